	.target	sm_80

	.elftype	@"ET_EXEC"


//--------------------- .note.nv.tkinfo           --------------------------
	.section	.note.nv.tkinfo,"",@"SHT_NOTE"
	.sectionflags	@"SHF_NOTE_NV_TKINFO"
	.tkinfo
        /*0018*/ 	.word	0x00000002
        /*0030*/ 	.string	""
        /*0030*/ 	.string	"ptxas"
        /*0030*/ 	.string	"Cuda compilation tools, release 13.0, V13.0.88"
        /*0030*/ 	.string	"Build cuda_13.0.r13.0/compiler.36424714_0"
        /*0030*/ 	.string	"-arch sm_80 -m 64 "



//--------------------- .note.nv.cuinfo           --------------------------
	.section	.note.nv.cuinfo,"",@"SHT_NOTE"
	.sectionflags	@"SHF_NOTE_NV_CUINFO"
        /*0018*/ 	.short	0x0002
        /*001a*/ 	.short	0x0050
        /*001c*/ 	.short	0x0082
	.zero		2


//--------------------- .nv.info                  --------------------------
	.section	.nv.info,"",@"SHT_CUDA_INFO"
	.align	4


	//----- nvinfo : EIATTR_REGCOUNT
	.align		4
        /*0000*/ 	.byte	0x04, 0x2f
        /*0002*/ 	.short	(.L_12 - .L_11)
	.align		4
.L_11:
        /*0004*/ 	.word	index@(_ZN7cutlass13device_kernelIN5flash19enable_sm80_to_sm89INS1_16FlashAttnFwdSm80INS1_25CollectiveMainloopFwdSm80ILi4ELi1ELb0EN4cute5tupleIJNS5_1CILi128EEENS7_ILi80EEENS7_ILi64EEEEEELi64ENS_6half_tEfNS_4arch4Sm80ELb1ELb0ELb0ELb1ELb0ELb1ELb1ELb1EEENS1_21CollectiveEpilogueFwdINS6_IJS8_SA_S9_EEENS6_IJNS7_ILi1EEESI_SI_EEESC_SE_Li128ELb1ELb1ELb1ELb0EEENS1_36VarlenDynamicPersistentTileSchedulerILi128ELi80ELi128ELi128ELb1ELb1ELb0ELb1ELb1ELb1EEEEEEEEEvNT_6ParamsE)
        /*0008*/ 	.word	0x000000ff


	//----- nvinfo : EIATTR_FRAME_SIZE
	.align		4
.L_12:
        /*000c*/ 	.byte	0x04, 0x11
        /*000e*/ 	.short	(.L_14 - .L_13)
	.align		4
.L_13:
        /*0010*/ 	.word	index@($__internal_25_$__cuda_sm70_votesync_ballot)
        /*0014*/ 	.word	0x00000000


	//----- nvinfo : EIATTR_FRAME_SIZE
	.align		4
.L_14:
        /*0018*/ 	.byte	0x04, 0x11
        /*001a*/ 	.short	(.L_16 - .L_15)
	.align		4
.L_15:
        /*001c*/ 	.word	index@($__internal_24_$__cuda_sm70_shflsync_up_p)
        /*0020*/ 	.word	0x00000000


	//----- nvinfo : EIATTR_FRAME_SIZE
	.align		4
.L_16:
        /*0024*/ 	.byte	0x04, 0x11
        /*0026*/ 	.short	(.L_18 - .L_17)
	.align		4
.L_17:
        /*0028*/ 	.word	index@($__internal_23_$__cuda_sm70_shflsync_idx_p)
        /*002c*/ 	.word	0x00000000


	//----- nvinfo : EIATTR_FRAME_SIZE
	.align		4
.L_18:
        /*0030*/ 	.byte	0x04, 0x11
        /*0032*/ 	.short	(.L_20 - .L_19)
	.align		4
.L_19:
        /*0034*/ 	.word	index@($__internal_22_$__cuda_sm70_shflsync_bfly_p)
        /*0038*/ 	.word	0x00000000


	//----- nvinfo : EIATTR_FRAME_SIZE
	.align		4
.L_20:
        /*003c*/ 	.byte	0x04, 0x11
        /*003e*/ 	.short	(.L_22 - .L_21)
	.align		4
.L_21:
        /*0040*/ 	.word	index@(_ZN7cutlass13device_kernelIN5flash19enable_sm80_to_sm89INS1_16FlashAttnFwdSm80INS1_25CollectiveMainloopFwdSm80ILi4ELi1ELb0EN4cute5tupleIJNS5_1CILi128EEENS7_ILi80EEENS7_ILi64EEEEEELi64ENS_6half_tEfNS_4arch4Sm80ELb1ELb0ELb0ELb1ELb0ELb1ELb1ELb1EEENS1_21CollectiveEpilogueFwdINS6_IJS8_SA_S9_EEENS6_IJNS7_ILi1EEESI_SI_EEESC_SE_Li128ELb1ELb1ELb1ELb0EEENS1_36VarlenDynamicPersistentTileSchedulerILi128ELi80ELi128ELi128ELb1ELb1ELb0ELb1ELb1ELb1EEEEEEEEEvNT_6ParamsE)
        /*0044*/ 	.word	0x00000068


	//----- nvinfo : EIATTR_REGCOUNT
	.align		4
.L_22:
        /*0048*/ 	.byte	0x04, 0x2f
        /*004a*/ 	.short	(.L_24 - .L_23)
	.align		4
.L_23:
        /*004c*/ 	.word	index@(_ZN7cutlass13device_kernelIN5flash19enable_sm80_to_sm89INS1_16FlashAttnFwdSm80INS1_25CollectiveMainloopFwdSm80ILi4ELi1ELb0EN4cute5tupleIJNS5_1CILi128EEENS7_ILi80EEENS7_ILi64EEEEEELi64ENS_6half_tEfNS_4arch4Sm80ELb1ELb0ELb0ELb1ELb0ELb0ELb1ELb1EEENS1_21CollectiveEpilogueFwdINS6_IJS8_SA_S9_EEENS6_IJNS7_ILi1EEESI_SI_EEESC_SE_Li128ELb1ELb1ELb1ELb0EEENS1_36VarlenDynamicPersistentTileSchedulerILi128ELi80ELi128ELi128ELb1ELb1ELb0ELb1ELb1ELb1EEEEEEEEEvNT_6ParamsE)
        /*0050*/ 	.word	0x000000ff


	//----- nvinfo : EIATTR_FRAME_SIZE
	.align		4
.L_24:
        /*0054*/ 	.byte	0x04, 0x11
        /*0056*/ 	.short	(.L_26 - .L_25)
	.align		4
.L_25:
        /*0058*/ 	.word	index@($__internal_21_$__cuda_sm70_votesync_ballot)
        /*005c*/ 	.word	0x00000000


	//----- nvinfo : EIATTR_FRAME_SIZE
	.align		4
.L_26:
        /*0060*/ 	.byte	0x04, 0x11
        /*0062*/ 	.short	(.L_28 - .L_27)
	.align		4
.L_27:
        /*0064*/ 	.word	index@($__internal_20_$__cuda_sm70_shflsync_up_p)
        /*0068*/ 	.word	0x00000000


	//----- nvinfo : EIATTR_FRAME_SIZE
	.align		4
.L_28:
        /*006c*/ 	.byte	0x04, 0x11
        /*006e*/ 	.short	(.L_30 - .L_29)
	.align		4
.L_29:
        /*0070*/ 	.word	index@($__internal_19_$__cuda_sm70_shflsync_idx_p)
        /*0074*/ 	.word	0x00000000


	//----- nvinfo : EIATTR_FRAME_SIZE
	.align		4
.L_30:
        /*0078*/ 	.byte	0x04, 0x11
        /*007a*/ 	.short	(.L_32 - .L_31)
	.align		4
.L_31:
        /*007c*/ 	.word	index@($__internal_18_$__cuda_sm70_shflsync_bfly_p)
        /*0080*/ 	.word	0x00000000


	//----- nvinfo : EIATTR_FRAME_SIZE
	.align		4
.L_32:
        /*0084*/ 	.byte	0x04, 0x11
        /*0086*/ 	.short	(.L_34 - .L_33)
	.align		4
.L_33:
        /*0088*/ 	.word	index@(_ZN7cutlass13device_kernelIN5flash19enable_sm80_to_sm89INS1_16FlashAttnFwdSm80INS1_25CollectiveMainloopFwdSm80ILi4ELi1ELb0EN4cute5tupleIJNS5_1CILi128EEENS7_ILi80EEENS7_ILi64EEEEEELi64ENS_6half_tEfNS_4arch4Sm80ELb1ELb0ELb0ELb1ELb0ELb0ELb1ELb1EEENS1_21CollectiveEpilogueFwdINS6_IJS8_SA_S9_EEENS6_IJNS7_ILi1EEESI_SI_EEESC_SE_Li128ELb1ELb1ELb1ELb0EEENS1_36VarlenDynamicPersistentTileSchedulerILi128ELi80ELi128ELi128ELb1ELb1ELb0ELb1ELb1ELb1EEEEEEEEEvNT_6ParamsE)
        /*008c*/ 	.word	0x000000a0


	//----- nvinfo : EIATTR_REGCOUNT
	.align		4
.L_34:
        /*0090*/ 	.byte	0x04, 0x2f
        /*0092*/ 	.short	(.L_36 - .L_35)
	.align		4
.L_35:
        /*0094*/ 	.word	index@(_ZN7cutlass13device_kernelIN5flash19enable_sm80_to_sm89INS1_16FlashAttnFwdSm80INS1_25CollectiveMainloopFwdSm80ILi4ELi1ELb0EN4cute5tupleIJNS5_1CILi128EEENS7_ILi112EEENS7_ILi64EEEEEELi64ENS_6half_tEfNS_4arch4Sm80ELb1ELb0ELb0ELb0ELb0ELb0ELb1ELb1EEENS1_21CollectiveEpilogueFwdINS6_IJS8_SA_S9_EEENS6_IJNS7_ILi1EEESI_SI_EEESC_SE_Li128ELb0ELb1ELb1ELb0EEENS1_30DynamicPersistentTileSchedulerILi128ELi128ELb1ELb1ELb0EEEEEEEEEvNT_6ParamsE)
        /*0098*/ 	.word	0x000000ff


	//----- nvinfo : EIATTR_FRAME_SIZE
	.align		4
.L_36:
        /*009c*/ 	.byte	0x04, 0x11
        /*009e*/ 	.short	(.L_38 - .L_37)
	.align		4
.L_37:
        /*00a0*/ 	.word	index@($__internal_17_$__cuda_sm70_shflsync_idx_p)
        /*00a4*/ 	.word	0x00000000


	//----- nvinfo : EIATTR_FRAME_SIZE
	.align		4
.L_38:
        /*00a8*/ 	.byte	0x04, 0x11
        /*00aa*/ 	.short	(.L_40 - .L_39)
	.align		4
.L_39:
        /*00ac*/ 	.word	index@($__internal_16_$__cuda_sm70_shflsync_bfly_p)
        /*00b0*/ 	.word	0x00000000


	//----- nvinfo : EIATTR_FRAME_SIZE
	.align		4
.L_40:
        /*00b4*/ 	.byte	0x04, 0x11
        /*00b6*/ 	.short	(.L_42 - .L_41)
	.align		4
.L_41:
        /*00b8*/ 	.word	index@(_ZN7cutlass13device_kernelIN5flash19enable_sm80_to_sm89INS1_16FlashAttnFwdSm80INS1_25CollectiveMainloopFwdSm80ILi4ELi1ELb0EN4cute5tupleIJNS5_1CILi128EEENS7_ILi112EEENS7_ILi64EEEEEELi64ENS_6half_tEfNS_4arch4Sm80ELb1ELb0ELb0ELb0ELb0ELb0ELb1ELb1EEENS1_21CollectiveEpilogueFwdINS6_IJS8_SA_S9_EEENS6_IJNS7_ILi1EEESI_SI_EEESC_SE_Li128ELb0ELb1ELb1ELb0EEENS1_30DynamicPersistentTileSchedulerILi128ELi128ELb1ELb1ELb0EEEEEEEEEvNT_6ParamsE)
        /*00bc*/ 	.word	0x000000d8


	//----- nvinfo : EIATTR_REGCOUNT
	.align		4
.L_42:
        /*00c0*/ 	.byte	0x04, 0x2f
        /*00c2*/ 	.short	(.L_44 - .L_43)
	.align		4
.L_43:
        /*00c4*/ 	.word	index@(_ZN7cutlass13device_kernelIN5flash19enable_sm80_to_sm89INS1_16FlashAttnFwdSm80INS1_25CollectiveMainloopFwdSm80ILi4ELi1ELb0EN4cute5tupleIJNS5_1CILi128EEENS7_ILi80EEENS7_ILi64EEEEEELi64ENS_6half_tEfNS_4arch4Sm80ELb0ELb1ELb0ELb1ELb0ELb1ELb1ELb1EEENS1_21CollectiveEpilogueFwdINS6_IJS8_SA_S9_EEENS6_IJNS7_ILi1EEESI_SI_EEESC_SE_Li128ELb1ELb1ELb1ELb0EEENS1_36VarlenDynamicPersistentTileSchedulerILi128ELi80ELi128ELi128ELb1ELb1ELb0ELb1ELb0ELb1EEEEEEEEEvNT_6ParamsE)
        /*00c8*/ 	.word	0x000000ff


	//----- nvinfo : EIATTR_FRAME_SIZE
	.align		4
.L_44:
        /*00cc*/ 	.byte	0x04, 0x11
        /*00ce*/ 	.short	(.L_46 - .L_45)
	.align		4
.L_45:
        /*00d0*/ 	.word	index@($__internal_15_$__cuda_sm70_votesync_ballot)
        /*00d4*/ 	.word	0x00000000


	//----- nvinfo : EIATTR_FRAME_SIZE
	.align		4
.L_46:
        /*00d8*/ 	.byte	0x04, 0x11
        /*00da*/ 	.short	(.L_48 - .L_47)
	.align		4
.L_47:
        /*00dc*/ 	.word	index@($__internal_14_$__cuda_sm70_shflsync_up_p)
        /*00e0*/ 	.word	0x00000000


	//----- nvinfo : EIATTR_FRAME_SIZE
	.align		4
.L_48:
        /*00e4*/ 	.byte	0x04, 0x11
        /*00e6*/ 	.short	(.L_50 - .L_49)
	.align		4
.L_49:
        /*00e8*/ 	.word	index@($__internal_13_$__cuda_sm70_shflsync_idx_p)
        /*00ec*/ 	.word	0x00000000


	//----- nvinfo : EIATTR_FRAME_SIZE
	.align		4
.L_50:
        /*00f0*/ 	.byte	0x04, 0x11
        /*00f2*/ 	.short	(.L_52 - .L_51)
	.align		4
.L_51:
        /*00f4*/ 	.word	index@($__internal_12_$__cuda_sm70_shflsync_bfly_p)
        /*00f8*/ 	.word	0x00000000


	//----- nvinfo : EIATTR_FRAME_SIZE
	.align		4
.L_52:
        /*00fc*/ 	.byte	0x04, 0x11
        /*00fe*/ 	.short	(.L_54 - .L_53)
	.align		4
.L_53:
        /*0100*/ 	.word	index@(_ZN7cutlass13device_kernelIN5flash19enable_sm80_to_sm89INS1_16FlashAttnFwdSm80INS1_25CollectiveMainloopFwdSm80ILi4ELi1ELb0EN4cute5tupleIJNS5_1CILi128EEENS7_ILi80EEENS7_ILi64EEEEEELi64ENS_6half_tEfNS_4arch4Sm80ELb0ELb1ELb0ELb1ELb0ELb1ELb1ELb1EEENS1_21CollectiveEpilogueFwdINS6_IJS8_SA_S9_EEENS6_IJNS7_ILi1EEESI_SI_EEESC_SE_Li128ELb1ELb1ELb1ELb0EEENS1_36VarlenDynamicPersistentTileSchedulerILi128ELi80ELi128ELi128ELb1ELb1ELb0ELb1ELb0ELb1EEEEEEEEEvNT_6ParamsE)
        /*0104*/ 	.word	0x00000068


	//----- nvinfo : EIATTR_REGCOUNT
	.align		4
.L_54:
        /*0108*/ 	.byte	0x04, 0x2f
        /*010a*/ 	.short	(.L_56 - .L_55)
	.align		4
.L_55:
        /*010c*/ 	.word	index@(_ZN7cutlass13device_kernelIN5flash19enable_sm80_to_sm89INS1_16FlashAttnFwdSm80INS1_25CollectiveMainloopFwdSm80ILi4ELi1ELb0EN4cute5tupleIJNS5_1CILi128EEENS7_ILi80EEENS7_ILi64EEEEEELi64ENS_6half_tEfNS_4arch4Sm80ELb0ELb1ELb0ELb1ELb0ELb0ELb1ELb1EEENS1_21CollectiveEpilogueFwdINS6_IJS8_SA_S9_EEENS6_IJNS7_ILi1EEESI_SI_EEESC_SE_Li128ELb1ELb1ELb1ELb0EEENS1_36VarlenDynamicPersistentTileSchedulerILi128ELi80ELi128ELi128ELb1ELb1ELb0ELb1ELb0ELb1EEEEEEEEEvNT_6ParamsE)
        /*0110*/ 	.word	0x000000ff


	//----- nvinfo : EIATTR_FRAME_SIZE
	.align		4
.L_56:
        /*0114*/ 	.byte	0x04, 0x11
        /*0116*/ 	.short	(.L_58 - .L_57)
	.align		4
.L_57:
        /*0118*/ 	.word	index@($__internal_11_$__cuda_sm70_votesync_ballot)
        /*011c*/ 	.word	0x00000000


	//----- nvinfo : EIATTR_FRAME_SIZE
	.align		4
.L_58:
        /*0120*/ 	.byte	0x04, 0x11
        /*0122*/ 	.short	(.L_60 - .L_59)
	.align		4
.L_59:
        /*0124*/ 	.word	index@($__internal_10_$__cuda_sm70_shflsync_up_p)
        /*0128*/ 	.word	0x00000000


	//----- nvinfo : EIATTR_FRAME_SIZE
	.align		4
.L_60:
        /*012c*/ 	.byte	0x04, 0x11
        /*012e*/ 	.short	(.L_62 - .L_61)
	.align		4
.L_61:
        /*0130*/ 	.word	index@($__internal_9_$__cuda_sm70_shflsync_idx_p)
        /*0134*/ 	.word	0x00000000


	//----- nvinfo : EIATTR_FRAME_SIZE
	.align		4
.L_62:
        /*0138*/ 	.byte	0x04, 0x11
        /*013a*/ 	.short	(.L_64 - .L_63)
	.align		4
.L_63:
        /*013c*/ 	.word	index@($__internal_8_$__cuda_sm70_shflsync_bfly_p)
        /*0140*/ 	.word	0x00000000


	//----- nvinfo : EIATTR_FRAME_SIZE
	.align		4
.L_64:
        /*0144*/ 	.byte	0x04, 0x11
        /*0146*/ 	.short	(.L_66 - .L_65)
	.align		4
.L_65:
        /*0148*/ 	.word	index@(_ZN7cutlass13device_kernelIN5flash19enable_sm80_to_sm89INS1_16FlashAttnFwdSm80INS1_25CollectiveMainloopFwdSm80ILi4ELi1ELb0EN4cute5tupleIJNS5_1CILi128EEENS7_ILi80EEENS7_ILi64EEEEEELi64ENS_6half_tEfNS_4arch4Sm80ELb0ELb1ELb0ELb1ELb0ELb0ELb1ELb1EEENS1_21CollectiveEpilogueFwdINS6_IJS8_SA_S9_EEENS6_IJNS7_ILi1EEESI_SI_EEESC_SE_Li128ELb1ELb1ELb1ELb0EEENS1_36VarlenDynamicPersistentTileSchedulerILi128ELi80ELi128ELi128ELb1ELb1ELb0ELb1ELb0ELb1EEEEEEEEEvNT_6ParamsE)
        /*014c*/ 	.word	0x00000088


	//----- nvinfo : EIATTR_REGCOUNT
	.align		4
.L_66:
        /*0150*/ 	.byte	0x04, 0x2f
        /*0152*/ 	.short	(.L_68 - .L_67)
	.align		4
.L_67:
        /*0154*/ 	.word	index@(_ZN7cutlass13device_kernelIN5flash19enable_sm80_to_sm89INS1_16FlashAttnFwdSm80INS1_25CollectiveMainloopFwdSm80ILi4ELi1ELb0EN4cute5tupleIJNS5_1CILi128EEENS7_ILi96EEENS7_ILi64EEEEEELi64ENS_6half_tEfNS_4arch4Sm80ELb0ELb1ELb0ELb0ELb0ELb0ELb1ELb1EEENS1_21CollectiveEpilogueFwdINS6_IJS8_SA_S9_EEENS6_IJNS7_ILi1EEESI_SI_EEESC_SE_Li128ELb0ELb1ELb1ELb0EEENS1_19SingleTileSchedulerILb0ELb1ELb1ELi128EEEEEEEEEvNT_6ParamsE)
        /*0158*/ 	.word	0x000000ff


	//----- nvinfo : EIATTR_FRAME_SIZE
	.align		4
.L_68:
        /*015c*/ 	.byte	0x04, 0x11
        /*015e*/ 	.short	(.L_70 - .L_69)
	.align		4
.L_69:
        /*0160*/ 	.word	index@(_ZN7cutlass13device_kernelIN5flash19enable_sm80_to_sm89INS1_16FlashAttnFwdSm80INS1_25CollectiveMainloopFwdSm80ILi4ELi1ELb0EN4cute5tupleIJNS5_1CILi128EEENS7_ILi96EEENS7_ILi64EEEEEELi64ENS_6half_tEfNS_4arch4Sm80ELb0ELb1ELb0ELb0ELb0ELb0ELb1ELb1EEENS1_21CollectiveEpilogueFwdINS6_IJS8_SA_S9_EEENS6_IJNS7_ILi1EEESI_SI_EEESC_SE_Li128ELb0ELb1ELb1ELb0EEENS1_19SingleTileSchedulerILb0ELb1ELb1ELi128EEEEEEEEEvNT_6ParamsE)
        /*0164*/ 	.word	0x00000050


	//----- nvinfo : EIATTR_REGCOUNT
	.align		4
.L_70:
        /*0168*/ 	.byte	0x04, 0x2f
        /*016a*/ 	.short	(.L_72 - .L_71)
	.align		4
.L_71:
        /*016c*/ 	.word	index@(_ZN7cutlass13device_kernelIN5flash19enable_sm80_to_sm89INS1_16FlashAttnFwdSm80INS1_25CollectiveMainloopFwdSm80ILi4ELi1ELb0EN4cute5tupleIJNS5_1CILi128EEENS7_ILi80EEENS7_ILi64EEEEEELi64ENS_6half_tEfNS_4arch4Sm80ELb0ELb0ELb0ELb1ELb0ELb1ELb1ELb1EEENS1_21CollectiveEpilogueFwdINS6_IJS8_SA_S9_EEENS6_IJNS7_ILi1EEESI_SI_EEESC_SE_Li128ELb1ELb1ELb1ELb0EEENS1_36VarlenDynamicPersistentTileSchedulerILi128ELi80ELi128ELi128ELb1ELb1ELb0ELb0ELb1ELb1EEEEEEEEEvNT_6ParamsE)
        /*0170*/ 	.word	0x000000ff


	//----- nvinfo : EIATTR_FRAME_SIZE
	.align		4
.L_72:
        /*0174*/ 	.byte	0x04, 0x11
        /*0176*/ 	.short	(.L_74 - .L_73)
	.align		4
.L_73:
        /*0178*/ 	.word	index@($__internal_7_$__cuda_sm70_votesync_ballot)
        /*017c*/ 	.word	0x00000000


	//----- nvinfo : EIATTR_FRAME_SIZE
	.align		4
.L_74:
        /*0180*/ 	.byte	0x04, 0x11
        /*0182*/ 	.short	(.L_76 - .L_75)
	.align		4
.L_75:
        /*0184*/ 	.word	index@($__internal_6_$__cuda_sm70_shflsync_up_p)
        /*0188*/ 	.word	0x00000000


	//----- nvinfo : EIATTR_FRAME_SIZE
	.align		4
.L_76:
        /*018c*/ 	.byte	0x04, 0x11
        /*018e*/ 	.short	(.L_78 - .L_77)
	.align		4
.L_77:
        /*0190*/ 	.word	index@($__internal_5_$__cuda_sm70_shflsync_idx_p)
        /*0194*/ 	.word	0x00000000


	//----- nvinfo : EIATTR_FRAME_SIZE
	.align		4
.L_78:
        /*0198*/ 	.byte	0x04, 0x11
        /*019a*/ 	.short	(.L_80 - .L_79)
	.align		4
.L_79:
        /*019c*/ 	.word	index@($__internal_4_$__cuda_sm70_shflsync_bfly_p)
        /*01a0*/ 	.word	0x00000000


	//----- nvinfo : EIATTR_FRAME_SIZE
	.align		4
.L_80:
        /*01a4*/ 	.byte	0x04, 0x11
        /*01a6*/ 	.short	(.L_82 - .L_81)
	.align		4
.L_81:
        /*01a8*/ 	.word	index@(_ZN7cutlass13device_kernelIN5flash19enable_sm80_to_sm89INS1_16FlashAttnFwdSm80INS1_25CollectiveMainloopFwdSm80ILi4ELi1ELb0EN4cute5tupleIJNS5_1CILi128EEENS7_ILi80EEENS7_ILi64EEEEEELi64ENS_6half_tEfNS_4arch4Sm80ELb0ELb0ELb0ELb1ELb0ELb1ELb1ELb1EEENS1_21CollectiveEpilogueFwdINS6_IJS8_SA_S9_EEENS6_IJNS7_ILi1EEESI_SI_EEESC_SE_Li128ELb1ELb1ELb1ELb0EEENS1_36VarlenDynamicPersistentTileSchedulerILi128ELi80ELi128ELi128ELb1ELb1ELb0ELb0ELb1ELb1EEEEEEEEEvNT_6ParamsE)
        /*01ac*/ 	.word	0x00000040


	//----- nvinfo : EIATTR_REGCOUNT
	.align		4
.L_82:
        /*01b0*/ 	.byte	0x04, 0x2f
        /*01b2*/ 	.short	(.L_84 - .L_83)
	.align		4
.L_83:
        /*01b4*/ 	.word	index@(_ZN7cutlass13device_kernelIN5flash19enable_sm80_to_sm89INS1_16FlashAttnFwdSm80INS1_25CollectiveMainloopFwdSm80ILi4ELi1ELb0EN4cute5tupleIJNS5_1CILi128EEENS7_ILi80EEENS7_ILi64EEEEEELi64ENS_6half_tEfNS_4arch4Sm80ELb0ELb0ELb0ELb1ELb0ELb0ELb1ELb1EEENS1_21CollectiveEpilogueFwdINS6_IJS8_SA_S9_EEENS6_IJNS7_ILi1EEESI_SI_EEESC_SE_Li128ELb1ELb1ELb1ELb0EEENS1_36VarlenDynamicPersistentTileSchedulerILi128ELi80ELi128ELi128ELb1ELb1ELb0ELb0ELb1ELb1EEEEEEEEEvNT_6ParamsE)
        /*01b8*/ 	.word	0x000000ff


	//----- nvinfo : EIATTR_FRAME_SIZE
	.align		4
.L_84:
        /*01bc*/ 	.byte	0x04, 0x11
        /*01be*/ 	.short	(.L_86 - .L_85)
	.align		4
.L_85:
        /*01c0*/ 	.word	index@($__internal_3_$__cuda_sm70_votesync_ballot)
        /*01c4*/ 	.word	0x00000000


	//----- nvinfo : EIATTR_FRAME_SIZE
	.align		4
.L_86:
        /*01c8*/ 	.byte	0x04, 0x11
        /*01ca*/ 	.short	(.L_88 - .L_87)
	.align		4
.L_87:
        /*01cc*/ 	.word	index@($__internal_2_$__cuda_sm70_shflsync_up_p)
        /*01d0*/ 	.word	0x00000000


	//----- nvinfo : EIATTR_FRAME_SIZE
	.align		4
.L_88:
        /*01d4*/ 	.byte	0x04, 0x11
        /*01d6*/ 	.short	(.L_90 - .L_89)
	.align		4
.L_89:
        /*01d8*/ 	.word	index@($__internal_1_$__cuda_sm70_shflsync_idx_p)
        /*01dc*/ 	.word	0x00000000


	//----- nvinfo : EIATTR_FRAME_SIZE
	.align		4
.L_90:
        /*01e0*/ 	.byte	0x04, 0x11
        /*01e2*/ 	.short	(.L_92 - .L_91)
	.align		4
.L_91:
        /*01e4*/ 	.word	index@($__internal_0_$__cuda_sm70_shflsync_bfly_p)
        /*01e8*/ 	.word	0x00000000


	//----- nvinfo : EIATTR_FRAME_SIZE
	.align		4
.L_92:
        /*01ec*/ 	.byte	0x04, 0x11
        /*01ee*/ 	.short	(.L_94 - .L_93)
	.align		4
.L_93:
        /*01f0*/ 	.word	index@(_ZN7cutlass13device_kernelIN5flash19enable_sm80_to_sm89INS1_16FlashAttnFwdSm80INS1_25CollectiveMainloopFwdSm80ILi4ELi1ELb0EN4cute5tupleIJNS5_1CILi128EEENS7_ILi80EEENS7_ILi64EEEEEELi64ENS_6half_tEfNS_4arch4Sm80ELb0ELb0ELb0ELb1ELb0ELb0ELb1ELb1EEENS1_21CollectiveEpilogueFwdINS6_IJS8_SA_S9_EEENS6_IJNS7_ILi1EEESI_SI_EEESC_SE_Li128ELb1ELb1ELb1ELb0EEENS1_36VarlenDynamicPersistentTileSchedulerILi128ELi80ELi128ELi128ELb1ELb1ELb0ELb0ELb1ELb1EEEEEEEEEvNT_6ParamsE)
        /*01f4*/ 	.word	0x00000058


	//----- nvinfo : EIATTR_REGCOUNT
	.align		4
.L_94:
        /*01f8*/ 	.byte	0x04, 0x2f
        /*01fa*/ 	.short	(.L_96 - .L_95)
	.align		4
.L_95:
        /*01fc*/ 	.word	index@(_ZN7cutlass13device_kernelIN5flash19enable_sm80_to_sm89INS1_16FlashAttnFwdSm80INS1_25CollectiveMainloopFwdSm80ILi4ELi1ELb0EN4cute5tupleIJNS5_1CILi128EEENS7_ILi112EEENS7_ILi64EEEEEELi64ENS_6half_tEfNS_4arch4Sm80ELb0ELb0ELb0ELb0ELb0ELb0ELb1ELb1EEENS1_21CollectiveEpilogueFwdINS6_IJS8_SA_S9_EEENS6_IJNS7_ILi1EEESI_SI_EEESC_SE_Li128ELb0ELb1ELb1ELb0EEENS1_19SingleTileSchedulerILb0ELb1ELb1ELi128EEEEEEEEEvNT_6ParamsE)
        /*0200*/ 	.word	0x000000ff


	//----- nvinfo : EIATTR_FRAME_SIZE
	.align		4
.L_96:
        /*0204*/ 	.byte	0x04, 0x11
        /*0206*/ 	.short	(.L_98 - .L_97)
	.align		4
.L_97:
        /*0208*/ 	.word	index@(_ZN7cutlass13device_kernelIN5flash19enable_sm80_to_sm89INS1_16FlashAttnFwdSm80INS1_25CollectiveMainloopFwdSm80ILi4ELi1ELb0EN4cute5tupleIJNS5_1CILi128EEENS7_ILi112EEENS7_ILi64EEEEEELi64ENS_6half_tEfNS_4arch4Sm80ELb0ELb0ELb0ELb0ELb0ELb0ELb1ELb1EEENS1_21CollectiveEpilogueFwdINS6_IJS8_SA_S9_EEENS6_IJNS7_ILi1EEESI_SI_EEESC_SE_Li128ELb0ELb1ELb1ELb0EEENS1_19SingleTileSchedulerILb0ELb1ELb1ELi128EEEEEEEEEvNT_6ParamsE)
        /*020c*/ 	.word	0x00000048


	//----- nvinfo : EIATTR_MIN_STACK_SIZE
	.align		4
.L_98:
        /*0210*/ 	.byte	0x04, 0x12
        /*0212*/ 	.short	(.L_100 - .L_99)
	.align		4
.L_99:
        /*0214*/ 	.word	index@(_ZN7cutlass13device_kernelIN5flash19enable_sm80_to_sm89INS1_16FlashAttnFwdSm80INS1_25CollectiveMainloopFwdSm80ILi4ELi1ELb0EN4cute5tupleIJNS5_1CILi128EEENS7_ILi112EEENS7_ILi64EEEEEELi64ENS_6half_tEfNS_4arch4Sm80ELb0ELb0ELb0ELb0ELb0ELb0ELb1ELb1EEENS1_21CollectiveEpilogueFwdINS6_IJS8_SA_S9_EEENS6_IJNS7_ILi1EEESI_SI_EEESC_SE_Li128ELb0ELb1ELb1ELb0EEENS1_19SingleTileSchedulerILb0ELb1ELb1ELi128EEEEEEEEEvNT_6ParamsE)
        /*0218*/ 	.word	0x00000048


	//----- nvinfo : EIATTR_MIN_STACK_SIZE
	.align		4
.L_100:
        /*021c*/ 	.byte	0x04, 0x12
        /*021e*/ 	.short	(.L_102 - .L_101)
	.align		4
.L_101:
        /*0220*/ 	.word	index@(_ZN7cutlass13device_kernelIN5flash19enable_sm80_to_sm89INS1_16FlashAttnFwdSm80INS1_25CollectiveMainloopFwdSm80ILi4ELi1ELb0EN4cute5tupleIJNS5_1CILi128EEENS7_ILi80EEENS7_ILi64EEEEEELi64ENS_6half_tEfNS_4arch4Sm80ELb0ELb0ELb0ELb1ELb0ELb0ELb1ELb1EEENS1_21CollectiveEpilogueFwdINS6_IJS8_SA_S9_EEENS6_IJNS7_ILi1EEESI_SI_EEESC_SE_Li128ELb1ELb1ELb1ELb0EEENS1_36VarlenDynamicPersistentTileSchedulerILi128ELi80ELi128ELi128ELb1ELb1ELb0ELb0ELb1ELb1EEEEEEEEEvNT_6ParamsE)
        /*0224*/ 	.word	0x00000058


	//----- nvinfo : EIATTR_MIN_STACK_SIZE
	.align		4
.L_102:
        /*0228*/ 	.byte	0x04, 0x12
        /*022a*/ 	.short	(.L_104 - .L_103)
	.align		4
.L_103:
        /*022c*/ 	.word	index@(_ZN7cutlass13device_kernelIN5flash19enable_sm80_to_sm89INS1_16FlashAttnFwdSm80INS1_25CollectiveMainloopFwdSm80ILi4ELi1ELb0EN4cute5tupleIJNS5_1CILi128EEENS7_ILi80EEENS7_ILi64EEEEEELi64ENS_6half_tEfNS_4arch4Sm80ELb0ELb0ELb0ELb1ELb0ELb1ELb1ELb1EEENS1_21CollectiveEpilogueFwdINS6_IJS8_SA_S9_EEENS6_IJNS7_ILi1EEESI_SI_EEESC_SE_Li128ELb1ELb1ELb1ELb0EEENS1_36VarlenDynamicPersistentTileSchedulerILi128ELi80ELi128ELi128ELb1ELb1ELb0ELb0ELb1ELb1EEEEEEEEEvNT_6ParamsE)
        /*0230*/ 	.word	0x00000040


	//----- nvinfo : EIATTR_MIN_STACK_SIZE
	.align		4
.L_104:
        /*0234*/ 	.byte	0x04, 0x12
        /*0236*/ 	.short	(.L_106 - .L_105)
	.align		4
.L_105:
        /*0238*/ 	.word	index@(_ZN7cutlass13device_kernelIN5flash19enable_sm80_to_sm89INS1_16FlashAttnFwdSm80INS1_25CollectiveMainloopFwdSm80ILi4ELi1ELb0EN4cute5tupleIJNS5_1CILi128EEENS7_ILi96EEENS7_ILi64EEEEEELi64ENS_6half_tEfNS_4arch4Sm80ELb0ELb1ELb0ELb0ELb0ELb0ELb1ELb1EEENS1_21CollectiveEpilogueFwdINS6_IJS8_SA_S9_EEENS6_IJNS7_ILi1EEESI_SI_EEESC_SE_Li128ELb0ELb1ELb1ELb0EEENS1_19SingleTileSchedulerILb0ELb1ELb1ELi128EEEEEEEEEvNT_6ParamsE)
        /*023c*/ 	.word	0x00000050


	//----- nvinfo : EIATTR_MIN_STACK_SIZE
	.align		4
.L_106:
        /*0240*/ 	.byte	0x04, 0x12
        /*0242*/ 	.short	(.L_108 - .L_107)
	.align		4
.L_107:
        /*0244*/ 	.word	index@(_ZN7cutlass13device_kernelIN5flash19enable_sm80_to_sm89INS1_16FlashAttnFwdSm80INS1_25CollectiveMainloopFwdSm80ILi4ELi1ELb0EN4cute5tupleIJNS5_1CILi128EEENS7_ILi80EEENS7_ILi64EEEEEELi64ENS_6half_tEfNS_4arch4Sm80ELb0ELb1ELb0ELb1ELb0ELb0ELb1ELb1EEENS1_21CollectiveEpilogueFwdINS6_IJS8_SA_S9_EEENS6_IJNS7_ILi1EEESI_SI_EEESC_SE_Li128ELb1ELb1ELb1ELb0EEENS1_36VarlenDynamicPersistentTileSchedulerILi128ELi80ELi128ELi128ELb1ELb1ELb0ELb1ELb0ELb1EEEEEEEEEvNT_6ParamsE)
        /*0248*/ 	.word	0x00000088


	//----- nvinfo : EIATTR_MIN_STACK_SIZE
	.align		4
.L_108:
        /*024c*/ 	.byte	0x04, 0x12
        /*024e*/ 	.short	(.L_110 - .L_109)
	.align		4
.L_109:
        /*0250*/ 	.word	index@(_ZN7cutlass13device_kernelIN5flash19enable_sm80_to_sm89INS1_16FlashAttnFwdSm80INS1_25CollectiveMainloopFwdSm80ILi4ELi1ELb0EN4cute5tupleIJNS5_1CILi128EEENS7_ILi80EEENS7_ILi64EEEEEELi64ENS_6half_tEfNS_4arch4Sm80ELb0ELb1ELb0ELb1ELb0ELb1ELb1ELb1EEENS1_21CollectiveEpilogueFwdINS6_IJS8_SA_S9_EEENS6_IJNS7_ILi1EEESI_SI_EEESC_SE_Li128ELb1ELb1ELb1ELb0EEENS1_36VarlenDynamicPersistentTileSchedulerILi128ELi80ELi128ELi128ELb1ELb1ELb0ELb1ELb0ELb1EEEEEEEEEvNT_6ParamsE)
        /*0254*/ 	.word	0x00000068


	//----- nvinfo : EIATTR_MIN_STACK_SIZE
	.align		4
.L_110:
        /*0258*/ 	.byte	0x04, 0x12
        /*025a*/ 	.short	(.L_112 - .L_111)
	.align		4
.L_111:
        /*025c*/ 	.word	index@(_ZN7cutlass13device_kernelIN5flash19enable_sm80_to_sm89INS1_16FlashAttnFwdSm80INS1_25CollectiveMainloopFwdSm80ILi4ELi1ELb0EN4cute5tupleIJNS5_1CILi128EEENS7_ILi112EEENS7_ILi64EEEEEELi64ENS_6half_tEfNS_4arch4Sm80ELb1ELb0ELb0ELb0ELb0ELb0ELb1ELb1EEENS1_21CollectiveEpilogueFwdINS6_IJS8_SA_S9_EEENS6_IJNS7_ILi1EEESI_SI_EEESC_SE_Li128ELb0ELb1ELb1ELb0EEENS1_30DynamicPersistentTileSchedulerILi128ELi128ELb1ELb1ELb0EEEEEEEEEvNT_6ParamsE)
        /*0260*/ 	.word	0x000000d8


	//----- nvinfo : EIATTR_MIN_STACK_SIZE
	.align		4
.L_112:
        /*0264*/ 	.byte	0x04, 0x12
        /*0266*/ 	.short	(.L_114 - .L_113)
	.align		4
.L_113:
        /*0268*/ 	.word	index@(_ZN7cutlass13device_kernelIN5flash19enable_sm80_to_sm89INS1_16FlashAttnFwdSm80INS1_25CollectiveMainloopFwdSm80ILi4ELi1ELb0EN4cute5tupleIJNS5_1CILi128EEENS7_ILi80EEENS7_ILi64EEEEEELi64ENS_6half_tEfNS_4arch4Sm80ELb1ELb0ELb0ELb1ELb0ELb0ELb1ELb1EEENS1_21CollectiveEpilogueFwdINS6_IJS8_SA_S9_EEENS6_IJNS7_ILi1EEESI_SI_EEESC_SE_Li128ELb1ELb1ELb1ELb0EEENS1_36VarlenDynamicPersistentTileSchedulerILi128ELi80ELi128ELi128ELb1ELb1ELb0ELb1ELb1ELb1EEEEEEEEEvNT_6ParamsE)
        /*026c*/ 	.word	0x000000a0


	//----- nvinfo : EIATTR_MIN_STACK_SIZE
	.align		4
.L_114:
        /*0270*/ 	.byte	0x04, 0x12
        /*0272*/ 	.short	(.L_116 - .L_115)
	.align		4
.L_115:
        /*0274*/ 	.word	index@(_ZN7cutlass13device_kernelIN5flash19enable_sm80_to_sm89INS1_16FlashAttnFwdSm80INS1_25CollectiveMainloopFwdSm80ILi4ELi1ELb0EN4cute5tupleIJNS5_1CILi128EEENS7_ILi80EEENS7_ILi64EEEEEELi64ENS_6half_tEfNS_4arch4Sm80ELb1ELb0ELb0ELb1ELb0ELb1ELb1ELb1EEENS1_21CollectiveEpilogueFwdINS6_IJS8_SA_S9_EEENS6_IJNS7_ILi1EEESI_SI_EEESC_SE_Li128ELb1ELb1ELb1ELb0EEENS1_36VarlenDynamicPersistentTileSchedulerILi128ELi80ELi128ELi128ELb1ELb1ELb0ELb1ELb1ELb1EEEEEEEEEvNT_6ParamsE)
        /*0278*/ 	.word	0x00000068
.L_116:


//--------------------- .nv.info._ZN7cutlass13device_kernelIN5flash19enable_sm80_to_sm89INS1_16FlashAttnFwdSm80INS1_25CollectiveMainloopFwdSm80ILi4ELi1ELb0EN4cute5tupleIJNS5_1CILi128EEENS7_ILi112EEENS7_ILi64EEEEEELi64ENS_6half_tEfNS_4arch4Sm80ELb0ELb0ELb0ELb0ELb0ELb0ELb1ELb1EEENS1_21CollectiveEpilogueFwdINS6_IJS8_SA_S9_EEENS6_IJNS7_ILi1EEESI_SI_EEESC_SE_Li128ELb0ELb1ELb1ELb0EEENS1_19SingleTileSchedulerILb0ELb1ELb1ELi128EEEEEEEEEvNT_6ParamsE --------------------------
	.section	.nv.info._ZN7cutlass13device_kernelIN5flash19enable_sm80_to_sm89INS1_16FlashAttnFwdSm80INS1_25CollectiveMainloopFwdSm80ILi4ELi1ELb0EN4cute5tupleIJNS5_1CILi128EEENS7_ILi112EEENS7_ILi64EEEEEELi64ENS_6half_tEfNS_4arch4Sm80ELb0ELb0ELb0ELb0ELb0ELb0ELb1ELb1EEENS1_21CollectiveEpilogueFwdINS6_IJS8_SA_S9_EEENS6_IJNS7_ILi1EEESI_SI_EEESC_SE_Li128ELb0ELb1ELb1ELb0EEENS1_19SingleTileSchedulerILb0ELb1ELb1ELi128EEEEEEEEEvNT_6ParamsE,"",@"SHT_CUDA_INFO"
	.sectionflags	@""
	.align	4


	//----- nvinfo : EIATTR_CUDA_API_VERSION
	.align		4
        /*0000*/ 	.byte	0x04, 0x37
        /*0002*/ 	.short	(.L_118 - .L_117)
.L_117:
        /*0004*/ 	.word	0x00000082


	//----- nvinfo : EIATTR_SW2861232_WAR
	.align		4
.L_118:
        /*0008*/ 	.byte	0x01, 0x35
	.zero		2


	//----- nvinfo : EIATTR_PARAM_CBANK
	.align		4
        /*000c*/ 	.byte	0x04, 0x0a
        /*000e*/ 	.short	(.L_120 - .L_119)
	.align		4
.L_119:
        /*0010*/ 	.word	index@(.nv.constant0._ZN7cutlass13device_kernelIN5flash19enable_sm80_to_sm89INS1_16FlashAttnFwdSm80INS1_25CollectiveMainloopFwdSm80ILi4ELi1ELb0EN4cute5tupleIJNS5_1CILi128EEENS7_ILi112EEENS7_ILi64EEEEEELi64ENS_6half_tEfNS_4arch4Sm80ELb0ELb0ELb0ELb0ELb0ELb0ELb1ELb1EEENS1_21CollectiveEpilogueFwdINS6_IJS8_SA_S9_EEENS6_IJNS7_ILi1EEESI_SI_EEESC_SE_Li128ELb0ELb1ELb1ELb0EEENS1_19SingleTileSchedulerILb0ELb1ELb1ELi128EEEEEEEEEvNT_6ParamsE)
        /*0014*/ 	.short	0x0160
        /*0016*/ 	.short	0x0418


	//----- nvinfo : EIATTR_CBANK_PARAM_SIZE
	.align		4
.L_120:
        /*0018*/ 	.byte	0x03, 0x19
        /*001a*/ 	.short	0x0418


	//----- nvinfo : EIATTR_KPARAM_INFO
	.align		4
        /*001c*/ 	.byte	0x04, 0x17
        /*001e*/ 	.short	(.L_122 - .L_121)
.L_121:
        /*0020*/ 	.word	0x00000000
        /*0024*/ 	.short	0x0000
        /*0026*/ 	.short	0x0000
        /*0028*/ 	.byte	0x00, 0xf0, 0x61, 0x10


	//----- nvinfo : EIATTR_MAXREG_COUNT
	.align		4
.L_122:
        /*002c*/ 	.byte	0x03, 0x1b
        /*002e*/ 	.short	0x00ff


	//----- nvinfo : EIATTR_NUM_BARRIERS
	.align		4
        /*0030*/ 	.byte	0x02, 0x4c
        /*0032*/ 	.byte	0x02
	.zero		1


	//----- nvinfo : EIATTR_ANNOTATIONS
	.align		4
        /*0034*/ 	.byte	0x04, 0x55
        /*0036*/ 	.short	(.L_124 - .L_123)


	//   ....[0]....
.L_123:
        /*0038*/ 	.word	0x00000001
        /*003c*/ 	.byte	0x90, 0x00, 0x00, 0x00, 0x01, 0x00, 0x00, 0x00, 0xf0, 0x00, 0x00, 0x00, 0x01, 0x00, 0x00, 0x00
        /* <DEDUP_REMOVED lines=18> */
        /*016c*/ 	.byte	0x80, 0xac, 0x00, 0x00, 0x01, 0x00, 0x00, 0x00, 0x30, 0xc1, 0x00, 0x00


	//----- nvinfo : EIATTR_MERCURY_ISA_VERSION
	.align		4
.L_124:
        /*0178*/ 	.byte	0x03, 0x5f
        /*017a*/ 	.short	0x0000


	//----- nvinfo : EIATTR_COOP_GROUP_MASK_REGIDS
	.align		4
        /*017c*/ 	.byte	0x04, 0x29
        /*017e*/ 	.short	(.L_126 - .L_125)


	//   ....[0]....
.L_125:
        /*0180*/ 	.word	0xffffffff


	//   ....[1]....
        /*0184*/ 	.word	0xffffffff


	//   ....[2]....
        /*0188*/ 	.word	0xffffffff


	//   ....[3]....
        /*018c*/ 	.word	0xffffffff


	//   ....[4]....
        /*0190*/ 	.word	0xffffffff


	//   ....[5]....
        /*0194*/ 	.word	0xffffffff


	//   ....[6]....
        /*0198*/ 	.word	0xffffffff


	//   ....[7]....
        /*019c*/ 	.word	0xffffffff


	//   ....[8]....
        /*01a0*/ 	.word	0xffffffff


	//   ....[9]....
        /*01a4*/ 	.word	0xffffffff


	//   ....[10]....
        /*01a8*/ 	.word	0xffffffff


	//   ....[11]....
        /*01ac*/ 	.word	0xffffffff


	//   ....[12]....
        /*01b0*/ 	.word	0xffffffff


	//   ....[13]....
        /*01b4*/ 	.word	0xffffffff


	//   ....[14]....
        /*01b8*/ 	.word	0xffffffff


	//   ....[15]....
        /*01bc*/ 	.word	0xffffffff


	//   ....[16]....
        /*01c0*/ 	.word	0xffffffff


	//   ....[17]....
        /*01c4*/ 	.word	0xffffffff


	//   ....[18]....
        /*01c8*/ 	.word	0xffffffff


	//   ....[19]....
        /*01cc*/ 	.word	0xffffffff


	//   ....[20]....
        /*01d0*/ 	.word	0xffffffff


	//   ....[21]....
        /*01d4*/ 	.word	0xffffffff


	//   ....[22]....
        /*01d8*/ 	.word	0xffffffff


	//   ....[23]....
        /*01dc*/ 	.word	0xffffffff


	//   ....[24]....
        /*01e0*/ 	.word	0xffffffff


	//   ....[25]....
        /*01e4*/ 	.word	0xffffffff


	//   ....[26]....
        /*01e8*/ 	.word	0xffffffff


	//   ....[27]....
        /*01ec*/ 	.word	0xffffffff


	//   ....[28]....
        /*01f0*/ 	.word	0xffffffff


	//   ....[29]....
        /*01f4*/ 	.word	0xffffffff


	//   ....[30]....
        /*01f8*/ 	.word	0xffffffff


	//   ....[31]....
        /*01fc*/ 	.word	0xffffffff


	//   ....[32]....
        /*0200*/ 	.word	0xffffffff


	//   ....[33]....
        /*0204*/ 	.word	0xffffffff


	//   ....[34]....
        /*0208*/ 	.word	0xffffffff


	//   ....[35]....
        /*020c*/ 	.word	0xffffffff


	//   ....[36]....
        /*0210*/ 	.word	0xffffffff


	//   ....[37]....
        /*0214*/ 	.word	0xffffffff


	//   ....[38]....
        /*0218*/ 	.word	0xffffffff


	//   ....[39]....
        /*021c*/ 	.word	0xffffffff


	//   ....[40]....
        /*0220*/ 	.word	0xffffffff


	//   ....[41]....
        /*0224*/ 	.word	0xffffffff


	//   ....[42]....
        /*0228*/ 	.word	0xffffffff


	//   ....[43]....
        /*022c*/ 	.word	0xffffffff


	//   ....[44]....
        /*0230*/ 	.word	0xffffffff


	//   ....[45]....
        /*0234*/ 	.word	0xffffffff


	//   ....[46]....
        /*0238*/ 	.word	0xffffffff


	//   ....[47]....
        /*023c*/ 	.word	0xffffffff


	//   ....[48]....
        /*0240*/ 	.word	0xffffffff


	//   ....[49]....
        /*0244*/ 	.word	0xffffffff


	//   ....[50]....
        /*0248*/ 	.word	0xffffffff


	//   ....[51]....
        /*024c*/ 	.word	0xffffffff


	//   ....[52]....
        /*0250*/ 	.word	0xffffffff


	//   ....[53]....
        /*0254*/ 	.word	0xffffffff


	//   ....[54]....
        /*0258*/ 	.word	0xffffffff


	//   ....[55]....
        /*025c*/ 	.word	0xffffffff


	//   ....[56]....
        /*0260*/ 	.word	0xffffffff


	//----- nvinfo : EIATTR_COOP_GROUP_INSTR_OFFSETS
	.align		4
.L_126:
        /*0264*/ 	.byte	0x04, 0x28
        /*0266*/ 	.short	(.L_128 - .L_127)


	//   ....[0]....
.L_127:
        /*0268*/ 	.word	0x00000060


	//   ....[1]....
        /*026c*/ 	.word	0x00000c00


	//   ....[2]....
        /*0270*/ 	.word	0x00000c20


	//   ....[3]....
        /*0274*/ 	.word	0x00000e40


	//   ....[4]....
        /*0278*/ 	.word	0x00000e70


	//   ....[5]....
        /*027c*/ 	.word	0x00000f00


	//   ....[6]....
        /*0280*/ 	.word	0x00000f30


	//   ....[7]....
        /*0284*/ 	.word	0x00000fc0


	//   ....[8]....
        /*0288*/ 	.word	0x00000ff0


	//   ....[9]....
        /*028c*/ 	.word	0x00001080


	//   ....[10]....
        /*0290*/ 	.word	0x000010b0


	//   ....[11]....
        /*0294*/ 	.word	0x00001140


	//   ....[12]....
        /*0298*/ 	.word	0x00001170


	//   ....[13]....
        /*029c*/ 	.word	0x00001200


	//   ....[14]....
        /*02a0*/ 	.word	0x00001230


	//   ....[15]....
        /*02a4*/ 	.word	0x000012b0


	//   ....[16]....
        /*02a8*/ 	.word	0x000012f0


	//   ....[17]....
        /*02ac*/ 	.word	0x000033c0


	//   ....[18]....
        /*02b0*/ 	.word	0x000034c0


	//   ....[19]....
        /*02b4*/ 	.word	0x00003940


	//   ....[20]....
        /*02b8*/ 	.word	0x000039f0


	//   ....[21]....
        /*02bc*/ 	.word	0x00003a40


	//   ....[22]....
        /*02c0*/ 	.word	0x00003aa0


	//   ....[23]....
        /*02c4*/ 	.word	0x00003be0


	//   ....[24]....
        /*02c8*/ 	.word	0x00003d30


	//   ....[25]....
        /*02cc*/ 	.word	0x000077e0


	//   ....[26]....
        /*02d0*/ 	.word	0x00007860


	//   ....[27]....
        /*02d4*/ 	.word	0x00007920


	//   ....[28]....
        /*02d8*/ 	.word	0x00007980


	//   ....[29]....
        /*02dc*/ 	.word	0x000079b0


	//   ....[30]....
        /*02e0*/ 	.word	0x00007a90


	//   ....[31]....
        /*02e4*/ 	.word	0x00007c10


	//   ....[32]....
        /*02e8*/ 	.word	0x00007f20


	//   ....[33]....
        /*02ec*/ 	.word	0x0000a570


	//   ....[34]....
        /*02f0*/ 	.word	0x0000a580


	//   ....[35]....
        /*02f4*/ 	.word	0x0000a590


	//   ....[36]....
        /*02f8*/ 	.word	0x0000a5b0


	//   ....[37]....
        /*02fc*/ 	.word	0x0000a5d0


	//   ....[38]....
        /*0300*/ 	.word	0x0000a5f0


	//   ....[39]....
        /*0304*/ 	.word	0x0000a600


	//   ....[40]....
        /*0308*/ 	.word	0x0000a630


	//   ....[41]....
        /*030c*/ 	.word	0x0000b200


	//   ....[42]....
        /*0310*/ 	.word	0x0000b250


	//   ....[43]....
        /*0314*/ 	.word	0x0000b280


	//   ....[44]....
        /*0318*/ 	.word	0x0000b2b0


	//   ....[45]....
        /*031c*/ 	.word	0x0000b2e0


	//   ....[46]....
        /*0320*/ 	.word	0x0000b310


	//   ....[47]....
        /*0324*/ 	.word	0x0000b340


	//   ....[48]....
        /*0328*/ 	.word	0x0000b360


	//   ....[49]....
        /*032c*/ 	.word	0x0000b380


	//   ....[50]....
        /*0330*/ 	.word	0x0000b390


	//   ....[51]....
        /*0334*/ 	.word	0x0000b740


	//   ....[52]....
        /*0338*/ 	.word	0x0000b760


	//   ....[53]....
        /*033c*/ 	.word	0x0000ba60


	//   ....[54]....
        /*0340*/ 	.word	0x0000ba80


	//   ....[55]....
        /*0344*/ 	.word	0x0000bd80


	//   ....[56]....
        /*0348*/ 	.word	0x0000bd90


	//----- nvinfo : EIATTR_EXIT_INSTR_OFFSETS
	.align		4
.L_128:
        /*034c*/ 	.byte	0x04, 0x1c
        /*034e*/ 	.short	(.L_130 - .L_129)


	//   ....[0]....
.L_129:
        /*0350*/ 	.word	0x000001b0


	//   ....[1]....
        /*0354*/ 	.word	0x0000bda0


	//   ....[2]....
        /*0358*/ 	.word	0x0000c040


	//   ....[3]....
        /*035c*/ 	.word	0x0000c090


	//   ....[4]....
        /*0360*/ 	.word	0x0000c0c0


	//   ....[5]....
        /*0364*/ 	.word	0x0000c120


	//   ....[6]....
        /*0368*/ 	.word	0x0000c380


	//----- nvinfo : EIATTR_CTAIDZ_USED
	.align		4
.L_130:
        /*036c*/ 	.byte	0x01, 0x04
	.zero		2


	//----- nvinfo : EIATTR_MAX_THREADS
	.align		4
        /*0370*/ 	.byte	0x04, 0x05
        /*0372*/ 	.short	(.L_132 - .L_131)
.L_131:
        /*0374*/ 	.word	0x00000080
        /*0378*/ 	.word	0x00000001
        /*037c*/ 	.word	0x00000001


	//----- nvinfo : EIATTR_CRS_STACK_SIZE
	.align		4
.L_132:
        /*0380*/ 	.byte	0x04, 0x1e
        /*0382*/ 	.short	(.L_134 - .L_133)
.L_133:
        /*0384*/ 	.word	0x00000000
.L_134:


//--------------------- .nv.info._ZN7cutlass13device_kernelIN5flash19enable_sm80_to_sm89INS1_16FlashAttnFwdSm80INS1_25CollectiveMainloopFwdSm80ILi4ELi1ELb0EN4cute5tupleIJNS5_1CILi128EEENS7_ILi80EEENS7_ILi64EEEEEELi64ENS_6half_tEfNS_4arch4Sm80ELb0ELb0ELb0ELb1ELb0ELb0ELb1ELb1EEENS1_21CollectiveEpilogueFwdINS6_IJS8_SA_S9_EEENS6_IJNS7_ILi1EEESI_SI_EEESC_SE_Li128ELb1ELb1ELb1ELb0EEENS1_36VarlenDynamicPersistentTileSchedulerILi128ELi80ELi128ELi128ELb1ELb1ELb0ELb0ELb1ELb1EEEEEEEEEvNT_6ParamsE --------------------------
	.section	.nv.info._ZN7cutlass13device_kernelIN5flash19enable_sm80_to_sm89INS1_16FlashAttnFwdSm80INS1_25CollectiveMainloopFwdSm80ILi4ELi1ELb0EN4cute5tupleIJNS5_1CILi128EEENS7_ILi80EEENS7_ILi64EEEEEELi64ENS_6half_tEfNS_4arch4Sm80ELb0ELb0ELb0ELb1ELb0ELb0ELb1ELb1EEENS1_21CollectiveEpilogueFwdINS6_IJS8_SA_S9_EEENS6_IJNS7_ILi1EEESI_SI_EEESC_SE_Li128ELb1ELb1ELb1ELb0EEENS1_36VarlenDynamicPersistentTileSchedulerILi128ELi80ELi128ELi128ELb1ELb1ELb0ELb0ELb1ELb1EEEEEEEEEvNT_6ParamsE,"",@"SHT_CUDA_INFO"
	.sectionflags	@""
	.align	4


	//----- nvinfo : EIATTR_CUDA_API_VERSION
	.align		4
        /*0000*/ 	.byte	0x04, 0x37
        /*0002*/ 	.short	(.L_136 - .L_135)
.L_135:
        /*0004*/ 	.word	0x00000082


	//----- nvinfo : EIATTR_SW2861232_WAR
	.align		4
.L_136:
        /*0008*/ 	.byte	0x01, 0x35
	.zero		2


	//----- nvinfo : EIATTR_PARAM_CBANK
	.align		4
        /*000c*/ 	.byte	0x04, 0x0a
        /*000e*/ 	.short	(.L_138 - .L_137)
	.align		4
.L_137:
        /*0010*/ 	.word	index@(.nv.constant0._ZN7cutlass13device_kernelIN5flash19enable_sm80_to_sm89INS1_16FlashAttnFwdSm80INS1_25CollectiveMainloopFwdSm80ILi4ELi1ELb0EN4cute5tupleIJNS5_1CILi128EEENS7_ILi80EEENS7_ILi64EEEEEELi64ENS_6half_tEfNS_4arch4Sm80ELb0ELb0ELb0ELb1ELb0ELb0ELb1ELb1EEENS1_21CollectiveEpilogueFwdINS6_IJS8_SA_S9_EEENS6_IJNS7_ILi1EEESI_SI_EEESC_SE_Li128ELb1ELb1ELb1ELb0EEENS1_36VarlenDynamicPersistentTileSchedulerILi128ELi80ELi128ELi128ELb1ELb1ELb0ELb0ELb1ELb1EEEEEEEEEvNT_6ParamsE)
        /*0014*/ 	.short	0x0160
        /*0016*/ 	.short	0x0438


	//----- nvinfo : EIATTR_CBANK_PARAM_SIZE
	.align		4
.L_138:
        /*0018*/ 	.byte	0x03, 0x19
        /*001a*/ 	.short	0x0438


	//----- nvinfo : EIATTR_KPARAM_INFO
	.align		4
        /*001c*/ 	.byte	0x04, 0x17
        /*001e*/ 	.short	(.L_140 - .L_139)
.L_139:
        /*0020*/ 	.word	0x00000000
        /*0024*/ 	.short	0x0000
        /*0026*/ 	.short	0x0000
        /*0028*/ 	.byte	0x00, 0xf0, 0xe1, 0x10


	//----- nvinfo : EIATTR_MAXREG_COUNT
	.align		4
.L_140:
        /*002c*/ 	.byte	0x03, 0x1b
        /*002e*/ 	.short	0x00ff


	//----- nvinfo : EIATTR_NUM_BARRIERS
	.align		4
        /*0030*/ 	.byte	0x02, 0x4c
        /*0032*/ 	.byte	0x06
	.zero		1


	//----- nvinfo : EIATTR_ANNOTATIONS
	.align		4
        /*0034*/ 	.byte	0x04, 0x55
        /*0036*/ 	.short	(.L_142 - .L_141)


	//   ....[0]....
.L_141:
        /* <DEDUP_REMOVED lines=28> */
        /*01ec*/ 	.byte	0xd0, 0xbe, 0x00, 0x00


	//----- nvinfo : EIATTR_MERCURY_ISA_VERSION
	.align		4
.L_142:
        /*01f0*/ 	.byte	0x03, 0x5f
        /*01f2*/ 	.short	0x0000


	//----- nvinfo : EIATTR_INT_WARP_WIDE_INSTR_OFFSETS
	.align		4
        /*01f4*/ 	.byte	0x04, 0x31
        /*01f6*/ 	.short	(.L_144 - .L_143)


	//   ....[0]....
.L_143:
        /*01f8*/ 	.word	0x000092e0


	//   ....[1]....
        /*01fc*/ 	.word	0x00009360


	//----- nvinfo : EIATTR_COOP_GROUP_MASK_REGIDS
	.align		4
.L_144:
        /*0200*/ 	.byte	0x04, 0x29
        /*0202*/ 	.short	(.L_146 - .L_145)


	//   ....[0]....
.L_145:
        /*0204*/ 	.word	0xffffffff


	//   ....[1]....
        /*0208*/ 	.word	0xffffffff


	//   ....[2]....
        /*020c*/ 	.word	0xffffffff


	//   ....[3]....
        /*0210*/ 	.word	0xffffffff


	//   ....[4]....
        /*0214*/ 	.word	0xffffffff


	//   ....[5]....
        /*0218*/ 	.word	0xffffffff


	//   ....[6]....
        /*021c*/ 	.word	0xffffffff


	//   ....[7]....
        /*0220*/ 	.word	0xffffffff


	//   ....[8]....
        /*0224*/ 	.word	0xffffffff


	//   ....[9]....
        /*0228*/ 	.word	0xffffffff


	//   ....[10]....
        /*022c*/ 	.word	0xffffffff


	//   ....[11]....
        /*0230*/ 	.word	0xffffffff


	//   ....[12]....
        /*0234*/ 	.word	0xffffffff


	//   ....[13]....
        /*0238*/ 	.word	0xffffffff


	//   ....[14]....
        /*023c*/ 	.word	0xffffffff


	//   ....[15]....
        /*0240*/ 	.word	0xffffffff


	//   ....[16]....
        /*0244*/ 	.word	0xffffffff


	//   ....[17]....
        /*0248*/ 	.word	0xffffffff


	//   ....[18]....
        /*024c*/ 	.word	0xffffffff


	//   ....[19]....
        /*0250*/ 	.word	0xffffffff


	//   ....[20]....
        /*0254*/ 	.word	0xffffffff


	//   ....[21]....
        /*0258*/ 	.word	0xffffffff


	//   ....[22]....
        /*025c*/ 	.word	0xffffffff


	//   ....[23]....
        /*0260*/ 	.word	0xffffffff


	//   ....[24]....
        /*0264*/ 	.word	0xffffffff


	//   ....[25]....
        /*0268*/ 	.word	0xffffffff


	//   ....[26]....
        /*026c*/ 	.word	0xffffffff


	//   ....[27]....
        /*0270*/ 	.word	0xffffffff


	//   ....[28]....
        /*0274*/ 	.word	0xffffffff


	//   ....[29]....
        /*0278*/ 	.word	0xffffffff


	//   ....[30]....
        /*027c*/ 	.word	0xffffffff


	//   ....[31]....
        /*0280*/ 	.word	0xffffffff


	//   ....[32]....
        /*0284*/ 	.word	0xffffffff


	//   ....[33]....
        /*0288*/ 	.word	0xffffffff


	//   ....[34]....
        /*028c*/ 	.word	0xffffffff


	//   ....[35]....
        /*0290*/ 	.word	0xffffffff


	//   ....[36]....
        /*0294*/ 	.word	0xffffffff


	//   ....[37]....
        /*0298*/ 	.word	0xffffffff


	//   ....[38]....
        /*029c*/ 	.word	0xffffffff


	//   ....[39]....
        /*02a0*/ 	.word	0xffffffff


	//   ....[40]....
        /*02a4*/ 	.word	0xffffffff


	//   ....[41]....
        /*02a8*/ 	.word	0xffffffff


	//   ....[42]....
        /*02ac*/ 	.word	0xffffffff


	//   ....[43]....
        /*02b0*/ 	.word	0xffffffff


	//   ....[44]....
        /*02b4*/ 	.word	0xffffffff


	//   ....[45]....
        /*02b8*/ 	.word	0xffffffff


	//   ....[46]....
        /*02bc*/ 	.word	0xffffffff


	//   ....[47]....
        /*02c0*/ 	.word	0xffffffff


	//   ....[48]....
        /*02c4*/ 	.word	0xffffffff


	//   ....[49]....
        /*02c8*/ 	.word	0xffffffff


	//   ....[50]....
        /*02cc*/ 	.word	0xffffffff


	//   ....[51]....
        /*02d0*/ 	.word	0xffffffff


	//   ....[52]....
        /*02d4*/ 	.word	0xffffffff


	//   ....[53]....
        /*02d8*/ 	.word	0xffffffff


	//   ....[54]....
        /*02dc*/ 	.word	0xffffffff


	//   ....[55]....
        /*02e0*/ 	.word	0xffffffff


	//   ....[56]....
        /*02e4*/ 	.word	0xffffffff


	//   ....[57]....
        /*02e8*/ 	.word	0xffffffff


	//   ....[58]....
        /*02ec*/ 	.word	0xffffffff


	//   ....[59]....
        /*02f0*/ 	.word	0xffffffff


	//   ....[60]....
        /*02f4*/ 	.word	0xffffffff


	//   ....[61]....
        /*02f8*/ 	.word	0xffffffff


	//   ....[62]....
        /*02fc*/ 	.word	0xffffffff


	//   ....[63]....
        /*0300*/ 	.word	0xffffffff


	//   ....[64]....
        /*0304*/ 	.word	0xffffffff


	//   ....[65]....
        /*0308*/ 	.word	0xffffffff


	//   ....[66]....
        /*030c*/ 	.word	0xffffffff


	//   ....[67]....
        /*0310*/ 	.word	0xffffffff


	//   ....[68]....
        /*0314*/ 	.word	0xffffffff


	//   ....[69]....
        /*0318*/ 	.word	0xffffffff


	//   ....[70]....
        /*031c*/ 	.word	0xffffffff


	//   ....[71]....
        /*0320*/ 	.word	0xffffffff


	//   ....[72]....
        /*0324*/ 	.word	0xffffffff


	//   ....[73]....
        /*0328*/ 	.word	0xffffffff


	//   ....[74]....
        /*032c*/ 	.word	0xffffffff


	//   ....[75]....
        /*0330*/ 	.word	0xffffffff


	//   ....[76]....
        /*0334*/ 	.word	0xffffffff


	//   ....[77]....
        /*0338*/ 	.word	0xffffffff


	//   ....[78]....
        /*033c*/ 	.word	0xffffffff


	//   ....[79]....
        /*0340*/ 	.word	0xffffffff


	//   ....[80]....
        /*0344*/ 	.word	0xffffffff


	//   ....[81]....
        /*0348*/ 	.word	0xffffffff


	//   ....[82]....
        /*034c*/ 	.word	0xffffffff


	//   ....[83]....
        /*0350*/ 	.word	0xffffffff


	//   ....[84]....
        /*0354*/ 	.word	0xffffffff


	//   ....[85]....
        /*0358*/ 	.word	0xffffffff


	//   ....[86]....
        /*035c*/ 	.word	0xffffffff


	//   ....[87]....
        /*0360*/ 	.word	0xffffffff


	//   ....[88]....
        /*0364*/ 	.word	0xffffffff


	//   ....[89]....
        /*0368*/ 	.word	0xffffffff


	//   ....[90]....
        /*036c*/ 	.word	0xffffffff


	//   ....[91]....
        /*0370*/ 	.word	0xffffffff


	//   ....[92]....
        /*0374*/ 	.word	0xffffffff


	//   ....[93]....
        /*0378*/ 	.word	0xffffffff


	//   ....[94]....
        /*037c*/ 	.word	0xffffffff


	//   ....[95]....
        /*0380*/ 	.word	0xffffffff


	//   ....[96]....
        /*0384*/ 	.word	0xffffffff


	//   ....[97]....
        /*0388*/ 	.word	0xffffffff


	//   ....[98]....
        /*038c*/ 	.word	0xffffffff


	//   ....[99]....
        /*0390*/ 	.word	0xffffffff


	//   ....[100]....
        /*0394*/ 	.word	0xffffffff


	//   ....[101]....
        /*0398*/ 	.word	0xffffffff


	//   ....[102]....
        /*039c*/ 	.word	0xffffffff


	//   ....[103]....
        /*03a0*/ 	.word	0xffffffff


	//   ....[104]....
        /*03a4*/ 	.word	0xffffffff


	//   ....[105]....
        /*03a8*/ 	.word	0xffffffff


	//   ....[106]....
        /*03ac*/ 	.word	0xffffffff


	//   ....[107]....
        /*03b0*/ 	.word	0xffffffff


	//   ....[108]....
        /*03b4*/ 	.word	0xffffffff


	//   ....[109]....
        /*03b8*/ 	.word	0xffffffff


	//   ....[110]....
        /*03bc*/ 	.word	0xffffffff


	//   ....[111]....
        /*03c0*/ 	.word	0xffffffff


	//   ....[112]....
        /*03c4*/ 	.word	0xffffffff


	//   ....[113]....
        /*03c8*/ 	.word	0xffffffff


	//   ....[114]....
        /*03cc*/ 	.word	0xffffffff


	//   ....[115]....
        /*03d0*/ 	.word	0xffffffff


	//   ....[116]....
        /*03d4*/ 	.word	0xffffffff


	//   ....[117]....
        /*03d8*/ 	.word	0xffffffff


	//   ....[118]....
        /*03dc*/ 	.word	0xffffffff


	//   ....[119]....
        /*03e0*/ 	.word	0xffffffff


	//   ....[120]....
        /*03e4*/ 	.word	0xffffffff


	//   ....[121]....
        /*03e8*/ 	.word	0xffffffff


	//   ....[122]....
        /*03ec*/ 	.word	0xffffffff


	//   ....[123]....
        /*03f0*/ 	.word	0xffffffff


	//   ....[124]....
        /*03f4*/ 	.word	0xffffffff


	//   ....[125]....
        /*03f8*/ 	.word	0xffffffff


	//   ....[126]....
        /*03fc*/ 	.word	0xffffffff


	//   ....[127]....
        /*0400*/ 	.word	0xffffffff


	//   ....[128]....
        /*0404*/ 	.word	0xffffffff


	//   ....[129]....
        /*0408*/ 	.word	0xffffffff


	//   ....[130]....
        /*040c*/ 	.word	0xffffffff


	//   ....[131]....
        /*0410*/ 	.word	0xffffffff


	//   ....[132]....
        /*0414*/ 	.word	0xffffffff


	//   ....[133]....
        /*0418*/ 	.word	0xffffffff


	//   ....[134]....
        /*041c*/ 	.word	0xffffffff


	//   ....[135]....
        /*0420*/ 	.word	0xffffffff


	//   ....[136]....
        /*0424*/ 	.word	0xffffffff


	//   ....[137]....
        /*0428*/ 	.word	0xffffffff


	//   ....[138]....
        /*042c*/ 	.word	0xffffffff


	//   ....[139]....
        /*0430*/ 	.word	0xffffffff


	//   ....[140]....
        /*0434*/ 	.word	0xffffffff


	//   ....[141]....
        /*0438*/ 	.word	0xffffffff


	//   ....[142]....
        /*043c*/ 	.word	0xffffffff


	//   ....[143]....
        /*0440*/ 	.word	0xffffffff


	//   ....[144]....
        /*0444*/ 	.word	0xffffffff


	//   ....[145]....
        /*0448*/ 	.word	0xffffffff


	//   ....[146]....
        /*044c*/ 	.word	0xffffffff


	//   ....[147]....
        /*0450*/ 	.word	0xffffffff


	//   ....[148]....
        /*0454*/ 	.word	0xffffffff


	//   ....[149]....
        /*0458*/ 	.word	0xffffffff


	//   ....[150]....
        /*045c*/ 	.word	0xffffffff


	//   ....[151]....
        /*0460*/ 	.word	0xffffffff


	//   ....[152]....
        /*0464*/ 	.word	0xffffffff


	//   ....[153]....
        /*0468*/ 	.word	0xffffffff


	//   ....[154]....
        /*046c*/ 	.word	0xffffffff


	//   ....[155]....
        /*0470*/ 	.word	0xffffffff


	//   ....[156]....
        /*0474*/ 	.word	0xffffffff


	//   ....[157]....
        /*0478*/ 	.word	0xffffffff


	//   ....[158]....
        /*047c*/ 	.word	0xffffffff


	//   ....[159]....
        /*0480*/ 	.word	0xffffffff


	//   ....[160]....
        /*0484*/ 	.word	0xffffffff


	//   ....[161]....
        /*0488*/ 	.word	0xffffffff


	//   ....[162]....
        /*048c*/ 	.word	0xffffffff


	//   ....[163]....
        /*0490*/ 	.word	0xffffffff


	//   ....[164]....
        /*0494*/ 	.word	0xffffffff


	//   ....[165]....
        /*0498*/ 	.word	0xffffffff


	//   ....[166]....
        /*049c*/ 	.word	0xffffffff


	//   ....[167]....
        /*04a0*/ 	.word	0xffffffff


	//   ....[168]....
        /*04a4*/ 	.word	0xffffffff


	//   ....[169]....
        /*04a8*/ 	.word	0xffffffff


	//   ....[170]....
        /*04ac*/ 	.word	0xffffffff


	//   ....[171]....
        /*04b0*/ 	.word	0xffffffff


	//   ....[172]....
        /*04b4*/ 	.word	0xffffffff


	//   ....[173]....
        /*04b8*/ 	.word	0xffffffff


	//   ....[174]....
        /*04bc*/ 	.word	0xffffffff


	//   ....[175]....
        /*04c0*/ 	.word	0xffffffff


	//   ....[176]....
        /*04c4*/ 	.word	0xffffffff


	//   ....[177]....
        /*04c8*/ 	.word	0xffffffff


	//   ....[178]....
        /*04cc*/ 	.word	0xffffffff


	//   ....[179]....
        /*04d0*/ 	.word	0xffffffff


	//   ....[180]....
        /*04d4*/ 	.word	0xffffffff


	//   ....[181]....
        /*04d8*/ 	.word	0xffffffff


	//   ....[182]....
        /*04dc*/ 	.word	0xffffffff


	//   ....[183]....
        /*04e0*/ 	.word	0xffffffff


	//   ....[184]....
        /*04e4*/ 	.word	0xffffffff


	//   ....[185]....
        /*04e8*/ 	.word	0xffffffff


	//   ....[186]....
        /*04ec*/ 	.word	0xffffffff


	//   ....[187]....
        /*04f0*/ 	.word	0xffffffff


	//   ....[188]....
        /*04f4*/ 	.word	0xffffffff


	//   ....[189]....
        /*04f8*/ 	.word	0xffffffff


	//   ....[190]....
        /*04fc*/ 	.word	0xffffffff


	//   ....[191]....
        /*0500*/ 	.word	0xffffffff


	//   ....[192]....
        /*0504*/ 	.word	0xffffffff


	//   ....[193]....
        /*0508*/ 	.word	0xffffffff


	//   ....[194]....
        /*050c*/ 	.word	0xffffffff


	//   ....[195]....
        /*0510*/ 	.word	0xffffffff


	//   ....[196]....
        /*0514*/ 	.word	0xffffffff


	//   ....[197]....
        /*0518*/ 	.word	0xffffffff


	//   ....[198]....
        /*051c*/ 	.word	0xffffffff


	//   ....[199]....
        /*0520*/ 	.word	0xffffffff


	//   ....[200]....
        /*0524*/ 	.word	0xffffffff


	//   ....[201]....
        /*0528*/ 	.word	0xffffffff


	//   ....[202]....
        /*052c*/ 	.word	0xffffffff


	//   ....[203]....
        /*0530*/ 	.word	0xffffffff


	//   ....[204]....
        /*0534*/ 	.word	0xffffffff


	//   ....[205]....
        /*0538*/ 	.word	0xffffffff


	//   ....[206]....
        /*053c*/ 	.word	0xffffffff


	//   ....[207]....
        /*0540*/ 	.word	0xffffffff


	//   ....[208]....
        /*0544*/ 	.word	0xffffffff


	//   ....[209]....
        /*0548*/ 	.word	0xffffffff


	//   ....[210]....
        /*054c*/ 	.word	0xffffffff


	//   ....[211]....
        /*0550*/ 	.word	0xffffffff


	//   ....[212]....
        /*0554*/ 	.word	0xffffffff


	//   ....[213]....
        /*0558*/ 	.word	0xffffffff


	//   ....[214]....
        /*055c*/ 	.word	0xffffffff


	//----- nvinfo : EIATTR_COOP_GROUP_INSTR_OFFSETS
	.align		4
.L_146:
        /*0560*/ 	.byte	0x04, 0x28
        /*0562*/ 	.short	(.L_148 - .L_147)


	//   ....[0]....
.L_147:
        /*0564*/ 	.word	0x00000050


	//   ....[1]....
        /*0568*/ 	.word	0x000001f0


	//   ....[2]....
        /*056c*/ 	.word	0x00000220


	//   ....[3]....
        /*0570*/ 	.word	0x00000250


	//   ....[4]....
        /*0574*/ 	.word	0x00000280


	//   ....[5]....
        /*0578*/ 	.word	0x000002b0


	//   ....[6]....
        /*057c*/ 	.word	0x000002e0


	//   ....[7]....
        /*0580*/ 	.word	0x00000450


	//   ....[8]....
        /*0584*/ 	.word	0x00000490


	//   ....[9]....
        /*0588*/ 	.word	0x000004c0


	//   ....[10]....
        /*058c*/ 	.word	0x000004f0


	//   ....[11]....
        /*0590*/ 	.word	0x00000520


	//   ....[12]....
        /*0594*/ 	.word	0x00000550


	//   ....[13]....
        /*0598*/ 	.word	0x000005e0


	//   ....[14]....
        /*059c*/ 	.word	0x00000610


	//   ....[15]....
        /*05a0*/ 	.word	0x00000630


	//   ....[16]....
        /*05a4*/ 	.word	0x00000690


	//   ....[17]....
        /*05a8*/ 	.word	0x00002180


	//   ....[18]....
        /*05ac*/ 	.word	0x000021a0


	//   ....[19]....
        /*05b0*/ 	.word	0x00002270


	//   ....[20]....
        /*05b4*/ 	.word	0x00002280


	//   ....[21]....
        /*05b8*/ 	.word	0x00002350


	//   ....[22]....
        /*05bc*/ 	.word	0x00002370


	//   ....[23]....
        /*05c0*/ 	.word	0x00002440


	//   ....[24]....
        /*05c4*/ 	.word	0x00002450


	//   ....[25]....
        /*05c8*/ 	.word	0x00002520


	//   ....[26]....
        /*05cc*/ 	.word	0x00002540


	//   ....[27]....
        /*05d0*/ 	.word	0x00002610


	//   ....[28]....
        /*05d4*/ 	.word	0x00002620


	//   ....[29]....
        /*05d8*/ 	.word	0x000026f0


	//   ....[30]....
        /*05dc*/ 	.word	0x00002710


	//   ....[31]....
        /*05e0*/ 	.word	0x000027e0


	//   ....[32]....
        /*05e4*/ 	.word	0x000027f0


	//   ....[33]....
        /*05e8*/ 	.word	0x000040f0


	//   ....[34]....
        /*05ec*/ 	.word	0x00004120


	//   ....[35]....
        /*05f0*/ 	.word	0x00004270


	//   ....[36]....
        /*05f4*/ 	.word	0x000042a0


	//   ....[37]....
        /*05f8*/ 	.word	0x000042d0


	//   ....[38]....
        /*05fc*/ 	.word	0x000043b0


	//   ....[39]....
        /*0600*/ 	.word	0x00004460


	//   ....[40]....
        /*0604*/ 	.word	0x00004510


	//   ....[41]....
        /*0608*/ 	.word	0x00006940


	//   ....[42]....
        /*060c*/ 	.word	0x00006a50


	//   ....[43]....
        /*0610*/ 	.word	0x00006aa0


	//   ....[44]....
        /*0614*/ 	.word	0x00006ad0


	//   ....[45]....
        /*0618*/ 	.word	0x00006b20


	//   ....[46]....
        /*061c*/ 	.word	0x00006bc0


	//   ....[47]....
        /*0620*/ 	.word	0x00006ca0


	//   ....[48]....
        /*0624*/ 	.word	0x000070d0


	//   ....[49]....
        /*0628*/ 	.word	0x00008b40


	//   ....[50]....
        /*062c*/ 	.word	0x00008b50


	//   ....[51]....
        /*0630*/ 	.word	0x00008b60


	//   ....[52]....
        /*0634*/ 	.word	0x00008b70


	//   ....[53]....
        /*0638*/ 	.word	0x00008ba0


	//   ....[54]....
        /*063c*/ 	.word	0x00008bc0


	//   ....[55]....
        /*0640*/ 	.word	0x00008be0


	//   ....[56]....
        /*0644*/ 	.word	0x00008bf0


	//   ....[57]....
        /*0648*/ 	.word	0x00009db0


	//   ....[58]....
        /*064c*/ 	.word	0x00009dc0


	//   ....[59]....
        /*0650*/ 	.word	0x00009dd0


	//   ....[60]....
        /*0654*/ 	.word	0x00009de0


	//   ....[61]....
        /*0658*/ 	.word	0x00009df0


	//   ....[62]....
        /*065c*/ 	.word	0x00009e00


	//   ....[63]....
        /*0660*/ 	.word	0x00009e10


	//   ....[64]....
        /*0664*/ 	.word	0x00009e20


	//   ....[65]....
        /*0668*/ 	.word	0x0000a210


	//   ....[66]....
        /*066c*/ 	.word	0x0000a230


	//   ....[67]....
        /*0670*/ 	.word	0x0000a2a0


	//   ....[68]....
        /*0674*/ 	.word	0x0000a2b0


	//   ....[69]....
        /*0678*/ 	.word	0x0000a320


	//   ....[70]....
        /*067c*/ 	.word	0x0000a340


	//   ....[71]....
        /*0680*/ 	.word	0x0000a3b0


	//   ....[72]....
        /*0684*/ 	.word	0x0000a3c0


	//   ....[73]....
        /*0688*/ 	.word	0x0000a430


	//   ....[74]....
        /*068c*/ 	.word	0x0000a450


	//   ....[75]....
        /*0690*/ 	.word	0x0000a4c0


	//   ....[76]....
        /*0694*/ 	.word	0x0000a4d0


	//   ....[77]....
        /*0698*/ 	.word	0x0000a540


	//   ....[78]....
        /*069c*/ 	.word	0x0000a560


	//   ....[79]....
        /*06a0*/ 	.word	0x0000a5d0


	//   ....[80]....
        /*06a4*/ 	.word	0x0000a5e0


	//   ....[81]....
        /*06a8*/ 	.word	0x0000a870


	//   ....[82]....
        /*06ac*/ 	.word	0x0000a890


	//   ....[83]....
        /*06b0*/ 	.word	0x0000abd0


	//   ....[84]....
        /*06b4*/ 	.word	0x0000abe0


	//   ....[85]....
        /*06b8*/ 	.word	0x0000ae40


	//   ....[86]....
        /*06bc*/ 	.word	0x0000ae60


	//   ....[87]....
        /*06c0*/ 	.word	0x0000b0c0


	//   ....[88]....
        /*06c4*/ 	.word	0x0000b0d0


	//   ....[89]....
        /*06c8*/ 	.word	0x0000ba90


	//   ....[90]....
        /*06cc*/ 	.word	0x0000bab0


	//   ....[91]....
        /*06d0*/ 	.word	0x0000bb20


	//   ....[92]....
        /*06d4*/ 	.word	0x0000bb30


	//   ....[93]....
        /*06d8*/ 	.word	0x0000bba0


	//   ....[94]....
        /*06dc*/ 	.word	0x0000bbc0


	//   ....[95]....
        /*06e0*/ 	.word	0x0000bc30


	//   ....[96]....
        /*06e4*/ 	.word	0x0000bc40


	//   ....[97]....
        /*06e8*/ 	.word	0x0000bcb0


	//   ....[98]....
        /*06ec*/ 	.word	0x0000bcd0


	//   ....[99]....
        /*06f0*/ 	.word	0x0000bd40


	//   ....[100]....
        /*06f4*/ 	.word	0x0000bd50


	//   ....[101]....
        /*06f8*/ 	.word	0x0000bdc0


	//   ....[102]....
        /*06fc*/ 	.word	0x0000bde0


	//   ....[103]....
        /*0700*/ 	.word	0x0000be50


	//   ....[104]....
        /*0704*/ 	.word	0x0000be60


	//   ....[105]....
        /*0708*/ 	.word	0x0000bf90


	//   ....[106]....
        /*070c*/ 	.word	0x0000bfb0


	//   ....[107]....
        /*0710*/ 	.word	0x0000c0d0


	//   ....[108]....
        /*0714*/ 	.word	0x0000c110


	//   ....[109]....
        /*0718*/ 	.word	0x0000c140


	//   ....[110]....
        /*071c*/ 	.word	0x0000c170


	//   ....[111]....
        /*0720*/ 	.word	0x0000c1a0


	//   ....[112]....
        /*0724*/ 	.word	0x0000c1d0


	//   ....[113]....
        /*0728*/ 	.word	0x0000c320


	//   ....[114]....
        /*072c*/ 	.word	0x0000c360


	//   ....[115]....
        /*0730*/ 	.word	0x0000c390


	//   ....[116]....
        /*0734*/ 	.word	0x0000c3c0


	//   ....[117]....
        /*0738*/ 	.word	0x0000c3f0


	//   ....[118]....
        /*073c*/ 	.word	0x0000c420


	//   ....[119]....
        /*0740*/ 	.word	0x0000c4b0


	//   ....[120]....
        /*0744*/ 	.word	0x0000c4e0


	//   ....[121]....
        /*0748*/ 	.word	0x0000c4f0


	//   ....[122]....
        /*074c*/ 	.word	0x0000c550


	//   ....[123]....
        /*0750*/ 	.word	0x0000ca90


	//   ....[124]....
        /*0754*/ 	.word	0x0000caf0


	//   ....[125]....
        /*0758*/ 	.word	0x0000cb40


	//   ....[126]....
        /*075c*/ 	.word	0x0000cb90


	//   ....[127]....
        /*0760*/ 	.word	0x0000cbe0


	//   ....[128]....
        /*0764*/ 	.word	0x0000cc50


	//   ....[129]....
        /*0768*/ 	.word	0x0000cca0


	//   ....[130]....
        /*076c*/ 	.word	0x0000cd00


	//   ....[131]....
        /*0770*/ 	.word	0x0000cd70


	//   ....[132]....
        /*0774*/ 	.word	0x0000cdd0


	//   ....[133]....
        /*0778*/ 	.word	0x0000ce40


	//   ....[134]....
        /*077c*/ 	.word	0x0000ceb0


	//   ....[135]....
        /*0780*/ 	.word	0x0000cf20


	//   ....[136]....
        /*0784*/ 	.word	0x0000cf80


	//   ....[137]....
        /*0788*/ 	.word	0x0000cff0


	//   ....[138]....
        /*078c*/ 	.word	0x0000d060


	//   ....[139]....
        /*0790*/ 	.word	0x0000d0d0


	//   ....[140]....
        /*0794*/ 	.word	0x0000d130


	//   ....[141]....
        /*0798*/ 	.word	0x0000d1a0


	//   ....[142]....
        /*079c*/ 	.word	0x0000d210


	//   ....[143]....
        /*07a0*/ 	.word	0x0000d280


	//   ....[144]....
        /*07a4*/ 	.word	0x0000d2e0


	//   ....[145]....
        /*07a8*/ 	.word	0x0000d350


	//   ....[146]....
        /*07ac*/ 	.word	0x0000d3c0


	//   ....[147]....
        /*07b0*/ 	.word	0x0000d430


	//   ....[148]....
        /*07b4*/ 	.word	0x0000d490


	//   ....[149]....
        /*07b8*/ 	.word	0x0000d510


	//   ....[150]....
        /*07bc*/ 	.word	0x0000d560


	//   ....[151]....
        /*07c0*/ 	.word	0x0000d5b0


	//   ....[152]....
        /*07c4*/ 	.word	0x0000d600


	//   ....[153]....
        /*07c8*/ 	.word	0x0000d650


	//   ....[154]....
        /*07cc*/ 	.word	0x0000d6a0


	//   ....[155]....
        /*07d0*/ 	.word	0x0000d6f0


	//   ....[156]....
        /*07d4*/ 	.word	0x0000d740


	//   ....[157]....
        /*07d8*/ 	.word	0x0000d7b0


	//   ....[158]....
        /*07dc*/ 	.word	0x0000d820


	//   ....[159]....
        /*07e0*/ 	.word	0x0000d890


	//   ....[160]....
        /*07e4*/ 	.word	0x0000d8f0


	//   ....[161]....
        /*07e8*/ 	.word	0x0000d960


	//   ....[162]....
        /*07ec*/ 	.word	0x0000d9d0


	//   ....[163]....
        /*07f0*/ 	.word	0x0000da40


	//   ....[164]....
        /*07f4*/ 	.word	0x0000daa0


	//   ....[165]....
        /*07f8*/ 	.word	0x0000db10


	//   ....[166]....
        /*07fc*/ 	.word	0x0000db80


	//   ....[167]....
        /*0800*/ 	.word	0x0000dbf0


	//   ....[168]....
        /*0804*/ 	.word	0x0000dc50


	//   ....[169]....
        /*0808*/ 	.word	0x0000dcc0


	//   ....[170]....
        /*080c*/ 	.word	0x0000dd30


	//   ....[171]....
        /*0810*/ 	.word	0x0000dda0


	//   ....[172]....
        /*0814*/ 	.word	0x0000de00


	//   ....[173]....
        /*0818*/ 	.word	0x0000de70


	//   ....[174]....
        /*081c*/ 	.word	0x0000dee0


	//   ....[175]....
        /*0820*/ 	.word	0x0000df50


	//   ....[176]....
        /*0824*/ 	.word	0x0000dfb0


	//   ....[177]....
        /*0828*/ 	.word	0x0000e020


	//   ....[178]....
        /*082c*/ 	.word	0x0000e090


	//   ....[179]....
        /*0830*/ 	.word	0x0000e100


	//   ....[180]....
        /*0834*/ 	.word	0x0000e160


	//   ....[181]....
        /*0838*/ 	.word	0x0000e1d0


	//   ....[182]....
        /*083c*/ 	.word	0x0000e240


	//   ....[183]....
        /*0840*/ 	.word	0x0000e2b0


	//   ....[184]....
        /*0844*/ 	.word	0x0000e310


	//   ....[185]....
        /*0848*/ 	.word	0x0000e380


	//   ....[186]....
        /*084c*/ 	.word	0x0000e3f0


	//   ....[187]....
        /*0850*/ 	.word	0x0000e460


	//   ....[188]....
        /*0854*/ 	.word	0x0000e4c0


	//   ....[189]....
        /*0858*/ 	.word	0x0000e530


	//   ....[190]....
        /*085c*/ 	.word	0x0000e5a0


	//   ....[191]....
        /*0860*/ 	.word	0x0000e610


	//   ....[192]....
        /*0864*/ 	.word	0x0000e670


	//   ....[193]....
        /*0868*/ 	.word	0x0000e6e0


	//   ....[194]....
        /*086c*/ 	.word	0x0000e750


	//   ....[195]....
        /*0870*/ 	.word	0x0000e7c0


	//   ....[196]....
        /*0874*/ 	.word	0x0000e820


	//   ....[197]....
        /*0878*/ 	.word	0x0000e890


	//   ....[198]....
        /*087c*/ 	.word	0x0000e900


	//   ....[199]....
        /*0880*/ 	.word	0x0000e950


	//   ....[200]....
        /*0884*/ 	.word	0x0000e990


	//   ....[201]....
        /*0888*/ 	.word	0x0000e9e0


	//   ....[202]....
        /*088c*/ 	.word	0x0000ea30


	//   ....[203]....
        /*0890*/ 	.word	0x0000ea80


	//   ....[204]....
        /*0894*/ 	.word	0x0000eaf0


	//   ....[205]....
        /*0898*/ 	.word	0x0000eb40


	//   ....[206]....
        /*089c*/ 	.word	0x0000eb90


	//   ....[207]....
        /*08a0*/ 	.word	0x0000ebe0


	//   ....[208]....
        /*08a4*/ 	.word	0x0000ec30


	//   ....[209]....
        /*08a8*/ 	.word	0x0000ec80


	//   ....[210]....
        /*08ac*/ 	.word	0x0000ecf0


	//   ....[211]....
        /*08b0*/ 	.word	0x0000ed40


	//   ....[212]....
        /*08b4*/ 	.word	0x0000eda0


	//   ....[213]....
        /*08b8*/ 	.word	0x0000ee00


	//   ....[214]....
        /*08bc*/ 	.word	0x0000ee60


	//----- nvinfo : EIATTR_EXIT_INSTR_OFFSETS
	.align		4
.L_148:
        /*08c0*/ 	.byte	0x04, 0x1c
        /*08c2*/ 	.short	(.L_150 - .L_149)


	//   ....[0]....
.L_149:
        /*08c4*/ 	.word	0x00000b50


	//   ....[1]....
        /*08c8*/ 	.word	0x0000ca50


	//----- nvinfo : EIATTR_MAX_THREADS
	.align		4
.L_150:
        /*08cc*/ 	.byte	0x04, 0x05
        /*08ce*/ 	.short	(.L_152 - .L_151)
.L_151:
        /*08d0*/ 	.word	0x00000080
        /*08d4*/ 	.word	0x00000001
        /*08d8*/ 	.word	0x00000001


	//----- nvinfo : EIATTR_CRS_STACK_SIZE
	.align		4
.L_152:
        /*08dc*/ 	.byte	0x04, 0x1e
        /*08de*/ 	.short	(.L_154 - .L_153)
.L_153:
        /*08e0*/ 	.word	0x00000000
.L_154:


//--------------------- .nv.info._ZN7cutlass13device_kernelIN5flash19enable_sm80_to_sm89INS1_16FlashAttnFwdSm80INS1_25CollectiveMainloopFwdSm80ILi4ELi1ELb0EN4cute5tupleIJNS5_1CILi128EEENS7_ILi80EEENS7_ILi64EEEEEELi64ENS_6half_tEfNS_4arch4Sm80ELb0ELb0ELb0ELb1ELb0ELb1ELb1ELb1EEENS1_21CollectiveEpilogueFwdINS6_IJS8_SA_S9_EEENS6_IJNS7_ILi1EEESI_SI_EEESC_SE_Li128ELb1ELb1ELb1ELb0EEENS1_36VarlenDynamicPersistentTileSchedulerILi128ELi80ELi128ELi128ELb1ELb1ELb0ELb0ELb1ELb1EEEEEEEEEvNT_6ParamsE --------------------------
	.section	.nv.info._ZN7cutlass13device_kernelIN5flash19enable_sm80_to_sm89INS1_16FlashAttnFwdSm80INS1_25CollectiveMainloopFwdSm80ILi4ELi1ELb0EN4cute5tupleIJNS5_1CILi128EEENS7_ILi80EEENS7_ILi64EEEEEELi64ENS_6half_tEfNS_4arch4Sm80ELb0ELb0ELb0ELb1ELb0ELb1ELb1ELb1EEENS1_21CollectiveEpilogueFwdINS6_IJS8_SA_S9_EEENS6_IJNS7_ILi1EEESI_SI_EEESC_SE_Li128ELb1ELb1ELb1ELb0EEENS1_36VarlenDynamicPersistentTileSchedulerILi128ELi80ELi128ELi128ELb1ELb1ELb0ELb0ELb1ELb1EEEEEEEEEvNT_6ParamsE,"",@"SHT_CUDA_INFO"
	.sectionflags	@""
	.align	4


	//----- nvinfo : EIATTR_CUDA_API_VERSION
	.align		4
        /*0000*/ 	.byte	0x04, 0x37
        /*0002*/ 	.short	(.L_156 - .L_155)
.L_155:
        /*0004*/ 	.word	0x00000082


	//----- nvinfo : EIATTR_SW2861232_WAR
	.align		4
.L_156:
        /*0008*/ 	.byte	0x01, 0x35
	.zero		2


	//----- nvinfo : EIATTR_PARAM_CBANK
	.align		4
        /*000c*/ 	.byte	0x04, 0x0a
        /*000e*/ 	.short	(.L_158 - .L_157)
	.align		4
.L_157:
        /*0010*/ 	.word	index@(.nv.constant0._ZN7cutlass13device_kernelIN5flash19enable_sm80_to_sm89INS1_16FlashAttnFwdSm80INS1_25CollectiveMainloopFwdSm80ILi4ELi1ELb0EN4cute5tupleIJNS5_1CILi128EEENS7_ILi80EEENS7_ILi64EEEEEELi64ENS_6half_tEfNS_4arch4Sm80ELb0ELb0ELb0ELb1ELb0ELb1ELb1ELb1EEENS1_21CollectiveEpilogueFwdINS6_IJS8_SA_S9_EEENS6_IJNS7_ILi1EEESI_SI_EEESC_SE_Li128ELb1ELb1ELb1ELb0EEENS1_36VarlenDynamicPersistentTileSchedulerILi128ELi80ELi128ELi128ELb1ELb1ELb0ELb0ELb1ELb1EEEEEEEEEvNT_6ParamsE)
        /*0014*/ 	.short	0x0160
        /*0016*/ 	.short	0x0438


	//----- nvinfo : EIATTR_CBANK_PARAM_SIZE
	.align		4
.L_158:
        /*0018*/ 	.byte	0x03, 0x19
        /*001a*/ 	.short	0x0438


	//----- nvinfo : EIATTR_KPARAM_INFO
	.align		4
        /*001c*/ 	.byte	0x04, 0x17
        /*001e*/ 	.short	(.L_160 - .L_159)
.L_159:
        /*0020*/ 	.word	0x00000000
        /*0024*/ 	.short	0x0000
        /*0026*/ 	.short	0x0000
        /*0028*/ 	.byte	0x00, 0xf0, 0xe1, 0x10


	//----- nvinfo : EIATTR_MAXREG_COUNT
	.align		4
.L_160:
        /*002c*/ 	.byte	0x03, 0x1b
        /*002e*/ 	.short	0x00ff


	//----- nvinfo : EIATTR_NUM_BARRIERS
	.align		4
        /*0030*/ 	.byte	0x02, 0x4c
        /*0032*/ 	.byte	0x06
	.zero		1


	//----- nvinfo : EIATTR_ANNOTATIONS
	.align		4
        /*0034*/ 	.byte	0x04, 0x55
        /*0036*/ 	.short	(.L_162 - .L_161)


	//   ....[0]....
.L_161:
        /* <DEDUP_REMOVED lines=40> */


	//----- nvinfo : EIATTR_MERCURY_ISA_VERSION
	.align		4
.L_162:
        /*02a8*/ 	.byte	0x03, 0x5f
        /*02aa*/ 	.short	0x0000


	//----- nvinfo : EIATTR_INT_WARP_WIDE_INSTR_OFFSETS
	.align		4
        /*02ac*/ 	.byte	0x04, 0x31
        /*02ae*/ 	.short	(.L_164 - .L_163)


	//   ....[0]....
.L_163:
        /*02b0*/ 	.word	0x000122f0


	//   ....[1]....
        /*02b4*/ 	.word	0x00012370


	//----- nvinfo : EIATTR_COOP_GROUP_MASK_REGIDS
	.align		4
.L_164:
        /*02b8*/ 	.byte	0x04, 0x29
        /*02ba*/ 	.short	(.L_166 - .L_165)


	//   ....[0]....
.L_165:
        /*02bc*/ 	.word	0xffffffff


	//   ....[1]....
        /*02c0*/ 	.word	0xffffffff


	//   ....[2]....
        /*02c4*/ 	.word	0xffffffff


	//   ....[3]....
        /*02c8*/ 	.word	0xffffffff


	//   ....[4]....
        /*02cc*/ 	.word	0xffffffff


	//   ....[5]....
        /*02d0*/ 	.word	0xffffffff


	//   ....[6]....
        /*02d4*/ 	.word	0xffffffff


	//   ....[7]....
        /*02d8*/ 	.word	0xffffffff


	//   ....[8]....
        /*02dc*/ 	.word	0xffffffff


	//   ....[9]....
        /*02e0*/ 	.word	0xffffffff


	//   ....[10]....
        /*02e4*/ 	.word	0xffffffff


	//   ....[11]....
        /*02e8*/ 	.word	0xffffffff


	//   ....[12]....
        /*02ec*/ 	.word	0xffffffff


	//   ....[13]....
        /*02f0*/ 	.word	0xffffffff


	//   ....[14]....
        /*02f4*/ 	.word	0xffffffff


	//   ....[15]....
        /*02f8*/ 	.word	0xffffffff


	//   ....[16]....
        /*02fc*/ 	.word	0xffffffff


	//   ....[17]....
        /*0300*/ 	.word	0xffffffff


	//   ....[18]....
        /*0304*/ 	.word	0xffffffff


	//   ....[19]....
        /*0308*/ 	.word	0xffffffff


	//   ....[20]....
        /*030c*/ 	.word	0xffffffff


	//   ....[21]....
        /*0310*/ 	.word	0xffffffff


	//   ....[22]....
        /*0314*/ 	.word	0xffffffff


	//   ....[23]....
        /*0318*/ 	.word	0xffffffff


	//   ....[24]....
        /*031c*/ 	.word	0xffffffff


	//   ....[25]....
        /*0320*/ 	.word	0xffffffff


	//   ....[26]....
        /*0324*/ 	.word	0xffffffff


	//   ....[27]....
        /*0328*/ 	.word	0xffffffff


	//   ....[28]....
        /*032c*/ 	.word	0xffffffff


	//   ....[29]....
        /*0330*/ 	.word	0xffffffff


	//   ....[30]....
        /*0334*/ 	.word	0xffffffff


	//   ....[31]....
        /*0338*/ 	.word	0xffffffff


	//   ....[32]....
        /*033c*/ 	.word	0xffffffff


	//   ....[33]....
        /*0340*/ 	.word	0xffffffff


	//   ....[34]....
        /*0344*/ 	.word	0xffffffff


	//   ....[35]....
        /*0348*/ 	.word	0xffffffff


	//   ....[36]....
        /*034c*/ 	.word	0xffffffff


	//   ....[37]....
        /*0350*/ 	.word	0xffffffff


	//   ....[38]....
        /*0354*/ 	.word	0xffffffff


	//   ....[39]....
        /*0358*/ 	.word	0xffffffff


	//   ....[40]....
        /*035c*/ 	.word	0xffffffff


	//   ....[41]....
        /*0360*/ 	.word	0xffffffff


	//   ....[42]....
        /*0364*/ 	.word	0xffffffff


	//   ....[43]....
        /*0368*/ 	.word	0xffffffff


	//   ....[44]....
        /*036c*/ 	.word	0xffffffff


	//   ....[45]....
        /*0370*/ 	.word	0xffffffff


	//   ....[46]....
        /*0374*/ 	.word	0xffffffff


	//   ....[47]....
        /*0378*/ 	.word	0xffffffff


	//   ....[48]....
        /*037c*/ 	.word	0xffffffff


	//   ....[49]....
        /*0380*/ 	.word	0xffffffff


	//   ....[50]....
        /*0384*/ 	.word	0xffffffff


	//   ....[51]....
        /*0388*/ 	.word	0xffffffff


	//   ....[52]....
        /*038c*/ 	.word	0xffffffff


	//   ....[53]....
        /*0390*/ 	.word	0xffffffff


	//   ....[54]....
        /*0394*/ 	.word	0xffffffff


	//   ....[55]....
        /*0398*/ 	.word	0xffffffff


	//   ....[56]....
        /*039c*/ 	.word	0xffffffff


	//   ....[57]....
        /*03a0*/ 	.word	0xffffffff


	//   ....[58]....
        /*03a4*/ 	.word	0xffffffff


	//   ....[59]....
        /*03a8*/ 	.word	0xffffffff


	//   ....[60]....
        /*03ac*/ 	.word	0xffffffff


	//   ....[61]....
        /*03b0*/ 	.word	0xffffffff


	//   ....[62]....
        /*03b4*/ 	.word	0xffffffff


	//   ....[63]....
        /*03b8*/ 	.word	0xffffffff


	//   ....[64]....
        /*03bc*/ 	.word	0xffffffff


	//   ....[65]....
        /*03c0*/ 	.word	0xffffffff


	//   ....[66]....
        /*03c4*/ 	.word	0xffffffff


	//   ....[67]....
        /*03c8*/ 	.word	0xffffffff


	//   ....[68]....
        /*03cc*/ 	.word	0xffffffff


	//   ....[69]....
        /*03d0*/ 	.word	0xffffffff


	//   ....[70]....
        /*03d4*/ 	.word	0xffffffff


	//   ....[71]....
        /*03d8*/ 	.word	0xffffffff


	//   ....[72]....
        /*03dc*/ 	.word	0xffffffff


	//   ....[73]....
        /*03e0*/ 	.word	0xffffffff


	//   ....[74]....
        /*03e4*/ 	.word	0xffffffff


	//   ....[75]....
        /*03e8*/ 	.word	0xffffffff


	//   ....[76]....
        /*03ec*/ 	.word	0xffffffff


	//   ....[77]....
        /*03f0*/ 	.word	0xffffffff


	//   ....[78]....
        /*03f4*/ 	.word	0xffffffff


	//   ....[79]....
        /*03f8*/ 	.word	0xffffffff


	//   ....[80]....
        /*03fc*/ 	.word	0xffffffff


	//   ....[81]....
        /*0400*/ 	.word	0xffffffff


	//   ....[82]....
        /*0404*/ 	.word	0xffffffff


	//   ....[83]....
        /*0408*/ 	.word	0xffffffff


	//   ....[84]....
        /*040c*/ 	.word	0xffffffff


	//   ....[85]....
        /*0410*/ 	.word	0xffffffff


	//   ....[86]....
        /*0414*/ 	.word	0xffffffff


	//   ....[87]....
        /*0418*/ 	.word	0xffffffff


	//   ....[88]....
        /*041c*/ 	.word	0xffffffff


	//   ....[89]....
        /*0420*/ 	.word	0xffffffff


	//   ....[90]....
        /*0424*/ 	.word	0xffffffff


	//   ....[91]....
        /*0428*/ 	.word	0xffffffff


	//   ....[92]....
        /*042c*/ 	.word	0xffffffff


	//   ....[93]....
        /*0430*/ 	.word	0xffffffff


	//   ....[94]....
        /*0434*/ 	.word	0xffffffff


	//   ....[95]....
        /*0438*/ 	.word	0xffffffff


	//   ....[96]....
        /*043c*/ 	.word	0xffffffff


	//   ....[97]....
        /*0440*/ 	.word	0xffffffff


	//   ....[98]....
        /*0444*/ 	.word	0xffffffff


	//   ....[99]....
        /*0448*/ 	.word	0xffffffff


	//   ....[100]....
        /*044c*/ 	.word	0xffffffff


	//   ....[101]....
        /*0450*/ 	.word	0xffffffff


	//   ....[102]....
        /*0454*/ 	.word	0xffffffff


	//   ....[103]....
        /*0458*/ 	.word	0xffffffff


	//   ....[104]....
        /*045c*/ 	.word	0xffffffff


	//   ....[105]....
        /*0460*/ 	.word	0xffffffff


	//   ....[106]....
        /*0464*/ 	.word	0xffffffff


	//   ....[107]....
        /*0468*/ 	.word	0xffffffff


	//   ....[108]....
        /*046c*/ 	.word	0xffffffff


	//   ....[109]....
        /*0470*/ 	.word	0xffffffff


	//   ....[110]....
        /*0474*/ 	.word	0xffffffff


	//   ....[111]....
        /*0478*/ 	.word	0xffffffff


	//   ....[112]....
        /*047c*/ 	.word	0xffffffff


	//   ....[113]....
        /*0480*/ 	.word	0xffffffff


	//   ....[114]....
        /*0484*/ 	.word	0xffffffff


	//   ....[115]....
        /*0488*/ 	.word	0xffffffff


	//   ....[116]....
        /*048c*/ 	.word	0xffffffff


	//   ....[117]....
        /*0490*/ 	.word	0xffffffff


	//   ....[118]....
        /*0494*/ 	.word	0xffffffff


	//   ....[119]....
        /*0498*/ 	.word	0xffffffff


	//   ....[120]....
        /*049c*/ 	.word	0xffffffff


	//   ....[121]....
        /*04a0*/ 	.word	0xffffffff


	//   ....[122]....
        /*04a4*/ 	.word	0xffffffff


	//   ....[123]....
        /*04a8*/ 	.word	0xffffffff


	//   ....[124]....
        /*04ac*/ 	.word	0xffffffff


	//   ....[125]....
        /*04b0*/ 	.word	0xffffffff


	//   ....[126]....
        /*04b4*/ 	.word	0xffffffff


	//   ....[127]....
        /*04b8*/ 	.word	0xffffffff


	//   ....[128]....
        /*04bc*/ 	.word	0xffffffff


	//   ....[129]....
        /*04c0*/ 	.word	0xffffffff


	//   ....[130]....
        /*04c4*/ 	.word	0xffffffff


	//   ....[131]....
        /*04c8*/ 	.word	0xffffffff


	//   ....[132]....
        /*04cc*/ 	.word	0xffffffff


	//   ....[133]....
        /*04d0*/ 	.word	0xffffffff


	//   ....[134]....
        /*04d4*/ 	.word	0xffffffff


	//   ....[135]....
        /*04d8*/ 	.word	0xffffffff


	//   ....[136]....
        /*04dc*/ 	.word	0xffffffff


	//   ....[137]....
        /*04e0*/ 	.word	0xffffffff


	//   ....[138]....
        /*04e4*/ 	.word	0xffffffff


	//   ....[139]....
        /*04e8*/ 	.word	0xffffffff


	//   ....[140]....
        /*04ec*/ 	.word	0xffffffff


	//   ....[141]....
        /*04f0*/ 	.word	0xffffffff


	//   ....[142]....
        /*04f4*/ 	.word	0xffffffff


	//   ....[143]....
        /*04f8*/ 	.word	0xffffffff


	//   ....[144]....
        /*04fc*/ 	.word	0xffffffff


	//   ....[145]....
        /*0500*/ 	.word	0xffffffff


	//   ....[146]....
        /*0504*/ 	.word	0xffffffff


	//   ....[147]....
        /*0508*/ 	.word	0xffffffff


	//   ....[148]....
        /*050c*/ 	.word	0xffffffff


	//   ....[149]....
        /*0510*/ 	.word	0xffffffff


	//   ....[150]....
        /*0514*/ 	.word	0xffffffff


	//   ....[151]....
        /*0518*/ 	.word	0xffffffff


	//   ....[152]....
        /*051c*/ 	.word	0xffffffff


	//   ....[153]....
        /*0520*/ 	.word	0xffffffff


	//   ....[154]....
        /*0524*/ 	.word	0xffffffff


	//   ....[155]....
        /*0528*/ 	.word	0xffffffff


	//   ....[156]....
        /*052c*/ 	.word	0xffffffff


	//   ....[157]....
        /*0530*/ 	.word	0xffffffff


	//   ....[158]....
        /*0534*/ 	.word	0xffffffff


	//   ....[159]....
        /*0538*/ 	.word	0xffffffff


	//   ....[160]....
        /*053c*/ 	.word	0xffffffff


	//   ....[161]....
        /*0540*/ 	.word	0xffffffff


	//   ....[162]....
        /*0544*/ 	.word	0xffffffff


	//   ....[163]....
        /*0548*/ 	.word	0xffffffff


	//   ....[164]....
        /*054c*/ 	.word	0xffffffff


	//   ....[165]....
        /*0550*/ 	.word	0xffffffff


	//   ....[166]....
        /*0554*/ 	.word	0xffffffff


	//   ....[167]....
        /*0558*/ 	.word	0xffffffff


	//   ....[168]....
        /*055c*/ 	.word	0xffffffff


	//   ....[169]....
        /*0560*/ 	.word	0xffffffff


	//   ....[170]....
        /*0564*/ 	.word	0xffffffff


	//   ....[171]....
        /*0568*/ 	.word	0xffffffff


	//   ....[172]....
        /*056c*/ 	.word	0xffffffff


	//   ....[173]....
        /*0570*/ 	.word	0xffffffff


	//   ....[174]....
        /*0574*/ 	.word	0xffffffff


	//   ....[175]....
        /*0578*/ 	.word	0xffffffff


	//   ....[176]....
        /*057c*/ 	.word	0xffffffff


	//   ....[177]....
        /*0580*/ 	.word	0xffffffff


	//   ....[178]....
        /*0584*/ 	.word	0xffffffff


	//   ....[179]....
        /*0588*/ 	.word	0xffffffff


	//   ....[180]....
        /*058c*/ 	.word	0xffffffff


	//   ....[181]....
        /*0590*/ 	.word	0xffffffff


	//   ....[182]....
        /*0594*/ 	.word	0xffffffff


	//   ....[183]....
        /*0598*/ 	.word	0xffffffff


	//   ....[184]....
        /*059c*/ 	.word	0xffffffff


	//   ....[185]....
        /*05a0*/ 	.word	0xffffffff


	//   ....[186]....
        /*05a4*/ 	.word	0xffffffff


	//   ....[187]....
        /*05a8*/ 	.word	0xffffffff


	//   ....[188]....
        /*05ac*/ 	.word	0xffffffff


	//   ....[189]....
        /*05b0*/ 	.word	0xffffffff


	//   ....[190]....
        /*05b4*/ 	.word	0xffffffff


	//   ....[191]....
        /*05b8*/ 	.word	0xffffffff


	//   ....[192]....
        /*05bc*/ 	.word	0xffffffff


	//   ....[193]....
        /*05c0*/ 	.word	0xffffffff


	//   ....[194]....
        /*05c4*/ 	.word	0xffffffff


	//   ....[195]....
        /*05c8*/ 	.word	0xffffffff


	//   ....[196]....
        /*05cc*/ 	.word	0xffffffff


	//   ....[197]....
        /*05d0*/ 	.word	0xffffffff


	//   ....[198]....
        /*05d4*/ 	.word	0xffffffff


	//   ....[199]....
        /*05d8*/ 	.word	0xffffffff


	//   ....[200]....
        /*05dc*/ 	.word	0xffffffff


	//   ....[201]....
        /*05e0*/ 	.word	0xffffffff


	//   ....[202]....
        /*05e4*/ 	.word	0xffffffff


	//   ....[203]....
        /*05e8*/ 	.word	0xffffffff


	//   ....[204]....
        /*05ec*/ 	.word	0xffffffff


	//   ....[205]....
        /*05f0*/ 	.word	0xffffffff


	//   ....[206]....
        /*05f4*/ 	.word	0xffffffff


	//   ....[207]....
        /*05f8*/ 	.word	0xffffffff


	//   ....[208]....
        /*05fc*/ 	.word	0xffffffff


	//   ....[209]....
        /*0600*/ 	.word	0xffffffff


	//   ....[210]....
        /*0604*/ 	.word	0xffffffff


	//   ....[211]....
        /*0608*/ 	.word	0xffffffff


	//   ....[212]....
        /*060c*/ 	.word	0xffffffff


	//   ....[213]....
        /*0610*/ 	.word	0xffffffff


	//   ....[214]....
        /*0614*/ 	.word	0xffffffff


	//   ....[215]....
        /*0618*/ 	.word	0xffffffff


	//   ....[216]....
        /*061c*/ 	.word	0xffffffff


	//   ....[217]....
        /*0620*/ 	.word	0xffffffff


	//   ....[218]....
        /*0624*/ 	.word	0xffffffff


	//   ....[219]....
        /*0628*/ 	.word	0xffffffff


	//   ....[220]....
        /*062c*/ 	.word	0xffffffff


	//   ....[221]....
        /*0630*/ 	.word	0xffffffff


	//   ....[222]....
        /*0634*/ 	.word	0xffffffff


	//----- nvinfo : EIATTR_COOP_GROUP_INSTR_OFFSETS
	.align		4
.L_166:
        /*0638*/ 	.byte	0x04, 0x28
        /*063a*/ 	.short	(.L_168 - .L_167)


	//   ....[0]....
.L_167:
        /*063c*/ 	.word	0x00000050


	//   ....[1]....
        /*0640*/ 	.word	0x00000200


	//   ....[2]....
        /*0644*/ 	.word	0x00000230


	//   ....[3]....
        /*0648*/ 	.word	0x00000260


	//   ....[4]....
        /*064c*/ 	.word	0x00000290


	//   ....[5]....
        /*0650*/ 	.word	0x000002c0


	//   ....[6]....
        /*0654*/ 	.word	0x000002f0


	//   ....[7]....
        /*0658*/ 	.word	0x00000460


	//   ....[8]....
        /*065c*/ 	.word	0x000004a0


	//   ....[9]....
        /*0660*/ 	.word	0x000004d0


	//   ....[10]....
        /*0664*/ 	.word	0x00000500


	//   ....[11]....
        /*0668*/ 	.word	0x00000530


	//   ....[12]....
        /*066c*/ 	.word	0x00000560


	//   ....[13]....
        /*0670*/ 	.word	0x000005f0


	//   ....[14]....
        /*0674*/ 	.word	0x00000620


	//   ....[15]....
        /*0678*/ 	.word	0x00000640


	//   ....[16]....
        /*067c*/ 	.word	0x000006a0


	//   ....[17]....
        /*0680*/ 	.word	0x00007cc0


	//   ....[18]....
        /*0684*/ 	.word	0x00007ce0


	//   ....[19]....
        /*0688*/ 	.word	0x00007db0


	//   ....[20]....
        /*068c*/ 	.word	0x00007dc0


	//   ....[21]....
        /*0690*/ 	.word	0x00007e90


	//   ....[22]....
        /*0694*/ 	.word	0x00007eb0


	//   ....[23]....
        /*0698*/ 	.word	0x00007f80


	//   ....[24]....
        /*069c*/ 	.word	0x00007f90


	//   ....[25]....
        /*06a0*/ 	.word	0x00008060


	//   ....[26]....
        /*06a4*/ 	.word	0x00008080


	//   ....[27]....
        /*06a8*/ 	.word	0x00008150


	//   ....[28]....
        /*06ac*/ 	.word	0x00008160


	//   ....[29]....
        /*06b0*/ 	.word	0x00008230


	//   ....[30]....
        /*06b4*/ 	.word	0x00008250


	//   ....[31]....
        /*06b8*/ 	.word	0x00008320


	//   ....[32]....
        /*06bc*/ 	.word	0x00008330


	//   ....[33]....
        /*06c0*/ 	.word	0x00008910


	//   ....[34]....
        /*06c4*/ 	.word	0x00008950


	//   ....[35]....
        /*06c8*/ 	.word	0x00008960


	//   ....[36]....
        /*06cc*/ 	.word	0x00008970


	//   ....[37]....
        /*06d0*/ 	.word	0x0000a210


	//   ....[38]....
        /*06d4*/ 	.word	0x0000a250


	//   ....[39]....
        /*06d8*/ 	.word	0x0000a270


	//   ....[40]....
        /*06dc*/ 	.word	0x0000a280


	//   ....[41]....
        /*06e0*/ 	.word	0x0000d0b0


	//   ....[42]....
        /*06e4*/ 	.word	0x0000d120


	//   ....[43]....
        /*06e8*/ 	.word	0x0000d240


	//   ....[44]....
        /*06ec*/ 	.word	0x0000d2a0


	//   ....[45]....
        /*06f0*/ 	.word	0x0000d2d0


	//   ....[46]....
        /*06f4*/ 	.word	0x0000d3d0


	//   ....[47]....
        /*06f8*/ 	.word	0x0000d440


	//   ....[48]....
        /*06fc*/ 	.word	0x0000d4f0


	//   ....[49]....
        /*0700*/ 	.word	0x0000f940


	//   ....[50]....
        /*0704*/ 	.word	0x0000fa60


	//   ....[51]....
        /*0708*/ 	.word	0x0000fab0


	//   ....[52]....
        /*070c*/ 	.word	0x0000fae0


	//   ....[53]....
        /*0710*/ 	.word	0x0000fb30


	//   ....[54]....
        /*0714*/ 	.word	0x0000fbc0


	//   ....[55]....
        /*0718*/ 	.word	0x0000fcb0


	//   ....[56]....
        /*071c*/ 	.word	0x00010070


	//   ....[57]....
        /*0720*/ 	.word	0x00011b30


	//   ....[58]....
        /*0724*/ 	.word	0x00011b40


	//   ....[59]....
        /*0728*/ 	.word	0x00011b50


	//   ....[60]....
        /*072c*/ 	.word	0x00011b60


	//   ....[61]....
        /*0730*/ 	.word	0x00011b90


	//   ....[62]....
        /*0734*/ 	.word	0x00011bb0


	//   ....[63]....
        /*0738*/ 	.word	0x00011bd0


	//   ....[64]....
        /*073c*/ 	.word	0x00011be0


	//   ....[65]....
        /*0740*/ 	.word	0x00013010


	//   ....[66]....
        /*0744*/ 	.word	0x00013020


	//   ....[67]....
        /*0748*/ 	.word	0x00013030


	//   ....[68]....
        /*074c*/ 	.word	0x00013040


	//   ....[69]....
        /*0750*/ 	.word	0x00013050


	//   ....[70]....
        /*0754*/ 	.word	0x00013060


	//   ....[71]....
        /*0758*/ 	.word	0x00013080


	//   ....[72]....
        /*075c*/ 	.word	0x00013090


	//   ....[73]....
        /*0760*/ 	.word	0x00013440


	//   ....[74]....
        /*0764*/ 	.word	0x00013460


	//   ....[75]....
        /*0768*/ 	.word	0x000134d0


	//   ....[76]....
        /*076c*/ 	.word	0x000134e0


	//   ....[77]....
        /*0770*/ 	.word	0x00013550


	//   ....[78]....
        /*0774*/ 	.word	0x00013570


	//   ....[79]....
        /*0778*/ 	.word	0x000135e0


	//   ....[80]....
        /*077c*/ 	.word	0x000135f0


	//   ....[81]....
        /*0780*/ 	.word	0x00013660


	//   ....[82]....
        /*0784*/ 	.word	0x00013680


	//   ....[83]....
        /*0788*/ 	.word	0x000136f0


	//   ....[84]....
        /*078c*/ 	.word	0x00013700


	//   ....[85]....
        /*0790*/ 	.word	0x00013770


	//   ....[86]....
        /*0794*/ 	.word	0x00013790


	//   ....[87]....
        /*0798*/ 	.word	0x00013800


	//   ....[88]....
        /*079c*/ 	.word	0x00013810


	//   ....[89]....
        /*07a0*/ 	.word	0x00013aa0


	//   ....[90]....
        /*07a4*/ 	.word	0x00013ac0


	//   ....[91]....
        /*07a8*/ 	.word	0x00013e20


	//   ....[92]....
        /*07ac*/ 	.word	0x00013e30


	//   ....[93]....
        /*07b0*/ 	.word	0x00014080


	//   ....[94]....
        /*07b4*/ 	.word	0x000140a0


	//   ....[95]....
        /*07b8*/ 	.word	0x00014300


	//   ....[96]....
        /*07bc*/ 	.word	0x00014310


	//   ....[97]....
        /*07c0*/ 	.word	0x00014cb0


	//   ....[98]....
        /*07c4*/ 	.word	0x00014cd0


	//   ....[99]....
        /*07c8*/ 	.word	0x00014d40


	//   ....[100]....
        /*07cc*/ 	.word	0x00014d50


	//   ....[101]....
        /*07d0*/ 	.word	0x00014dc0


	//   ....[102]....
        /*07d4*/ 	.word	0x00014de0


	//   ....[103]....
        /*07d8*/ 	.word	0x00014e50


	//   ....[104]....
        /*07dc*/ 	.word	0x00014e60


	//   ....[105]....
        /*07e0*/ 	.word	0x00014ed0


	//   ....[106]....
        /*07e4*/ 	.word	0x00014ef0


	//   ....[107]....
        /*07e8*/ 	.word	0x00014f60


	//   ....[108]....
        /*07ec*/ 	.word	0x00014f70


	//   ....[109]....
        /*07f0*/ 	.word	0x00014fe0


	//   ....[110]....
        /*07f4*/ 	.word	0x00015000


	//   ....[111]....
        /*07f8*/ 	.word	0x00015070


	//   ....[112]....
        /*07fc*/ 	.word	0x00015080


	//   ....[113]....
        /*0800*/ 	.word	0x000151d0


	//   ....[114]....
        /*0804*/ 	.word	0x000151f0


	//   ....[115]....
        /*0808*/ 	.word	0x00015320


	//   ....[116]....
        /*080c*/ 	.word	0x00015360


	//   ....[117]....
        /*0810*/ 	.word	0x00015390


	//   ....[118]....
        /*0814*/ 	.word	0x000153c0


	//   ....[119]....
        /*0818*/ 	.word	0x000153f0


	//   ....[120]....
        /*081c*/ 	.word	0x00015420


	//   ....[121]....
        /*0820*/ 	.word	0x00015580


	//   ....[122]....
        /*0824*/ 	.word	0x000155c0


	//   ....[123]....
        /*0828*/ 	.word	0x000155f0


	//   ....[124]....
        /*082c*/ 	.word	0x00015620


	//   ....[125]....
        /*0830*/ 	.word	0x00015650


	//   ....[126]....
        /*0834*/ 	.word	0x00015680


	//   ....[127]....
        /*0838*/ 	.word	0x00015710


	//   ....[128]....
        /*083c*/ 	.word	0x00015740


	//   ....[129]....
        /*0840*/ 	.word	0x00015750


	//   ....[130]....
        /*0844*/ 	.word	0x000157b0


	//   ....[131]....
        /*0848*/ 	.word	0x00015da0


	//   ....[132]....
        /*084c*/ 	.word	0x00015e00


	//   ....[133]....
        /*0850*/ 	.word	0x00015e50


	//   ....[134]....
        /*0854*/ 	.word	0x00015ea0


	//   ....[135]....
        /*0858*/ 	.word	0x00015ef0


	//   ....[136]....
        /*085c*/ 	.word	0x00015f60


	//   ....[137]....
        /*0860*/ 	.word	0x00015fb0


	//   ....[138]....
        /*0864*/ 	.word	0x00016010


	//   ....[139]....
        /*0868*/ 	.word	0x00016080


	//   ....[140]....
        /*086c*/ 	.word	0x000160e0


	//   ....[141]....
        /*0870*/ 	.word	0x00016150


	//   ....[142]....
        /*0874*/ 	.word	0x000161c0


	//   ....[143]....
        /*0878*/ 	.word	0x00016230


	//   ....[144]....
        /*087c*/ 	.word	0x00016290


	//   ....[145]....
        /*0880*/ 	.word	0x00016300


	//   ....[146]....
        /*0884*/ 	.word	0x00016370


	//   ....[147]....
        /*0888*/ 	.word	0x000163e0


	//   ....[148]....
        /*088c*/ 	.word	0x00016440


	//   ....[149]....
        /*0890*/ 	.word	0x000164b0


	//   ....[150]....
        /*0894*/ 	.word	0x00016520


	//   ....[151]....
        /*0898*/ 	.word	0x00016590


	//   ....[152]....
        /*089c*/ 	.word	0x000165f0


	//   ....[153]....
        /*08a0*/ 	.word	0x00016660


	//   ....[154]....
        /*08a4*/ 	.word	0x000166d0


	//   ....[155]....
        /*08a8*/ 	.word	0x00016740


	//   ....[156]....
        /*08ac*/ 	.word	0x000167a0


	//   ....[157]....
        /*08b0*/ 	.word	0x00016820


	//   ....[158]....
        /*08b4*/ 	.word	0x00016870


	//   ....[159]....
        /*08b8*/ 	.word	0x000168c0


	//   ....[160]....
        /*08bc*/ 	.word	0x00016910


	//   ....[161]....
        /*08c0*/ 	.word	0x00016960


	//   ....[162]....
        /*08c4*/ 	.word	0x000169b0


	//   ....[163]....
        /*08c8*/ 	.word	0x00016a00


	//   ....[164]....
        /*08cc*/ 	.word	0x00016a50


	//   ....[165]....
        /*08d0*/ 	.word	0x00016ac0


	//   ....[166]....
        /*08d4*/ 	.word	0x00016b30


	//   ....[167]....
        /*08d8*/ 	.word	0x00016ba0


	//   ....[168]....
        /*08dc*/ 	.word	0x00016c00


	//   ....[169]....
        /*08e0*/ 	.word	0x00016c70


	//   ....[170]....
        /*08e4*/ 	.word	0x00016ce0


	//   ....[171]....
        /*08e8*/ 	.word	0x00016d50


	//   ....[172]....
        /*08ec*/ 	.word	0x00016db0


	//   ....[173]....
        /*08f0*/ 	.word	0x00016e20


	//   ....[174]....
        /*08f4*/ 	.word	0x00016e90


	//   ....[175]....
        /*08f8*/ 	.word	0x00016f00


	//   ....[176]....
        /*08fc*/ 	.word	0x00016f60


	//   ....[177]....
        /*0900*/ 	.word	0x00016fd0


	//   ....[178]....
        /*0904*/ 	.word	0x00017040


	//   ....[179]....
        /*0908*/ 	.word	0x000170b0


	//   ....[180]....
        /*090c*/ 	.word	0x00017110


	//   ....[181]....
        /*0910*/ 	.word	0x00017180


	//   ....[182]....
        /*0914*/ 	.word	0x000171f0


	//   ....[183]....
        /*0918*/ 	.word	0x00017260


	//   ....[184]....
        /*091c*/ 	.word	0x000172c0


	//   ....[185]....
        /*0920*/ 	.word	0x00017330


	//   ....[186]....
        /*0924*/ 	.word	0x000173a0


	//   ....[187]....
        /*0928*/ 	.word	0x00017410


	//   ....[188]....
        /*092c*/ 	.word	0x00017470


	//   ....[189]....
        /*0930*/ 	.word	0x000174e0


	//   ....[190]....
        /*0934*/ 	.word	0x00017550


	//   ....[191]....
        /*0938*/ 	.word	0x000175c0


	//   ....[192]....
        /*093c*/ 	.word	0x00017620


	//   ....[193]....
        /*0940*/ 	.word	0x00017690


	//   ....[194]....
        /*0944*/ 	.word	0x00017700


	//   ....[195]....
        /*0948*/ 	.word	0x00017770


	//   ....[196]....
        /*094c*/ 	.word	0x000177d0


	//   ....[197]....
        /*0950*/ 	.word	0x00017840


	//   ....[198]....
        /*0954*/ 	.word	0x000178b0


	//   ....[199]....
        /*0958*/ 	.word	0x00017920


	//   ....[200]....
        /*095c*/ 	.word	0x00017980


	//   ....[201]....
        /*0960*/ 	.word	0x000179f0


	//   ....[202]....
        /*0964*/ 	.word	0x00017a60


	//   ....[203]....
        /*0968*/ 	.word	0x00017ad0


	//   ....[204]....
        /*096c*/ 	.word	0x00017b30


	//   ....[205]....
        /*0970*/ 	.word	0x00017ba0


	//   ....[206]....
        /*0974*/ 	.word	0x00017c10


	//   ....[207]....
        /*0978*/ 	.word	0x00017c60


	//   ....[208]....
        /*097c*/ 	.word	0x00017ca0


	//   ....[209]....
        /*0980*/ 	.word	0x00017cf0


	//   ....[210]....
        /*0984*/ 	.word	0x00017d40


	//   ....[211]....
        /*0988*/ 	.word	0x00017d90


	//   ....[212]....
        /*098c*/ 	.word	0x00017e00


	//   ....[213]....
        /*0990*/ 	.word	0x00017e50


	//   ....[214]....
        /*0994*/ 	.word	0x00017ea0


	//   ....[215]....
        /*0998*/ 	.word	0x00017ef0


	//   ....[216]....
        /*099c*/ 	.word	0x00017f40


	//   ....[217]....
        /*09a0*/ 	.word	0x00017f90


	//   ....[218]....
        /*09a4*/ 	.word	0x00018000


	//   ....[219]....
        /*09a8*/ 	.word	0x00018050


	//   ....[220]....
        /*09ac*/ 	.word	0x000180b0


	//   ....[221]....
        /*09b0*/ 	.word	0x00018110


	//   ....[222]....
        /*09b4*/ 	.word	0x00018170


	//----- nvinfo : EIATTR_EXIT_INSTR_OFFSETS
	.align		4
.L_168:
        /*09b8*/ 	.byte	0x04, 0x1c
        /*09ba*/ 	.short	(.L_170 - .L_169)


	//   ....[0]....
.L_169:
        /*09bc*/ 	.word	0x00000c10


	//   ....[1]....
        /*09c0*/ 	.word	0x00015d60


	//----- nvinfo : EIATTR_MAX_THREADS
	.align		4
.L_170:
        /*09c4*/ 	.byte	0x04, 0x05
        /*09c6*/ 	.short	(.L_172 - .L_171)
.L_171:
        /*09c8*/ 	.word	0x00000080
        /*09cc*/ 	.word	0x00000001
        /*09d0*/ 	.word	0x00000001


	//----- nvinfo : EIATTR_CRS_STACK_SIZE
	.align		4
.L_172:
        /*09d4*/ 	.byte	0x04, 0x1e
        /*09d6*/ 	.short	(.L_174 - .L_173)
.L_173:
        /*09d8*/ 	.word	0x00000000
.L_174:


//--------------------- .nv.info._ZN7cutlass13device_kernelIN5flash19enable_sm80_to_sm89INS1_16FlashAttnFwdSm80INS1_25CollectiveMainloopFwdSm80ILi4ELi1ELb0EN4cute5tupleIJNS5_1CILi128EEENS7_ILi96EEENS7_ILi64EEEEEELi64ENS_6half_tEfNS_4arch4Sm80ELb0ELb1ELb0ELb0ELb0ELb0ELb1ELb1EEENS1_21CollectiveEpilogueFwdINS6_IJS8_SA_S9_EEENS6_IJNS7_ILi1EEESI_SI_EEESC_SE_Li128ELb0ELb1ELb1ELb0EEENS1_19SingleTileSchedulerILb0ELb1ELb1ELi128EEEEEEEEEvNT_6ParamsE --------------------------
	.section	.nv.info._ZN7cutlass13device_kernelIN5flash19enable_sm80_to_sm89INS1_16FlashAttnFwdSm80INS1_25CollectiveMainloopFwdSm80ILi4ELi1ELb0EN4cute5tupleIJNS5_1CILi128EEENS7_ILi96EEENS7_ILi64EEEEEELi64ENS_6half_tEfNS_4arch4Sm80ELb0ELb1ELb0ELb0ELb0ELb0ELb1ELb1EEENS1_21CollectiveEpilogueFwdINS6_IJS8_SA_S9_EEENS6_IJNS7_ILi1EEESI_SI_EEESC_SE_Li128ELb0ELb1ELb1ELb0EEENS1_19SingleTileSchedulerILb0ELb1ELb1ELi128EEEEEEEEEvNT_6ParamsE,"",@"SHT_CUDA_INFO"
	.sectionflags	@""
	.align	4


	//----- nvinfo : EIATTR_CUDA_API_VERSION
	.align		4
        /*0000*/ 	.byte	0x04, 0x37
        /*0002*/ 	.short	(.L_176 - .L_175)
.L_175:
        /*0004*/ 	.word	0x00000082


	//----- nvinfo : EIATTR_SW2861232_WAR
	.align		4
.L_176:
        /*0008*/ 	.byte	0x01, 0x35
	.zero		2


	//----- nvinfo : EIATTR_PARAM_CBANK
	.align		4
        /*000c*/ 	.byte	0x04, 0x0a
        /*000e*/ 	.short	(.L_178 - .L_177)
	.align		4
.L_177:
        /*0010*/ 	.word	index@(.nv.constant0._ZN7cutlass13device_kernelIN5flash19enable_sm80_to_sm89INS1_16FlashAttnFwdSm80INS1_25CollectiveMainloopFwdSm80ILi4ELi1ELb0EN4cute5tupleIJNS5_1CILi128EEENS7_ILi96EEENS7_ILi64EEEEEELi64ENS_6half_tEfNS_4arch4Sm80ELb0ELb1ELb0ELb0ELb0ELb0ELb1ELb1EEENS1_21CollectiveEpilogueFwdINS6_IJS8_SA_S9_EEENS6_IJNS7_ILi1EEESI_SI_EEESC_SE_Li128ELb0ELb1ELb1ELb0EEENS1_19SingleTileSchedulerILb0ELb1ELb1ELi128EEEEEEEEEvNT_6ParamsE)
        /*0014*/ 	.short	0x0160
        /*0016*/ 	.short	0x0418


	//----- nvinfo : EIATTR_CBANK_PARAM_SIZE
	.align		4
.L_178:
        /*0018*/ 	.byte	0x03, 0x19
        /*001a*/ 	.short	0x0418


	//----- nvinfo : EIATTR_KPARAM_INFO
	.align		4
        /*001c*/ 	.byte	0x04, 0x17
        /*001e*/ 	.short	(.L_180 - .L_179)
.L_179:
        /*0020*/ 	.word	0x00000000
        /*0024*/ 	.short	0x0000
        /*0026*/ 	.short	0x0000
        /*0028*/ 	.byte	0x00, 0xf0, 0x61, 0x10


	//----- nvinfo : EIATTR_MAXREG_COUNT
	.align		4
.L_180:
        /*002c*/ 	.byte	0x03, 0x1b
        /*002e*/ 	.short	0x00ff


	//----- nvinfo : EIATTR_NUM_BARRIERS
	.align		4
        /*0030*/ 	.byte	0x02, 0x4c
        /*0032*/ 	.byte	0x02
	.zero		1


	//----- nvinfo : EIATTR_ANNOTATIONS
	.align		4
        /*0034*/ 	.byte	0x04, 0x55
        /*0036*/ 	.short	(.L_182 - .L_181)


	//   ....[0]....
.L_181:
        /* <DEDUP_REMOVED lines=35> */


	//----- nvinfo : EIATTR_MERCURY_ISA_VERSION
	.align		4
.L_182:
        /*0258*/ 	.byte	0x03, 0x5f
        /*025a*/ 	.short	0x0000


	//----- nvinfo : EIATTR_COOP_GROUP_MASK_REGIDS
	.align		4
        /*025c*/ 	.byte	0x04, 0x29
        /*025e*/ 	.short	(.L_184 - .L_183)


	//   ....[0]....
.L_183:
        /*0260*/ 	.word	0xffffffff


	//   ....[1]....
        /*0264*/ 	.word	0xffffffff


	//   ....[2]....
        /*0268*/ 	.word	0xffffffff


	//   ....[3]....
        /*026c*/ 	.word	0xffffffff


	//   ....[4]....
        /*0270*/ 	.word	0xffffffff


	//   ....[5]....
        /*0274*/ 	.word	0xffffffff


	//   ....[6]....
        /*0278*/ 	.word	0xffffffff


	//   ....[7]....
        /*027c*/ 	.word	0xffffffff


	//   ....[8]....
        /*0280*/ 	.word	0xffffffff


	//   ....[9]....
        /*0284*/ 	.word	0xffffffff


	//   ....[10]....
        /*0288*/ 	.word	0xffffffff


	//   ....[11]....
        /*028c*/ 	.word	0xffffffff


	//   ....[12]....
        /*0290*/ 	.word	0xffffffff


	//   ....[13]....
        /*0294*/ 	.word	0xffffffff


	//   ....[14]....
        /*0298*/ 	.word	0xffffffff


	//   ....[15]....
        /*029c*/ 	.word	0xffffffff


	//   ....[16]....
        /*02a0*/ 	.word	0xffffffff


	//   ....[17]....
        /*02a4*/ 	.word	0xffffffff


	//   ....[18]....
        /*02a8*/ 	.word	0xffffffff


	//   ....[19]....
        /*02ac*/ 	.word	0xffffffff


	//   ....[20]....
        /*02b0*/ 	.word	0xffffffff


	//   ....[21]....
        /*02b4*/ 	.word	0xffffffff


	//   ....[22]....
        /*02b8*/ 	.word	0xffffffff


	//   ....[23]....
        /*02bc*/ 	.word	0xffffffff


	//   ....[24]....
        /*02c0*/ 	.word	0xffffffff


	//   ....[25]....
        /*02c4*/ 	.word	0xffffffff


	//   ....[26]....
        /*02c8*/ 	.word	0xffffffff


	//   ....[27]....
        /*02cc*/ 	.word	0xffffffff


	//   ....[28]....
        /*02d0*/ 	.word	0xffffffff


	//   ....[29]....
        /*02d4*/ 	.word	0xffffffff


	//   ....[30]....
        /*02d8*/ 	.word	0xffffffff


	//   ....[31]....
        /*02dc*/ 	.word	0xffffffff


	//   ....[32]....
        /*02e0*/ 	.word	0xffffffff


	//   ....[33]....
        /*02e4*/ 	.word	0xffffffff


	//   ....[34]....
        /*02e8*/ 	.word	0xffffffff


	//   ....[35]....
        /*02ec*/ 	.word	0xffffffff


	//   ....[36]....
        /*02f0*/ 	.word	0xffffffff


	//   ....[37]....
        /*02f4*/ 	.word	0xffffffff


	//   ....[38]....
        /*02f8*/ 	.word	0xffffffff


	//   ....[39]....
        /*02fc*/ 	.word	0xffffffff


	//   ....[40]....
        /*0300*/ 	.word	0xffffffff


	//   ....[41]....
        /*0304*/ 	.word	0xffffffff


	//   ....[42]....
        /*0308*/ 	.word	0xffffffff


	//   ....[43]....
        /*030c*/ 	.word	0xffffffff


	//   ....[44]....
        /*0310*/ 	.word	0xffffffff


	//   ....[45]....
        /*0314*/ 	.word	0xffffffff


	//   ....[46]....
        /*0318*/ 	.word	0xffffffff


	//   ....[47]....
        /*031c*/ 	.word	0xffffffff


	//   ....[48]....
        /*0320*/ 	.word	0xffffffff


	//   ....[49]....
        /*0324*/ 	.word	0xffffffff


	//   ....[50]....
        /*0328*/ 	.word	0xffffffff


	//   ....[51]....
        /*032c*/ 	.word	0xffffffff


	//   ....[52]....
        /*0330*/ 	.word	0xffffffff


	//   ....[53]....
        /*0334*/ 	.word	0xffffffff


	//   ....[54]....
        /*0338*/ 	.word	0xffffffff


	//   ....[55]....
        /*033c*/ 	.word	0xffffffff


	//   ....[56]....
        /*0340*/ 	.word	0xffffffff


	//   ....[57]....
        /*0344*/ 	.word	0xffffffff


	//   ....[58]....
        /*0348*/ 	.word	0xffffffff


	//   ....[59]....
        /*034c*/ 	.word	0xffffffff


	//   ....[60]....
        /*0350*/ 	.word	0xffffffff


	//   ....[61]....
        /*0354*/ 	.word	0xffffffff


	//   ....[62]....
        /*0358*/ 	.word	0xffffffff


	//   ....[63]....
        /*035c*/ 	.word	0xffffffff


	//   ....[64]....
        /*0360*/ 	.word	0xffffffff


	//   ....[65]....
        /*0364*/ 	.word	0xffffffff


	//   ....[66]....
        /*0368*/ 	.word	0xffffffff


	//   ....[67]....
        /*036c*/ 	.word	0xffffffff


	//   ....[68]....
        /*0370*/ 	.word	0xffffffff


	//   ....[69]....
        /*0374*/ 	.word	0xffffffff


	//   ....[70]....
        /*0378*/ 	.word	0xffffffff


	//   ....[71]....
        /*037c*/ 	.word	0xffffffff


	//   ....[72]....
        /*0380*/ 	.word	0xffffffff


	//   ....[73]....
        /*0384*/ 	.word	0xffffffff


	//   ....[74]....
        /*0388*/ 	.word	0xffffffff


	//   ....[75]....
        /*038c*/ 	.word	0xffffffff


	//   ....[76]....
        /*0390*/ 	.word	0xffffffff


	//   ....[77]....
        /*0394*/ 	.word	0xffffffff


	//   ....[78]....
        /*0398*/ 	.word	0xffffffff


	//   ....[79]....
        /*039c*/ 	.word	0xffffffff


	//   ....[80]....
        /*03a0*/ 	.word	0xffffffff


	//   ....[81]....
        /*03a4*/ 	.word	0xffffffff


	//   ....[82]....
        /*03a8*/ 	.word	0xffffffff


	//   ....[83]....
        /*03ac*/ 	.word	0xffffffff


	//   ....[84]....
        /*03b0*/ 	.word	0xffffffff


	//----- nvinfo : EIATTR_COOP_GROUP_INSTR_OFFSETS
	.align		4
.L_184:
        /*03b4*/ 	.byte	0x04, 0x28
        /*03b6*/ 	.short	(.L_186 - .L_185)


	//   ....[0]....
.L_185:
        /*03b8*/ 	.word	0x00000060


	//   ....[1]....
        /*03bc*/ 	.word	0x00001210


	//   ....[2]....
        /*03c0*/ 	.word	0x00001240


	//   ....[3]....
        /*03c4*/ 	.word	0x000013a0


	//   ....[4]....
        /*03c8*/ 	.word	0x000013d0


	//   ....[5]....
        /*03cc*/ 	.word	0x00001460


	//   ....[6]....
        /*03d0*/ 	.word	0x00001490


	//   ....[7]....
        /*03d4*/ 	.word	0x00001520


	//   ....[8]....
        /*03d8*/ 	.word	0x00001550


	//   ....[9]....
        /*03dc*/ 	.word	0x000015e0


	//   ....[10]....
        /*03e0*/ 	.word	0x00001610


	//   ....[11]....
        /*03e4*/ 	.word	0x000016a0


	//   ....[12]....
        /*03e8*/ 	.word	0x000016d0


	//   ....[13]....
        /*03ec*/ 	.word	0x00001760


	//   ....[14]....
        /*03f0*/ 	.word	0x00001790


	//   ....[15]....
        /*03f4*/ 	.word	0x00001810


	//   ....[16]....
        /*03f8*/ 	.word	0x00001850


	//   ....[17]....
        /*03fc*/ 	.word	0x00002e80


	//   ....[18]....
        /*0400*/ 	.word	0x000030c0


	//   ....[19]....
        /*0404*/ 	.word	0x00003280


	//   ....[20]....
        /*0408*/ 	.word	0x00004100


	//   ....[21]....
        /*040c*/ 	.word	0x00005170


	//   ....[22]....
        /*0410*/ 	.word	0x00005190


	//   ....[23]....
        /*0414*/ 	.word	0x000051b0


	//   ....[24]....
        /*0418*/ 	.word	0x00005240


	//   ....[25]....
        /*041c*/ 	.word	0x00005830


	//   ....[26]....
        /*0420*/ 	.word	0x00005900


	//   ....[27]....
        /*0424*/ 	.word	0x00005940


	//   ....[28]....
        /*0428*/ 	.word	0x000059e0


	//   ....[29]....
        /*042c*/ 	.word	0x00008750


	//   ....[30]....
        /*0430*/ 	.word	0x00008930


	//   ....[31]....
        /*0434*/ 	.word	0x00008b10


	//   ....[32]....
        /*0438*/ 	.word	0x00009e20


	//   ....[33]....
        /*043c*/ 	.word	0x0000a5a0


	//   ....[34]....
        /*0440*/ 	.word	0x0000a770


	//   ....[35]....
        /*0444*/ 	.word	0x0000a840


	//   ....[36]....
        /*0448*/ 	.word	0x0000aa10


	//   ....[37]....
        /*044c*/ 	.word	0x0000aaa0


	//   ....[38]....
        /*0450*/ 	.word	0x0000abf0


	//   ....[39]....
        /*0454*/ 	.word	0x0000b040


	//   ....[40]....
        /*0458*/ 	.word	0x0000b0a0


	//   ....[41]....
        /*045c*/ 	.word	0x0000e670


	//   ....[42]....
        /*0460*/ 	.word	0x0000e6d0


	//   ....[43]....
        /*0464*/ 	.word	0x0000e780


	//   ....[44]....
        /*0468*/ 	.word	0x0000e7e0


	//   ....[45]....
        /*046c*/ 	.word	0x0000e810


	//   ....[46]....
        /*0470*/ 	.word	0x0000e8e0


	//   ....[47]....
        /*0474*/ 	.word	0x0000eb20


	//   ....[48]....
        /*0478*/ 	.word	0x0000ee30


	//   ....[49]....
        /*047c*/ 	.word	0x00011c10


	//   ....[50]....
        /*0480*/ 	.word	0x00011e40


	//   ....[51]....
        /*0484*/ 	.word	0x000126f0


	//   ....[52]....
        /*0488*/ 	.word	0x00012eb0


	//   ....[53]....
        /*048c*/ 	.word	0x00013da0


	//   ....[54]....
        /*0490*/ 	.word	0x00013ea0


	//   ....[55]....
        /*0494*/ 	.word	0x00013ef0


	//   ....[56]....
        /*0498*/ 	.word	0x00014000


	//   ....[57]....
        /*049c*/ 	.word	0x000140d0


	//   ....[58]....
        /*04a0*/ 	.word	0x00014240


	//   ....[59]....
        /*04a4*/ 	.word	0x00014540


	//   ....[60]....
        /*04a8*/ 	.word	0x00014630


	//   ....[61]....
        /*04ac*/ 	.word	0x000168f0


	//   ....[62]....
        /*04b0*/ 	.word	0x00016900


	//   ....[63]....
        /*04b4*/ 	.word	0x00016910


	//   ....[64]....
        /*04b8*/ 	.word	0x00016920


	//   ....[65]....
        /*04bc*/ 	.word	0x00016950


	//   ....[66]....
        /*04c0*/ 	.word	0x00016970


	//   ....[67]....
        /*04c4*/ 	.word	0x00016990


	//   ....[68]....
        /*04c8*/ 	.word	0x000169a0


	//   ....[69]....
        /*04cc*/ 	.word	0x00017610


	//   ....[70]....
        /*04d0*/ 	.word	0x00017650


	//   ....[71]....
        /*04d4*/ 	.word	0x00017680


	//   ....[72]....
        /*04d8*/ 	.word	0x000176b0


	//   ....[73]....
        /*04dc*/ 	.word	0x000176f0


	//   ....[74]....
        /*04e0*/ 	.word	0x00017720


	//   ....[75]....
        /*04e4*/ 	.word	0x00017740


	//   ....[76]....
        /*04e8*/ 	.word	0x00017750


	//   ....[77]....
        /*04ec*/ 	.word	0x00017770


	//   ....[78]....
        /*04f0*/ 	.word	0x00017780


	//   ....[79]....
        /*04f4*/ 	.word	0x00017b30


	//   ....[80]....
        /*04f8*/ 	.word	0x00017b50


	//   ....[81]....
        /*04fc*/ 	.word	0x00017e50


	//   ....[82]....
        /*0500*/ 	.word	0x00017e70


	//   ....[83]....
        /*0504*/ 	.word	0x00018170


	//   ....[84]....
        /*0508*/ 	.word	0x00018180


	//----- nvinfo : EIATTR_EXIT_INSTR_OFFSETS
	.align		4
.L_186:
        /*050c*/ 	.byte	0x04, 0x1c
        /*050e*/ 	.short	(.L_188 - .L_187)


	//   ....[0]....
.L_187:
        /*0510*/ 	.word	0x000001c0


	//   ....[1]....
        /*0514*/ 	.word	0x00018190


	//   ....[2]....
        /*0518*/ 	.word	0x00018430


	//   ....[3]....
        /*051c*/ 	.word	0x00018480


	//   ....[4]....
        /*0520*/ 	.word	0x000184b0


	//   ....[5]....
        /*0524*/ 	.word	0x00018510


	//   ....[6]....
        /*0528*/ 	.word	0x000187a0


	//----- nvinfo : EIATTR_CTAIDZ_USED
	.align		4
.L_188:
        /*052c*/ 	.byte	0x01, 0x04
	.zero		2


	//----- nvinfo : EIATTR_MAX_THREADS
	.align		4
        /*0530*/ 	.byte	0x04, 0x05
        /*0532*/ 	.short	(.L_190 - .L_189)
.L_189:
        /*0534*/ 	.word	0x00000080
        /*0538*/ 	.word	0x00000001
        /*053c*/ 	.word	0x00000001


	//----- nvinfo : EIATTR_CRS_STACK_SIZE
	.align		4
.L_190:
        /*0540*/ 	.byte	0x04, 0x1e
        /*0542*/ 	.short	(.L_192 - .L_191)
.L_191:
        /*0544*/ 	.word	0x00000000
.L_192:


//--------------------- .nv.info._ZN7cutlass13device_kernelIN5flash19enable_sm80_to_sm89INS1_16FlashAttnFwdSm80INS1_25CollectiveMainloopFwdSm80ILi4ELi1ELb0EN4cute5tupleIJNS5_1CILi128EEENS7_ILi80EEENS7_ILi64EEEEEELi64ENS_6half_tEfNS_4arch4Sm80ELb0ELb1ELb0ELb1ELb0ELb0ELb1ELb1EEENS1_21CollectiveEpilogueFwdINS6_IJS8_SA_S9_EEENS6_IJNS7_ILi1EEESI_SI_EEESC_SE_Li128ELb1ELb1ELb1ELb0EEENS1_36VarlenDynamicPersistentTileSchedulerILi128ELi80ELi128ELi128ELb1ELb1ELb0ELb1ELb0ELb1EEEEEEEEEvNT_6ParamsE --------------------------
	.section	.nv.info._ZN7cutlass13device_kernelIN5flash19enable_sm80_to_sm89INS1_16FlashAttnFwdSm80INS1_25CollectiveMainloopFwdSm80ILi4ELi1ELb0EN4cute5tupleIJNS5_1CILi128EEENS7_ILi80EEENS7_ILi64EEEEEELi64ENS_6half_tEfNS_4arch4Sm80ELb0ELb1ELb0ELb1ELb0ELb0ELb1ELb1EEENS1_21CollectiveEpilogueFwdINS6_IJS8_SA_S9_EEENS6_IJNS7_ILi1EEESI_SI_EEESC_SE_Li128ELb1ELb1ELb1ELb0EEENS1_36VarlenDynamicPersistentTileSchedulerILi128ELi80ELi128ELi128ELb1ELb1ELb0ELb1ELb0ELb1EEEEEEEEEvNT_6ParamsE,"",@"SHT_CUDA_INFO"
	.sectionflags	@""
	.align	4


	//----- nvinfo : EIATTR_CUDA_API_VERSION
	.align		4
        /*0000*/ 	.byte	0x04, 0x37
        /*0002*/ 	.short	(.L_194 - .L_193)
.L_193:
        /*0004*/ 	.word	0x00000082


	//----- nvinfo : EIATTR_SW2861232_WAR
	.align		4
.L_194:
        /*0008*/ 	.byte	0x01, 0x35
	.zero		2


	//----- nvinfo : EIATTR_PARAM_CBANK
	.align		4
        /*000c*/ 	.byte	0x04, 0x0a
        /*000e*/ 	.short	(.L_196 - .L_195)
	.align		4
.L_195:
        /*0010*/ 	.word	index@(.nv.constant0._ZN7cutlass13device_kernelIN5flash19enable_sm80_to_sm89INS1_16FlashAttnFwdSm80INS1_25CollectiveMainloopFwdSm80ILi4ELi1ELb0EN4cute5tupleIJNS5_1CILi128EEENS7_ILi80EEENS7_ILi64EEEEEELi64ENS_6half_tEfNS_4arch4Sm80ELb0ELb1ELb0ELb1ELb0ELb0ELb1ELb1EEENS1_21CollectiveEpilogueFwdINS6_IJS8_SA_S9_EEENS6_IJNS7_ILi1EEESI_SI_EEESC_SE_Li128ELb1ELb1ELb1ELb0EEENS1_36VarlenDynamicPersistentTileSchedulerILi128ELi80ELi128ELi128ELb1ELb1ELb0ELb1ELb0ELb1EEEEEEEEEvNT_6ParamsE)
        /*0014*/ 	.short	0x0160
        /*0016*/ 	.short	0x0438


	//----- nvinfo : EIATTR_CBANK_PARAM_SIZE
	.align		4
.L_196:
        /*0018*/ 	.byte	0x03, 0x19
        /*001a*/ 	.short	0x0438


	//----- nvinfo : EIATTR_KPARAM_INFO
	.align		4
        /*001c*/ 	.byte	0x04, 0x17
        /*001e*/ 	.short	(.L_198 - .L_197)
.L_197:
        /*0020*/ 	.word	0x00000000
        /*0024*/ 	.short	0x0000
        /*0026*/ 	.short	0x0000
        /*0028*/ 	.byte	0x00, 0xf0, 0xe1, 0x10


	//----- nvinfo : EIATTR_MAXREG_COUNT
	.align		4
.L_198:
        /*002c*/ 	.byte	0x03, 0x1b
        /*002e*/ 	.short	0x00ff


	//----- nvinfo : EIATTR_NUM_BARRIERS
	.align		4
        /*0030*/ 	.byte	0x02, 0x4c
        /*0032*/ 	.byte	0x06
	.zero		1


	//----- nvinfo : EIATTR_ANNOTATIONS
	.align		4
        /*0034*/ 	.byte	0x04, 0x55
        /*0036*/ 	.short	(.L_200 - .L_199)


	//   ....[0]....
.L_199:
        /* <DEDUP_REMOVED lines=101> */


	//----- nvinfo : EIATTR_MERCURY_ISA_VERSION
	.align		4
.L_200:
        /*0670*/ 	.byte	0x03, 0x5f
        /*0672*/ 	.short	0x0000


	//----- nvinfo : EIATTR_INT_WARP_WIDE_INSTR_OFFSETS
	.align		4
        /*0674*/ 	.byte	0x04, 0x31
        /*0676*/ 	.short	(.L_202 - .L_201)


	//   ....[0]....
.L_201:
        /*0678*/ 	.word	0x000151f0


	//   ....[1]....
        /*067c*/ 	.word	0x00015270


	//----- nvinfo : EIATTR_COOP_GROUP_MASK_REGIDS
	.align		4
.L_202:
        /*0680*/ 	.byte	0x04, 0x29
        /*0682*/ 	.short	(.L_204 - .L_203)


	//   ....[0]....
.L_203:
        /*0684*/ 	.word	0xffffffff


	//   ....[1]....
        /*0688*/ 	.word	0xffffffff


	//   ....[2]....
        /*068c*/ 	.word	0xffffffff


	//   ....[3]....
        /*0690*/ 	.word	0xffffffff


	//   ....[4]....
        /*0694*/ 	.word	0xffffffff


	//   ....[5]....
        /*0698*/ 	.word	0xffffffff


	//   ....[6]....
        /*069c*/ 	.word	0xffffffff


	//   ....[7]....
        /*06a0*/ 	.word	0xffffffff


	//   ....[8]....
        /*06a4*/ 	.word	0xffffffff


	//   ....[9]....
        /*06a8*/ 	.word	0xffffffff


	//   ....[10]....
        /*06ac*/ 	.word	0xffffffff


	//   ....[11]....
        /*06b0*/ 	.word	0xffffffff


	//   ....[12]....
        /*06b4*/ 	.word	0xffffffff


	//   ....[13]....
        /*06b8*/ 	.word	0xffffffff


	//   ....[14]....
        /*06bc*/ 	.word	0xffffffff


	//   ....[15]....
        /*06c0*/ 	.word	0xffffffff


	//   ....[16]....
        /*06c4*/ 	.word	0xffffffff


	//   ....[17]....
        /*06c8*/ 	.word	0xffffffff


	//   ....[18]....
        /*06cc*/ 	.word	0xffffffff


	//   ....[19]....
        /*06d0*/ 	.word	0xffffffff


	//   ....[20]....
        /*06d4*/ 	.word	0xffffffff


	//   ....[21]....
        /*06d8*/ 	.word	0xffffffff


	//   ....[22]....
        /*06dc*/ 	.word	0xffffffff


	//   ....[23]....
        /*06e0*/ 	.word	0xffffffff


	//   ....[24]....
        /*06e4*/ 	.word	0xffffffff


	//   ....[25]....
        /*06e8*/ 	.word	0xffffffff


	//   ....[26]....
        /*06ec*/ 	.word	0xffffffff


	//   ....[27]....
        /*06f0*/ 	.word	0xffffffff


	//   ....[28]....
        /*06f4*/ 	.word	0xffffffff


	//   ....[29]....
        /*06f8*/ 	.word	0xffffffff


	//   ....[30]....
        /*06fc*/ 	.word	0xffffffff


	//   ....[31]....
        /*0700*/ 	.word	0xffffffff


	//   ....[32]....
        /*0704*/ 	.word	0xffffffff


	//   ....[33]....
        /*0708*/ 	.word	0xffffffff


	//   ....[34]....
        /*070c*/ 	.word	0xffffffff


	//   ....[35]....
        /*0710*/ 	.word	0xffffffff


	//   ....[36]....
        /*0714*/ 	.word	0xffffffff


	//   ....[37]....
        /*0718*/ 	.word	0xffffffff


	//   ....[38]....
        /*071c*/ 	.word	0xffffffff


	//   ....[39]....
        /*0720*/ 	.word	0xffffffff


	//   ....[40]....
        /*0724*/ 	.word	0xffffffff


	//   ....[41]....
        /*0728*/ 	.word	0xffffffff


	//   ....[42]....
        /*072c*/ 	.word	0xffffffff


	//   ....[43]....
        /*0730*/ 	.word	0xffffffff


	//   ....[44]....
        /*0734*/ 	.word	0xffffffff


	//   ....[45]....
        /*0738*/ 	.word	0xffffffff


	//   ....[46]....
        /*073c*/ 	.word	0xffffffff


	//   ....[47]....
        /*0740*/ 	.word	0xffffffff


	//   ....[48]....
        /*0744*/ 	.word	0xffffffff


	//   ....[49]....
        /*0748*/ 	.word	0xffffffff


	//   ....[50]....
        /*074c*/ 	.word	0xffffffff


	//   ....[51]....
        /*0750*/ 	.word	0xffffffff


	//   ....[52]....
        /*0754*/ 	.word	0xffffffff


	//   ....[53]....
        /*0758*/ 	.word	0xffffffff


	//   ....[54]....
        /*075c*/ 	.word	0xffffffff


	//   ....[55]....
        /*0760*/ 	.word	0xffffffff


	//   ....[56]....
        /*0764*/ 	.word	0xffffffff


	//   ....[57]....
        /*0768*/ 	.word	0xffffffff


	//   ....[58]....
        /*076c*/ 	.word	0xffffffff


	//   ....[59]....
        /*0770*/ 	.word	0xffffffff


	//   ....[60]....
        /*0774*/ 	.word	0xffffffff


	//   ....[61]....
        /*0778*/ 	.word	0xffffffff


	//   ....[62]....
        /*077c*/ 	.word	0xffffffff


	//   ....[63]....
        /*0780*/ 	.word	0xffffffff


	//   ....[64]....
        /*0784*/ 	.word	0xffffffff


	//   ....[65]....
        /*0788*/ 	.word	0xffffffff


	//   ....[66]....
        /*078c*/ 	.word	0xffffffff


	//   ....[67]....
        /*0790*/ 	.word	0xffffffff


	//   ....[68]....
        /*0794*/ 	.word	0xffffffff


	//   ....[69]....
        /*0798*/ 	.word	0xffffffff


	//   ....[70]....
        /*079c*/ 	.word	0xffffffff


	//   ....[71]....
        /*07a0*/ 	.word	0xffffffff


	//   ....[72]....
        /*07a4*/ 	.word	0xffffffff


	//   ....[73]....
        /*07a8*/ 	.word	0xffffffff


	//   ....[74]....
        /*07ac*/ 	.word	0xffffffff


	//   ....[75]....
        /*07b0*/ 	.word	0xffffffff


	//   ....[76]....
        /*07b4*/ 	.word	0xffffffff


	//   ....[77]....
        /*07b8*/ 	.word	0xffffffff


	//   ....[78]....
        /*07bc*/ 	.word	0xffffffff


	//   ....[79]....
        /*07c0*/ 	.word	0xffffffff


	//   ....[80]....
        /*07c4*/ 	.word	0xffffffff


	//   ....[81]....
        /*07c8*/ 	.word	0xffffffff


	//   ....[82]....
        /*07cc*/ 	.word	0xffffffff


	//   ....[83]....
        /*07d0*/ 	.word	0xffffffff


	//   ....[84]....
        /*07d4*/ 	.word	0xffffffff


	//   ....[85]....
        /*07d8*/ 	.word	0xffffffff


	//   ....[86]....
        /*07dc*/ 	.word	0xffffffff


	//   ....[87]....
        /*07e0*/ 	.word	0xffffffff


	//   ....[88]....
        /*07e4*/ 	.word	0xffffffff


	//   ....[89]....
        /*07e8*/ 	.word	0xffffffff


	//   ....[90]....
        /*07ec*/ 	.word	0xffffffff


	//   ....[91]....
        /*07f0*/ 	.word	0xffffffff


	//   ....[92]....
        /*07f4*/ 	.word	0xffffffff


	//   ....[93]....
        /*07f8*/ 	.word	0xffffffff


	//   ....[94]....
        /*07fc*/ 	.word	0xffffffff


	//   ....[95]....
        /*0800*/ 	.word	0xffffffff


	//   ....[96]....
        /*0804*/ 	.word	0xffffffff


	//   ....[97]....
        /*0808*/ 	.word	0xffffffff


	//   ....[98]....
        /*080c*/ 	.word	0xffffffff


	//   ....[99]....
        /*0810*/ 	.word	0xffffffff


	//   ....[100]....
        /*0814*/ 	.word	0xffffffff


	//   ....[101]....
        /*0818*/ 	.word	0xffffffff


	//   ....[102]....
        /*081c*/ 	.word	0xffffffff


	//   ....[103]....
        /*0820*/ 	.word	0xffffffff


	//   ....[104]....
        /*0824*/ 	.word	0xffffffff


	//   ....[105]....
        /*0828*/ 	.word	0xffffffff


	//   ....[106]....
        /*082c*/ 	.word	0xffffffff


	//   ....[107]....
        /*0830*/ 	.word	0xffffffff


	//   ....[108]....
        /*0834*/ 	.word	0xffffffff


	//   ....[109]....
        /*0838*/ 	.word	0xffffffff


	//   ....[110]....
        /*083c*/ 	.word	0xffffffff


	//   ....[111]....
        /*0840*/ 	.word	0xffffffff


	//   ....[112]....
        /*0844*/ 	.word	0xffffffff


	//   ....[113]....
        /*0848*/ 	.word	0xffffffff


	//   ....[114]....
        /*084c*/ 	.word	0xffffffff


	//   ....[115]....
        /*0850*/ 	.word	0xffffffff


	//   ....[116]....
        /*0854*/ 	.word	0xffffffff


	//   ....[117]....
        /*0858*/ 	.word	0xffffffff


	//   ....[118]....
        /*085c*/ 	.word	0xffffffff


	//   ....[119]....
        /*0860*/ 	.word	0xffffffff


	//   ....[120]....
        /*0864*/ 	.word	0xffffffff


	//   ....[121]....
        /*0868*/ 	.word	0xffffffff


	//   ....[122]....
        /*086c*/ 	.word	0xffffffff


	//   ....[123]....
        /*0870*/ 	.word	0xffffffff


	//   ....[124]....
        /*0874*/ 	.word	0xffffffff


	//   ....[125]....
        /*0878*/ 	.word	0xffffffff


	//   ....[126]....
        /*087c*/ 	.word	0xffffffff


	//   ....[127]....
        /*0880*/ 	.word	0xffffffff


	//   ....[128]....
        /*0884*/ 	.word	0xffffffff


	//   ....[129]....
        /*0888*/ 	.word	0xffffffff


	//   ....[130]....
        /*088c*/ 	.word	0xffffffff


	//   ....[131]....
        /*0890*/ 	.word	0xffffffff


	//   ....[132]....
        /*0894*/ 	.word	0xffffffff


	//   ....[133]....
        /*0898*/ 	.word	0xffffffff


	//   ....[134]....
        /*089c*/ 	.word	0xffffffff


	//   ....[135]....
        /*08a0*/ 	.word	0xffffffff


	//   ....[136]....
        /*08a4*/ 	.word	0xffffffff


	//   ....[137]....
        /*08a8*/ 	.word	0xffffffff


	//   ....[138]....
        /*08ac*/ 	.word	0xffffffff


	//   ....[139]....
        /*08b0*/ 	.word	0xffffffff


	//   ....[140]....
        /*08b4*/ 	.word	0xffffffff


	//   ....[141]....
        /*08b8*/ 	.word	0xffffffff


	//   ....[142]....
        /*08bc*/ 	.word	0xffffffff


	//   ....[143]....
        /*08c0*/ 	.word	0xffffffff


	//   ....[144]....
        /*08c4*/ 	.word	0xffffffff


	//   ....[145]....
        /*08c8*/ 	.word	0xffffffff


	//   ....[146]....
        /*08cc*/ 	.word	0xffffffff


	//   ....[147]....
        /*08d0*/ 	.word	0xffffffff


	//   ....[148]....
        /*08d4*/ 	.word	0xffffffff


	//   ....[149]....
        /*08d8*/ 	.word	0xffffffff


	//   ....[150]....
        /*08dc*/ 	.word	0xffffffff


	//   ....[151]....
        /*08e0*/ 	.word	0xffffffff


	//   ....[152]....
        /*08e4*/ 	.word	0xffffffff


	//   ....[153]....
        /*08e8*/ 	.word	0xffffffff


	//   ....[154]....
        /*08ec*/ 	.word	0xffffffff


	//   ....[155]....
        /*08f0*/ 	.word	0xffffffff


	//   ....[156]....
        /*08f4*/ 	.word	0xffffffff


	//   ....[157]....
        /*08f8*/ 	.word	0xffffffff


	//   ....[158]....
        /*08fc*/ 	.word	0xffffffff


	//   ....[159]....
        /*0900*/ 	.word	0xffffffff


	//   ....[160]....
        /*0904*/ 	.word	0xffffffff


	//   ....[161]....
        /*0908*/ 	.word	0xffffffff


	//   ....[162]....
        /*090c*/ 	.word	0xffffffff


	//   ....[163]....
        /*0910*/ 	.word	0xffffffff


	//   ....[164]....
        /*0914*/ 	.word	0xffffffff


	//   ....[165]....
        /*0918*/ 	.word	0xffffffff


	//   ....[166]....
        /*091c*/ 	.word	0xffffffff


	//   ....[167]....
        /*0920*/ 	.word	0xffffffff


	//   ....[168]....
        /*0924*/ 	.word	0xffffffff


	//   ....[169]....
        /*0928*/ 	.word	0xffffffff


	//   ....[170]....
        /*092c*/ 	.word	0xffffffff


	//   ....[171]....
        /*0930*/ 	.word	0xffffffff


	//   ....[172]....
        /*0934*/ 	.word	0xffffffff


	//   ....[173]....
        /*0938*/ 	.word	0xffffffff


	//   ....[174]....
        /*093c*/ 	.word	0xffffffff


	//   ....[175]....
        /*0940*/ 	.word	0xffffffff


	//   ....[176]....
        /*0944*/ 	.word	0xffffffff


	//   ....[177]....
        /*0948*/ 	.word	0xffffffff


	//   ....[178]....
        /*094c*/ 	.word	0xffffffff


	//   ....[179]....
        /*0950*/ 	.word	0xffffffff


	//   ....[180]....
        /*0954*/ 	.word	0xffffffff


	//   ....[181]....
        /*0958*/ 	.word	0xffffffff


	//   ....[182]....
        /*095c*/ 	.word	0xffffffff


	//   ....[183]....
        /*0960*/ 	.word	0xffffffff


	//   ....[184]....
        /*0964*/ 	.word	0xffffffff


	//   ....[185]....
        /*0968*/ 	.word	0xffffffff


	//   ....[186]....
        /*096c*/ 	.word	0xffffffff


	//   ....[187]....
        /*0970*/ 	.word	0xffffffff


	//   ....[188]....
        /*0974*/ 	.word	0xffffffff


	//   ....[189]....
        /*0978*/ 	.word	0xffffffff


	//   ....[190]....
        /*097c*/ 	.word	0xffffffff


	//   ....[191]....
        /*0980*/ 	.word	0xffffffff


	//   ....[192]....
        /*0984*/ 	.word	0xffffffff


	//   ....[193]....
        /*0988*/ 	.word	0xffffffff


	//   ....[194]....
        /*098c*/ 	.word	0xffffffff


	//   ....[195]....
        /*0990*/ 	.word	0xffffffff


	//   ....[196]....
        /*0994*/ 	.word	0xffffffff


	//   ....[197]....
        /*0998*/ 	.word	0xffffffff


	//   ....[198]....
        /*099c*/ 	.word	0xffffffff


	//   ....[199]....
        /*09a0*/ 	.word	0xffffffff


	//   ....[200]....
        /*09a4*/ 	.word	0xffffffff


	//   ....[201]....
        /*09a8*/ 	.word	0xffffffff


	//   ....[202]....
        /*09ac*/ 	.word	0xffffffff


	//   ....[203]....
        /*09b0*/ 	.word	0xffffffff


	//   ....[204]....
        /*09b4*/ 	.word	0xffffffff


	//   ....[205]....
        /*09b8*/ 	.word	0xffffffff


	//   ....[206]....
        /*09bc*/ 	.word	0xffffffff


	//   ....[207]....
        /*09c0*/ 	.word	0xffffffff


	//   ....[208]....
        /*09c4*/ 	.word	0xffffffff


	//   ....[209]....
        /*09c8*/ 	.word	0xffffffff


	//   ....[210]....
        /*09cc*/ 	.word	0xffffffff


	//   ....[211]....
        /*09d0*/ 	.word	0xffffffff


	//   ....[212]....
        /*09d4*/ 	.word	0xffffffff


	//   ....[213]....
        /*09d8*/ 	.word	0xffffffff


	//   ....[214]....
        /*09dc*/ 	.word	0xffffffff


	//   ....[215]....
        /*09e0*/ 	.word	0xffffffff


	//   ....[216]....
        /*09e4*/ 	.word	0xffffffff


	//   ....[217]....
        /*09e8*/ 	.word	0xffffffff


	//   ....[218]....
        /*09ec*/ 	.word	0xffffffff


	//   ....[219]....
        /*09f0*/ 	.word	0xffffffff


	//   ....[220]....
        /*09f4*/ 	.word	0xffffffff


	//   ....[221]....
        /*09f8*/ 	.word	0xffffffff


	//   ....[222]....
        /*09fc*/ 	.word	0xffffffff


	//   ....[223]....
        /*0a00*/ 	.word	0xffffffff


	//   ....[224]....
        /*0a04*/ 	.word	0xffffffff


	//   ....[225]....
        /*0a08*/ 	.word	0xffffffff


	//   ....[226]....
        /*0a0c*/ 	.word	0xffffffff


	//   ....[227]....
        /*0a10*/ 	.word	0xffffffff


	//   ....[228]....
        /*0a14*/ 	.word	0xffffffff


	//   ....[229]....
        /*0a18*/ 	.word	0xffffffff


	//   ....[230]....
        /*0a1c*/ 	.word	0xffffffff


	//   ....[231]....
        /*0a20*/ 	.word	0xffffffff


	//   ....[232]....
        /*0a24*/ 	.word	0xffffffff


	//   ....[233]....
        /*0a28*/ 	.word	0xffffffff


	//   ....[234]....
        /*0a2c*/ 	.word	0xffffffff


	//   ....[235]....
        /*0a30*/ 	.word	0xffffffff


	//   ....[236]....
        /*0a34*/ 	.word	0xffffffff


	//   ....[237]....
        /*0a38*/ 	.word	0xffffffff


	//   ....[238]....
        /*0a3c*/ 	.word	0xffffffff


	//   ....[239]....
        /*0a40*/ 	.word	0xffffffff


	//   ....[240]....
        /*0a44*/ 	.word	0xffffffff


	//   ....[241]....
        /*0a48*/ 	.word	0xffffffff


	//   ....[242]....
        /*0a4c*/ 	.word	0xffffffff


	//----- nvinfo : EIATTR_COOP_GROUP_INSTR_OFFSETS
	.align		4
.L_204:
        /*0a50*/ 	.byte	0x04, 0x28
        /*0a52*/ 	.short	(.L_206 - .L_205)


	//   ....[0]....
.L_205:
        /*0a54*/ 	.word	0x00000050


	//   ....[1]....
        /*0a58*/ 	.word	0x00000210


	//   ....[2]....
        /*0a5c*/ 	.word	0x00000240


	//   ....[3]....
        /*0a60*/ 	.word	0x00000270


	//   ....[4]....
        /*0a64*/ 	.word	0x000002a0


	//   ....[5]....
        /*0a68*/ 	.word	0x000002d0


	//   ....[6]....
        /*0a6c*/ 	.word	0x00000300


	//   ....[7]....
        /*0a70*/ 	.word	0x00000470


	//   ....[8]....
        /*0a74*/ 	.word	0x000004b0


	//   ....[9]....
        /*0a78*/ 	.word	0x000004e0


	//   ....[10]....
        /*0a7c*/ 	.word	0x00000510


	//   ....[11]....
        /*0a80*/ 	.word	0x00000540


	//   ....[12]....
        /*0a84*/ 	.word	0x00000570


	//   ....[13]....
        /*0a88*/ 	.word	0x00000600


	//   ....[14]....
        /*0a8c*/ 	.word	0x00000650


	//   ....[15]....
        /*0a90*/ 	.word	0x00000670


	//   ....[16]....
        /*0a94*/ 	.word	0x000006d0


	//   ....[17]....
        /*0a98*/ 	.word	0x00002b60


	//   ....[18]....
        /*0a9c*/ 	.word	0x00002b80


	//   ....[19]....
        /*0aa0*/ 	.word	0x00002c60


	//   ....[20]....
        /*0aa4*/ 	.word	0x00002c70


	//   ....[21]....
        /*0aa8*/ 	.word	0x00002d50


	//   ....[22]....
        /*0aac*/ 	.word	0x00002d70


	//   ....[23]....
        /*0ab0*/ 	.word	0x00002e50


	//   ....[24]....
        /*0ab4*/ 	.word	0x00002e60


	//   ....[25]....
        /*0ab8*/ 	.word	0x00002f40


	//   ....[26]....
        /*0abc*/ 	.word	0x00002f60


	//   ....[27]....
        /*0ac0*/ 	.word	0x00003040


	//   ....[28]....
        /*0ac4*/ 	.word	0x00003050


	//   ....[29]....
        /*0ac8*/ 	.word	0x00003130


	//   ....[30]....
        /*0acc*/ 	.word	0x00003150


	//   ....[31]....
        /*0ad0*/ 	.word	0x00003230


	//   ....[32]....
        /*0ad4*/ 	.word	0x00003240


	//   ....[33]....
        /*0ad8*/ 	.word	0x00004370


	//   ....[34]....
        /*0adc*/ 	.word	0x00004560


	//   ....[35]....
        /*0ae0*/ 	.word	0x00004cc0


	//   ....[36]....
        /*0ae4*/ 	.word	0x00005380


	//   ....[37]....
        /*0ae8*/ 	.word	0x00005ca0


	//   ....[38]....
        /*0aec*/ 	.word	0x00005d40


	//   ....[39]....
        /*0af0*/ 	.word	0x00006210


	//   ....[40]....
        /*0af4*/ 	.word	0x00006270


	//   ....[41]....
        /*0af8*/ 	.word	0x000064e0


	//   ....[42]....
        /*0afc*/ 	.word	0x00006550


	//   ....[43]....
        /*0b00*/ 	.word	0x00006610


	//   ....[44]....
        /*0b04*/ 	.word	0x000067e0


	//   ....[45]....
        /*0b08*/ 	.word	0x00008b20


	//   ....[46]....
        /*0b0c*/ 	.word	0x00008d40


	//   ....[47]....
        /*0b10*/ 	.word	0x00008f00


	//   ....[48]....
        /*0b14*/ 	.word	0x00009920


	//   ....[49]....
        /*0b18*/ 	.word	0x0000a660


	//   ....[50]....
        /*0b1c*/ 	.word	0x0000a7c0


	//   ....[51]....
        /*0b20*/ 	.word	0x0000a810


	//   ....[52]....
        /*0b24*/ 	.word	0x0000a930


	//   ....[53]....
        /*0b28*/ 	.word	0x0000aa50


	//   ....[54]....
        /*0b2c*/ 	.word	0x0000ab90


	//   ....[55]....
        /*0b30*/ 	.word	0x0000aef0


	//   ....[56]....
        /*0b34*/ 	.word	0x0000afc0


	//   ....[57]....
        /*0b38*/ 	.word	0x0000db40


	//   ....[58]....
        /*0b3c*/ 	.word	0x0000dc50


	//   ....[59]....
        /*0b40*/ 	.word	0x0000dca0


	//   ....[60]....
        /*0b44*/ 	.word	0x0000dcd0


	//   ....[61]....
        /*0b48*/ 	.word	0x0000dd20


	//   ....[62]....
        /*0b4c*/ 	.word	0x0000ddc0


	//   ....[63]....
        /*0b50*/ 	.word	0x0000dea0


	//   ....[64]....
        /*0b54*/ 	.word	0x0000e290


	//   ....[65]....
        /*0b58*/ 	.word	0x00010a20


	//   ....[66]....
        /*0b5c*/ 	.word	0x00010c40


	//   ....[67]....
        /*0b60*/ 	.word	0x00010e00


	//   ....[68]....
        /*0b64*/ 	.word	0x00011820


	//   ....[69]....
        /*0b68*/ 	.word	0x00012560


	//   ....[70]....
        /*0b6c*/ 	.word	0x000126c0


	//   ....[71]....
        /*0b70*/ 	.word	0x00012710


	//   ....[72]....
        /*0b74*/ 	.word	0x00012830


	//   ....[73]....
        /*0b78*/ 	.word	0x00012930


	//   ....[74]....
        /*0b7c*/ 	.word	0x00012a60


	//   ....[75]....
        /*0b80*/ 	.word	0x00012de0


	//   ....[76]....
        /*0b84*/ 	.word	0x00012eb0


	//   ....[77]....
        /*0b88*/ 	.word	0x000149f0


	//   ....[78]....
        /*0b8c*/ 	.word	0x00014a60


	//   ....[79]....
        /*0b90*/ 	.word	0x00014a70


	//   ....[80]....
        /*0b94*/ 	.word	0x00014a80


	//   ....[81]....
        /*0b98*/ 	.word	0x00014ab0


	//   ....[82]....
        /*0b9c*/ 	.word	0x00014ad0


	//   ....[83]....
        /*0ba0*/ 	.word	0x00014ae0


	//   ....[84]....
        /*0ba4*/ 	.word	0x00014af0


	//   ....[85]....
        /*0ba8*/ 	.word	0x00015d00


	//   ....[86]....
        /*0bac*/ 	.word	0x00015d10


	//   ....[87]....
        /*0bb0*/ 	.word	0x00015d20


	//   ....[88]....
        /*0bb4*/ 	.word	0x00015d30


	//   ....[89]....
        /*0bb8*/ 	.word	0x00015d40


	//   ....[90]....
        /*0bbc*/ 	.word	0x00015d50


	//   ....[91]....
        /*0bc0*/ 	.word	0x00015d70


	//   ....[92]....
        /*0bc4*/ 	.word	0x00015e70


	//   ....[93]....
        /*0bc8*/ 	.word	0x000161b0


	//   ....[94]....
        /*0bcc*/ 	.word	0x000161d0


	//   ....[95]....
        /*0bd0*/ 	.word	0x00016250


	//   ....[96]....
        /*0bd4*/ 	.word	0x00016260


	//   ....[97]....
        /*0bd8*/ 	.word	0x000162e0


	//   ....[98]....
        /*0bdc*/ 	.word	0x00016300


	//   ....[99]....
        /*0be0*/ 	.word	0x00016380


	//   ....[100]....
        /*0be4*/ 	.word	0x00016390


	//   ....[101]....
        /*0be8*/ 	.word	0x00016410


	//   ....[102]....
        /*0bec*/ 	.word	0x00016430


	//   ....[103]....
        /*0bf0*/ 	.word	0x000164b0


	//   ....[104]....
        /*0bf4*/ 	.word	0x000164c0


	//   ....[105]....
        /*0bf8*/ 	.word	0x00016540


	//   ....[106]....
        /*0bfc*/ 	.word	0x00016560


	//   ....[107]....
        /*0c00*/ 	.word	0x000165e0


	//   ....[108]....
        /*0c04*/ 	.word	0x000165f0


	//   ....[109]....
        /*0c08*/ 	.word	0x00016890


	//   ....[110]....
        /*0c0c*/ 	.word	0x000168b0


	//   ....[111]....
        /*0c10*/ 	.word	0x00016bf0


	//   ....[112]....
        /*0c14*/ 	.word	0x00016c00


	//   ....[113]....
        /*0c18*/ 	.word	0x00016e50


	//   ....[114]....
        /*0c1c*/ 	.word	0x00016e70


	//   ....[115]....
        /*0c20*/ 	.word	0x000170e0


	//   ....[116]....
        /*0c24*/ 	.word	0x000170f0


	//   ....[117]....
        /*0c28*/ 	.word	0x00017b30


	//   ....[118]....
        /*0c2c*/ 	.word	0x00017b50


	//   ....[119]....
        /*0c30*/ 	.word	0x00017bd0


	//   ....[120]....
        /*0c34*/ 	.word	0x00017be0


	//   ....[121]....
        /*0c38*/ 	.word	0x00017c60


	//   ....[122]....
        /*0c3c*/ 	.word	0x00017c80


	//   ....[123]....
        /*0c40*/ 	.word	0x00017d00


	//   ....[124]....
        /*0c44*/ 	.word	0x00017d10


	//   ....[125]....
        /*0c48*/ 	.word	0x00017d90


	//   ....[126]....
        /*0c4c*/ 	.word	0x00017db0


	//   ....[127]....
        /*0c50*/ 	.word	0x00017e30


	//   ....[128]....
        /*0c54*/ 	.word	0x00017e40


	//   ....[129]....
        /*0c58*/ 	.word	0x00017ec0


	//   ....[130]....
        /*0c5c*/ 	.word	0x00017ee0


	//   ....[131]....
        /*0c60*/ 	.word	0x00017f60


	//   ....[132]....
        /*0c64*/ 	.word	0x00017f70


	//   ....[133]....
        /*0c68*/ 	.word	0x000180d0


	//   ....[134]....
        /*0c6c*/ 	.word	0x000180f0


	//   ....[135]....
        /*0c70*/ 	.word	0x00018220


	//   ....[136]....
        /*0c74*/ 	.word	0x00018260


	//   ....[137]....
        /*0c78*/ 	.word	0x00018290


	//   ....[138]....
        /*0c7c*/ 	.word	0x000182c0


	//   ....[139]....
        /*0c80*/ 	.word	0x000182f0


	//   ....[140]....
        /*0c84*/ 	.word	0x00018320


	//   ....[141]....
        /*0c88*/ 	.word	0x00018480


	//   ....[142]....
        /*0c8c*/ 	.word	0x000184c0


	//   ....[143]....
        /*0c90*/ 	.word	0x000184f0


	//   ....[144]....
        /*0c94*/ 	.word	0x00018520


	//   ....[145]....
        /*0c98*/ 	.word	0x00018550


	//   ....[146]....
        /*0c9c*/ 	.word	0x00018580


	//   ....[147]....
        /*0ca0*/ 	.word	0x00018610


	//   ....[148]....
        /*0ca4*/ 	.word	0x00018670


	//   ....[149]....
        /*0ca8*/ 	.word	0x00018680


	//   ....[150]....
        /*0cac*/ 	.word	0x000186e0


	//   ....[151]....
        /*0cb0*/ 	.word	0x00019140


	//   ....[152]....
        /*0cb4*/ 	.word	0x000191a0


	//   ....[153]....
        /*0cb8*/ 	.word	0x000191f0


	//   ....[154]....
        /*0cbc*/ 	.word	0x00019240


	//   ....[155]....
        /*0cc0*/ 	.word	0x00019290


	//   ....[156]....
        /*0cc4*/ 	.word	0x00019300


	//   ....[157]....
        /*0cc8*/ 	.word	0x00019350


	//   ....[158]....
        /*0ccc*/ 	.word	0x000193c0


	//   ....[159]....
        /*0cd0*/ 	.word	0x00019430


	//   ....[160]....
        /*0cd4*/ 	.word	0x00019490


	//   ....[161]....
        /*0cd8*/ 	.word	0x00019500


	//   ....[162]....
        /*0cdc*/ 	.word	0x00019570


	//   ....[163]....
        /*0ce0*/ 	.word	0x000195e0


	//   ....[164]....
        /*0ce4*/ 	.word	0x00019640


	//   ....[165]....
        /*0ce8*/ 	.word	0x000196b0


	//   ....[166]....
        /*0cec*/ 	.word	0x00019720


	//   ....[167]....
        /*0cf0*/ 	.word	0x00019790


	//   ....[168]....
        /*0cf4*/ 	.word	0x000197f0


	//   ....[169]....
        /*0cf8*/ 	.word	0x00019860


	//   ....[170]....
        /*0cfc*/ 	.word	0x000198d0


	//   ....[171]....
        /*0d00*/ 	.word	0x00019940


	//   ....[172]....
        /*0d04*/ 	.word	0x000199a0


	//   ....[173]....
        /*0d08*/ 	.word	0x00019a10


	//   ....[174]....
        /*0d0c*/ 	.word	0x00019a80


	//   ....[175]....
        /*0d10*/ 	.word	0x00019af0


	//   ....[176]....
        /*0d14*/ 	.word	0x00019b50


	//   ....[177]....
        /*0d18*/ 	.word	0x00019bb0


	//   ....[178]....
        /*0d1c*/ 	.word	0x00019c00


	//   ....[179]....
        /*0d20*/ 	.word	0x00019c50


	//   ....[180]....
        /*0d24*/ 	.word	0x00019cb0


	//   ....[181]....
        /*0d28*/ 	.word	0x00019d00


	//   ....[182]....
        /*0d2c*/ 	.word	0x00019d60


	//   ....[183]....
        /*0d30*/ 	.word	0x00019db0


	//   ....[184]....
        /*0d34*/ 	.word	0x00019e10


	//   ....[185]....
        /*0d38*/ 	.word	0x00019e80


	//   ....[186]....
        /*0d3c*/ 	.word	0x00019ef0


	//   ....[187]....
        /*0d40*/ 	.word	0x00019f60


	//   ....[188]....
        /*0d44*/ 	.word	0x00019fc0


	//   ....[189]....
        /*0d48*/ 	.word	0x0001a030


	//   ....[190]....
        /*0d4c*/ 	.word	0x0001a0a0


	//   ....[191]....
        /*0d50*/ 	.word	0x0001a110


	//   ....[192]....
        /*0d54*/ 	.word	0x0001a170


	//   ....[193]....
        /*0d58*/ 	.word	0x0001a1e0


	//   ....[194]....
        /*0d5c*/ 	.word	0x0001a250


	//   ....[195]....
        /*0d60*/ 	.word	0x0001a2c0


	//   ....[196]....
        /*0d64*/ 	.word	0x0001a320


	//   ....[197]....
        /*0d68*/ 	.word	0x0001a390


	//   ....[198]....
        /*0d6c*/ 	.word	0x0001a400


	//   ....[199]....
        /*0d70*/ 	.word	0x0001a470


	//   ....[200]....
        /*0d74*/ 	.word	0x0001a4d0


	//   ....[201]....
        /*0d78*/ 	.word	0x0001a540


	//   ....[202]....
        /*0d7c*/ 	.word	0x0001a5b0


	//   ....[203]....
        /*0d80*/ 	.word	0x0001a620


	//   ....[204]....
        /*0d84*/ 	.word	0x0001a680


	//   ....[205]....
        /*0d88*/ 	.word	0x0001a6f0


	//   ....[206]....
        /*0d8c*/ 	.word	0x0001a760


	//   ....[207]....
        /*0d90*/ 	.word	0x0001a7d0


	//   ....[208]....
        /*0d94*/ 	.word	0x0001a830


	//   ....[209]....
        /*0d98*/ 	.word	0x0001a8a0


	//   ....[210]....
        /*0d9c*/ 	.word	0x0001a910


	//   ....[211]....
        /*0da0*/ 	.word	0x0001a980


	//   ....[212]....
        /*0da4*/ 	.word	0x0001a9e0


	//   ....[213]....
        /*0da8*/ 	.word	0x0001aa50


	//   ....[214]....
        /*0dac*/ 	.word	0x0001aac0


	//   ....[215]....
        /*0db0*/ 	.word	0x0001ab30


	//   ....[216]....
        /*0db4*/ 	.word	0x0001ab90


	//   ....[217]....
        /*0db8*/ 	.word	0x0001ac00


	//   ....[218]....
        /*0dbc*/ 	.word	0x0001ac70


	//   ....[219]....
        /*0dc0*/ 	.word	0x0001ace0


	//   ....[220]....
        /*0dc4*/ 	.word	0x0001ad40


	//   ....[221]....
        /*0dc8*/ 	.word	0x0001adb0


	//   ....[222]....
        /*0dcc*/ 	.word	0x0001ae20


	//   ....[223]....
        /*0dd0*/ 	.word	0x0001ae90


	//   ....[224]....
        /*0dd4*/ 	.word	0x0001aef0


	//   ....[225]....
        /*0dd8*/ 	.word	0x0001af60


	//   ....[226]....
        /*0ddc*/ 	.word	0x0001afd0


	//   ....[227]....
        /*0de0*/ 	.word	0x0001b020


	//   ....[228]....
        /*0de4*/ 	.word	0x0001b060


	//   ....[229]....
        /*0de8*/ 	.word	0x0001b0b0


	//   ....[230]....
        /*0dec*/ 	.word	0x0001b100


	//   ....[231]....
        /*0df0*/ 	.word	0x0001b150


	//   ....[232]....
        /*0df4*/ 	.word	0x0001b1c0


	//   ....[233]....
        /*0df8*/ 	.word	0x0001b210


	//   ....[234]....
        /*0dfc*/ 	.word	0x0001b260


	//   ....[235]....
        /*0e00*/ 	.word	0x0001b2b0


	//   ....[236]....
        /*0e04*/ 	.word	0x0001b300


	//   ....[237]....
        /*0e08*/ 	.word	0x0001b350


	//   ....[238]....
        /*0e0c*/ 	.word	0x0001b3c0


	//   ....[239]....
        /*0e10*/ 	.word	0x0001b410


	//   ....[240]....
        /*0e14*/ 	.word	0x0001b480


	//   ....[241]....
        /*0e18*/ 	.word	0x0001b4e0


	//   ....[242]....
        /*0e1c*/ 	.word	0x0001b550


	//----- nvinfo : EIATTR_EXIT_INSTR_OFFSETS
	.align		4
.L_206:
        /*0e20*/ 	.byte	0x04, 0x1c
        /*0e22*/ 	.short	(.L_208 - .L_207)


	//   ....[0]....
.L_207:
        /*0e24*/ 	.word	0x000010f0


	//   ....[1]....
        /*0e28*/ 	.word	0x00019100


	//----- nvinfo : EIATTR_MAX_THREADS
	.align		4
.L_208:
        /*0e2c*/ 	.byte	0x04, 0x05
        /*0e2e*/ 	.short	(.L_210 - .L_209)
.L_209:
        /*0e30*/ 	.word	0x00000080
        /*0e34*/ 	.word	0x00000001
        /*0e38*/ 	.word	0x00000001


	//----- nvinfo : EIATTR_CRS_STACK_SIZE
	.align		4
.L_210:
        /*0e3c*/ 	.byte	0x04, 0x1e
        /*0e3e*/ 	.short	(.L_212 - .L_211)
.L_211:
        /*0e40*/ 	.word	0x00000000
.L_212:


//--------------------- .nv.info._ZN7cutlass13device_kernelIN5flash19enable_sm80_to_sm89INS1_16FlashAttnFwdSm80INS1_25CollectiveMainloopFwdSm80ILi4ELi1ELb0EN4cute5tupleIJNS5_1CILi128EEENS7_ILi80EEENS7_ILi64EEEEEELi64ENS_6half_tEfNS_4arch4Sm80ELb0ELb1ELb0ELb1ELb0ELb1ELb1ELb1EEENS1_21CollectiveEpilogueFwdINS6_IJS8_SA_S9_EEENS6_IJNS7_ILi1EEESI_SI_EEESC_SE_Li128ELb1ELb1ELb1ELb0EEENS1_36VarlenDynamicPersistentTileSchedulerILi128ELi80ELi128ELi128ELb1ELb1ELb0ELb1ELb0ELb1EEEEEEEEEvNT_6ParamsE --------------------------
	.section	.nv.info._ZN7cutlass13device_kernelIN5flash19enable_sm80_to_sm89INS1_16FlashAttnFwdSm80INS1_25CollectiveMainloopFwdSm80ILi4ELi1ELb0EN4cute5tupleIJNS5_1CILi128EEENS7_ILi80EEENS7_ILi64EEEEEELi64ENS_6half_tEfNS_4arch4Sm80ELb0ELb1ELb0ELb1ELb0ELb1ELb1ELb1EEENS1_21CollectiveEpilogueFwdINS6_IJS8_SA_S9_EEENS6_IJNS7_ILi1EEESI_SI_EEESC_SE_Li128ELb1ELb1ELb1ELb0EEENS1_36VarlenDynamicPersistentTileSchedulerILi128ELi80ELi128ELi128ELb1ELb1ELb0ELb1ELb0ELb1EEEEEEEEEvNT_6ParamsE,"",@"SHT_CUDA_INFO"
	.sectionflags	@""
	.align	4


	//----- nvinfo : EIATTR_CUDA_API_VERSION
	.align		4
        /*0000*/ 	.byte	0x04, 0x37
        /*0002*/ 	.short	(.L_214 - .L_213)
.L_213:
        /*0004*/ 	.word	0x00000082


	//----- nvinfo : EIATTR_SW2861232_WAR
	.align		4
.L_214:
        /*0008*/ 	.byte	0x01, 0x35
	.zero		2


	//----- nvinfo : EIATTR_PARAM_CBANK
	.align		4
        /*000c*/ 	.byte	0x04, 0x0a
        /*000e*/ 	.short	(.L_216 - .L_215)
	.align		4
.L_215:
        /*0010*/ 	.word	index@(.nv.constant0._ZN7cutlass13device_kernelIN5flash19enable_sm80_to_sm89INS1_16FlashAttnFwdSm80INS1_25CollectiveMainloopFwdSm80ILi4ELi1ELb0EN4cute5tupleIJNS5_1CILi128EEENS7_ILi80EEENS7_ILi64EEEEEELi64ENS_6half_tEfNS_4arch4Sm80ELb0ELb1ELb0ELb1ELb0ELb1ELb1ELb1EEENS1_21CollectiveEpilogueFwdINS6_IJS8_SA_S9_EEENS6_IJNS7_ILi1EEESI_SI_EEESC_SE_Li128ELb1ELb1ELb1ELb0EEENS1_36VarlenDynamicPersistentTileSchedulerILi128ELi80ELi128ELi128ELb1ELb1ELb0ELb1ELb0ELb1EEEEEEEEEvNT_6ParamsE)
        /*0014*/ 	.short	0x0160
        /*0016*/ 	.short	0x0438


	//----- nvinfo : EIATTR_CBANK_PARAM_SIZE
	.align		4
.L_216:
        /*0018*/ 	.byte	0x03, 0x19
        /*001a*/ 	.short	0x0438


	//----- nvinfo : EIATTR_KPARAM_INFO
	.align		4
        /*001c*/ 	.byte	0x04, 0x17
        /*001e*/ 	.short	(.L_218 - .L_217)
.L_217:
        /*0020*/ 	.word	0x00000000
        /*0024*/ 	.short	0x0000
        /*0026*/ 	.short	0x0000
        /*0028*/ 	.byte	0x00, 0xf0, 0xe1, 0x10


	//----- nvinfo : EIATTR_MAXREG_COUNT
	.align		4
.L_218:
        /*002c*/ 	.byte	0x03, 0x1b
        /*002e*/ 	.short	0x00ff


	//----- nvinfo : EIATTR_NUM_BARRIERS
	.align		4
        /*0030*/ 	.byte	0x02, 0x4c
        /*0032*/ 	.byte	0x06
	.zero		1


	//----- nvinfo : EIATTR_ANNOTATIONS
	.align		4
        /*0034*/ 	.byte	0x04, 0x55
        /*0036*/ 	.short	(.L_220 - .L_219)


	//   ....[0]....
.L_219:
        /* <DEDUP_REMOVED lines=89> */


	//----- nvinfo : EIATTR_MERCURY_ISA_VERSION
	.align		4
.L_220:
        /*05b8*/ 	.byte	0x03, 0x5f
        /*05ba*/ 	.short	0x0000


	//----- nvinfo : EIATTR_INT_WARP_WIDE_INSTR_OFFSETS
	.align		4
        /*05bc*/ 	.byte	0x04, 0x31
        /*05be*/ 	.short	(.L_222 - .L_221)


	//   ....[0]....
.L_221:
        /*05c0*/ 	.word	0x0001fab0


	//   ....[1]....
        /*05c4*/ 	.word	0x0001fb30


	//----- nvinfo : EIATTR_COOP_GROUP_MASK_REGIDS
	.align		4
.L_222:
        /*05c8*/ 	.byte	0x04, 0x29
        /*05ca*/ 	.short	(.L_224 - .L_223)


	//   ....[0]....
.L_223:
        /*05cc*/ 	.word	0xffffffff


	//   ....[1]....
        /*05d0*/ 	.word	0xffffffff


	//   ....[2]....
        /*05d4*/ 	.word	0xffffffff


	//   ....[3]....
        /*05d8*/ 	.word	0xffffffff


	//   ....[4]....
        /*05dc*/ 	.word	0xffffffff


	//   ....[5]....
        /*05e0*/ 	.word	0xffffffff


	//   ....[6]....
        /*05e4*/ 	.word	0xffffffff


	//   ....[7]....
        /*05e8*/ 	.word	0xffffffff


	//   ....[8]....
        /*05ec*/ 	.word	0xffffffff


	//   ....[9]....
        /*05f0*/ 	.word	0xffffffff


	//   ....[10]....
        /*05f4*/ 	.word	0xffffffff


	//   ....[11]....
        /*05f8*/ 	.word	0xffffffff


	//   ....[12]....
        /*05fc*/ 	.word	0xffffffff


	//   ....[13]....
        /*0600*/ 	.word	0xffffffff


	//   ....[14]....
        /*0604*/ 	.word	0xffffffff


	//   ....[15]....
        /*0608*/ 	.word	0xffffffff


	//   ....[16]....
        /*060c*/ 	.word	0xffffffff


	//   ....[17]....
        /*0610*/ 	.word	0xffffffff


	//   ....[18]....
        /*0614*/ 	.word	0xffffffff


	//   ....[19]....
        /*0618*/ 	.word	0xffffffff


	//   ....[20]....
        /*061c*/ 	.word	0xffffffff


	//   ....[21]....
        /*0620*/ 	.word	0xffffffff


	//   ....[22]....
        /*0624*/ 	.word	0xffffffff


	//   ....[23]....
        /*0628*/ 	.word	0xffffffff


	//   ....[24]....
        /*062c*/ 	.word	0xffffffff


	//   ....[25]....
        /*0630*/ 	.word	0xffffffff


	//   ....[26]....
        /*0634*/ 	.word	0xffffffff


	//   ....[27]....
        /*0638*/ 	.word	0xffffffff


	//   ....[28]....
        /*063c*/ 	.word	0xffffffff


	//   ....[29]....
        /*0640*/ 	.word	0xffffffff


	//   ....[30]....
        /*0644*/ 	.word	0xffffffff


	//   ....[31]....
        /*0648*/ 	.word	0xffffffff


	//   ....[32]....
        /*064c*/ 	.word	0xffffffff


	//   ....[33]....
        /*0650*/ 	.word	0xffffffff


	//   ....[34]....
        /*0654*/ 	.word	0xffffffff


	//   ....[35]....
        /*0658*/ 	.word	0xffffffff


	//   ....[36]....
        /*065c*/ 	.word	0xffffffff


	//   ....[37]....
        /*0660*/ 	.word	0xffffffff


	//   ....[38]....
        /*0664*/ 	.word	0xffffffff


	//   ....[39]....
        /*0668*/ 	.word	0xffffffff


	//   ....[40]....
        /*066c*/ 	.word	0xffffffff


	//   ....[41]....
        /*0670*/ 	.word	0xffffffff


	//   ....[42]....
        /*0674*/ 	.word	0xffffffff


	//   ....[43]....
        /*0678*/ 	.word	0xffffffff


	//   ....[44]....
        /*067c*/ 	.word	0xffffffff


	//   ....[45]....
        /*0680*/ 	.word	0xffffffff


	//   ....[46]....
        /*0684*/ 	.word	0xffffffff


	//   ....[47]....
        /*0688*/ 	.word	0xffffffff


	//   ....[48]....
        /*068c*/ 	.word	0xffffffff


	//   ....[49]....
        /*0690*/ 	.word	0xffffffff


	//   ....[50]....
        /*0694*/ 	.word	0xffffffff


	//   ....[51]....
        /*0698*/ 	.word	0xffffffff


	//   ....[52]....
        /*069c*/ 	.word	0xffffffff


	//   ....[53]....
        /*06a0*/ 	.word	0xffffffff


	//   ....[54]....
        /*06a4*/ 	.word	0xffffffff


	//   ....[55]....
        /*06a8*/ 	.word	0xffffffff


	//   ....[56]....
        /*06ac*/ 	.word	0xffffffff


	//   ....[57]....
        /*06b0*/ 	.word	0xffffffff


	//   ....[58]....
        /*06b4*/ 	.word	0xffffffff


	//   ....[59]....
        /*06b8*/ 	.word	0xffffffff


	//   ....[60]....
        /*06bc*/ 	.word	0xffffffff


	//   ....[61]....
        /*06c0*/ 	.word	0xffffffff


	//   ....[62]....
        /*06c4*/ 	.word	0xffffffff


	//   ....[63]....
        /*06c8*/ 	.word	0xffffffff


	//   ....[64]....
        /*06cc*/ 	.word	0xffffffff


	//   ....[65]....
        /*06d0*/ 	.word	0xffffffff


	//   ....[66]....
        /*06d4*/ 	.word	0xffffffff


	//   ....[67]....
        /*06d8*/ 	.word	0xffffffff


	//   ....[68]....
        /*06dc*/ 	.word	0xffffffff


	//   ....[69]....
        /*06e0*/ 	.word	0xffffffff


	//   ....[70]....
        /*06e4*/ 	.word	0xffffffff


	//   ....[71]....
        /*06e8*/ 	.word	0xffffffff


	//   ....[72]....
        /*06ec*/ 	.word	0xffffffff


	//   ....[73]....
        /*06f0*/ 	.word	0xffffffff


	//   ....[74]....
        /*06f4*/ 	.word	0xffffffff


	//   ....[75]....
        /*06f8*/ 	.word	0xffffffff


	//   ....[76]....
        /*06fc*/ 	.word	0xffffffff


	//   ....[77]....
        /*0700*/ 	.word	0xffffffff


	//   ....[78]....
        /*0704*/ 	.word	0xffffffff


	//   ....[79]....
        /*0708*/ 	.word	0xffffffff


	//   ....[80]....
        /*070c*/ 	.word	0xffffffff


	//   ....[81]....
        /*0710*/ 	.word	0xffffffff


	//   ....[82]....
        /*0714*/ 	.word	0xffffffff


	//   ....[83]....
        /*0718*/ 	.word	0xffffffff


	//   ....[84]....
        /*071c*/ 	.word	0xffffffff


	//   ....[85]....
        /*0720*/ 	.word	0xffffffff


	//   ....[86]....
        /*0724*/ 	.word	0xffffffff


	//   ....[87]....
        /*0728*/ 	.word	0xffffffff


	//   ....[88]....
        /*072c*/ 	.word	0xffffffff


	//   ....[89]....
        /*0730*/ 	.word	0xffffffff


	//   ....[90]....
        /*0734*/ 	.word	0xffffffff


	//   ....[91]....
        /*0738*/ 	.word	0xffffffff


	//   ....[92]....
        /*073c*/ 	.word	0xffffffff


	//   ....[93]....
        /*0740*/ 	.word	0xffffffff


	//   ....[94]....
        /*0744*/ 	.word	0xffffffff


	//   ....[95]....
        /*0748*/ 	.word	0xffffffff


	//   ....[96]....
        /*074c*/ 	.word	0xffffffff


	//   ....[97]....
        /*0750*/ 	.word	0xffffffff


	//   ....[98]....
        /*0754*/ 	.word	0xffffffff


	//   ....[99]....
        /*0758*/ 	.word	0xffffffff


	//   ....[100]....
        /*075c*/ 	.word	0xffffffff


	//   ....[101]....
        /*0760*/ 	.word	0xffffffff


	//   ....[102]....
        /*0764*/ 	.word	0xffffffff


	//   ....[103]....
        /*0768*/ 	.word	0xffffffff


	//   ....[104]....
        /*076c*/ 	.word	0xffffffff


	//   ....[105]....
        /*0770*/ 	.word	0xffffffff


	//   ....[106]....
        /*0774*/ 	.word	0xffffffff


	//   ....[107]....
        /*0778*/ 	.word	0xffffffff


	//   ....[108]....
        /*077c*/ 	.word	0xffffffff


	//   ....[109]....
        /*0780*/ 	.word	0xffffffff


	//   ....[110]....
        /*0784*/ 	.word	0xffffffff


	//   ....[111]....
        /*0788*/ 	.word	0xffffffff


	//   ....[112]....
        /*078c*/ 	.word	0xffffffff


	//   ....[113]....
        /*0790*/ 	.word	0xffffffff


	//   ....[114]....
        /*0794*/ 	.word	0xffffffff


	//   ....[115]....
        /*0798*/ 	.word	0xffffffff


	//   ....[116]....
        /*079c*/ 	.word	0xffffffff


	//   ....[117]....
        /*07a0*/ 	.word	0xffffffff


	//   ....[118]....
        /*07a4*/ 	.word	0xffffffff


	//   ....[119]....
        /*07a8*/ 	.word	0xffffffff


	//   ....[120]....
        /*07ac*/ 	.word	0xffffffff


	//   ....[121]....
        /*07b0*/ 	.word	0xffffffff


	//   ....[122]....
        /*07b4*/ 	.word	0xffffffff


	//   ....[123]....
        /*07b8*/ 	.word	0xffffffff


	//   ....[124]....
        /*07bc*/ 	.word	0xffffffff


	//   ....[125]....
        /*07c0*/ 	.word	0xffffffff


	//   ....[126]....
        /*07c4*/ 	.word	0xffffffff


	//   ....[127]....
        /*07c8*/ 	.word	0xffffffff


	//   ....[128]....
        /*07cc*/ 	.word	0xffffffff


	//   ....[129]....
        /*07d0*/ 	.word	0xffffffff


	//   ....[130]....
        /*07d4*/ 	.word	0xffffffff


	//   ....[131]....
        /*07d8*/ 	.word	0xffffffff


	//   ....[132]....
        /*07dc*/ 	.word	0xffffffff


	//   ....[133]....
        /*07e0*/ 	.word	0xffffffff


	//   ....[134]....
        /*07e4*/ 	.word	0xffffffff


	//   ....[135]....
        /*07e8*/ 	.word	0xffffffff


	//   ....[136]....
        /*07ec*/ 	.word	0xffffffff


	//   ....[137]....
        /*07f0*/ 	.word	0xffffffff


	//   ....[138]....
        /*07f4*/ 	.word	0xffffffff


	//   ....[139]....
        /*07f8*/ 	.word	0xffffffff


	//   ....[140]....
        /*07fc*/ 	.word	0xffffffff


	//   ....[141]....
        /*0800*/ 	.word	0xffffffff


	//   ....[142]....
        /*0804*/ 	.word	0xffffffff


	//   ....[143]....
        /*0808*/ 	.word	0xffffffff


	//   ....[144]....
        /*080c*/ 	.word	0xffffffff


	//   ....[145]....
        /*0810*/ 	.word	0xffffffff


	//   ....[146]....
        /*0814*/ 	.word	0xffffffff


	//   ....[147]....
        /*0818*/ 	.word	0xffffffff


	//   ....[148]....
        /*081c*/ 	.word	0xffffffff


	//   ....[149]....
        /*0820*/ 	.word	0xffffffff


	//   ....[150]....
        /*0824*/ 	.word	0xffffffff


	//   ....[151]....
        /*0828*/ 	.word	0xffffffff


	//   ....[152]....
        /*082c*/ 	.word	0xffffffff


	//   ....[153]....
        /*0830*/ 	.word	0xffffffff


	//   ....[154]....
        /*0834*/ 	.word	0xffffffff


	//   ....[155]....
        /*0838*/ 	.word	0xffffffff


	//   ....[156]....
        /*083c*/ 	.word	0xffffffff


	//   ....[157]....
        /*0840*/ 	.word	0xffffffff


	//   ....[158]....
        /*0844*/ 	.word	0xffffffff


	//   ....[159]....
        /*0848*/ 	.word	0xffffffff


	//   ....[160]....
        /*084c*/ 	.word	0xffffffff


	//   ....[161]....
        /*0850*/ 	.word	0xffffffff


	//   ....[162]....
        /*0854*/ 	.word	0xffffffff


	//   ....[163]....
        /*0858*/ 	.word	0xffffffff


	//   ....[164]....
        /*085c*/ 	.word	0xffffffff


	//   ....[165]....
        /*0860*/ 	.word	0xffffffff


	//   ....[166]....
        /*0864*/ 	.word	0xffffffff


	//   ....[167]....
        /*0868*/ 	.word	0xffffffff


	//   ....[168]....
        /*086c*/ 	.word	0xffffffff


	//   ....[169]....
        /*0870*/ 	.word	0xffffffff


	//   ....[170]....
        /*0874*/ 	.word	0xffffffff


	//   ....[171]....
        /*0878*/ 	.word	0xffffffff


	//   ....[172]....
        /*087c*/ 	.word	0xffffffff


	//   ....[173]....
        /*0880*/ 	.word	0xffffffff


	//   ....[174]....
        /*0884*/ 	.word	0xffffffff


	//   ....[175]....
        /*0888*/ 	.word	0xffffffff


	//   ....[176]....
        /*088c*/ 	.word	0xffffffff


	//   ....[177]....
        /*0890*/ 	.word	0xffffffff


	//   ....[178]....
        /*0894*/ 	.word	0xffffffff


	//   ....[179]....
        /*0898*/ 	.word	0xffffffff


	//   ....[180]....
        /*089c*/ 	.word	0xffffffff


	//   ....[181]....
        /*08a0*/ 	.word	0xffffffff


	//   ....[182]....
        /*08a4*/ 	.word	0xffffffff


	//   ....[183]....
        /*08a8*/ 	.word	0xffffffff


	//   ....[184]....
        /*08ac*/ 	.word	0xffffffff


	//   ....[185]....
        /*08b0*/ 	.word	0xffffffff


	//   ....[186]....
        /*08b4*/ 	.word	0xffffffff


	//   ....[187]....
        /*08b8*/ 	.word	0xffffffff


	//   ....[188]....
        /*08bc*/ 	.word	0xffffffff


	//   ....[189]....
        /*08c0*/ 	.word	0xffffffff


	//   ....[190]....
        /*08c4*/ 	.word	0xffffffff


	//   ....[191]....
        /*08c8*/ 	.word	0xffffffff


	//   ....[192]....
        /*08cc*/ 	.word	0xffffffff


	//   ....[193]....
        /*08d0*/ 	.word	0xffffffff


	//   ....[194]....
        /*08d4*/ 	.word	0xffffffff


	//   ....[195]....
        /*08d8*/ 	.word	0xffffffff


	//   ....[196]....
        /*08dc*/ 	.word	0xffffffff


	//   ....[197]....
        /*08e0*/ 	.word	0xffffffff


	//   ....[198]....
        /*08e4*/ 	.word	0xffffffff


	//   ....[199]....
        /*08e8*/ 	.word	0xffffffff


	//   ....[200]....
        /*08ec*/ 	.word	0xffffffff


	//   ....[201]....
        /*08f0*/ 	.word	0xffffffff


	//   ....[202]....
        /*08f4*/ 	.word	0xffffffff


	//   ....[203]....
        /*08f8*/ 	.word	0xffffffff


	//   ....[204]....
        /*08fc*/ 	.word	0xffffffff


	//   ....[205]....
        /*0900*/ 	.word	0xffffffff


	//   ....[206]....
        /*0904*/ 	.word	0xffffffff


	//   ....[207]....
        /*0908*/ 	.word	0xffffffff


	//   ....[208]....
        /*090c*/ 	.word	0xffffffff


	//   ....[209]....
        /*0910*/ 	.word	0xffffffff


	//   ....[210]....
        /*0914*/ 	.word	0xffffffff


	//   ....[211]....
        /*0918*/ 	.word	0xffffffff


	//   ....[212]....
        /*091c*/ 	.word	0xffffffff


	//   ....[213]....
        /*0920*/ 	.word	0xffffffff


	//   ....[214]....
        /*0924*/ 	.word	0xffffffff


	//   ....[215]....
        /*0928*/ 	.word	0xffffffff


	//   ....[216]....
        /*092c*/ 	.word	0xffffffff


	//   ....[217]....
        /*0930*/ 	.word	0xffffffff


	//   ....[218]....
        /*0934*/ 	.word	0xffffffff


	//   ....[219]....
        /*0938*/ 	.word	0xffffffff


	//   ....[220]....
        /*093c*/ 	.word	0xffffffff


	//   ....[221]....
        /*0940*/ 	.word	0xffffffff


	//   ....[222]....
        /*0944*/ 	.word	0xffffffff


	//   ....[223]....
        /*0948*/ 	.word	0xffffffff


	//   ....[224]....
        /*094c*/ 	.word	0xffffffff


	//   ....[225]....
        /*0950*/ 	.word	0xffffffff


	//   ....[226]....
        /*0954*/ 	.word	0xffffffff


	//   ....[227]....
        /*0958*/ 	.word	0xffffffff


	//   ....[228]....
        /*095c*/ 	.word	0xffffffff


	//   ....[229]....
        /*0960*/ 	.word	0xffffffff


	//   ....[230]....
        /*0964*/ 	.word	0xffffffff


	//   ....[231]....
        /*0968*/ 	.word	0xffffffff


	//   ....[232]....
        /*096c*/ 	.word	0xffffffff


	//   ....[233]....
        /*0970*/ 	.word	0xffffffff


	//   ....[234]....
        /*0974*/ 	.word	0xffffffff


	//   ....[235]....
        /*0978*/ 	.word	0xffffffff


	//   ....[236]....
        /*097c*/ 	.word	0xffffffff


	//   ....[237]....
        /*0980*/ 	.word	0xffffffff


	//   ....[238]....
        /*0984*/ 	.word	0xffffffff


	//   ....[239]....
        /*0988*/ 	.word	0xffffffff


	//   ....[240]....
        /*098c*/ 	.word	0xffffffff


	//   ....[241]....
        /*0990*/ 	.word	0xffffffff


	//   ....[242]....
        /*0994*/ 	.word	0xffffffff


	//   ....[243]....
        /*0998*/ 	.word	0xffffffff


	//   ....[244]....
        /*099c*/ 	.word	0xffffffff


	//   ....[245]....
        /*09a0*/ 	.word	0xffffffff


	//   ....[246]....
        /*09a4*/ 	.word	0xffffffff


	//   ....[247]....
        /*09a8*/ 	.word	0xffffffff


	//   ....[248]....
        /*09ac*/ 	.word	0xffffffff


	//   ....[249]....
        /*09b0*/ 	.word	0xffffffff


	//   ....[250]....
        /*09b4*/ 	.word	0xffffffff


	//   ....[251]....
        /*09b8*/ 	.word	0xffffffff


	//   ....[252]....
        /*09bc*/ 	.word	0xffffffff


	//   ....[253]....
        /*09c0*/ 	.word	0xffffffff


	//   ....[254]....
        /*09c4*/ 	.word	0xffffffff


	//   ....[255]....
        /*09c8*/ 	.word	0xffffffff


	//   ....[0]....
        /*09cc*/ 	.word	0xffffffff


	//   ....[1]....
        /*09d0*/ 	.word	0xffffffff


	//   ....[2]....
        /*09d4*/ 	.word	0xffffffff


	//   ....[3]....
        /*09d8*/ 	.word	0xffffffff


	//   ....[4]....
        /*09dc*/ 	.word	0xffffffff


	//   ....[5]....
        /*09e0*/ 	.word	0xffffffff


	//   ....[6]....
        /*09e4*/ 	.word	0xffffffff


	//   ....[7]....
        /*09e8*/ 	.word	0xffffffff


	//   ....[8]....
        /*09ec*/ 	.word	0xffffffff


	//   ....[9]....
        /*09f0*/ 	.word	0xffffffff


	//   ....[10]....
        /*09f4*/ 	.word	0xffffffff


	//   ....[11]....
        /*09f8*/ 	.word	0xffffffff


	//   ....[12]....
        /*09fc*/ 	.word	0xffffffff


	//   ....[13]....
        /*0a00*/ 	.word	0xffffffff


	//   ....[14]....
        /*0a04*/ 	.word	0xffffffff


	//   ....[15]....
        /*0a08*/ 	.word	0xffffffff


	//   ....[16]....
        /*0a0c*/ 	.word	0xffffffff


	//   ....[17]....
        /*0a10*/ 	.word	0xffffffff


	//   ....[18]....
        /*0a14*/ 	.word	0xffffffff


	//----- nvinfo : EIATTR_COOP_GROUP_INSTR_OFFSETS
	.align		4
.L_224:
        /*0a18*/ 	.byte	0x04, 0x28
        /*0a1a*/ 	.short	(.L_226 - .L_225)


	//   ....[0]....
.L_225:
        /*0a1c*/ 	.word	0x00000050


	//   ....[1]....
        /*0a20*/ 	.word	0x00000200


	//   ....[2]....
        /*0a24*/ 	.word	0x00000230


	//   ....[3]....
        /*0a28*/ 	.word	0x00000260


	//   ....[4]....
        /*0a2c*/ 	.word	0x00000290


	//   ....[5]....
        /*0a30*/ 	.word	0x000002c0


	//   ....[6]....
        /*0a34*/ 	.word	0x000002f0


	//   ....[7]....
        /*0a38*/ 	.word	0x00000450


	//   ....[8]....
        /*0a3c*/ 	.word	0x00000490


	//   ....[9]....
        /*0a40*/ 	.word	0x000004c0


	//   ....[10]....
        /*0a44*/ 	.word	0x000004f0


	//   ....[11]....
        /*0a48*/ 	.word	0x00000520


	//   ....[12]....
        /*0a4c*/ 	.word	0x00000550


	//   ....[13]....
        /*0a50*/ 	.word	0x000005e0


	//   ....[14]....
        /*0a54*/ 	.word	0x00000630


	//   ....[15]....
        /*0a58*/ 	.word	0x00000650


	//   ....[16]....
        /*0a5c*/ 	.word	0x000006b0


	//   ....[17]....
        /*0a60*/ 	.word	0x00008910


	//   ....[18]....
        /*0a64*/ 	.word	0x00008930


	//   ....[19]....
        /*0a68*/ 	.word	0x00008a10


	//   ....[20]....
        /*0a6c*/ 	.word	0x00008a20


	//   ....[21]....
        /*0a70*/ 	.word	0x00008af0


	//   ....[22]....
        /*0a74*/ 	.word	0x00008b10


	//   ....[23]....
        /*0a78*/ 	.word	0x00008be0


	//   ....[24]....
        /*0a7c*/ 	.word	0x00008bf0


	//   ....[25]....
        /*0a80*/ 	.word	0x00008cc0


	//   ....[26]....
        /*0a84*/ 	.word	0x00008ce0


	//   ....[27]....
        /*0a88*/ 	.word	0x00008db0


	//   ....[28]....
        /*0a8c*/ 	.word	0x00008dc0


	//   ....[29]....
        /*0a90*/ 	.word	0x00008e90


	//   ....[30]....
        /*0a94*/ 	.word	0x00008eb0


	//   ....[31]....
        /*0a98*/ 	.word	0x00008f80


	//   ....[32]....
        /*0a9c*/ 	.word	0x00008f90


	//   ....[33]....
        /*0aa0*/ 	.word	0x00009690


	//   ....[34]....
        /*0aa4*/ 	.word	0x000096f0


	//   ....[35]....
        /*0aa8*/ 	.word	0x00009750


	//   ....[36]....
        /*0aac*/ 	.word	0x00009760


	//   ....[37]....
        /*0ab0*/ 	.word	0x00009910


	//   ....[38]....
        /*0ab4*/ 	.word	0x000099d0


	//   ....[39]....
        /*0ab8*/ 	.word	0x00009a10


	//   ....[40]....
        /*0abc*/ 	.word	0x00009a50


	//   ....[41]....
        /*0ac0*/ 	.word	0x00009c30


	//   ....[42]....
        /*0ac4*/ 	.word	0x00009cf0


	//   ....[43]....
        /*0ac8*/ 	.word	0x00009d30


	//   ....[44]....
        /*0acc*/ 	.word	0x00009d70


	//   ....[45]....
        /*0ad0*/ 	.word	0x00009f70


	//   ....[46]....
        /*0ad4*/ 	.word	0x0000a030


	//   ....[47]....
        /*0ad8*/ 	.word	0x0000a070


	//   ....[48]....
        /*0adc*/ 	.word	0x0000a0b0


	//   ....[49]....
        /*0ae0*/ 	.word	0x0000bc00


	//   ....[50]....
        /*0ae4*/ 	.word	0x0000bc50


	//   ....[51]....
        /*0ae8*/ 	.word	0x0000bc70


	//   ....[52]....
        /*0aec*/ 	.word	0x0000bc90


	//   ....[53]....
        /*0af0*/ 	.word	0x0000bd70


	//   ....[54]....
        /*0af4*/ 	.word	0x0000bd80


	//   ....[55]....
        /*0af8*/ 	.word	0x0000bd90


	//   ....[56]....
        /*0afc*/ 	.word	0x0000bda0


	//   ....[57]....
        /*0b00*/ 	.word	0x0000bfd0


	//   ....[58]....
        /*0b04*/ 	.word	0x0000c010


	//   ....[59]....
        /*0b08*/ 	.word	0x0000c030


	//   ....[60]....
        /*0b0c*/ 	.word	0x0000c040


	//   ....[61]....
        /*0b10*/ 	.word	0x0000c1b0


	//   ....[62]....
        /*0b14*/ 	.word	0x0000c230


	//   ....[63]....
        /*0b18*/ 	.word	0x0000c270


	//   ....[64]....
        /*0b1c*/ 	.word	0x0000c290


	//   ....[65]....
        /*0b20*/ 	.word	0x0000ea90


	//   ....[66]....
        /*0b24*/ 	.word	0x0000ec70


	//   ....[67]....
        /*0b28*/ 	.word	0x0000ee10


	//   ....[68]....
        /*0b2c*/ 	.word	0x0000fa10


	//   ....[69]....
        /*0b30*/ 	.word	0x000103f0


	//   ....[70]....
        /*0b34*/ 	.word	0x000104a0


	//   ....[71]....
        /*0b38*/ 	.word	0x00010890


	//   ....[72]....
        /*0b3c*/ 	.word	0x000108b0


	//   ....[73]....
        /*0b40*/ 	.word	0x00010f90


	//   ....[74]....
        /*0b44*/ 	.word	0x00010ff0


	//   ....[75]....
        /*0b48*/ 	.word	0x00011100


	//   ....[76]....
        /*0b4c*/ 	.word	0x000111f0


	//   ....[77]....
        /*0b50*/ 	.word	0x00013350


	//   ....[78]....
        /*0b54*/ 	.word	0x00013570


	//   ....[79]....
        /*0b58*/ 	.word	0x00013730


	//   ....[80]....
        /*0b5c*/ 	.word	0x00014150


	//   ....[81]....
        /*0b60*/ 	.word	0x00014cd0


	//   ....[82]....
        /*0b64*/ 	.word	0x00014ee0


	//   ....[83]....
        /*0b68*/ 	.word	0x000150f0


	//   ....[84]....
        /*0b6c*/ 	.word	0x00015230


	//   ....[85]....
        /*0b70*/ 	.word	0x00015290


	//   ....[86]....
        /*0b74*/ 	.word	0x00015360


	//   ....[87]....
        /*0b78*/ 	.word	0x00015720


	//   ....[88]....
        /*0b7c*/ 	.word	0x00015880


	//   ....[89]....
        /*0b80*/ 	.word	0x00018440


	//   ....[90]....
        /*0b84*/ 	.word	0x000184e0


	//   ....[91]....
        /*0b88*/ 	.word	0x00018580


	//   ....[92]....
        /*0b8c*/ 	.word	0x000185b0


	//   ....[93]....
        /*0b90*/ 	.word	0x000185e0


	//   ....[94]....
        /*0b94*/ 	.word	0x00018660


	//   ....[95]....
        /*0b98*/ 	.word	0x00018760


	//   ....[96]....
        /*0b9c*/ 	.word	0x00018b50


	//   ....[97]....
        /*0ba0*/ 	.word	0x0001b2a0


	//   ....[98]....
        /*0ba4*/ 	.word	0x0001b540


	//   ....[99]....
        /*0ba8*/ 	.word	0x0001b700


	//   ....[100]....
        /*0bac*/ 	.word	0x0001c120


	//   ....[101]....
        /*0bb0*/ 	.word	0x0001cc80


	//   ....[102]....
        /*0bb4*/ 	.word	0x0001d030


	//   ....[103]....
        /*0bb8*/ 	.word	0x0001d080


	//   ....[104]....
        /*0bbc*/ 	.word	0x0001d170


	//   ....[105]....
        /*0bc0*/ 	.word	0x0001d230


	//   ....[106]....
        /*0bc4*/ 	.word	0x0001d340


	//   ....[107]....
        /*0bc8*/ 	.word	0x0001d700


	//   ....[108]....
        /*0bcc*/ 	.word	0x0001d7e0


	//   ....[109]....
        /*0bd0*/ 	.word	0x0001f2a0


	//   ....[110]....
        /*0bd4*/ 	.word	0x0001f310


	//   ....[111]....
        /*0bd8*/ 	.word	0x0001f320


	//   ....[112]....
        /*0bdc*/ 	.word	0x0001f330


	//   ....[113]....
        /*0be0*/ 	.word	0x0001f360


	//   ....[114]....
        /*0be4*/ 	.word	0x0001f380


	//   ....[115]....
        /*0be8*/ 	.word	0x0001f390


	//   ....[116]....
        /*0bec*/ 	.word	0x0001f3a0


	//   ....[117]....
        /*0bf0*/ 	.word	0x00020800


	//   ....[118]....
        /*0bf4*/ 	.word	0x00020820


	//   ....[119]....
        /*0bf8*/ 	.word	0x00020830


	//   ....[120]....
        /*0bfc*/ 	.word	0x00020840


	//   ....[121]....
        /*0c00*/ 	.word	0x00020850


	//   ....[122]....
        /*0c04*/ 	.word	0x00020860


	//   ....[123]....
        /*0c08*/ 	.word	0x00020880


	//   ....[124]....
        /*0c0c*/ 	.word	0x000208f0


	//   ....[125]....
        /*0c10*/ 	.word	0x00020c70


	//   ....[126]....
        /*0c14*/ 	.word	0x00020c90


	//   ....[127]....
        /*0c18*/ 	.word	0x00020d00


	//   ....[128]....
        /*0c1c*/ 	.word	0x00020d10


	//   ....[129]....
        /*0c20*/ 	.word	0x00020d80


	//   ....[130]....
        /*0c24*/ 	.word	0x00020da0


	//   ....[131]....
        /*0c28*/ 	.word	0x00020e10


	//   ....[132]....
        /*0c2c*/ 	.word	0x00020e20


	//   ....[133]....
        /*0c30*/ 	.word	0x00020e90


	//   ....[134]....
        /*0c34*/ 	.word	0x00020eb0


	//   ....[135]....
        /*0c38*/ 	.word	0x00020f20


	//   ....[136]....
        /*0c3c*/ 	.word	0x00020f30


	//   ....[137]....
        /*0c40*/ 	.word	0x00020fa0


	//   ....[138]....
        /*0c44*/ 	.word	0x00020fc0


	//   ....[139]....
        /*0c48*/ 	.word	0x00021030


	//   ....[140]....
        /*0c4c*/ 	.word	0x00021040


	//   ....[141]....
        /*0c50*/ 	.word	0x000212d0


	//   ....[142]....
        /*0c54*/ 	.word	0x000212f0


	//   ....[143]....
        /*0c58*/ 	.word	0x00021640


	//   ....[144]....
        /*0c5c*/ 	.word	0x00021650


	//   ....[145]....
        /*0c60*/ 	.word	0x000218b0


	//   ....[146]....
        /*0c64*/ 	.word	0x000218d0


	//   ....[147]....
        /*0c68*/ 	.word	0x00021b50


	//   ....[148]....
        /*0c6c*/ 	.word	0x00021b60


	//   ....[149]....
        /*0c70*/ 	.word	0x00022520


	//   ....[150]....
        /*0c74*/ 	.word	0x00022540


	//   ....[151]....
        /*0c78*/ 	.word	0x000225b0


	//   ....[152]....
        /*0c7c*/ 	.word	0x000225c0


	//   ....[153]....
        /*0c80*/ 	.word	0x00022630


	//   ....[154]....
        /*0c84*/ 	.word	0x00022650


	//   ....[155]....
        /*0c88*/ 	.word	0x000226c0


	//   ....[156]....
        /*0c8c*/ 	.word	0x000226d0


	//   ....[157]....
        /*0c90*/ 	.word	0x00022740


	//   ....[158]....
        /*0c94*/ 	.word	0x00022760


	//   ....[159]....
        /*0c98*/ 	.word	0x000227d0


	//   ....[160]....
        /*0c9c*/ 	.word	0x000227e0


	//   ....[161]....
        /*0ca0*/ 	.word	0x00022850


	//   ....[162]....
        /*0ca4*/ 	.word	0x00022870


	//   ....[163]....
        /*0ca8*/ 	.word	0x000228e0


	//   ....[164]....
        /*0cac*/ 	.word	0x000228f0


	//   ....[165]....
        /*0cb0*/ 	.word	0x00022a30


	//   ....[166]....
        /*0cb4*/ 	.word	0x00022a50


	//   ....[167]....
        /*0cb8*/ 	.word	0x00022b80


	//   ....[168]....
        /*0cbc*/ 	.word	0x00022bc0


	//   ....[169]....
        /*0cc0*/ 	.word	0x00022bf0


	//   ....[170]....
        /*0cc4*/ 	.word	0x00022c20


	//   ....[171]....
        /*0cc8*/ 	.word	0x00022c50


	//   ....[172]....
        /*0ccc*/ 	.word	0x00022c80


	//   ....[173]....
        /*0cd0*/ 	.word	0x00022de0


	//   ....[174]....
        /*0cd4*/ 	.word	0x00022e20


	//   ....[175]....
        /*0cd8*/ 	.word	0x00022e50


	//   ....[176]....
        /*0cdc*/ 	.word	0x00022e80


	//   ....[177]....
        /*0ce0*/ 	.word	0x00022eb0


	//   ....[178]....
        /*0ce4*/ 	.word	0x00022ee0


	//   ....[179]....
        /*0ce8*/ 	.word	0x00022f70


	//   ....[180]....
        /*0cec*/ 	.word	0x00022fd0


	//   ....[181]....
        /*0cf0*/ 	.word	0x00022fe0


	//   ....[182]....
        /*0cf4*/ 	.word	0x00023040


	//   ....[183]....
        /*0cf8*/ 	.word	0x00023aa0


	//   ....[184]....
        /*0cfc*/ 	.word	0x00023b00


	//   ....[185]....
        /*0d00*/ 	.word	0x00023b50


	//   ....[186]....
        /*0d04*/ 	.word	0x00023ba0


	//   ....[187]....
        /*0d08*/ 	.word	0x00023bf0


	//   ....[188]....
        /*0d0c*/ 	.word	0x00023c60


	//   ....[189]....
        /*0d10*/ 	.word	0x00023cb0


	//   ....[190]....
        /*0d14*/ 	.word	0x00023d20


	//   ....[191]....
        /*0d18*/ 	.word	0x00023d90


	//   ....[192]....
        /*0d1c*/ 	.word	0x00023df0


	//   ....[193]....
        /*0d20*/ 	.word	0x00023e60


	//   ....[194]....
        /*0d24*/ 	.word	0x00023ed0


	//   ....[195]....
        /*0d28*/ 	.word	0x00023f40


	//   ....[196]....
        /*0d2c*/ 	.word	0x00023fa0


	//   ....[197]....
        /*0d30*/ 	.word	0x00024010


	//   ....[198]....
        /*0d34*/ 	.word	0x00024080


	//   ....[199]....
        /*0d38*/ 	.word	0x000240f0


	//   ....[200]....
        /*0d3c*/ 	.word	0x00024150


	//   ....[201]....
        /*0d40*/ 	.word	0x000241c0


	//   ....[202]....
        /*0d44*/ 	.word	0x00024230


	//   ....[203]....
        /*0d48*/ 	.word	0x000242a0


	//   ....[204]....
        /*0d4c*/ 	.word	0x00024300


	//   ....[205]....
        /*0d50*/ 	.word	0x00024370


	//   ....[206]....
        /*0d54*/ 	.word	0x000243e0


	//   ....[207]....
        /*0d58*/ 	.word	0x00024450


	//   ....[208]....
        /*0d5c*/ 	.word	0x000244b0


	//   ....[209]....
        /*0d60*/ 	.word	0x00024510


	//   ....[210]....
        /*0d64*/ 	.word	0x00024570


	//   ....[211]....
        /*0d68*/ 	.word	0x000245c0


	//   ....[212]....
        /*0d6c*/ 	.word	0x00024620


	//   ....[213]....
        /*0d70*/ 	.word	0x00024670


	//   ....[214]....
        /*0d74*/ 	.word	0x000246d0


	//   ....[215]....
        /*0d78*/ 	.word	0x00024720


	//   ....[216]....
        /*0d7c*/ 	.word	0x00024780


	//   ....[217]....
        /*0d80*/ 	.word	0x000247f0


	//   ....[218]....
        /*0d84*/ 	.word	0x00024860


	//   ....[219]....
        /*0d88*/ 	.word	0x000248d0


	//   ....[220]....
        /*0d8c*/ 	.word	0x00024930


	//   ....[221]....
        /*0d90*/ 	.word	0x000249a0


	//   ....[222]....
        /*0d94*/ 	.word	0x00024a10


	//   ....[223]....
        /*0d98*/ 	.word	0x00024a80


	//   ....[224]....
        /*0d9c*/ 	.word	0x00024ae0


	//   ....[225]....
        /*0da0*/ 	.word	0x00024b50


	//   ....[226]....
        /*0da4*/ 	.word	0x00024bc0


	//   ....[227]....
        /*0da8*/ 	.word	0x00024c30


	//   ....[228]....
        /*0dac*/ 	.word	0x00024c90


	//   ....[229]....
        /*0db0*/ 	.word	0x00024d00


	//   ....[230]....
        /*0db4*/ 	.word	0x00024d70


	//   ....[231]....
        /*0db8*/ 	.word	0x00024de0


	//   ....[232]....
        /*0dbc*/ 	.word	0x00024e40


	//   ....[233]....
        /*0dc0*/ 	.word	0x00024eb0


	//   ....[234]....
        /*0dc4*/ 	.word	0x00024f20


	//   ....[235]....
        /*0dc8*/ 	.word	0x00024f90


	//   ....[236]....
        /*0dcc*/ 	.word	0x00024ff0


	//   ....[237]....
        /*0dd0*/ 	.word	0x00025060


	//   ....[238]....
        /*0dd4*/ 	.word	0x000250d0


	//   ....[239]....
        /*0dd8*/ 	.word	0x00025140


	//   ....[240]....
        /*0ddc*/ 	.word	0x000251a0


	//   ....[241]....
        /*0de0*/ 	.word	0x00025210


	//   ....[242]....
        /*0de4*/ 	.word	0x00025280


	//   ....[243]....
        /*0de8*/ 	.word	0x000252f0


	//   ....[244]....
        /*0dec*/ 	.word	0x00025350


	//   ....[245]....
        /*0df0*/ 	.word	0x000253c0


	//   ....[246]....
        /*0df4*/ 	.word	0x00025430


	//   ....[247]....
        /*0df8*/ 	.word	0x000254a0


	//   ....[248]....
        /*0dfc*/ 	.word	0x00025500


	//   ....[249]....
        /*0e00*/ 	.word	0x00025570


	//   ....[250]....
        /*0e04*/ 	.word	0x000255e0


	//   ....[251]....
        /*0e08*/ 	.word	0x00025650


	//   ....[252]....
        /*0e0c*/ 	.word	0x000256b0


	//   ....[253]....
        /*0e10*/ 	.word	0x00025720


	//   ....[254]....
        /*0e14*/ 	.word	0x00025790


	//   ....[255]....
        /*0e18*/ 	.word	0x00025800


	//   ....[0]....
        /*0e1c*/ 	.word	0x00025860


	//   ....[1]....
        /*0e20*/ 	.word	0x000258d0


	//   ....[2]....
        /*0e24*/ 	.word	0x00025940


	//   ....[3]....
        /*0e28*/ 	.word	0x00025990


	//   ....[4]....
        /*0e2c*/ 	.word	0x000259d0


	//   ....[5]....
        /*0e30*/ 	.word	0x00025a20


	//   ....[6]....
        /*0e34*/ 	.word	0x00025a70


	//   ....[7]....
        /*0e38*/ 	.word	0x00025ac0


	//   ....[8]....
        /*0e3c*/ 	.word	0x00025b30


	//   ....[9]....
        /*0e40*/ 	.word	0x00025b80


	//   ....[10]....
        /*0e44*/ 	.word	0x00025bd0


	//   ....[11]....
        /*0e48*/ 	.word	0x00025c20


	//   ....[12]....
        /*0e4c*/ 	.word	0x00025c70


	//   ....[13]....
        /*0e50*/ 	.word	0x00025cc0


	//   ....[14]....
        /*0e54*/ 	.word	0x00025d30


	//   ....[15]....
        /*0e58*/ 	.word	0x00025d80


	//   ....[16]....
        /*0e5c*/ 	.word	0x00025df0


	//   ....[17]....
        /*0e60*/ 	.word	0x00025e50


	//   ....[18]....
        /*0e64*/ 	.word	0x00025ec0


	//----- nvinfo : EIATTR_EXIT_INSTR_OFFSETS
	.align		4
.L_226:
        /*0e68*/ 	.byte	0x04, 0x1c
        /*0e6a*/ 	.short	(.L_228 - .L_227)


	//   ....[0]....
.L_227:
        /*0e6c*/ 	.word	0x000010d0


	//   ....[1]....
        /*0e70*/ 	.word	0x00023a60


	//----- nvinfo : EIATTR_MAX_THREADS
	.align		4
.L_228:
        /*0e74*/ 	.byte	0x04, 0x05
        /*0e76*/ 	.short	(.L_230 - .L_229)
.L_229:
        /*0e78*/ 	.word	0x00000080
        /*0e7c*/ 	.word	0x00000001
        /*0e80*/ 	.word	0x00000001


	//----- nvinfo : EIATTR_CRS_STACK_SIZE
	.align		4
.L_230:
        /*0e84*/ 	.byte	0x04, 0x1e
        /*0e86*/ 	.short	(.L_232 - .L_231)
.L_231:
        /*0e88*/ 	.word	0x00000000
.L_232:


//--------------------- .nv.info._ZN7cutlass13device_kernelIN5flash19enable_sm80_to_sm89INS1_16FlashAttnFwdSm80INS1_25CollectiveMainloopFwdSm80ILi4ELi1ELb0EN4cute5tupleIJNS5_1CILi128EEENS7_ILi112EEENS7_ILi64EEEEEELi64ENS_6half_tEfNS_4arch4Sm80ELb1ELb0ELb0ELb0ELb0ELb0ELb1ELb1EEENS1_21CollectiveEpilogueFwdINS6_IJS8_SA_S9_EEENS6_IJNS7_ILi1EEESI_SI_EEESC_SE_Li128ELb0ELb1ELb1ELb0EEENS1_30DynamicPersistentTileSchedulerILi128ELi128ELb1ELb1ELb0EEEEEEEEEvNT_6ParamsE --------------------------
	.section	.nv.info._ZN7cutlass13device_kernelIN5flash19enable_sm80_to_sm89INS1_16FlashAttnFwdSm80INS1_25CollectiveMainloopFwdSm80ILi4ELi1ELb0EN4cute5tupleIJNS5_1CILi128EEENS7_ILi112EEENS7_ILi64EEEEEELi64ENS_6half_tEfNS_4arch4Sm80ELb1ELb0ELb0ELb0ELb0ELb0ELb1ELb1EEENS1_21CollectiveEpilogueFwdINS6_IJS8_SA_S9_EEENS6_IJNS7_ILi1EEESI_SI_EEESC_SE_Li128ELb0ELb1ELb1ELb0EEENS1_30DynamicPersistentTileSchedulerILi128ELi128ELb1ELb1ELb0EEEEEEEEEvNT_6ParamsE,"",@"SHT_CUDA_INFO"
	.sectionflags	@""
	.align	4


	//----- nvinfo : EIATTR_CUDA_API_VERSION
	.align		4
        /*0000*/ 	.byte	0x04, 0x37
        /*0002*/ 	.short	(.L_234 - .L_233)
.L_233:
        /*0004*/ 	.word	0x00000082


	//----- nvinfo : EIATTR_SW2861232_WAR
	.align		4
.L_234:
        /*0008*/ 	.byte	0x01, 0x35
	.zero		2


	//----- nvinfo : EIATTR_PARAM_CBANK
	.align		4
        /*000c*/ 	.byte	0x04, 0x0a
        /*000e*/ 	.short	(.L_236 - .L_235)
	.align		4
.L_235:
        /*0010*/ 	.word	index@(.nv.constant0._ZN7cutlass13device_kernelIN5flash19enable_sm80_to_sm89INS1_16FlashAttnFwdSm80INS1_25CollectiveMainloopFwdSm80ILi4ELi1ELb0EN4cute5tupleIJNS5_1CILi128EEENS7_ILi112EEENS7_ILi64EEEEEELi64ENS_6half_tEfNS_4arch4Sm80ELb1ELb0ELb0ELb0ELb0ELb0ELb1ELb1EEENS1_21CollectiveEpilogueFwdINS6_IJS8_SA_S9_EEENS6_IJNS7_ILi1EEESI_SI_EEESC_SE_Li128ELb0ELb1ELb1ELb0EEENS1_30DynamicPersistentTileSchedulerILi128ELi128ELb1ELb1ELb0EEEEEEEEEvNT_6ParamsE)
        /*0014*/ 	.short	0x0160
        /*0016*/ 	.short	0x0428


	//----- nvinfo : EIATTR_CBANK_PARAM_SIZE
	.align		4
.L_236:
        /*0018*/ 	.byte	0x03, 0x19
        /*001a*/ 	.short	0x0428


	//----- nvinfo : EIATTR_KPARAM_INFO
	.align		4
        /*001c*/ 	.byte	0x04, 0x17
        /*001e*/ 	.short	(.L_238 - .L_237)
.L_237:
        /*0020*/ 	.word	0x00000000
        /*0024*/ 	.short	0x0000
        /*0026*/ 	.short	0x0000
        /*0028*/ 	.byte	0x00, 0xf0, 0xa1, 0x10


	//----- nvinfo : EIATTR_MAXREG_COUNT
	.align		4
.L_238:
        /*002c*/ 	.byte	0x03, 0x1b
        /*002e*/ 	.short	0x00ff


	//----- nvinfo : EIATTR_NUM_BARRIERS
	.align		4
        /*0030*/ 	.byte	0x02, 0x4c
        /*0032*/ 	.byte	0x06
	.zero		1


	//----- nvinfo : EIATTR_ANNOTATIONS
	.align		4
        /*0034*/ 	.byte	0x04, 0x55
        /*0036*/ 	.short	(.L_240 - .L_239)


	//   ....[0]....
.L_239:
        /* <DEDUP_REMOVED lines=94> */


	//----- nvinfo : EIATTR_MERCURY_ISA_VERSION
	.align		4
.L_240:
        /*0600*/ 	.byte	0x03, 0x5f
        /*0602*/ 	.short	0x0000


	//----- nvinfo : EIATTR_INT_WARP_WIDE_INSTR_OFFSETS
	.align		4
        /*0604*/ 	.byte	0x04, 0x31
        /*0606*/ 	.short	(.L_242 - .L_241)


	//   ....[0]....
.L_241:
        /*0608*/ 	.word	0x000129c0


	//   ....[1]....
        /*060c*/ 	.word	0x00012a40


	//----- nvinfo : EIATTR_COOP_GROUP_MASK_REGIDS
	.align		4
.L_242:
        /*0610*/ 	.byte	0x04, 0x29
        /*0612*/ 	.short	(.L_244 - .L_243)


	//   ....[0]....
.L_243:
        /*0614*/ 	.word	0xffffffff


	//   ....[1]....
        /*0618*/ 	.word	0xffffffff


	//   ....[2]....
        /*061c*/ 	.word	0xffffffff


	//   ....[3]....
        /*0620*/ 	.word	0xffffffff


	//   ....[4]....
        /*0624*/ 	.word	0xffffffff


	//   ....[5]....
        /*0628*/ 	.word	0xffffffff


	//   ....[6]....
        /*062c*/ 	.word	0xffffffff


	//   ....[7]....
        /*0630*/ 	.word	0xffffffff


	//   ....[8]....
        /*0634*/ 	.word	0xffffffff


	//   ....[9]....
        /*0638*/ 	.word	0xffffffff


	//   ....[10]....
        /*063c*/ 	.word	0xffffffff


	//   ....[11]....
        /*0640*/ 	.word	0xffffffff


	//   ....[12]....
        /*0644*/ 	.word	0xffffffff


	//   ....[13]....
        /*0648*/ 	.word	0xffffffff


	//   ....[14]....
        /*064c*/ 	.word	0xffffffff


	//   ....[15]....
        /*0650*/ 	.word	0xffffffff


	//   ....[16]....
        /*0654*/ 	.word	0xffffffff


	//   ....[17]....
        /*0658*/ 	.word	0xffffffff


	//   ....[18]....
        /*065c*/ 	.word	0xffffffff


	//   ....[19]....
        /*0660*/ 	.word	0xffffffff


	//   ....[20]....
        /*0664*/ 	.word	0xffffffff


	//   ....[21]....
        /*0668*/ 	.word	0xffffffff


	//   ....[22]....
        /*066c*/ 	.word	0xffffffff


	//   ....[23]....
        /*0670*/ 	.word	0xffffffff


	//   ....[24]....
        /*0674*/ 	.word	0xffffffff


	//   ....[25]....
        /*0678*/ 	.word	0xffffffff


	//   ....[26]....
        /*067c*/ 	.word	0xffffffff


	//   ....[27]....
        /*0680*/ 	.word	0xffffffff


	//   ....[28]....
        /*0684*/ 	.word	0xffffffff


	//   ....[29]....
        /*0688*/ 	.word	0xffffffff


	//   ....[30]....
        /*068c*/ 	.word	0xffffffff


	//   ....[31]....
        /*0690*/ 	.word	0xffffffff


	//   ....[32]....
        /*0694*/ 	.word	0xffffffff


	//   ....[33]....
        /*0698*/ 	.word	0xffffffff


	//   ....[34]....
        /*069c*/ 	.word	0xffffffff


	//   ....[35]....
        /*06a0*/ 	.word	0xffffffff


	//   ....[36]....
        /*06a4*/ 	.word	0xffffffff


	//   ....[37]....
        /*06a8*/ 	.word	0xffffffff


	//   ....[38]....
        /*06ac*/ 	.word	0xffffffff


	//   ....[39]....
        /*06b0*/ 	.word	0xffffffff


	//   ....[40]....
        /*06b4*/ 	.word	0xffffffff


	//   ....[41]....
        /*06b8*/ 	.word	0xffffffff


	//   ....[42]....
        /*06bc*/ 	.word	0xffffffff


	//   ....[43]....
        /*06c0*/ 	.word	0xffffffff


	//   ....[44]....
        /*06c4*/ 	.word	0xffffffff


	//   ....[45]....
        /*06c8*/ 	.word	0xffffffff


	//   ....[46]....
        /*06cc*/ 	.word	0xffffffff


	//   ....[47]....
        /*06d0*/ 	.word	0xffffffff


	//   ....[48]....
        /*06d4*/ 	.word	0xffffffff


	//   ....[49]....
        /*06d8*/ 	.word	0xffffffff


	//   ....[50]....
        /*06dc*/ 	.word	0xffffffff


	//   ....[51]....
        /*06e0*/ 	.word	0xffffffff


	//   ....[52]....
        /*06e4*/ 	.word	0xffffffff


	//   ....[53]....
        /*06e8*/ 	.word	0xffffffff


	//   ....[54]....
        /*06ec*/ 	.word	0xffffffff


	//   ....[55]....
        /*06f0*/ 	.word	0xffffffff


	//   ....[56]....
        /*06f4*/ 	.word	0xffffffff


	//   ....[57]....
        /*06f8*/ 	.word	0xffffffff


	//   ....[58]....
        /*06fc*/ 	.word	0xffffffff


	//   ....[59]....
        /*0700*/ 	.word	0xffffffff


	//   ....[60]....
        /*0704*/ 	.word	0xffffffff


	//   ....[61]....
        /*0708*/ 	.word	0xffffffff


	//   ....[62]....
        /*070c*/ 	.word	0xffffffff


	//   ....[63]....
        /*0710*/ 	.word	0xffffffff


	//   ....[64]....
        /*0714*/ 	.word	0xffffffff


	//   ....[65]....
        /*0718*/ 	.word	0xffffffff


	//   ....[66]....
        /*071c*/ 	.word	0xffffffff


	//   ....[67]....
        /*0720*/ 	.word	0xffffffff


	//   ....[68]....
        /*0724*/ 	.word	0xffffffff


	//   ....[69]....
        /*0728*/ 	.word	0xffffffff


	//   ....[70]....
        /*072c*/ 	.word	0xffffffff


	//   ....[71]....
        /*0730*/ 	.word	0xffffffff


	//   ....[72]....
        /*0734*/ 	.word	0xffffffff


	//   ....[73]....
        /*0738*/ 	.word	0xffffffff


	//   ....[74]....
        /*073c*/ 	.word	0xffffffff


	//   ....[75]....
        /*0740*/ 	.word	0xffffffff


	//   ....[76]....
        /*0744*/ 	.word	0xffffffff


	//   ....[77]....
        /*0748*/ 	.word	0xffffffff


	//   ....[78]....
        /*074c*/ 	.word	0xffffffff


	//   ....[79]....
        /*0750*/ 	.word	0xffffffff


	//   ....[80]....
        /*0754*/ 	.word	0xffffffff


	//   ....[81]....
        /*0758*/ 	.word	0xffffffff


	//   ....[82]....
        /*075c*/ 	.word	0xffffffff


	//   ....[83]....
        /*0760*/ 	.word	0xffffffff


	//   ....[84]....
        /*0764*/ 	.word	0xffffffff


	//   ....[85]....
        /*0768*/ 	.word	0xffffffff


	//   ....[86]....
        /*076c*/ 	.word	0xffffffff


	//   ....[87]....
        /*0770*/ 	.word	0xffffffff


	//   ....[88]....
        /*0774*/ 	.word	0xffffffff


	//   ....[89]....
        /*0778*/ 	.word	0xffffffff


	//   ....[90]....
        /*077c*/ 	.word	0xffffffff


	//   ....[91]....
        /*0780*/ 	.word	0xffffffff


	//   ....[92]....
        /*0784*/ 	.word	0xffffffff


	//   ....[93]....
        /*0788*/ 	.word	0xffffffff


	//   ....[94]....
        /*078c*/ 	.word	0xffffffff


	//   ....[95]....
        /*0790*/ 	.word	0xffffffff


	//   ....[96]....
        /*0794*/ 	.word	0xffffffff


	//   ....[97]....
        /*0798*/ 	.word	0xffffffff


	//   ....[98]....
        /*079c*/ 	.word	0xffffffff


	//   ....[99]....
        /*07a0*/ 	.word	0xffffffff


	//----- nvinfo : EIATTR_COOP_GROUP_INSTR_OFFSETS
	.align		4
.L_244:
        /*07a4*/ 	.byte	0x04, 0x28
        /*07a6*/ 	.short	(.L_246 - .L_245)


	//   ....[0]....
.L_245:
        /*07a8*/ 	.word	0x00000050


	//   ....[1]....
        /*07ac*/ 	.word	0x00001570


	//   ....[2]....
        /*07b0*/ 	.word	0x00001590


	//   ....[3]....
        /*07b4*/ 	.word	0x00001680


	//   ....[4]....
        /*07b8*/ 	.word	0x00001690


	//   ....[5]....
        /*07bc*/ 	.word	0x00001770


	//   ....[6]....
        /*07c0*/ 	.word	0x00001790


	//   ....[7]....
        /*07c4*/ 	.word	0x00001870


	//   ....[8]....
        /*07c8*/ 	.word	0x00001880


	//   ....[9]....
        /*07cc*/ 	.word	0x00001960


	//   ....[10]....
        /*07d0*/ 	.word	0x00001980


	//   ....[11]....
        /*07d4*/ 	.word	0x00001a60


	//   ....[12]....
        /*07d8*/ 	.word	0x00001a70


	//   ....[13]....
        /*07dc*/ 	.word	0x00001b50


	//   ....[14]....
        /*07e0*/ 	.word	0x00001b70


	//   ....[15]....
        /*07e4*/ 	.word	0x00001c50


	//   ....[16]....
        /*07e8*/ 	.word	0x00001c60


	//   ....[17]....
        /*07ec*/ 	.word	0x00003270


	//   ....[18]....
        /*07f0*/ 	.word	0x00003290


	//   ....[19]....
        /*07f4*/ 	.word	0x000032d0


	//   ....[20]....
        /*07f8*/ 	.word	0x000040c0


	//   ....[21]....
        /*07fc*/ 	.word	0x00004100


	//   ....[22]....
        /*0800*/ 	.word	0x000042b0


	//   ....[23]....
        /*0804*/ 	.word	0x00004350


	//   ....[24]....
        /*0808*/ 	.word	0x00004380


	//   ....[25]....
        /*080c*/ 	.word	0x00004440


	//   ....[26]....
        /*0810*/ 	.word	0x00004520


	//   ....[27]....
        /*0814*/ 	.word	0x00004b40


	//   ....[28]....
        /*0818*/ 	.word	0x00004bb0


	//   ....[29]....
        /*081c*/ 	.word	0x00008510


	//   ....[30]....
        /*0820*/ 	.word	0x00008530


	//   ....[31]....
        /*0824*/ 	.word	0x00008550


	//   ....[32]....
        /*0828*/ 	.word	0x00008570


	//   ....[33]....
        /*082c*/ 	.word	0x00009850


	//   ....[34]....
        /*0830*/ 	.word	0x00009d20


	//   ....[35]....
        /*0834*/ 	.word	0x00009e10


	//   ....[36]....
        /*0838*/ 	.word	0x00009fe0


	//   ....[37]....
        /*083c*/ 	.word	0x0000a020


	//   ....[38]....
        /*0840*/ 	.word	0x0000a140


	//   ....[39]....
        /*0844*/ 	.word	0x0000a2c0


	//   ....[40]....
        /*0848*/ 	.word	0x0000a330


	//   ....[41]....
        /*084c*/ 	.word	0x0000f2d0


	//   ....[42]....
        /*0850*/ 	.word	0x0000f360


	//   ....[43]....
        /*0854*/ 	.word	0x0000f420


	//   ....[44]....
        /*0858*/ 	.word	0x0000f480


	//   ....[45]....
        /*085c*/ 	.word	0x0000f4c0


	//   ....[46]....
        /*0860*/ 	.word	0x0000f610


	//   ....[47]....
        /*0864*/ 	.word	0x0000f720


	//   ....[48]....
        /*0868*/ 	.word	0x0000fa40


	//   ....[49]....
        /*086c*/ 	.word	0x000121c0


	//   ....[50]....
        /*0870*/ 	.word	0x00012230


	//   ....[51]....
        /*0874*/ 	.word	0x00012240


	//   ....[52]....
        /*0878*/ 	.word	0x00012250


	//   ....[53]....
        /*087c*/ 	.word	0x00012280


	//   ....[54]....
        /*0880*/ 	.word	0x000122a0


	//   ....[55]....
        /*0884*/ 	.word	0x000122b0


	//   ....[56]....
        /*0888*/ 	.word	0x000122c0


	//   ....[57]....
        /*088c*/ 	.word	0x00012b80


	//   ....[58]....
        /*0890*/ 	.word	0x00012fe0


	//   ....[59]....
        /*0894*/ 	.word	0x00012ff0


	//   ....[60]....
        /*0898*/ 	.word	0x00013020


	//   ....[61]....
        /*089c*/ 	.word	0x00013040


	//   ....[62]....
        /*08a0*/ 	.word	0x00013060


	//   ....[63]....
        /*08a4*/ 	.word	0x00013070


	//   ....[64]....
        /*08a8*/ 	.word	0x00013080


	//   ....[65]....
        /*08ac*/ 	.word	0x00013090


	//   ....[66]....
        /*08b0*/ 	.word	0x000131f0


	//   ....[67]....
        /*08b4*/ 	.word	0x00013220


	//   ....[68]....
        /*08b8*/ 	.word	0x00013520


	//   ....[69]....
        /*08bc*/ 	.word	0x00013540


	//   ....[70]....
        /*08c0*/ 	.word	0x00013770


	//   ....[71]....
        /*08c4*/ 	.word	0x00013790


	//   ....[72]....
        /*08c8*/ 	.word	0x000139c0


	//   ....[73]....
        /*08cc*/ 	.word	0x000139d0


	//   ....[74]....
        /*08d0*/ 	.word	0x00013f70


	//   ....[75]....
        /*08d4*/ 	.word	0x00014080


	//   ....[76]....
        /*08d8*/ 	.word	0x000140f0


	//   ....[77]....
        /*08dc*/ 	.word	0x00014160


	//   ....[78]....
        /*08e0*/ 	.word	0x000141c0


	//   ....[79]....
        /*08e4*/ 	.word	0x00014230


	//   ....[80]....
        /*08e8*/ 	.word	0x000142a0


	//   ....[81]....
        /*08ec*/ 	.word	0x00014310


	//   ....[82]....
        /*08f0*/ 	.word	0x00014370


	//   ....[83]....
        /*08f4*/ 	.word	0x000143e0


	//   ....[84]....
        /*08f8*/ 	.word	0x00014450


	//   ....[85]....
        /*08fc*/ 	.word	0x000144c0


	//   ....[86]....
        /*0900*/ 	.word	0x00014520


	//   ....[87]....
        /*0904*/ 	.word	0x00014590


	//   ....[88]....
        /*0908*/ 	.word	0x00014600


	//   ....[89]....
        /*090c*/ 	.word	0x00014670


	//   ....[90]....
        /*0910*/ 	.word	0x000146d0


	//   ....[91]....
        /*0914*/ 	.word	0x00014730


	//   ....[92]....
        /*0918*/ 	.word	0x00014790


	//   ....[93]....
        /*091c*/ 	.word	0x000147e0


	//   ....[94]....
        /*0920*/ 	.word	0x00014840


	//   ....[95]....
        /*0924*/ 	.word	0x00014890


	//   ....[96]....
        /*0928*/ 	.word	0x000148f0


	//   ....[97]....
        /*092c*/ 	.word	0x00014940


	//   ....[98]....
        /*0930*/ 	.word	0x000149a0


	//   ....[99]....
        /*0934*/ 	.word	0x00014a10


	//----- nvinfo : EIATTR_EXIT_INSTR_OFFSETS
	.align		4
.L_246:
        /*0938*/ 	.byte	0x04, 0x1c
        /*093a*/ 	.short	(.L_248 - .L_247)


	//   ....[0]....
.L_247:
        /*093c*/ 	.word	0x000000a0


	//   ....[1]....
        /*0940*/ 	.word	0x00014030


	//----- nvinfo : EIATTR_MAX_THREADS
	.align		4
.L_248:
        /*0944*/ 	.byte	0x04, 0x05
        /*0946*/ 	.short	(.L_250 - .L_249)
.L_249:
        /*0948*/ 	.word	0x00000080
        /*094c*/ 	.word	0x00000001
        /*0950*/ 	.word	0x00000001


	//----- nvinfo : EIATTR_CRS_STACK_SIZE
	.align		4
.L_250:
        /*0954*/ 	.byte	0x04, 0x1e
        /*0956*/ 	.short	(.L_252 - .L_251)
.L_251:
        /*0958*/ 	.word	0x00000000
.L_252:


//--------------------- .nv.info._ZN7cutlass13device_kernelIN5flash19enable_sm80_to_sm89INS1_16FlashAttnFwdSm80INS1_25CollectiveMainloopFwdSm80ILi4ELi1ELb0EN4cute5tupleIJNS5_1CILi128EEENS7_ILi80EEENS7_ILi64EEEEEELi64ENS_6half_tEfNS_4arch4Sm80ELb1ELb0ELb0ELb1ELb0ELb0ELb1ELb1EEENS1_21CollectiveEpilogueFwdINS6_IJS8_SA_S9_EEENS6_IJNS7_ILi1EEESI_SI_EEESC_SE_Li128ELb1ELb1ELb1ELb0EEENS1_36VarlenDynamicPersistentTileSchedulerILi128ELi80ELi128ELi128ELb1ELb1ELb0ELb1ELb1ELb1EEEEEEEEEvNT_6ParamsE --------------------------
	.section	.nv.info._ZN7cutlass13device_kernelIN5flash19enable_sm80_to_sm89INS1_16FlashAttnFwdSm80INS1_25CollectiveMainloopFwdSm80ILi4ELi1ELb0EN4cute5tupleIJNS5_1CILi128EEENS7_ILi80EEENS7_ILi64EEEEEELi64ENS_6half_tEfNS_4arch4Sm80ELb1ELb0ELb0ELb1ELb0ELb0ELb1ELb1EEENS1_21CollectiveEpilogueFwdINS6_IJS8_SA_S9_EEENS6_IJNS7_ILi1EEESI_SI_EEESC_SE_Li128ELb1ELb1ELb1ELb0EEENS1_36VarlenDynamicPersistentTileSchedulerILi128ELi80ELi128ELi128ELb1ELb1ELb0ELb1ELb1ELb1EEEEEEEEEvNT_6ParamsE,"",@"SHT_CUDA_INFO"
	.sectionflags	@""
	.align	4


	//----- nvinfo : EIATTR_CUDA_API_VERSION
	.align		4
        /*0000*/ 	.byte	0x04, 0x37
        /*0002*/ 	.short	(.L_254 - .L_253)
.L_253:
        /*0004*/ 	.word	0x00000082


	//----- nvinfo : EIATTR_SW2861232_WAR
	.align		4
.L_254:
        /*0008*/ 	.byte	0x01, 0x35
	.zero		2


	//----- nvinfo : EIATTR_PARAM_CBANK
	.align		4
        /*000c*/ 	.byte	0x04, 0x0a
        /*000e*/ 	.short	(.L_256 - .L_255)
	.align		4
.L_255:
        /*0010*/ 	.word	index@(.nv.constant0._ZN7cutlass13device_kernelIN5flash19enable_sm80_to_sm89INS1_16FlashAttnFwdSm80INS1_25CollectiveMainloopFwdSm80ILi4ELi1ELb0EN4cute5tupleIJNS5_1CILi128EEENS7_ILi80EEENS7_ILi64EEEEEELi64ENS_6half_tEfNS_4arch4Sm80ELb1ELb0ELb0ELb1ELb0ELb0ELb1ELb1EEENS1_21CollectiveEpilogueFwdINS6_IJS8_SA_S9_EEENS6_IJNS7_ILi1EEESI_SI_EEESC_SE_Li128ELb1ELb1ELb1ELb0EEENS1_36VarlenDynamicPersistentTileSchedulerILi128ELi80ELi128ELi128ELb1ELb1ELb0ELb1ELb1ELb1EEEEEEEEEvNT_6ParamsE)
        /*0014*/ 	.short	0x0160
        /*0016*/ 	.short	0x0438


	//----- nvinfo : EIATTR_CBANK_PARAM_SIZE
	.align		4
.L_256:
        /*0018*/ 	.byte	0x03, 0x19
        /*001a*/ 	.short	0x0438


	//----- nvinfo : EIATTR_KPARAM_INFO
	.align		4
        /*001c*/ 	.byte	0x04, 0x17
        /*001e*/ 	.short	(.L_258 - .L_257)
.L_257:
        /*0020*/ 	.word	0x00000000
        /*0024*/ 	.short	0x0000
        /*0026*/ 	.short	0x0000
        /*0028*/ 	.byte	0x00, 0xf0, 0xe1, 0x10


	//----- nvinfo : EIATTR_MAXREG_COUNT
	.align		4
.L_258:
        /*002c*/ 	.byte	0x03, 0x1b
        /*002e*/ 	.short	0x00ff


	//----- nvinfo : EIATTR_NUM_BARRIERS
	.align		4
        /*0030*/ 	.byte	0x02, 0x4c
        /*0032*/ 	.byte	0x06
	.zero		1


	//----- nvinfo : EIATTR_ANNOTATIONS
	.align		4
        /*0034*/ 	.byte	0x04, 0x55
        /*0036*/ 	.short	(.L_260 - .L_259)


	//   ....[0]....
.L_259:
        /* <DEDUP_REMOVED lines=100> */


	//----- nvinfo : EIATTR_MERCURY_ISA_VERSION
	.align		4
.L_260:
        /*0668*/ 	.byte	0x03, 0x5f
        /*066a*/ 	.short	0x0000


	//----- nvinfo : EIATTR_INT_WARP_WIDE_INSTR_OFFSETS
	.align		4
        /*066c*/ 	.byte	0x04, 0x31
        /*066e*/ 	.short	(.L_262 - .L_261)


	//   ....[0]....
.L_261:
        /*0670*/ 	.word	0x0000e090


	//   ....[1]....
        /*0674*/ 	.word	0x0000e110


	//----- nvinfo : EIATTR_COOP_GROUP_MASK_REGIDS
	.align		4
.L_262:
        /*0678*/ 	.byte	0x04, 0x29
        /*067a*/ 	.short	(.L_264 - .L_263)


	//   ....[0]....
.L_263:
        /*067c*/ 	.word	0xffffffff


	//   ....[1]....
        /*0680*/ 	.word	0xffffffff


	//   ....[2]....
        /*0684*/ 	.word	0xffffffff


	//   ....[3]....
        /*0688*/ 	.word	0xffffffff


	//   ....[4]....
        /*068c*/ 	.word	0xffffffff


	//   ....[5]....
        /*0690*/ 	.word	0xffffffff


	//   ....[6]....
        /*0694*/ 	.word	0xffffffff


	//   ....[7]....
        /*0698*/ 	.word	0xffffffff


	//   ....[8]....
        /*069c*/ 	.word	0xffffffff


	//   ....[9]....
        /*06a0*/ 	.word	0xffffffff


	//   ....[10]....
        /*06a4*/ 	.word	0xffffffff


	//   ....[11]....
        /*06a8*/ 	.word	0xffffffff


	//   ....[12]....
        /*06ac*/ 	.word	0xffffffff


	//   ....[13]....
        /*06b0*/ 	.word	0xffffffff


	//   ....[14]....
        /*06b4*/ 	.word	0xffffffff


	//   ....[15]....
        /*06b8*/ 	.word	0xffffffff


	//   ....[16]....
        /*06bc*/ 	.word	0xffffffff


	//   ....[17]....
        /*06c0*/ 	.word	0xffffffff


	//   ....[18]....
        /*06c4*/ 	.word	0xffffffff


	//   ....[19]....
        /*06c8*/ 	.word	0xffffffff


	//   ....[20]....
        /*06cc*/ 	.word	0xffffffff


	//   ....[21]....
        /*06d0*/ 	.word	0xffffffff


	//   ....[22]....
        /*06d4*/ 	.word	0xffffffff


	//   ....[23]....
        /*06d8*/ 	.word	0xffffffff


	//   ....[24]....
        /*06dc*/ 	.word	0xffffffff


	//   ....[25]....
        /*06e0*/ 	.word	0xffffffff


	//   ....[26]....
        /*06e4*/ 	.word	0xffffffff


	//   ....[27]....
        /*06e8*/ 	.word	0xffffffff


	//   ....[28]....
        /*06ec*/ 	.word	0xffffffff


	//   ....[29]....
        /*06f0*/ 	.word	0xffffffff


	//   ....[30]....
        /*06f4*/ 	.word	0xffffffff


	//   ....[31]....
        /*06f8*/ 	.word	0xffffffff


	//   ....[32]....
        /*06fc*/ 	.word	0xffffffff


	//   ....[33]....
        /*0700*/ 	.word	0xffffffff


	//   ....[34]....
        /*0704*/ 	.word	0xffffffff


	//   ....[35]....
        /*0708*/ 	.word	0xffffffff


	//   ....[36]....
        /*070c*/ 	.word	0xffffffff


	//   ....[37]....
        /*0710*/ 	.word	0xffffffff


	//   ....[38]....
        /*0714*/ 	.word	0xffffffff


	//   ....[39]....
        /*0718*/ 	.word	0xffffffff


	//   ....[40]....
        /*071c*/ 	.word	0xffffffff


	//   ....[41]....
        /*0720*/ 	.word	0xffffffff


	//   ....[42]....
        /*0724*/ 	.word	0xffffffff


	//   ....[43]....
        /*0728*/ 	.word	0xffffffff


	//   ....[44]....
        /*072c*/ 	.word	0xffffffff


	//   ....[45]....
        /*0730*/ 	.word	0xffffffff


	//   ....[46]....
        /*0734*/ 	.word	0xffffffff


	//   ....[47]....
        /*0738*/ 	.word	0xffffffff


	//   ....[48]....
        /*073c*/ 	.word	0xffffffff


	//   ....[49]....
        /*0740*/ 	.word	0xffffffff


	//   ....[50]....
        /*0744*/ 	.word	0xffffffff


	//   ....[51]....
        /*0748*/ 	.word	0xffffffff


	//   ....[52]....
        /*074c*/ 	.word	0xffffffff


	//   ....[53]....
        /*0750*/ 	.word	0xffffffff


	//   ....[54]....
        /*0754*/ 	.word	0xffffffff


	//   ....[55]....
        /*0758*/ 	.word	0xffffffff


	//   ....[56]....
        /*075c*/ 	.word	0xffffffff


	//   ....[57]....
        /*0760*/ 	.word	0xffffffff


	//   ....[58]....
        /*0764*/ 	.word	0xffffffff


	//   ....[59]....
        /*0768*/ 	.word	0xffffffff


	//   ....[60]....
        /*076c*/ 	.word	0xffffffff


	//   ....[61]....
        /*0770*/ 	.word	0xffffffff


	//   ....[62]....
        /*0774*/ 	.word	0xffffffff


	//   ....[63]....
        /*0778*/ 	.word	0xffffffff


	//   ....[64]....
        /*077c*/ 	.word	0xffffffff


	//   ....[65]....
        /*0780*/ 	.word	0xffffffff


	//   ....[66]....
        /*0784*/ 	.word	0xffffffff


	//   ....[67]....
        /*0788*/ 	.word	0xffffffff


	//   ....[68]....
        /*078c*/ 	.word	0xffffffff


	//   ....[69]....
        /*0790*/ 	.word	0xffffffff


	//   ....[70]....
        /*0794*/ 	.word	0xffffffff


	//   ....[71]....
        /*0798*/ 	.word	0xffffffff


	//   ....[72]....
        /*079c*/ 	.word	0xffffffff


	//   ....[73]....
        /*07a0*/ 	.word	0xffffffff


	//   ....[74]....
        /*07a4*/ 	.word	0xffffffff


	//   ....[75]....
        /*07a8*/ 	.word	0xffffffff


	//   ....[76]....
        /*07ac*/ 	.word	0xffffffff


	//   ....[77]....
        /*07b0*/ 	.word	0xffffffff


	//   ....[78]....
        /*07b4*/ 	.word	0xffffffff


	//   ....[79]....
        /*07b8*/ 	.word	0xffffffff


	//   ....[80]....
        /*07bc*/ 	.word	0xffffffff


	//   ....[81]....
        /*07c0*/ 	.word	0xffffffff


	//   ....[82]....
        /*07c4*/ 	.word	0xffffffff


	//   ....[83]....
        /*07c8*/ 	.word	0xffffffff


	//   ....[84]....
        /*07cc*/ 	.word	0xffffffff


	//   ....[85]....
        /*07d0*/ 	.word	0xffffffff


	//   ....[86]....
        /*07d4*/ 	.word	0xffffffff


	//   ....[87]....
        /*07d8*/ 	.word	0xffffffff


	//   ....[88]....
        /*07dc*/ 	.word	0xffffffff


	//   ....[89]....
        /*07e0*/ 	.word	0xffffffff


	//   ....[90]....
        /*07e4*/ 	.word	0xffffffff


	//   ....[91]....
        /*07e8*/ 	.word	0xffffffff


	//   ....[92]....
        /*07ec*/ 	.word	0xffffffff


	//   ....[93]....
        /*07f0*/ 	.word	0xffffffff


	//   ....[94]....
        /*07f4*/ 	.word	0xffffffff


	//   ....[95]....
        /*07f8*/ 	.word	0xffffffff


	//   ....[96]....
        /*07fc*/ 	.word	0xffffffff


	//   ....[97]....
        /*0800*/ 	.word	0xffffffff


	//   ....[98]....
        /*0804*/ 	.word	0xffffffff


	//   ....[99]....
        /*0808*/ 	.word	0xffffffff


	//   ....[100]....
        /*080c*/ 	.word	0xffffffff


	//   ....[101]....
        /*0810*/ 	.word	0xffffffff


	//   ....[102]....
        /*0814*/ 	.word	0xffffffff


	//   ....[103]....
        /*0818*/ 	.word	0xffffffff


	//   ....[104]....
        /*081c*/ 	.word	0xffffffff


	//   ....[105]....
        /*0820*/ 	.word	0xffffffff


	//   ....[106]....
        /*0824*/ 	.word	0xffffffff


	//   ....[107]....
        /*0828*/ 	.word	0xffffffff


	//   ....[108]....
        /*082c*/ 	.word	0xffffffff


	//   ....[109]....
        /*0830*/ 	.word	0xffffffff


	//   ....[110]....
        /*0834*/ 	.word	0xffffffff


	//   ....[111]....
        /*0838*/ 	.word	0xffffffff


	//   ....[112]....
        /*083c*/ 	.word	0xffffffff


	//   ....[113]....
        /*0840*/ 	.word	0xffffffff


	//   ....[114]....
        /*0844*/ 	.word	0xffffffff


	//   ....[115]....
        /*0848*/ 	.word	0xffffffff


	//   ....[116]....
        /*084c*/ 	.word	0xffffffff


	//   ....[117]....
        /*0850*/ 	.word	0xffffffff


	//   ....[118]....
        /*0854*/ 	.word	0xffffffff


	//   ....[119]....
        /*0858*/ 	.word	0xffffffff


	//   ....[120]....
        /*085c*/ 	.word	0xffffffff


	//   ....[121]....
        /*0860*/ 	.word	0xffffffff


	//   ....[122]....
        /*0864*/ 	.word	0xffffffff


	//   ....[123]....
        /*0868*/ 	.word	0xffffffff


	//   ....[124]....
        /*086c*/ 	.word	0xffffffff


	//   ....[125]....
        /*0870*/ 	.word	0xffffffff


	//   ....[126]....
        /*0874*/ 	.word	0xffffffff


	//   ....[127]....
        /*0878*/ 	.word	0xffffffff


	//   ....[128]....
        /*087c*/ 	.word	0xffffffff


	//   ....[129]....
        /*0880*/ 	.word	0xffffffff


	//   ....[130]....
        /*0884*/ 	.word	0xffffffff


	//   ....[131]....
        /*0888*/ 	.word	0xffffffff


	//   ....[132]....
        /*088c*/ 	.word	0xffffffff


	//   ....[133]....
        /*0890*/ 	.word	0xffffffff


	//   ....[134]....
        /*0894*/ 	.word	0xffffffff


	//   ....[135]....
        /*0898*/ 	.word	0xffffffff


	//   ....[136]....
        /*089c*/ 	.word	0xffffffff


	//   ....[137]....
        /*08a0*/ 	.word	0xffffffff


	//   ....[138]....
        /*08a4*/ 	.word	0xffffffff


	//   ....[139]....
        /*08a8*/ 	.word	0xffffffff


	//   ....[140]....
        /*08ac*/ 	.word	0xffffffff


	//   ....[141]....
        /*08b0*/ 	.word	0xffffffff


	//   ....[142]....
        /*08b4*/ 	.word	0xffffffff


	//   ....[143]....
        /*08b8*/ 	.word	0xffffffff


	//   ....[144]....
        /*08bc*/ 	.word	0xffffffff


	//   ....[145]....
        /*08c0*/ 	.word	0xffffffff


	//   ....[146]....
        /*08c4*/ 	.word	0xffffffff


	//   ....[147]....
        /*08c8*/ 	.word	0xffffffff


	//   ....[148]....
        /*08cc*/ 	.word	0xffffffff


	//   ....[149]....
        /*08d0*/ 	.word	0xffffffff


	//   ....[150]....
        /*08d4*/ 	.word	0xffffffff


	//   ....[151]....
        /*08d8*/ 	.word	0xffffffff


	//   ....[152]....
        /*08dc*/ 	.word	0xffffffff


	//   ....[153]....
        /*08e0*/ 	.word	0xffffffff


	//   ....[154]....
        /*08e4*/ 	.word	0xffffffff


	//   ....[155]....
        /*08e8*/ 	.word	0xffffffff


	//   ....[156]....
        /*08ec*/ 	.word	0xffffffff


	//   ....[157]....
        /*08f0*/ 	.word	0xffffffff


	//   ....[158]....
        /*08f4*/ 	.word	0xffffffff


	//   ....[159]....
        /*08f8*/ 	.word	0xffffffff


	//   ....[160]....
        /*08fc*/ 	.word	0xffffffff


	//   ....[161]....
        /*0900*/ 	.word	0xffffffff


	//   ....[162]....
        /*0904*/ 	.word	0xffffffff


	//   ....[163]....
        /*0908*/ 	.word	0xffffffff


	//   ....[164]....
        /*090c*/ 	.word	0xffffffff


	//   ....[165]....
        /*0910*/ 	.word	0xffffffff


	//   ....[166]....
        /*0914*/ 	.word	0xffffffff


	//   ....[167]....
        /*0918*/ 	.word	0xffffffff


	//   ....[168]....
        /*091c*/ 	.word	0xffffffff


	//   ....[169]....
        /*0920*/ 	.word	0xffffffff


	//   ....[170]....
        /*0924*/ 	.word	0xffffffff


	//   ....[171]....
        /*0928*/ 	.word	0xffffffff


	//   ....[172]....
        /*092c*/ 	.word	0xffffffff


	//   ....[173]....
        /*0930*/ 	.word	0xffffffff


	//   ....[174]....
        /*0934*/ 	.word	0xffffffff


	//   ....[175]....
        /*0938*/ 	.word	0xffffffff


	//   ....[176]....
        /*093c*/ 	.word	0xffffffff


	//   ....[177]....
        /*0940*/ 	.word	0xffffffff


	//   ....[178]....
        /*0944*/ 	.word	0xffffffff


	//   ....[179]....
        /*0948*/ 	.word	0xffffffff


	//   ....[180]....
        /*094c*/ 	.word	0xffffffff


	//   ....[181]....
        /*0950*/ 	.word	0xffffffff


	//   ....[182]....
        /*0954*/ 	.word	0xffffffff


	//   ....[183]....
        /*0958*/ 	.word	0xffffffff


	//   ....[184]....
        /*095c*/ 	.word	0xffffffff


	//   ....[185]....
        /*0960*/ 	.word	0xffffffff


	//   ....[186]....
        /*0964*/ 	.word	0xffffffff


	//   ....[187]....
        /*0968*/ 	.word	0xffffffff


	//   ....[188]....
        /*096c*/ 	.word	0xffffffff


	//   ....[189]....
        /*0970*/ 	.word	0xffffffff


	//   ....[190]....
        /*0974*/ 	.word	0xffffffff


	//   ....[191]....
        /*0978*/ 	.word	0xffffffff


	//   ....[192]....
        /*097c*/ 	.word	0xffffffff


	//   ....[193]....
        /*0980*/ 	.word	0xffffffff


	//   ....[194]....
        /*0984*/ 	.word	0xffffffff


	//   ....[195]....
        /*0988*/ 	.word	0xffffffff


	//   ....[196]....
        /*098c*/ 	.word	0xffffffff


	//   ....[197]....
        /*0990*/ 	.word	0xffffffff


	//   ....[198]....
        /*0994*/ 	.word	0xffffffff


	//   ....[199]....
        /*0998*/ 	.word	0xffffffff


	//   ....[200]....
        /*099c*/ 	.word	0xffffffff


	//   ....[201]....
        /*09a0*/ 	.word	0xffffffff


	//   ....[202]....
        /*09a4*/ 	.word	0xffffffff


	//   ....[203]....
        /*09a8*/ 	.word	0xffffffff


	//   ....[204]....
        /*09ac*/ 	.word	0xffffffff


	//   ....[205]....
        /*09b0*/ 	.word	0xffffffff


	//   ....[206]....
        /*09b4*/ 	.word	0xffffffff


	//   ....[207]....
        /*09b8*/ 	.word	0xffffffff


	//   ....[208]....
        /*09bc*/ 	.word	0xffffffff


	//   ....[209]....
        /*09c0*/ 	.word	0xffffffff


	//   ....[210]....
        /*09c4*/ 	.word	0xffffffff


	//   ....[211]....
        /*09c8*/ 	.word	0xffffffff


	//   ....[212]....
        /*09cc*/ 	.word	0xffffffff


	//   ....[213]....
        /*09d0*/ 	.word	0xffffffff


	//   ....[214]....
        /*09d4*/ 	.word	0xffffffff


	//   ....[215]....
        /*09d8*/ 	.word	0xffffffff


	//   ....[216]....
        /*09dc*/ 	.word	0xffffffff


	//   ....[217]....
        /*09e0*/ 	.word	0xffffffff


	//   ....[218]....
        /*09e4*/ 	.word	0xffffffff


	//   ....[219]....
        /*09e8*/ 	.word	0xffffffff


	//   ....[220]....
        /*09ec*/ 	.word	0xffffffff


	//   ....[221]....
        /*09f0*/ 	.word	0xffffffff


	//   ....[222]....
        /*09f4*/ 	.word	0xffffffff


	//   ....[223]....
        /*09f8*/ 	.word	0xffffffff


	//   ....[224]....
        /*09fc*/ 	.word	0xffffffff


	//   ....[225]....
        /*0a00*/ 	.word	0xffffffff


	//   ....[226]....
        /*0a04*/ 	.word	0xffffffff


	//   ....[227]....
        /*0a08*/ 	.word	0xffffffff


	//   ....[228]....
        /*0a0c*/ 	.word	0xffffffff


	//   ....[229]....
        /*0a10*/ 	.word	0xffffffff


	//   ....[230]....
        /*0a14*/ 	.word	0xffffffff


	//----- nvinfo : EIATTR_COOP_GROUP_INSTR_OFFSETS
	.align		4
.L_264:
        /*0a18*/ 	.byte	0x04, 0x28
        /*0a1a*/ 	.short	(.L_266 - .L_265)


	//   ....[0]....
.L_265:
        /*0a1c*/ 	.word	0x00000050


	//   ....[1]....
        /*0a20*/ 	.word	0x00000210


	//   ....[2]....
        /*0a24*/ 	.word	0x00000240


	//   ....[3]....
        /*0a28*/ 	.word	0x00000270


	//   ....[4]....
        /*0a2c*/ 	.word	0x000002a0


	//   ....[5]....
        /*0a30*/ 	.word	0x000002d0


	//   ....[6]....
        /*0a34*/ 	.word	0x00000300


	//   ....[7]....
        /*0a38*/ 	.word	0x00000470


	//   ....[8]....
        /*0a3c*/ 	.word	0x000004b0


	//   ....[9]....
        /*0a40*/ 	.word	0x000004e0


	//   ....[10]....
        /*0a44*/ 	.word	0x00000510


	//   ....[11]....
        /*0a48*/ 	.word	0x00000540


	//   ....[12]....
        /*0a4c*/ 	.word	0x00000570


	//   ....[13]....
        /*0a50*/ 	.word	0x00000600


	//   ....[14]....
        /*0a54*/ 	.word	0x00000650


	//   ....[15]....
        /*0a58*/ 	.word	0x00000670


	//   ....[16]....
        /*0a5c*/ 	.word	0x000006d0


	//   ....[17]....
        /*0a60*/ 	.word	0x00002900


	//   ....[18]....
        /*0a64*/ 	.word	0x00002920


	//   ....[19]....
        /*0a68*/ 	.word	0x00002a10


	//   ....[20]....
        /*0a6c*/ 	.word	0x00002a20


	//   ....[21]....
        /*0a70*/ 	.word	0x00002b00


	//   ....[22]....
        /*0a74*/ 	.word	0x00002b20


	//   ....[23]....
        /*0a78*/ 	.word	0x00002c00


	//   ....[24]....
        /*0a7c*/ 	.word	0x00002c10


	//   ....[25]....
        /*0a80*/ 	.word	0x00002cf0


	//   ....[26]....
        /*0a84*/ 	.word	0x00002d10


	//   ....[27]....
        /*0a88*/ 	.word	0x00002df0


	//   ....[28]....
        /*0a8c*/ 	.word	0x00002e00


	//   ....[29]....
        /*0a90*/ 	.word	0x00002ee0


	//   ....[30]....
        /*0a94*/ 	.word	0x00002f00


	//   ....[31]....
        /*0a98*/ 	.word	0x00002fe0


	//   ....[32]....
        /*0a9c*/ 	.word	0x00002ff0


	//   ....[33]....
        /*0aa0*/ 	.word	0x000040a0


	//   ....[34]....
        /*0aa4*/ 	.word	0x000040b0


	//   ....[35]....
        /*0aa8*/ 	.word	0x000040d0


	//   ....[36]....
        /*0aac*/ 	.word	0x000040e0


	//   ....[37]....
        /*0ab0*/ 	.word	0x00004cb0


	//   ....[38]....
        /*0ab4*/ 	.word	0x00004d40


	//   ....[39]....
        /*0ab8*/ 	.word	0x00004ed0


	//   ....[40]....
        /*0abc*/ 	.word	0x00004f60


	//   ....[41]....
        /*0ac0*/ 	.word	0x00004f90


	//   ....[42]....
        /*0ac4*/ 	.word	0x00005110


	//   ....[43]....
        /*0ac8*/ 	.word	0x00005170


	//   ....[44]....
        /*0acc*/ 	.word	0x00005250


	//   ....[45]....
        /*0ad0*/ 	.word	0x00007420


	//   ....[46]....
        /*0ad4*/ 	.word	0x00007440


	//   ....[47]....
        /*0ad8*/ 	.word	0x00007460


	//   ....[48]....
        /*0adc*/ 	.word	0x00007480


	//   ....[49]....
        /*0ae0*/ 	.word	0x00007e20


	//   ....[50]....
        /*0ae4*/ 	.word	0x00008000


	//   ....[51]....
        /*0ae8*/ 	.word	0x00008160


	//   ....[52]....
        /*0aec*/ 	.word	0x00008340


	//   ....[53]....
        /*0af0*/ 	.word	0x00008460


	//   ....[54]....
        /*0af4*/ 	.word	0x000085f0


	//   ....[55]....
        /*0af8*/ 	.word	0x00008670


	//   ....[56]....
        /*0afc*/ 	.word	0x00008770


	//   ....[57]....
        /*0b00*/ 	.word	0x0000b620


	//   ....[58]....
        /*0b04*/ 	.word	0x0000b730


	//   ....[59]....
        /*0b08*/ 	.word	0x0000b780


	//   ....[60]....
        /*0b0c*/ 	.word	0x0000b7b0


	//   ....[61]....
        /*0b10*/ 	.word	0x0000b800


	//   ....[62]....
        /*0b14*/ 	.word	0x0000b8a0


	//   ....[63]....
        /*0b18*/ 	.word	0x0000b980


	//   ....[64]....
        /*0b1c*/ 	.word	0x0000bdb0


	//   ....[65]....
        /*0b20*/ 	.word	0x0000d890


	//   ....[66]....
        /*0b24*/ 	.word	0x0000d900


	//   ....[67]....
        /*0b28*/ 	.word	0x0000d910


	//   ....[68]....
        /*0b2c*/ 	.word	0x0000d920


	//   ....[69]....
        /*0b30*/ 	.word	0x0000d950


	//   ....[70]....
        /*0b34*/ 	.word	0x0000d970


	//   ....[71]....
        /*0b38*/ 	.word	0x0000d980


	//   ....[72]....
        /*0b3c*/ 	.word	0x0000d990


	//   ....[73]....
        /*0b40*/ 	.word	0x0000eba0


	//   ....[74]....
        /*0b44*/ 	.word	0x0000ebb0


	//   ....[75]....
        /*0b48*/ 	.word	0x0000ebc0


	//   ....[76]....
        /*0b4c*/ 	.word	0x0000ebd0


	//   ....[77]....
        /*0b50*/ 	.word	0x0000ebe0


	//   ....[78]....
        /*0b54*/ 	.word	0x0000ebf0


	//   ....[79]....
        /*0b58*/ 	.word	0x0000ec00


	//   ....[80]....
        /*0b5c*/ 	.word	0x0000ec10


	//   ....[81]....
        /*0b60*/ 	.word	0x0000f000


	//   ....[82]....
        /*0b64*/ 	.word	0x0000f020


	//   ....[83]....
        /*0b68*/ 	.word	0x0000f0a0


	//   ....[84]....
        /*0b6c*/ 	.word	0x0000f0b0


	//   ....[85]....
        /*0b70*/ 	.word	0x0000f130


	//   ....[86]....
        /*0b74*/ 	.word	0x0000f150


	//   ....[87]....
        /*0b78*/ 	.word	0x0000f1d0


	//   ....[88]....
        /*0b7c*/ 	.word	0x0000f1e0


	//   ....[89]....
        /*0b80*/ 	.word	0x0000f260


	//   ....[90]....
        /*0b84*/ 	.word	0x0000f280


	//   ....[91]....
        /*0b88*/ 	.word	0x0000f300


	//   ....[92]....
        /*0b8c*/ 	.word	0x0000f310


	//   ....[93]....
        /*0b90*/ 	.word	0x0000f390


	//   ....[94]....
        /*0b94*/ 	.word	0x0000f3b0


	//   ....[95]....
        /*0b98*/ 	.word	0x0000f430


	//   ....[96]....
        /*0b9c*/ 	.word	0x0000f440


	//   ....[97]....
        /*0ba0*/ 	.word	0x0000f6e0


	//   ....[98]....
        /*0ba4*/ 	.word	0x0000f700


	//   ....[99]....
        /*0ba8*/ 	.word	0x0000fa50


	//   ....[100]....
        /*0bac*/ 	.word	0x0000fa60


	//   ....[101]....
        /*0bb0*/ 	.word	0x0000fcc0


	//   ....[102]....
        /*0bb4*/ 	.word	0x0000fce0


	//   ....[103]....
        /*0bb8*/ 	.word	0x0000ff40


	//   ....[104]....
        /*0bbc*/ 	.word	0x0000ff50


	//   ....[105]....
        /*0bc0*/ 	.word	0x00010960


	//   ....[106]....
        /*0bc4*/ 	.word	0x00010980


	//   ....[107]....
        /*0bc8*/ 	.word	0x00010a00


	//   ....[108]....
        /*0bcc*/ 	.word	0x00010a10


	//   ....[109]....
        /*0bd0*/ 	.word	0x00010a90


	//   ....[110]....
        /*0bd4*/ 	.word	0x00010ab0


	//   ....[111]....
        /*0bd8*/ 	.word	0x00010b30


	//   ....[112]....
        /*0bdc*/ 	.word	0x00010b40


	//   ....[113]....
        /*0be0*/ 	.word	0x00010bc0


	//   ....[114]....
        /*0be4*/ 	.word	0x00010be0


	//   ....[115]....
        /*0be8*/ 	.word	0x00010c60


	//   ....[116]....
        /*0bec*/ 	.word	0x00010c70


	//   ....[117]....
        /*0bf0*/ 	.word	0x00010cf0


	//   ....[118]....
        /*0bf4*/ 	.word	0x00010d10


	//   ....[119]....
        /*0bf8*/ 	.word	0x00010d90


	//   ....[120]....
        /*0bfc*/ 	.word	0x00010da0


	//   ....[121]....
        /*0c00*/ 	.word	0x00010f00


	//   ....[122]....
        /*0c04*/ 	.word	0x00010f20


	//   ....[123]....
        /*0c08*/ 	.word	0x00011050


	//   ....[124]....
        /*0c0c*/ 	.word	0x00011090


	//   ....[125]....
        /*0c10*/ 	.word	0x000110c0


	//   ....[126]....
        /*0c14*/ 	.word	0x000110f0


	//   ....[127]....
        /*0c18*/ 	.word	0x00011120


	//   ....[128]....
        /*0c1c*/ 	.word	0x00011150


	//   ....[129]....
        /*0c20*/ 	.word	0x000112b0


	//   ....[130]....
        /*0c24*/ 	.word	0x000112f0


	//   ....[131]....
        /*0c28*/ 	.word	0x00011320


	//   ....[132]....
        /*0c2c*/ 	.word	0x00011350


	//   ....[133]....
        /*0c30*/ 	.word	0x00011380


	//   ....[134]....
        /*0c34*/ 	.word	0x000113b0


	//   ....[135]....
        /*0c38*/ 	.word	0x00011440


	//   ....[136]....
        /*0c3c*/ 	.word	0x000114a0


	//   ....[137]....
        /*0c40*/ 	.word	0x000114b0


	//   ....[138]....
        /*0c44*/ 	.word	0x00011510


	//   ....[139]....
        /*0c48*/ 	.word	0x00011f70


	//   ....[140]....
        /*0c4c*/ 	.word	0x00011fd0


	//   ....[141]....
        /*0c50*/ 	.word	0x00012020


	//   ....[142]....
        /*0c54*/ 	.word	0x00012070


	//   ....[143]....
        /*0c58*/ 	.word	0x000120c0


	//   ....[144]....
        /*0c5c*/ 	.word	0x00012130


	//   ....[145]....
        /*0c60*/ 	.word	0x00012180


	//   ....[146]....
        /*0c64*/ 	.word	0x000121f0


	//   ....[147]....
        /*0c68*/ 	.word	0x00012260


	//   ....[148]....
        /*0c6c*/ 	.word	0x000122c0


	//   ....[149]....
        /*0c70*/ 	.word	0x00012330


	//   ....[150]....
        /*0c74*/ 	.word	0x000123a0


	//   ....[151]....
        /*0c78*/ 	.word	0x00012410


	//   ....[152]....
        /*0c7c*/ 	.word	0x00012470


	//   ....[153]....
        /*0c80*/ 	.word	0x000124e0


	//   ....[154]....
        /*0c84*/ 	.word	0x00012550


	//   ....[155]....
        /*0c88*/ 	.word	0x000125c0


	//   ....[156]....
        /*0c8c*/ 	.word	0x00012620


	//   ....[157]....
        /*0c90*/ 	.word	0x00012690


	//   ....[158]....
        /*0c94*/ 	.word	0x00012700


	//   ....[159]....
        /*0c98*/ 	.word	0x00012770


	//   ....[160]....
        /*0c9c*/ 	.word	0x000127d0


	//   ....[161]....
        /*0ca0*/ 	.word	0x00012840


	//   ....[162]....
        /*0ca4*/ 	.word	0x000128b0


	//   ....[163]....
        /*0ca8*/ 	.word	0x00012920


	//   ....[164]....
        /*0cac*/ 	.word	0x00012980


	//   ....[165]....
        /*0cb0*/ 	.word	0x000129e0


	//   ....[166]....
        /*0cb4*/ 	.word	0x00012a30


	//   ....[167]....
        /*0cb8*/ 	.word	0x00012a80


	//   ....[168]....
        /*0cbc*/ 	.word	0x00012ae0


	//   ....[169]....
        /*0cc0*/ 	.word	0x00012b30


	//   ....[170]....
        /*0cc4*/ 	.word	0x00012b90


	//   ....[171]....
        /*0cc8*/ 	.word	0x00012be0


	//   ....[172]....
        /*0ccc*/ 	.word	0x00012c40


	//   ....[173]....
        /*0cd0*/ 	.word	0x00012cb0


	//   ....[174]....
        /*0cd4*/ 	.word	0x00012d20


	//   ....[175]....
        /*0cd8*/ 	.word	0x00012d90


	//   ....[176]....
        /*0cdc*/ 	.word	0x00012df0


	//   ....[177]....
        /*0ce0*/ 	.word	0x00012e60


	//   ....[178]....
        /*0ce4*/ 	.word	0x00012ed0


	//   ....[179]....
        /*0ce8*/ 	.word	0x00012f40


	//   ....[180]....
        /*0cec*/ 	.word	0x00012fa0


	//   ....[181]....
        /*0cf0*/ 	.word	0x00013010


	//   ....[182]....
        /*0cf4*/ 	.word	0x00013080


	//   ....[183]....
        /*0cf8*/ 	.word	0x000130f0


	//   ....[184]....
        /*0cfc*/ 	.word	0x00013150


	//   ....[185]....
        /*0d00*/ 	.word	0x000131c0


	//   ....[186]....
        /*0d04*/ 	.word	0x00013230


	//   ....[187]....
        /*0d08*/ 	.word	0x000132a0


	//   ....[188]....
        /*0d0c*/ 	.word	0x00013300


	//   ....[189]....
        /*0d10*/ 	.word	0x00013370


	//   ....[190]....
        /*0d14*/ 	.word	0x000133e0


	//   ....[191]....
        /*0d18*/ 	.word	0x00013450


	//   ....[192]....
        /*0d1c*/ 	.word	0x000134b0


	//   ....[193]....
        /*0d20*/ 	.word	0x00013520


	//   ....[194]....
        /*0d24*/ 	.word	0x00013590


	//   ....[195]....
        /*0d28*/ 	.word	0x00013600


	//   ....[196]....
        /*0d2c*/ 	.word	0x00013660


	//   ....[197]....
        /*0d30*/ 	.word	0x000136d0


	//   ....[198]....
        /*0d34*/ 	.word	0x00013740


	//   ....[199]....
        /*0d38*/ 	.word	0x000137b0


	//   ....[200]....
        /*0d3c*/ 	.word	0x00013810


	//   ....[201]....
        /*0d40*/ 	.word	0x00013880


	//   ....[202]....
        /*0d44*/ 	.word	0x000138f0


	//   ....[203]....
        /*0d48*/ 	.word	0x00013960


	//   ....[204]....
        /*0d4c*/ 	.word	0x000139c0


	//   ....[205]....
        /*0d50*/ 	.word	0x00013a30


	//   ....[206]....
        /*0d54*/ 	.word	0x00013aa0


	//   ....[207]....
        /*0d58*/ 	.word	0x00013b10


	//   ....[208]....
        /*0d5c*/ 	.word	0x00013b70


	//   ....[209]....
        /*0d60*/ 	.word	0x00013be0


	//   ....[210]....
        /*0d64*/ 	.word	0x00013c50


	//   ....[211]....
        /*0d68*/ 	.word	0x00013cc0


	//   ....[212]....
        /*0d6c*/ 	.word	0x00013d20


	//   ....[213]....
        /*0d70*/ 	.word	0x00013d90


	//   ....[214]....
        /*0d74*/ 	.word	0x00013e00


	//   ....[215]....
        /*0d78*/ 	.word	0x00013e50


	//   ....[216]....
        /*0d7c*/ 	.word	0x00013e90


	//   ....[217]....
        /*0d80*/ 	.word	0x00013ee0


	//   ....[218]....
        /*0d84*/ 	.word	0x00013f30


	//   ....[219]....
        /*0d88*/ 	.word	0x00013f80


	//   ....[220]....
        /*0d8c*/ 	.word	0x00013ff0


	//   ....[221]....
        /*0d90*/ 	.word	0x00014040


	//   ....[222]....
        /*0d94*/ 	.word	0x00014090


	//   ....[223]....
        /*0d98*/ 	.word	0x000140e0


	//   ....[224]....
        /*0d9c*/ 	.word	0x00014130


	//   ....[225]....
        /*0da0*/ 	.word	0x00014180


	//   ....[226]....
        /*0da4*/ 	.word	0x000141f0


	//   ....[227]....
        /*0da8*/ 	.word	0x00014240


	//   ....[228]....
        /*0dac*/ 	.word	0x000142b0


	//   ....[229]....
        /*0db0*/ 	.word	0x00014310


	//   ....[230]....
        /*0db4*/ 	.word	0x00014380


	//----- nvinfo : EIATTR_EXIT_INSTR_OFFSETS
	.align		4
.L_266:
        /*0db8*/ 	.byte	0x04, 0x1c
        /*0dba*/ 	.short	(.L_268 - .L_267)


	//   ....[0]....
.L_267:
        /*0dbc*/ 	.word	0x000010f0


	//   ....[1]....
        /*0dc0*/ 	.word	0x00011f30


	//----- nvinfo : EIATTR_MAX_THREADS
	.align		4
.L_268:
        /*0dc4*/ 	.byte	0x04, 0x05
        /*0dc6*/ 	.short	(.L_270 - .L_269)
.L_269:
        /*0dc8*/ 	.word	0x00000080
        /*0dcc*/ 	.word	0x00000001
        /*0dd0*/ 	.word	0x00000001


	//----- nvinfo : EIATTR_CRS_STACK_SIZE
	.align		4
.L_270:
        /*0dd4*/ 	.byte	0x04, 0x1e
        /*0dd6*/ 	.short	(.L_272 - .L_271)
.L_271:
        /*0dd8*/ 	.word	0x00000000
.L_272:


//--------------------- .nv.info._ZN7cutlass13device_kernelIN5flash19enable_sm80_to_sm89INS1_16FlashAttnFwdSm80INS1_25CollectiveMainloopFwdSm80ILi4ELi1ELb0EN4cute5tupleIJNS5_1CILi128EEENS7_ILi80EEENS7_ILi64EEEEEELi64ENS_6half_tEfNS_4arch4Sm80ELb1ELb0ELb0ELb1ELb0ELb1ELb1ELb1EEENS1_21CollectiveEpilogueFwdINS6_IJS8_SA_S9_EEENS6_IJNS7_ILi1EEESI_SI_EEESC_SE_Li128ELb1ELb1ELb1ELb0EEENS1_36VarlenDynamicPersistentTileSchedulerILi128ELi80ELi128ELi128ELb1ELb1ELb0ELb1ELb1ELb1EEEEEEEEEvNT_6ParamsE --------------------------
	.section	.nv.info._ZN7cutlass13device_kernelIN5flash19enable_sm80_to_sm89INS1_16FlashAttnFwdSm80INS1_25CollectiveMainloopFwdSm80ILi4ELi1ELb0EN4cute5tupleIJNS5_1CILi128EEENS7_ILi80EEENS7_ILi64EEEEEELi64ENS_6half_tEfNS_4arch4Sm80ELb1ELb0ELb0ELb1ELb0ELb1ELb1ELb1EEENS1_21CollectiveEpilogueFwdINS6_IJS8_SA_S9_EEENS6_IJNS7_ILi1EEESI_SI_EEESC_SE_Li128ELb1ELb1ELb1ELb0EEENS1_36VarlenDynamicPersistentTileSchedulerILi128ELi80ELi128ELi128ELb1ELb1ELb0ELb1ELb1ELb1EEEEEEEEEvNT_6ParamsE,"",@"SHT_CUDA_INFO"
	.sectionflags	@""
	.align	4


	//----- nvinfo : EIATTR_CUDA_API_VERSION
	.align		4
        /*0000*/ 	.byte	0x04, 0x37
        /*0002*/ 	.short	(.L_274 - .L_273)
.L_273:
        /*0004*/ 	.word	0x00000082


	//----- nvinfo : EIATTR_SW2861232_WAR
	.align		4
.L_274:
        /*0008*/ 	.byte	0x01, 0x35
	.zero		2


	//----- nvinfo : EIATTR_PARAM_CBANK
	.align		4
        /*000c*/ 	.byte	0x04, 0x0a
        /*000e*/ 	.short	(.L_276 - .L_275)
	.align		4
.L_275:
        /*0010*/ 	.word	index@(.nv.constant0._ZN7cutlass13device_kernelIN5flash19enable_sm80_to_sm89INS1_16FlashAttnFwdSm80INS1_25CollectiveMainloopFwdSm80ILi4ELi1ELb0EN4cute5tupleIJNS5_1CILi128EEENS7_ILi80EEENS7_ILi64EEEEEELi64ENS_6half_tEfNS_4arch4Sm80ELb1ELb0ELb0ELb1ELb0ELb1ELb1ELb1EEENS1_21CollectiveEpilogueFwdINS6_IJS8_SA_S9_EEENS6_IJNS7_ILi1EEESI_SI_EEESC_SE_Li128ELb1ELb1ELb1ELb0EEENS1_36VarlenDynamicPersistentTileSchedulerILi128ELi80ELi128ELi128ELb1ELb1ELb0ELb1ELb1ELb1EEEEEEEEEvNT_6ParamsE)
        /*0014*/ 	.short	0x0160
        /*0016*/ 	.short	0x0438


	//----- nvinfo : EIATTR_CBANK_PARAM_SIZE
	.align		4
.L_276:
        /*0018*/ 	.byte	0x03, 0x19
        /*001a*/ 	.short	0x0438


	//----- nvinfo : EIATTR_KPARAM_INFO
	.align		4
        /*001c*/ 	.byte	0x04, 0x17
        /*001e*/ 	.short	(.L_278 - .L_277)
.L_277:
        /*0020*/ 	.word	0x00000000
        /*0024*/ 	.short	0x0000
        /*0026*/ 	.short	0x0000
        /*0028*/ 	.byte	0x00, 0xf0, 0xe1, 0x10


	//----- nvinfo : EIATTR_MAXREG_COUNT
	.align		4
.L_278:
        /*002c*/ 	.byte	0x03, 0x1b
        /*002e*/ 	.short	0x00ff


	//----- nvinfo : EIATTR_NUM_BARRIERS
	.align		4
        /*0030*/ 	.byte	0x02, 0x4c
        /*0032*/ 	.byte	0x06
	.zero		1


	//----- nvinfo : EIATTR_ANNOTATIONS
	.align		4
        /*0034*/ 	.byte	0x04, 0x55
        /*0036*/ 	.short	(.L_280 - .L_279)


	//   ....[0]....
.L_279:
        /* <DEDUP_REMOVED lines=80> */


	//----- nvinfo : EIATTR_MERCURY_ISA_VERSION
	.align		4
.L_280:
        /*0528*/ 	.byte	0x03, 0x5f
        /*052a*/ 	.short	0x0000


	//----- nvinfo : EIATTR_INT_WARP_WIDE_INSTR_OFFSETS
	.align		4
        /*052c*/ 	.byte	0x04, 0x31
        /*052e*/ 	.short	(.L_282 - .L_281)


	//   ....[0]....
.L_281:
        /*0530*/ 	.word	0x000184b0


	//   ....[1]....
        /*0534*/ 	.word	0x00018530


	//----- nvinfo : EIATTR_COOP_GROUP_MASK_REGIDS
	.align		4
.L_282:
        /*0538*/ 	.byte	0x04, 0x29
        /*053a*/ 	.short	(.L_284 - .L_283)


	//   ....[0]....
.L_283:
        /*053c*/ 	.word	0xffffffff


	//   ....[1]....
        /*0540*/ 	.word	0xffffffff


	//   ....[2]....
        /*0544*/ 	.word	0xffffffff


	//   ....[3]....
        /*0548*/ 	.word	0xffffffff


	//   ....[4]....
        /*054c*/ 	.word	0xffffffff


	//   ....[5]....
        /*0550*/ 	.word	0xffffffff


	//   ....[6]....
        /*0554*/ 	.word	0xffffffff


	//   ....[7]....
        /*0558*/ 	.word	0xffffffff


	//   ....[8]....
        /*055c*/ 	.word	0xffffffff


	//   ....[9]....
        /*0560*/ 	.word	0xffffffff


	//   ....[10]....
        /*0564*/ 	.word	0xffffffff


	//   ....[11]....
        /*0568*/ 	.word	0xffffffff


	//   ....[12]....
        /*056c*/ 	.word	0xffffffff


	//   ....[13]....
        /*0570*/ 	.word	0xffffffff


	//   ....[14]....
        /*0574*/ 	.word	0xffffffff


	//   ....[15]....
        /*0578*/ 	.word	0xffffffff


	//   ....[16]....
        /*057c*/ 	.word	0xffffffff


	//   ....[17]....
        /*0580*/ 	.word	0xffffffff


	//   ....[18]....
        /*0584*/ 	.word	0xffffffff


	//   ....[19]....
        /*0588*/ 	.word	0xffffffff


	//   ....[20]....
        /*058c*/ 	.word	0xffffffff


	//   ....[21]....
        /*0590*/ 	.word	0xffffffff


	//   ....[22]....
        /*0594*/ 	.word	0xffffffff


	//   ....[23]....
        /*0598*/ 	.word	0xffffffff


	//   ....[24]....
        /*059c*/ 	.word	0xffffffff


	//   ....[25]....
        /*05a0*/ 	.word	0xffffffff


	//   ....[26]....
        /*05a4*/ 	.word	0xffffffff


	//   ....[27]....
        /*05a8*/ 	.word	0xffffffff


	//   ....[28]....
        /*05ac*/ 	.word	0xffffffff


	//   ....[29]....
        /*05b0*/ 	.word	0xffffffff


	//   ....[30]....
        /*05b4*/ 	.word	0xffffffff


	//   ....[31]....
        /*05b8*/ 	.word	0xffffffff


	//   ....[32]....
        /*05bc*/ 	.word	0xffffffff


	//   ....[33]....
        /*05c0*/ 	.word	0xffffffff


	//   ....[34]....
        /*05c4*/ 	.word	0xffffffff


	//   ....[35]....
        /*05c8*/ 	.word	0xffffffff


	//   ....[36]....
        /*05cc*/ 	.word	0xffffffff


	//   ....[37]....
        /*05d0*/ 	.word	0xffffffff


	//   ....[38]....
        /*05d4*/ 	.word	0xffffffff


	//   ....[39]....
        /*05d8*/ 	.word	0xffffffff


	//   ....[40]....
        /*05dc*/ 	.word	0xffffffff


	//   ....[41]....
        /*05e0*/ 	.word	0xffffffff


	//   ....[42]....
        /*05e4*/ 	.word	0xffffffff


	//   ....[43]....
        /*05e8*/ 	.word	0xffffffff


	//   ....[44]....
        /*05ec*/ 	.word	0xffffffff


	//   ....[45]....
        /*05f0*/ 	.word	0xffffffff


	//   ....[46]....
        /*05f4*/ 	.word	0xffffffff


	//   ....[47]....
        /*05f8*/ 	.word	0xffffffff


	//   ....[48]....
        /*05fc*/ 	.word	0xffffffff


	//   ....[49]....
        /*0600*/ 	.word	0xffffffff


	//   ....[50]....
        /*0604*/ 	.word	0xffffffff


	//   ....[51]....
        /*0608*/ 	.word	0xffffffff


	//   ....[52]....
        /*060c*/ 	.word	0xffffffff


	//   ....[53]....
        /*0610*/ 	.word	0xffffffff


	//   ....[54]....
        /*0614*/ 	.word	0xffffffff


	//   ....[55]....
        /*0618*/ 	.word	0xffffffff


	//   ....[56]....
        /*061c*/ 	.word	0xffffffff


	//   ....[57]....
        /*0620*/ 	.word	0xffffffff


	//   ....[58]....
        /*0624*/ 	.word	0xffffffff


	//   ....[59]....
        /*0628*/ 	.word	0xffffffff


	//   ....[60]....
        /*062c*/ 	.word	0xffffffff


	//   ....[61]....
        /*0630*/ 	.word	0xffffffff


	//   ....[62]....
        /*0634*/ 	.word	0xffffffff


	//   ....[63]....
        /*0638*/ 	.word	0xffffffff


	//   ....[64]....
        /*063c*/ 	.word	0xffffffff


	//   ....[65]....
        /*0640*/ 	.word	0xffffffff


	//   ....[66]....
        /*0644*/ 	.word	0xffffffff


	//   ....[67]....
        /*0648*/ 	.word	0xffffffff


	//   ....[68]....
        /*064c*/ 	.word	0xffffffff


	//   ....[69]....
        /*0650*/ 	.word	0xffffffff


	//   ....[70]....
        /*0654*/ 	.word	0xffffffff


	//   ....[71]....
        /*0658*/ 	.word	0xffffffff


	//   ....[72]....
        /*065c*/ 	.word	0xffffffff


	//   ....[73]....
        /*0660*/ 	.word	0xffffffff


	//   ....[74]....
        /*0664*/ 	.word	0xffffffff


	//   ....[75]....
        /*0668*/ 	.word	0xffffffff


	//   ....[76]....
        /*066c*/ 	.word	0xffffffff


	//   ....[77]....
        /*0670*/ 	.word	0xffffffff


	//   ....[78]....
        /*0674*/ 	.word	0xffffffff


	//   ....[79]....
        /*0678*/ 	.word	0xffffffff


	//   ....[80]....
        /*067c*/ 	.word	0xffffffff


	//   ....[81]....
        /*0680*/ 	.word	0xffffffff


	//   ....[82]....
        /*0684*/ 	.word	0xffffffff


	//   ....[83]....
        /*0688*/ 	.word	0xffffffff


	//   ....[84]....
        /*068c*/ 	.word	0xffffffff


	//   ....[85]....
        /*0690*/ 	.word	0xffffffff


	//   ....[86]....
        /*0694*/ 	.word	0xffffffff


	//   ....[87]....
        /*0698*/ 	.word	0xffffffff


	//   ....[88]....
        /*069c*/ 	.word	0xffffffff


	//   ....[89]....
        /*06a0*/ 	.word	0xffffffff


	//   ....[90]....
        /*06a4*/ 	.word	0xffffffff


	//   ....[91]....
        /*06a8*/ 	.word	0xffffffff


	//   ....[92]....
        /*06ac*/ 	.word	0xffffffff


	//   ....[93]....
        /*06b0*/ 	.word	0xffffffff


	//   ....[94]....
        /*06b4*/ 	.word	0xffffffff


	//   ....[95]....
        /*06b8*/ 	.word	0xffffffff


	//   ....[96]....
        /*06bc*/ 	.word	0xffffffff


	//   ....[97]....
        /*06c0*/ 	.word	0xffffffff


	//   ....[98]....
        /*06c4*/ 	.word	0xffffffff


	//   ....[99]....
        /*06c8*/ 	.word	0xffffffff


	//   ....[100]....
        /*06cc*/ 	.word	0xffffffff


	//   ....[101]....
        /*06d0*/ 	.word	0xffffffff


	//   ....[102]....
        /*06d4*/ 	.word	0xffffffff


	//   ....[103]....
        /*06d8*/ 	.word	0xffffffff


	//   ....[104]....
        /*06dc*/ 	.word	0xffffffff


	//   ....[105]....
        /*06e0*/ 	.word	0xffffffff


	//   ....[106]....
        /*06e4*/ 	.word	0xffffffff


	//   ....[107]....
        /*06e8*/ 	.word	0xffffffff


	//   ....[108]....
        /*06ec*/ 	.word	0xffffffff


	//   ....[109]....
        /*06f0*/ 	.word	0xffffffff


	//   ....[110]....
        /*06f4*/ 	.word	0xffffffff


	//   ....[111]....
        /*06f8*/ 	.word	0xffffffff


	//   ....[112]....
        /*06fc*/ 	.word	0xffffffff


	//   ....[113]....
        /*0700*/ 	.word	0xffffffff


	//   ....[114]....
        /*0704*/ 	.word	0xffffffff


	//   ....[115]....
        /*0708*/ 	.word	0xffffffff


	//   ....[116]....
        /*070c*/ 	.word	0xffffffff


	//   ....[117]....
        /*0710*/ 	.word	0xffffffff


	//   ....[118]....
        /*0714*/ 	.word	0xffffffff


	//   ....[119]....
        /*0718*/ 	.word	0xffffffff


	//   ....[120]....
        /*071c*/ 	.word	0xffffffff


	//   ....[121]....
        /*0720*/ 	.word	0xffffffff


	//   ....[122]....
        /*0724*/ 	.word	0xffffffff


	//   ....[123]....
        /*0728*/ 	.word	0xffffffff


	//   ....[124]....
        /*072c*/ 	.word	0xffffffff


	//   ....[125]....
        /*0730*/ 	.word	0xffffffff


	//   ....[126]....
        /*0734*/ 	.word	0xffffffff


	//   ....[127]....
        /*0738*/ 	.word	0xffffffff


	//   ....[128]....
        /*073c*/ 	.word	0xffffffff


	//   ....[129]....
        /*0740*/ 	.word	0xffffffff


	//   ....[130]....
        /*0744*/ 	.word	0xffffffff


	//   ....[131]....
        /*0748*/ 	.word	0xffffffff


	//   ....[132]....
        /*074c*/ 	.word	0xffffffff


	//   ....[133]....
        /*0750*/ 	.word	0xffffffff


	//   ....[134]....
        /*0754*/ 	.word	0xffffffff


	//   ....[135]....
        /*0758*/ 	.word	0xffffffff


	//   ....[136]....
        /*075c*/ 	.word	0xffffffff


	//   ....[137]....
        /*0760*/ 	.word	0xffffffff


	//   ....[138]....
        /*0764*/ 	.word	0xffffffff


	//   ....[139]....
        /*0768*/ 	.word	0xffffffff


	//   ....[140]....
        /*076c*/ 	.word	0xffffffff


	//   ....[141]....
        /*0770*/ 	.word	0xffffffff


	//   ....[142]....
        /*0774*/ 	.word	0xffffffff


	//   ....[143]....
        /*0778*/ 	.word	0xffffffff


	//   ....[144]....
        /*077c*/ 	.word	0xffffffff


	//   ....[145]....
        /*0780*/ 	.word	0xffffffff


	//   ....[146]....
        /*0784*/ 	.word	0xffffffff


	//   ....[147]....
        /*0788*/ 	.word	0xffffffff


	//   ....[148]....
        /*078c*/ 	.word	0xffffffff


	//   ....[149]....
        /*0790*/ 	.word	0xffffffff


	//   ....[150]....
        /*0794*/ 	.word	0xffffffff


	//   ....[151]....
        /*0798*/ 	.word	0xffffffff


	//   ....[152]....
        /*079c*/ 	.word	0xffffffff


	//   ....[153]....
        /*07a0*/ 	.word	0xffffffff


	//   ....[154]....
        /*07a4*/ 	.word	0xffffffff


	//   ....[155]....
        /*07a8*/ 	.word	0xffffffff


	//   ....[156]....
        /*07ac*/ 	.word	0xffffffff


	//   ....[157]....
        /*07b0*/ 	.word	0xffffffff


	//   ....[158]....
        /*07b4*/ 	.word	0xffffffff


	//   ....[159]....
        /*07b8*/ 	.word	0xffffffff


	//   ....[160]....
        /*07bc*/ 	.word	0xffffffff


	//   ....[161]....
        /*07c0*/ 	.word	0xffffffff


	//   ....[162]....
        /*07c4*/ 	.word	0xffffffff


	//   ....[163]....
        /*07c8*/ 	.word	0xffffffff


	//   ....[164]....
        /*07cc*/ 	.word	0xffffffff


	//   ....[165]....
        /*07d0*/ 	.word	0xffffffff


	//   ....[166]....
        /*07d4*/ 	.word	0xffffffff


	//   ....[167]....
        /*07d8*/ 	.word	0xffffffff


	//   ....[168]....
        /*07dc*/ 	.word	0xffffffff


	//   ....[169]....
        /*07e0*/ 	.word	0xffffffff


	//   ....[170]....
        /*07e4*/ 	.word	0xffffffff


	//   ....[171]....
        /*07e8*/ 	.word	0xffffffff


	//   ....[172]....
        /*07ec*/ 	.word	0xffffffff


	//   ....[173]....
        /*07f0*/ 	.word	0xffffffff


	//   ....[174]....
        /*07f4*/ 	.word	0xffffffff


	//   ....[175]....
        /*07f8*/ 	.word	0xffffffff


	//   ....[176]....
        /*07fc*/ 	.word	0xffffffff


	//   ....[177]....
        /*0800*/ 	.word	0xffffffff


	//   ....[178]....
        /*0804*/ 	.word	0xffffffff


	//   ....[179]....
        /*0808*/ 	.word	0xffffffff


	//   ....[180]....
        /*080c*/ 	.word	0xffffffff


	//   ....[181]....
        /*0810*/ 	.word	0xffffffff


	//   ....[182]....
        /*0814*/ 	.word	0xffffffff


	//   ....[183]....
        /*0818*/ 	.word	0xffffffff


	//   ....[184]....
        /*081c*/ 	.word	0xffffffff


	//   ....[185]....
        /*0820*/ 	.word	0xffffffff


	//   ....[186]....
        /*0824*/ 	.word	0xffffffff


	//   ....[187]....
        /*0828*/ 	.word	0xffffffff


	//   ....[188]....
        /*082c*/ 	.word	0xffffffff


	//   ....[189]....
        /*0830*/ 	.word	0xffffffff


	//   ....[190]....
        /*0834*/ 	.word	0xffffffff


	//   ....[191]....
        /*0838*/ 	.word	0xffffffff


	//   ....[192]....
        /*083c*/ 	.word	0xffffffff


	//   ....[193]....
        /*0840*/ 	.word	0xffffffff


	//   ....[194]....
        /*0844*/ 	.word	0xffffffff


	//   ....[195]....
        /*0848*/ 	.word	0xffffffff


	//   ....[196]....
        /*084c*/ 	.word	0xffffffff


	//   ....[197]....
        /*0850*/ 	.word	0xffffffff


	//   ....[198]....
        /*0854*/ 	.word	0xffffffff


	//   ....[199]....
        /*0858*/ 	.word	0xffffffff


	//   ....[200]....
        /*085c*/ 	.word	0xffffffff


	//   ....[201]....
        /*0860*/ 	.word	0xffffffff


	//   ....[202]....
        /*0864*/ 	.word	0xffffffff


	//   ....[203]....
        /*0868*/ 	.word	0xffffffff


	//   ....[204]....
        /*086c*/ 	.word	0xffffffff


	//   ....[205]....
        /*0870*/ 	.word	0xffffffff


	//   ....[206]....
        /*0874*/ 	.word	0xffffffff


	//   ....[207]....
        /*0878*/ 	.word	0xffffffff


	//   ....[208]....
        /*087c*/ 	.word	0xffffffff


	//   ....[209]....
        /*0880*/ 	.word	0xffffffff


	//   ....[210]....
        /*0884*/ 	.word	0xffffffff


	//   ....[211]....
        /*0888*/ 	.word	0xffffffff


	//   ....[212]....
        /*088c*/ 	.word	0xffffffff


	//   ....[213]....
        /*0890*/ 	.word	0xffffffff


	//   ....[214]....
        /*0894*/ 	.word	0xffffffff


	//   ....[215]....
        /*0898*/ 	.word	0xffffffff


	//   ....[216]....
        /*089c*/ 	.word	0xffffffff


	//   ....[217]....
        /*08a0*/ 	.word	0xffffffff


	//   ....[218]....
        /*08a4*/ 	.word	0xffffffff


	//   ....[219]....
        /*08a8*/ 	.word	0xffffffff


	//   ....[220]....
        /*08ac*/ 	.word	0xffffffff


	//   ....[221]....
        /*08b0*/ 	.word	0xffffffff


	//   ....[222]....
        /*08b4*/ 	.word	0xffffffff


	//   ....[223]....
        /*08b8*/ 	.word	0xffffffff


	//   ....[224]....
        /*08bc*/ 	.word	0xffffffff


	//   ....[225]....
        /*08c0*/ 	.word	0xffffffff


	//   ....[226]....
        /*08c4*/ 	.word	0xffffffff


	//   ....[227]....
        /*08c8*/ 	.word	0xffffffff


	//   ....[228]....
        /*08cc*/ 	.word	0xffffffff


	//   ....[229]....
        /*08d0*/ 	.word	0xffffffff


	//   ....[230]....
        /*08d4*/ 	.word	0xffffffff


	//   ....[231]....
        /*08d8*/ 	.word	0xffffffff


	//   ....[232]....
        /*08dc*/ 	.word	0xffffffff


	//   ....[233]....
        /*08e0*/ 	.word	0xffffffff


	//   ....[234]....
        /*08e4*/ 	.word	0xffffffff


	//   ....[235]....
        /*08e8*/ 	.word	0xffffffff


	//   ....[236]....
        /*08ec*/ 	.word	0xffffffff


	//   ....[237]....
        /*08f0*/ 	.word	0xffffffff


	//   ....[238]....
        /*08f4*/ 	.word	0xffffffff


	//   ....[239]....
        /*08f8*/ 	.word	0xffffffff


	//   ....[240]....
        /*08fc*/ 	.word	0xffffffff


	//   ....[241]....
        /*0900*/ 	.word	0xffffffff


	//   ....[242]....
        /*0904*/ 	.word	0xffffffff


	//   ....[243]....
        /*0908*/ 	.word	0xffffffff


	//   ....[244]....
        /*090c*/ 	.word	0xffffffff


	//   ....[245]....
        /*0910*/ 	.word	0xffffffff


	//   ....[246]....
        /*0914*/ 	.word	0xffffffff


	//   ....[247]....
        /*0918*/ 	.word	0xffffffff


	//   ....[248]....
        /*091c*/ 	.word	0xffffffff


	//   ....[249]....
        /*0920*/ 	.word	0xffffffff


	//   ....[250]....
        /*0924*/ 	.word	0xffffffff


	//   ....[251]....
        /*0928*/ 	.word	0xffffffff


	//   ....[252]....
        /*092c*/ 	.word	0xffffffff


	//   ....[253]....
        /*0930*/ 	.word	0xffffffff


	//   ....[254]....
        /*0934*/ 	.word	0xffffffff


	//   ....[255]....
        /*0938*/ 	.word	0xffffffff


	//   ....[0]....
        /*093c*/ 	.word	0xffffffff


	//   ....[1]....
        /*0940*/ 	.word	0xffffffff


	//   ....[2]....
        /*0944*/ 	.word	0xffffffff


	//   ....[3]....
        /*0948*/ 	.word	0xffffffff


	//   ....[4]....
        /*094c*/ 	.word	0xffffffff


	//   ....[5]....
        /*0950*/ 	.word	0xffffffff


	//   ....[6]....
        /*0954*/ 	.word	0xffffffff


	//----- nvinfo : EIATTR_COOP_GROUP_INSTR_OFFSETS
	.align		4
.L_284:
        /*0958*/ 	.byte	0x04, 0x28
        /*095a*/ 	.short	(.L_286 - .L_285)


	//   ....[0]....
.L_285:
        /*095c*/ 	.word	0x00000050


	//   ....[1]....
        /*0960*/ 	.word	0x00000200


	//   ....[2]....
        /*0964*/ 	.word	0x00000230


	//   ....[3]....
        /*0968*/ 	.word	0x00000260


	//   ....[4]....
        /*096c*/ 	.word	0x00000290


	//   ....[5]....
        /*0970*/ 	.word	0x000002c0


	//   ....[6]....
        /*0974*/ 	.word	0x000002f0


	//   ....[7]....
        /*0978*/ 	.word	0x00000450


	//   ....[8]....
        /*097c*/ 	.word	0x00000490


	//   ....[9]....
        /*0980*/ 	.word	0x000004c0


	//   ....[10]....
        /*0984*/ 	.word	0x000004f0


	//   ....[11]....
        /*0988*/ 	.word	0x00000520


	//   ....[12]....
        /*098c*/ 	.word	0x00000550


	//   ....[13]....
        /*0990*/ 	.word	0x000005e0


	//   ....[14]....
        /*0994*/ 	.word	0x00000630


	//   ....[15]....
        /*0998*/ 	.word	0x00000650


	//   ....[16]....
        /*099c*/ 	.word	0x000006b0


	//   ....[17]....
        /*09a0*/ 	.word	0x00008350


	//   ....[18]....
        /*09a4*/ 	.word	0x00008370


	//   ....[19]....
        /*09a8*/ 	.word	0x00008450


	//   ....[20]....
        /*09ac*/ 	.word	0x00008460


	//   ....[21]....
        /*09b0*/ 	.word	0x00008530


	//   ....[22]....
        /*09b4*/ 	.word	0x00008550


	//   ....[23]....
        /*09b8*/ 	.word	0x00008620


	//   ....[24]....
        /*09bc*/ 	.word	0x00008630


	//   ....[25]....
        /*09c0*/ 	.word	0x00008700


	//   ....[26]....
        /*09c4*/ 	.word	0x00008720


	//   ....[27]....
        /*09c8*/ 	.word	0x000087f0


	//   ....[28]....
        /*09cc*/ 	.word	0x00008800


	//   ....[29]....
        /*09d0*/ 	.word	0x000088d0


	//   ....[30]....
        /*09d4*/ 	.word	0x000088f0


	//   ....[31]....
        /*09d8*/ 	.word	0x000089c0


	//   ....[32]....
        /*09dc*/ 	.word	0x000089d0


	//   ....[33]....
        /*09e0*/ 	.word	0x00009140


	//   ....[34]....
        /*09e4*/ 	.word	0x00009180


	//   ....[35]....
        /*09e8*/ 	.word	0x00009190


	//   ....[36]....
        /*09ec*/ 	.word	0x000091a0


	//   ....[37]....
        /*09f0*/ 	.word	0x00009350


	//   ....[38]....
        /*09f4*/ 	.word	0x00009410


	//   ....[39]....
        /*09f8*/ 	.word	0x00009450


	//   ....[40]....
        /*09fc*/ 	.word	0x00009490


	//   ....[41]....
        /*0a00*/ 	.word	0x00009670


	//   ....[42]....
        /*0a04*/ 	.word	0x00009730


	//   ....[43]....
        /*0a08*/ 	.word	0x00009770


	//   ....[44]....
        /*0a0c*/ 	.word	0x000097b0


	//   ....[45]....
        /*0a10*/ 	.word	0x000099b0


	//   ....[46]....
        /*0a14*/ 	.word	0x00009a70


	//   ....[47]....
        /*0a18*/ 	.word	0x00009ab0


	//   ....[48]....
        /*0a1c*/ 	.word	0x00009af0


	//   ....[49]....
        /*0a20*/ 	.word	0x0000b640


	//   ....[50]....
        /*0a24*/ 	.word	0x0000b690


	//   ....[51]....
        /*0a28*/ 	.word	0x0000b6b0


	//   ....[52]....
        /*0a2c*/ 	.word	0x0000b6d0


	//   ....[53]....
        /*0a30*/ 	.word	0x0000b7b0


	//   ....[54]....
        /*0a34*/ 	.word	0x0000b7c0


	//   ....[55]....
        /*0a38*/ 	.word	0x0000b7d0


	//   ....[56]....
        /*0a3c*/ 	.word	0x0000b7e0


	//   ....[57]....
        /*0a40*/ 	.word	0x0000ba10


	//   ....[58]....
        /*0a44*/ 	.word	0x0000ba50


	//   ....[59]....
        /*0a48*/ 	.word	0x0000ba70


	//   ....[60]....
        /*0a4c*/ 	.word	0x0000ba80


	//   ....[61]....
        /*0a50*/ 	.word	0x0000bbf0


	//   ....[62]....
        /*0a54*/ 	.word	0x0000bc70


	//   ....[63]....
        /*0a58*/ 	.word	0x0000bcb0


	//   ....[64]....
        /*0a5c*/ 	.word	0x0000bcd0


	//   ....[65]....
        /*0a60*/ 	.word	0x0000e480


	//   ....[66]....
        /*0a64*/ 	.word	0x0000e490


	//   ....[67]....
        /*0a68*/ 	.word	0x0000e4b0


	//   ....[68]....
        /*0a6c*/ 	.word	0x0000e4c0


	//   ....[69]....
        /*0a70*/ 	.word	0x0000f090


	//   ....[70]....
        /*0a74*/ 	.word	0x0000f120


	//   ....[71]....
        /*0a78*/ 	.word	0x0000f2b0


	//   ....[72]....
        /*0a7c*/ 	.word	0x0000f340


	//   ....[73]....
        /*0a80*/ 	.word	0x0000f370


	//   ....[74]....
        /*0a84*/ 	.word	0x0000f4f0


	//   ....[75]....
        /*0a88*/ 	.word	0x0000f550


	//   ....[76]....
        /*0a8c*/ 	.word	0x0000f630


	//   ....[77]....
        /*0a90*/ 	.word	0x000116c0


	//   ....[78]....
        /*0a94*/ 	.word	0x000116e0


	//   ....[79]....
        /*0a98*/ 	.word	0x00011700


	//   ....[80]....
        /*0a9c*/ 	.word	0x00011720


	//   ....[81]....
        /*0aa0*/ 	.word	0x00012280


	//   ....[82]....
        /*0aa4*/ 	.word	0x00012440


	//   ....[83]....
        /*0aa8*/ 	.word	0x000125a0


	//   ....[84]....
        /*0aac*/ 	.word	0x00012790


	//   ....[85]....
        /*0ab0*/ 	.word	0x000128a0


	//   ....[86]....
        /*0ab4*/ 	.word	0x00012a40


	//   ....[87]....
        /*0ab8*/ 	.word	0x00012ad0


	//   ....[88]....
        /*0abc*/ 	.word	0x00012bc0


	//   ....[89]....
        /*0ac0*/ 	.word	0x00015a40


	//   ....[90]....
        /*0ac4*/ 	.word	0x00015b60


	//   ....[91]....
        /*0ac8*/ 	.word	0x00015bb0


	//   ....[92]....
        /*0acc*/ 	.word	0x00015be0


	//   ....[93]....
        /*0ad0*/ 	.word	0x00015c30


	//   ....[94]....
        /*0ad4*/ 	.word	0x00015cc0


	//   ....[95]....
        /*0ad8*/ 	.word	0x00015db0


	//   ....[96]....
        /*0adc*/ 	.word	0x00016170


	//   ....[97]....
        /*0ae0*/ 	.word	0x00017cb0


	//   ....[98]....
        /*0ae4*/ 	.word	0x00017d20


	//   ....[99]....
        /*0ae8*/ 	.word	0x00017d40


	//   ....[100]....
        /*0aec*/ 	.word	0x00017d50


	//   ....[101]....
        /*0af0*/ 	.word	0x00017d60


	//   ....[102]....
        /*0af4*/ 	.word	0x00017d90


	//   ....[103]....
        /*0af8*/ 	.word	0x00017db0


	//   ....[104]....
        /*0afc*/ 	.word	0x00017dc0


	//   ....[105]....
        /*0b00*/ 	.word	0x00019200


	//   ....[106]....
        /*0b04*/ 	.word	0x00019220


	//   ....[107]....
        /*0b08*/ 	.word	0x00019240


	//   ....[108]....
        /*0b0c*/ 	.word	0x00019250


	//   ....[109]....
        /*0b10*/ 	.word	0x00019260


	//   ....[110]....
        /*0b14*/ 	.word	0x00019270


	//   ....[111]....
        /*0b18*/ 	.word	0x00019290


	//   ....[112]....
        /*0b1c*/ 	.word	0x00019300


	//   ....[113]....
        /*0b20*/ 	.word	0x00019680


	//   ....[114]....
        /*0b24*/ 	.word	0x000196a0


	//   ....[115]....
        /*0b28*/ 	.word	0x00019710


	//   ....[116]....
        /*0b2c*/ 	.word	0x00019720


	//   ....[117]....
        /*0b30*/ 	.word	0x00019790


	//   ....[118]....
        /*0b34*/ 	.word	0x000197b0


	//   ....[119]....
        /*0b38*/ 	.word	0x00019820


	//   ....[120]....
        /*0b3c*/ 	.word	0x00019830


	//   ....[121]....
        /*0b40*/ 	.word	0x000198a0


	//   ....[122]....
        /*0b44*/ 	.word	0x000198c0


	//   ....[123]....
        /*0b48*/ 	.word	0x00019930


	//   ....[124]....
        /*0b4c*/ 	.word	0x00019940


	//   ....[125]....
        /*0b50*/ 	.word	0x000199b0


	//   ....[126]....
        /*0b54*/ 	.word	0x000199d0


	//   ....[127]....
        /*0b58*/ 	.word	0x00019a40


	//   ....[128]....
        /*0b5c*/ 	.word	0x00019a50


	//   ....[129]....
        /*0b60*/ 	.word	0x00019ce0


	//   ....[130]....
        /*0b64*/ 	.word	0x00019d00


	//   ....[131]....
        /*0b68*/ 	.word	0x0001a050


	//   ....[132]....
        /*0b6c*/ 	.word	0x0001a060


	//   ....[133]....
        /*0b70*/ 	.word	0x0001a2c0


	//   ....[134]....
        /*0b74*/ 	.word	0x0001a2e0


	//   ....[135]....
        /*0b78*/ 	.word	0x0001a560


	//   ....[136]....
        /*0b7c*/ 	.word	0x0001a570


	//   ....[137]....
        /*0b80*/ 	.word	0x0001af40


	//   ....[138]....
        /*0b84*/ 	.word	0x0001af60


	//   ....[139]....
        /*0b88*/ 	.word	0x0001afd0


	//   ....[140]....
        /*0b8c*/ 	.word	0x0001afe0


	//   ....[141]....
        /*0b90*/ 	.word	0x0001b050


	//   ....[142]....
        /*0b94*/ 	.word	0x0001b070


	//   ....[143]....
        /*0b98*/ 	.word	0x0001b0e0


	//   ....[144]....
        /*0b9c*/ 	.word	0x0001b0f0


	//   ....[145]....
        /*0ba0*/ 	.word	0x0001b160


	//   ....[146]....
        /*0ba4*/ 	.word	0x0001b180


	//   ....[147]....
        /*0ba8*/ 	.word	0x0001b1f0


	//   ....[148]....
        /*0bac*/ 	.word	0x0001b200


	//   ....[149]....
        /*0bb0*/ 	.word	0x0001b270


	//   ....[150]....
        /*0bb4*/ 	.word	0x0001b290


	//   ....[151]....
        /*0bb8*/ 	.word	0x0001b300


	//   ....[152]....
        /*0bbc*/ 	.word	0x0001b310


	//   ....[153]....
        /*0bc0*/ 	.word	0x0001b460


	//   ....[154]....
        /*0bc4*/ 	.word	0x0001b480


	//   ....[155]....
        /*0bc8*/ 	.word	0x0001b5b0


	//   ....[156]....
        /*0bcc*/ 	.word	0x0001b5f0


	//   ....[157]....
        /*0bd0*/ 	.word	0x0001b620


	//   ....[158]....
        /*0bd4*/ 	.word	0x0001b650


	//   ....[159]....
        /*0bd8*/ 	.word	0x0001b680


	//   ....[160]....
        /*0bdc*/ 	.word	0x0001b6b0


	//   ....[161]....
        /*0be0*/ 	.word	0x0001b810


	//   ....[162]....
        /*0be4*/ 	.word	0x0001b850


	//   ....[163]....
        /*0be8*/ 	.word	0x0001b880


	//   ....[164]....
        /*0bec*/ 	.word	0x0001b8b0


	//   ....[165]....
        /*0bf0*/ 	.word	0x0001b8e0


	//   ....[166]....
        /*0bf4*/ 	.word	0x0001b910


	//   ....[167]....
        /*0bf8*/ 	.word	0x0001b9a0


	//   ....[168]....
        /*0bfc*/ 	.word	0x0001ba00


	//   ....[169]....
        /*0c00*/ 	.word	0x0001ba10


	//   ....[170]....
        /*0c04*/ 	.word	0x0001ba70


	//   ....[171]....
        /*0c08*/ 	.word	0x0001c4d0


	//   ....[172]....
        /*0c0c*/ 	.word	0x0001c530


	//   ....[173]....
        /*0c10*/ 	.word	0x0001c580


	//   ....[174]....
        /*0c14*/ 	.word	0x0001c5d0


	//   ....[175]....
        /*0c18*/ 	.word	0x0001c620


	//   ....[176]....
        /*0c1c*/ 	.word	0x0001c690


	//   ....[177]....
        /*0c20*/ 	.word	0x0001c6e0


	//   ....[178]....
        /*0c24*/ 	.word	0x0001c750


	//   ....[179]....
        /*0c28*/ 	.word	0x0001c7c0


	//   ....[180]....
        /*0c2c*/ 	.word	0x0001c820


	//   ....[181]....
        /*0c30*/ 	.word	0x0001c890


	//   ....[182]....
        /*0c34*/ 	.word	0x0001c900


	//   ....[183]....
        /*0c38*/ 	.word	0x0001c970


	//   ....[184]....
        /*0c3c*/ 	.word	0x0001c9d0


	//   ....[185]....
        /*0c40*/ 	.word	0x0001ca40


	//   ....[186]....
        /*0c44*/ 	.word	0x0001cab0


	//   ....[187]....
        /*0c48*/ 	.word	0x0001cb20


	//   ....[188]....
        /*0c4c*/ 	.word	0x0001cb80


	//   ....[189]....
        /*0c50*/ 	.word	0x0001cbf0


	//   ....[190]....
        /*0c54*/ 	.word	0x0001cc60


	//   ....[191]....
        /*0c58*/ 	.word	0x0001ccd0


	//   ....[192]....
        /*0c5c*/ 	.word	0x0001cd30


	//   ....[193]....
        /*0c60*/ 	.word	0x0001cda0


	//   ....[194]....
        /*0c64*/ 	.word	0x0001ce10


	//   ....[195]....
        /*0c68*/ 	.word	0x0001ce80


	//   ....[196]....
        /*0c6c*/ 	.word	0x0001cee0


	//   ....[197]....
        /*0c70*/ 	.word	0x0001cf40


	//   ....[198]....
        /*0c74*/ 	.word	0x0001cfa0


	//   ....[199]....
        /*0c78*/ 	.word	0x0001cff0


	//   ....[200]....
        /*0c7c*/ 	.word	0x0001d050


	//   ....[201]....
        /*0c80*/ 	.word	0x0001d0a0


	//   ....[202]....
        /*0c84*/ 	.word	0x0001d100


	//   ....[203]....
        /*0c88*/ 	.word	0x0001d150


	//   ....[204]....
        /*0c8c*/ 	.word	0x0001d1b0


	//   ....[205]....
        /*0c90*/ 	.word	0x0001d220


	//   ....[206]....
        /*0c94*/ 	.word	0x0001d290


	//   ....[207]....
        /*0c98*/ 	.word	0x0001d300


	//   ....[208]....
        /*0c9c*/ 	.word	0x0001d360


	//   ....[209]....
        /*0ca0*/ 	.word	0x0001d3d0


	//   ....[210]....
        /*0ca4*/ 	.word	0x0001d440


	//   ....[211]....
        /*0ca8*/ 	.word	0x0001d4b0


	//   ....[212]....
        /*0cac*/ 	.word	0x0001d510


	//   ....[213]....
        /*0cb0*/ 	.word	0x0001d580


	//   ....[214]....
        /*0cb4*/ 	.word	0x0001d5f0


	//   ....[215]....
        /*0cb8*/ 	.word	0x0001d660


	//   ....[216]....
        /*0cbc*/ 	.word	0x0001d6c0


	//   ....[217]....
        /*0cc0*/ 	.word	0x0001d730


	//   ....[218]....
        /*0cc4*/ 	.word	0x0001d7a0


	//   ....[219]....
        /*0cc8*/ 	.word	0x0001d810


	//   ....[220]....
        /*0ccc*/ 	.word	0x0001d870


	//   ....[221]....
        /*0cd0*/ 	.word	0x0001d8e0


	//   ....[222]....
        /*0cd4*/ 	.word	0x0001d950


	//   ....[223]....
        /*0cd8*/ 	.word	0x0001d9c0


	//   ....[224]....
        /*0cdc*/ 	.word	0x0001da20


	//   ....[225]....
        /*0ce0*/ 	.word	0x0001da90


	//   ....[226]....
        /*0ce4*/ 	.word	0x0001db00


	//   ....[227]....
        /*0ce8*/ 	.word	0x0001db70


	//   ....[228]....
        /*0cec*/ 	.word	0x0001dbd0


	//   ....[229]....
        /*0cf0*/ 	.word	0x0001dc40


	//   ....[230]....
        /*0cf4*/ 	.word	0x0001dcb0


	//   ....[231]....
        /*0cf8*/ 	.word	0x0001dd20


	//   ....[232]....
        /*0cfc*/ 	.word	0x0001dd80


	//   ....[233]....
        /*0d00*/ 	.word	0x0001ddf0


	//   ....[234]....
        /*0d04*/ 	.word	0x0001de60


	//   ....[235]....
        /*0d08*/ 	.word	0x0001ded0


	//   ....[236]....
        /*0d0c*/ 	.word	0x0001df30


	//   ....[237]....
        /*0d10*/ 	.word	0x0001dfa0


	//   ....[238]....
        /*0d14*/ 	.word	0x0001e010


	//   ....[239]....
        /*0d18*/ 	.word	0x0001e080


	//   ....[240]....
        /*0d1c*/ 	.word	0x0001e0e0


	//   ....[241]....
        /*0d20*/ 	.word	0x0001e150


	//   ....[242]....
        /*0d24*/ 	.word	0x0001e1c0


	//   ....[243]....
        /*0d28*/ 	.word	0x0001e230


	//   ....[244]....
        /*0d2c*/ 	.word	0x0001e290


	//   ....[245]....
        /*0d30*/ 	.word	0x0001e300


	//   ....[246]....
        /*0d34*/ 	.word	0x0001e370


	//   ....[247]....
        /*0d38*/ 	.word	0x0001e3c0


	//   ....[248]....
        /*0d3c*/ 	.word	0x0001e400


	//   ....[249]....
        /*0d40*/ 	.word	0x0001e450


	//   ....[250]....
        /*0d44*/ 	.word	0x0001e4a0


	//   ....[251]....
        /*0d48*/ 	.word	0x0001e4f0


	//   ....[252]....
        /*0d4c*/ 	.word	0x0001e560


	//   ....[253]....
        /*0d50*/ 	.word	0x0001e5b0


	//   ....[254]....
        /*0d54*/ 	.word	0x0001e600


	//   ....[255]....
        /*0d58*/ 	.word	0x0001e650


	//   ....[0]....
        /*0d5c*/ 	.word	0x0001e6a0


	//   ....[1]....
        /*0d60*/ 	.word	0x0001e6f0


	//   ....[2]....
        /*0d64*/ 	.word	0x0001e760


	//   ....[3]....
        /*0d68*/ 	.word	0x0001e7b0


	//   ....[4]....
        /*0d6c*/ 	.word	0x0001e820


	//   ....[5]....
        /*0d70*/ 	.word	0x0001e880


	//   ....[6]....
        /*0d74*/ 	.word	0x0001e8f0


	//----- nvinfo : EIATTR_EXIT_INSTR_OFFSETS
	.align		4
.L_286:
        /*0d78*/ 	.byte	0x04, 0x1c
        /*0d7a*/ 	.short	(.L_288 - .L_287)


	//   ....[0]....
.L_287:
        /*0d7c*/ 	.word	0x000010d0


	//   ....[1]....
        /*0d80*/ 	.word	0x0001c490


	//----- nvinfo : EIATTR_MAX_THREADS
	.align		4
.L_288:
        /*0d84*/ 	.byte	0x04, 0x05
        /*0d86*/ 	.short	(.L_290 - .L_289)
.L_289:
        /*0d88*/ 	.word	0x00000080
        /*0d8c*/ 	.word	0x00000001
        /*0d90*/ 	.word	0x00000001


	//----- nvinfo : EIATTR_CRS_STACK_SIZE
	.align		4
.L_290:
        /*0d94*/ 	.byte	0x04, 0x1e
        /*0d96*/ 	.short	(.L_292 - .L_291)
.L_291:
        /*0d98*/ 	.word	0x00000000
.L_292:


//--------------------- .nv.callgraph             --------------------------
	.section	.nv.callgraph,"",@"SHT_CUDA_CALLGRAPH"
	.align	4
	.sectionentsize	8
	.align		4
        /*0000*/ 	.word	0x00000000
	.align		4
        /*0004*/ 	.word	0xffffffff
	.align		4
        /*0008*/ 	.word	0x00000000
	.align		4
        /*000c*/ 	.word	0xfffffffe
	.align		4
        /*0010*/ 	.word	0x00000000
	.align		4
        /*0014*/ 	.word	0xfffffffd
	.align		4
        /*0018*/ 	.word	0x00000000
	.align		4
        /*001c*/ 	.word	0xfffffffc


//--------------------- .nv.rel.action            --------------------------
	.section	.nv.rel.action,"",@"SHT_CUDA_RELOCINFO"
	.align	8
	.sectionentsize	8
        /*0000*/ 	.byte	0x73, 0x00, 0x00, 0x00, 0x00, 0x00, 0x00, 0x00, 0x00, 0x00, 0x00, 0x11, 0x25, 0x00, 0x05, 0x36


//--------------------- .nv.constant4             --------------------------
	.section	.nv.constant4,"a",@progbits
	.align	8
	.align		8
.nv.constant4:
        /*0000*/ 	.dword	_ZN71_INTERNAL_daa827db_35_flash_fwd_hdim64_fp16_split_sm80_cu_9b94ef52_34434cuda3std3__45__cpo5beginE
	.align		8
        /*0008*/ 	.dword	_ZN71_INTERNAL_daa827db_35_flash_fwd_hdim64_fp16_split_sm80_cu_9b94ef52_34434cuda3std3__45__cpo3endE
	.align		8
        /*0010*/ 	.dword	_ZN71_INTERNAL_daa827db_35_flash_fwd_hdim64_fp16_split_sm80_cu_9b94ef52_34434cuda3std3__45__cpo6cbeginE
	.align		8
        /*0018*/ 	.dword	_ZN71_INTERNAL_daa827db_35_flash_fwd_hdim64_fp16_split_sm80_cu_9b94ef52_34434cuda3std3__45__cpo4cendE
	.align		8
        /*0020*/ 	.dword	_ZN71_INTERNAL_daa827db_35_flash_fwd_hdim64_fp16_split_sm80_cu_9b94ef52_34434cuda3std3__473_GLOBAL__N__daa827db_35_flash_fwd_hdim64_fp16_split_sm80_cu_9b94ef52_34436ignoreE
	.align		8
        /*0028*/ 	.dword	_ZN71_INTERNAL_daa827db_35_flash_fwd_hdim64_fp16_split_sm80_cu_9b94ef52_34434cuda3std3__419piecewise_constructE
	.align		8
        /*0030*/ 	.dword	_ZN71_INTERNAL_daa827db_35_flash_fwd_hdim64_fp16_split_sm80_cu_9b94ef52_34434cuda3std3__48in_placeE
	.align		8
        /*0038*/ 	.dword	_ZN71_INTERNAL_daa827db_35_flash_fwd_hdim64_fp16_split_sm80_cu_9b94ef52_34434cuda3std6ranges3__45__cpo4swapE
	.align		8
        /*0040*/ 	.dword	_ZN71_INTERNAL_daa827db_35_flash_fwd_hdim64_fp16_split_sm80_cu_9b94ef52_34434cuda3std6ranges3__45__cpo9iter_moveE
	.align		8
        /*0048*/ 	.dword	_ZN71_INTERNAL_daa827db_35_flash_fwd_hdim64_fp16_split_sm80_cu_9b94ef52_34434cute7productE
	.align		8
        /*0050*/ 	.dword	_ZN71_INTERNAL_daa827db_35_flash_fwd_hdim64_fp16_split_sm80_cu_9b94ef52_34434cute1_E


//--------------------- .nv.constant0._ZN7cutlass13device_kernelIN5flash19enable_sm80_to_sm89INS1_16FlashAttnFwdSm80INS1_25CollectiveMainloopFwdSm80ILi4ELi1ELb0EN4cute5tupleIJNS5_1CILi128EEENS7_ILi112EEENS7_ILi64EEEEEELi64ENS_6half_tEfNS_4arch4Sm80ELb0ELb0ELb0ELb0ELb0ELb0ELb1ELb1EEENS1_21CollectiveEpilogueFwdINS6_IJS8_SA_S9_EEENS6_IJNS7_ILi1EEESI_SI_EEESC_SE_Li128ELb0ELb1ELb1ELb0EEENS1_19SingleTileSchedulerILb0ELb1ELb1ELi128EEEEEEEEEvNT_6ParamsE --------------------------
	.section	.nv.constant0._ZN7cutlass13device_kernelIN5flash19enable_sm80_to_sm89INS1_16FlashAttnFwdSm80INS1_25CollectiveMainloopFwdSm80ILi4ELi1ELb0EN4cute5tupleIJNS5_1CILi128EEENS7_ILi112EEENS7_ILi64EEEEEELi64ENS_6half_tEfNS_4arch4Sm80ELb0ELb0ELb0ELb0ELb0ELb0ELb1ELb1EEENS1_21CollectiveEpilogueFwdINS6_IJS8_SA_S9_EEENS6_IJNS7_ILi1EEESI_SI_EEESC_SE_Li128ELb0ELb1ELb1ELb0EEENS1_19SingleTileSchedulerILb0ELb1ELb1ELi128EEEEEEEEEvNT_6ParamsE,"a",@progbits
	.sectionflags	@""
	.align	4
.nv.constant0._ZN7cutlass13device_kernelIN5flash19enable_sm80_to_sm89INS1_16FlashAttnFwdSm80INS1_25CollectiveMainloopFwdSm80ILi4ELi1ELb0EN4cute5tupleIJNS5_1CILi128EEENS7_ILi112EEENS7_ILi64EEEEEELi64ENS_6half_tEfNS_4arch4Sm80ELb0ELb0ELb0ELb0ELb0ELb0ELb1ELb1EEENS1_21CollectiveEpilogueFwdINS6_IJS8_SA_S9_EEENS6_IJNS7_ILi1EEESI_SI_EEESC_SE_Li128ELb0ELb1ELb1ELb0EEENS1_19SingleTileSchedulerILb0ELb1ELb1ELi128EEEEEEEEEvNT_6ParamsE:
	.zero		1400


//--------------------- .nv.constant0._ZN7cutlass13device_kernelIN5flash19enable_sm80_to_sm89INS1_16FlashAttnFwdSm80INS1_25CollectiveMainloopFwdSm80ILi4ELi1ELb0EN4cute5tupleIJNS5_1CILi128EEENS7_ILi80EEENS7_ILi64EEEEEELi64ENS_6half_tEfNS_4arch4Sm80ELb0ELb0ELb0ELb1ELb0ELb0ELb1ELb1EEENS1_21CollectiveEpilogueFwdINS6_IJS8_SA_S9_EEENS6_IJNS7_ILi1EEESI_SI_EEESC_SE_Li128ELb1ELb1ELb1ELb0EEENS1_36VarlenDynamicPersistentTileSchedulerILi128ELi80ELi128ELi128ELb1ELb1ELb0ELb0ELb1ELb1EEEEEEEEEvNT_6ParamsE --------------------------
	.section	.nv.constant0._ZN7cutlass13device_kernelIN5flash19enable_sm80_to_sm89INS1_16FlashAttnFwdSm80INS1_25CollectiveMainloopFwdSm80ILi4ELi1ELb0EN4cute5tupleIJNS5_1CILi128EEENS7_ILi80EEENS7_ILi64EEEEEELi64ENS_6half_tEfNS_4arch4Sm80ELb0ELb0ELb0ELb1ELb0ELb0ELb1ELb1EEENS1_21CollectiveEpilogueFwdINS6_IJS8_SA_S9_EEENS6_IJNS7_ILi1EEESI_SI_EEESC_SE_Li128ELb1ELb1ELb1ELb0EEENS1_36VarlenDynamicPersistentTileSchedulerILi128ELi80ELi128ELi128ELb1ELb1ELb0ELb0ELb1ELb1EEEEEEEEEvNT_6ParamsE,"a",@progbits
	.sectionflags	@""
	.align	4
.nv.constant0._ZN7cutlass13device_kernelIN5flash19enable_sm80_to_sm89INS1_16FlashAttnFwdSm80INS1_25CollectiveMainloopFwdSm80ILi4ELi1ELb0EN4cute5tupleIJNS5_1CILi128EEENS7_ILi80EEENS7_ILi64EEEEEELi64ENS_6half_tEfNS_4arch4Sm80ELb0ELb0ELb0ELb1ELb0ELb0ELb1ELb1EEENS1_21CollectiveEpilogueFwdINS6_IJS8_SA_S9_EEENS6_IJNS7_ILi1EEESI_SI_EEESC_SE_Li128ELb1ELb1ELb1ELb0EEENS1_36VarlenDynamicPersistentTileSchedulerILi128ELi80ELi128ELi128ELb1ELb1ELb0ELb0ELb1ELb1EEEEEEEEEvNT_6ParamsE:
	.zero		1432


//--------------------- .nv.constant0._ZN7cutlass13device_kernelIN5flash19enable_sm80_to_sm89INS1_16FlashAttnFwdSm80INS1_25CollectiveMainloopFwdSm80ILi4ELi1ELb0EN4cute5tupleIJNS5_1CILi128EEENS7_ILi80EEENS7_ILi64EEEEEELi64ENS_6half_tEfNS_4arch4Sm80ELb0ELb0ELb0ELb1ELb0ELb1ELb1ELb1EEENS1_21CollectiveEpilogueFwdINS6_IJS8_SA_S9_EEENS6_IJNS7_ILi1EEESI_SI_EEESC_SE_Li128ELb1ELb1ELb1ELb0EEENS1_36VarlenDynamicPersistentTileSchedulerILi128ELi80ELi128ELi128ELb1ELb1ELb0ELb0ELb1ELb1EEEEEEEEEvNT_6ParamsE --------------------------
	.section	.nv.constant0._ZN7cutlass13device_kernelIN5flash19enable_sm80_to_sm89INS1_16FlashAttnFwdSm80INS1_25CollectiveMainloopFwdSm80ILi4ELi1ELb0EN4cute5tupleIJNS5_1CILi128EEENS7_ILi80EEENS7_ILi64EEEEEELi64ENS_6half_tEfNS_4arch4Sm80ELb0ELb0ELb0ELb1ELb0ELb1ELb1ELb1EEENS1_21CollectiveEpilogueFwdINS6_IJS8_SA_S9_EEENS6_IJNS7_ILi1EEESI_SI_EEESC_SE_Li128ELb1ELb1ELb1ELb0EEENS1_36VarlenDynamicPersistentTileSchedulerILi128ELi80ELi128ELi128ELb1ELb1ELb0ELb0ELb1ELb1EEEEEEEEEvNT_6ParamsE,"a",@progbits
	.sectionflags	@""
	.align	4
.nv.constant0._ZN7cutlass13device_kernelIN5flash19enable_sm80_to_sm89INS1_16FlashAttnFwdSm80INS1_25CollectiveMainloopFwdSm80ILi4ELi1ELb0EN4cute5tupleIJNS5_1CILi128EEENS7_ILi80EEENS7_ILi64EEEEEELi64ENS_6half_tEfNS_4arch4Sm80ELb0ELb0ELb0ELb1ELb0ELb1ELb1ELb1EEENS1_21CollectiveEpilogueFwdINS6_IJS8_SA_S9_EEENS6_IJNS7_ILi1EEESI_SI_EEESC_SE_Li128ELb1ELb1ELb1ELb0EEENS1_36VarlenDynamicPersistentTileSchedulerILi128ELi80ELi128ELi128ELb1ELb1ELb0ELb0ELb1ELb1EEEEEEEEEvNT_6ParamsE:
	.zero		1432


//--------------------- .nv.constant0._ZN7cutlass13device_kernelIN5flash19enable_sm80_to_sm89INS1_16FlashAttnFwdSm80INS1_25CollectiveMainloopFwdSm80ILi4ELi1ELb0EN4cute5tupleIJNS5_1CILi128EEENS7_ILi96EEENS7_ILi64EEEEEELi64ENS_6half_tEfNS_4arch4Sm80ELb0ELb1ELb0ELb0ELb0ELb0ELb1ELb1EEENS1_21CollectiveEpilogueFwdINS6_IJS8_SA_S9_EEENS6_IJNS7_ILi1EEESI_SI_EEESC_SE_Li128ELb0ELb1ELb1ELb0EEENS1_19SingleTileSchedulerILb0ELb1ELb1ELi128EEEEEEEEEvNT_6ParamsE --------------------------
	.section	.nv.constant0._ZN7cutlass13device_kernelIN5flash19enable_sm80_to_sm89INS1_16FlashAttnFwdSm80INS1_25CollectiveMainloopFwdSm80ILi4ELi1ELb0EN4cute5tupleIJNS5_1CILi128EEENS7_ILi96EEENS7_ILi64EEEEEELi64ENS_6half_tEfNS_4arch4Sm80ELb0ELb1ELb0ELb0ELb0ELb0ELb1ELb1EEENS1_21CollectiveEpilogueFwdINS6_IJS8_SA_S9_EEENS6_IJNS7_ILi1EEESI_SI_EEESC_SE_Li128ELb0ELb1ELb1ELb0EEENS1_19SingleTileSchedulerILb0ELb1ELb1ELi128EEEEEEEEEvNT_6ParamsE,"a",@progbits
	.sectionflags	@""
	.align	4
.nv.constant0._ZN7cutlass13device_kernelIN5flash19enable_sm80_to_sm89INS1_16FlashAttnFwdSm80INS1_25CollectiveMainloopFwdSm80ILi4ELi1ELb0EN4cute5tupleIJNS5_1CILi128EEENS7_ILi96EEENS7_ILi64EEEEEELi64ENS_6half_tEfNS_4arch4Sm80ELb0ELb1ELb0ELb0ELb0ELb0ELb1ELb1EEENS1_21CollectiveEpilogueFwdINS6_IJS8_SA_S9_EEENS6_IJNS7_ILi1EEESI_SI_EEESC_SE_Li128ELb0ELb1ELb1ELb0EEENS1_19SingleTileSchedulerILb0ELb1ELb1ELi128EEEEEEEEEvNT_6ParamsE:
	.zero		1400


//--------------------- .nv.constant0._ZN7cutlass13device_kernelIN5flash19enable_sm80_to_sm89INS1_16FlashAttnFwdSm80INS1_25CollectiveMainloopFwdSm80ILi4ELi1ELb0EN4cute5tupleIJNS5_1CILi128EEENS7_ILi80EEENS7_ILi64EEEEEELi64ENS_6half_tEfNS_4arch4Sm80ELb0ELb1ELb0ELb1ELb0ELb0ELb1ELb1EEENS1_21CollectiveEpilogueFwdINS6_IJS8_SA_S9_EEENS6_IJNS7_ILi1EEESI_SI_EEESC_SE_Li128ELb1ELb1ELb1ELb0EEENS1_36VarlenDynamicPersistentTileSchedulerILi128ELi80ELi128ELi128ELb1ELb1ELb0ELb1ELb0ELb1EEEEEEEEEvNT_6ParamsE --------------------------
	.section	.nv.constant0._ZN7cutlass13device_kernelIN5flash19enable_sm80_to_sm89INS1_16FlashAttnFwdSm80INS1_25CollectiveMainloopFwdSm80ILi4ELi1ELb0EN4cute5tupleIJNS5_1CILi128EEENS7_ILi80EEENS7_ILi64EEEEEELi64ENS_6half_tEfNS_4arch4Sm80ELb0ELb1ELb0ELb1ELb0ELb0ELb1ELb1EEENS1_21CollectiveEpilogueFwdINS6_IJS8_SA_S9_EEENS6_IJNS7_ILi1EEESI_SI_EEESC_SE_Li128ELb1ELb1ELb1ELb0EEENS1_36VarlenDynamicPersistentTileSchedulerILi128ELi80ELi128ELi128ELb1ELb1ELb0ELb1ELb0ELb1EEEEEEEEEvNT_6ParamsE,"a",@progbits
	.sectionflags	@""
	.align	4
.nv.constant0._ZN7cutlass13device_kernelIN5flash19enable_sm80_to_sm89INS1_16FlashAttnFwdSm80INS1_25CollectiveMainloopFwdSm80ILi4ELi1ELb0EN4cute5tupleIJNS5_1CILi128EEENS7_ILi80EEENS7_ILi64EEEEEELi64ENS_6half_tEfNS_4arch4Sm80ELb0ELb1ELb0ELb1ELb0ELb0ELb1ELb1EEENS1_21CollectiveEpilogueFwdINS6_IJS8_SA_S9_EEENS6_IJNS7_ILi1EEESI_SI_EEESC_SE_Li128ELb1ELb1ELb1ELb0EEENS1_36VarlenDynamicPersistentTileSchedulerILi128ELi80ELi128ELi128ELb1ELb1ELb0ELb1ELb0ELb1EEEEEEEEEvNT_6ParamsE:
	.zero		1432


//--------------------- .nv.constant0._ZN7cutlass13device_kernelIN5flash19enable_sm80_to_sm89INS1_16FlashAttnFwdSm80INS1_25CollectiveMainloopFwdSm80ILi4ELi1ELb0EN4cute5tupleIJNS5_1CILi128EEENS7_ILi80EEENS7_ILi64EEEEEELi64ENS_6half_tEfNS_4arch4Sm80ELb0ELb1ELb0ELb1ELb0ELb1ELb1ELb1EEENS1_21CollectiveEpilogueFwdINS6_IJS8_SA_S9_EEENS6_IJNS7_ILi1EEESI_SI_EEESC_SE_Li128ELb1ELb1ELb1ELb0EEENS1_36VarlenDynamicPersistentTileSchedulerILi128ELi80ELi128ELi128ELb1ELb1ELb0ELb1ELb0ELb1EEEEEEEEEvNT_6ParamsE --------------------------
	.section	.nv.constant0._ZN7cutlass13device_kernelIN5flash19enable_sm80_to_sm89INS1_16FlashAttnFwdSm80INS1_25CollectiveMainloopFwdSm80ILi4ELi1ELb0EN4cute5tupleIJNS5_1CILi128EEENS7_ILi80EEENS7_ILi64EEEEEELi64ENS_6half_tEfNS_4arch4Sm80ELb0ELb1ELb0ELb1ELb0ELb1ELb1ELb1EEENS1_21CollectiveEpilogueFwdINS6_IJS8_SA_S9_EEENS6_IJNS7_ILi1EEESI_SI_EEESC_SE_Li128ELb1ELb1ELb1ELb0EEENS1_36VarlenDynamicPersistentTileSchedulerILi128ELi80ELi128ELi128ELb1ELb1ELb0ELb1ELb0ELb1EEEEEEEEEvNT_6ParamsE,"a",@progbits
	.sectionflags	@""
	.align	4
.nv.constant0._ZN7cutlass13device_kernelIN5flash19enable_sm80_to_sm89INS1_16FlashAttnFwdSm80INS1_25CollectiveMainloopFwdSm80ILi4ELi1ELb0EN4cute5tupleIJNS5_1CILi128EEENS7_ILi80EEENS7_ILi64EEEEEELi64ENS_6half_tEfNS_4arch4Sm80ELb0ELb1ELb0ELb1ELb0ELb1ELb1ELb1EEENS1_21CollectiveEpilogueFwdINS6_IJS8_SA_S9_EEENS6_IJNS7_ILi1EEESI_SI_EEESC_SE_Li128ELb1ELb1ELb1ELb0EEENS1_36VarlenDynamicPersistentTileSchedulerILi128ELi80ELi128ELi128ELb1ELb1ELb0ELb1ELb0ELb1EEEEEEEEEvNT_6ParamsE:
	.zero		1432


//--------------------- .nv.constant0._ZN7cutlass13device_kernelIN5flash19enable_sm80_to_sm89INS1_16FlashAttnFwdSm80INS1_25CollectiveMainloopFwdSm80ILi4ELi1ELb0EN4cute5tupleIJNS5_1CILi128EEENS7_ILi112EEENS7_ILi64EEEEEELi64ENS_6half_tEfNS_4arch4Sm80ELb1ELb0ELb0ELb0ELb0ELb0ELb1ELb1EEENS1_21CollectiveEpilogueFwdINS6_IJS8_SA_S9_EEENS6_IJNS7_ILi1EEESI_SI_EEESC_SE_Li128ELb0ELb1ELb1ELb0EEENS1_30DynamicPersistentTileSchedulerILi128ELi128ELb1ELb1ELb0EEEEEEEEEvNT_6ParamsE --------------------------
	.section	.nv.constant0._ZN7cutlass13device_kernelIN5flash19enable_sm80_to_sm89INS1_16FlashAttnFwdSm80INS1_25CollectiveMainloopFwdSm80ILi4ELi1ELb0EN4cute5tupleIJNS5_1CILi128EEENS7_ILi112EEENS7_ILi64EEEEEELi64ENS_6half_tEfNS_4arch4Sm80ELb1ELb0ELb0ELb0ELb0ELb0ELb1ELb1EEENS1_21CollectiveEpilogueFwdINS6_IJS8_SA_S9_EEENS6_IJNS7_ILi1EEESI_SI_EEESC_SE_Li128ELb0ELb1ELb1ELb0EEENS1_30DynamicPersistentTileSchedulerILi128ELi128ELb1ELb1ELb0EEEEEEEEEvNT_6ParamsE,"a",@progbits
	.sectionflags	@""
	.align	4
.nv.constant0._ZN7cutlass13device_kernelIN5flash19enable_sm80_to_sm89INS1_16FlashAttnFwdSm80INS1_25CollectiveMainloopFwdSm80ILi4ELi1ELb0EN4cute5tupleIJNS5_1CILi128EEENS7_ILi112EEENS7_ILi64EEEEEELi64ENS_6half_tEfNS_4arch4Sm80ELb1ELb0ELb0ELb0ELb0ELb0ELb1ELb1EEENS1_21CollectiveEpilogueFwdINS6_IJS8_SA_S9_EEENS6_IJNS7_ILi1EEESI_SI_EEESC_SE_Li128ELb0ELb1ELb1ELb0EEENS1_30DynamicPersistentTileSchedulerILi128ELi128ELb1ELb1ELb0EEEEEEEEEvNT_6ParamsE:
	.zero		1416


//--------------------- .nv.constant0._ZN7cutlass13device_kernelIN5flash19enable_sm80_to_sm89INS1_16FlashAttnFwdSm80INS1_25CollectiveMainloopFwdSm80ILi4ELi1ELb0EN4cute5tupleIJNS5_1CILi128EEENS7_ILi80EEENS7_ILi64EEEEEELi64ENS_6half_tEfNS_4arch4Sm80ELb1ELb0ELb0ELb1ELb0ELb0ELb1ELb1EEENS1_21CollectiveEpilogueFwdINS6_IJS8_SA_S9_EEENS6_IJNS7_ILi1EEESI_SI_EEESC_SE_Li128ELb1ELb1ELb1ELb0EEENS1_36VarlenDynamicPersistentTileSchedulerILi128ELi80ELi128ELi128ELb1ELb1ELb0ELb1ELb1ELb1EEEEEEEEEvNT_6ParamsE --------------------------
	.section	.nv.constant0._ZN7cutlass13device_kernelIN5flash19enable_sm80_to_sm89INS1_16FlashAttnFwdSm80INS1_25CollectiveMainloopFwdSm80ILi4ELi1ELb0EN4cute5tupleIJNS5_1CILi128EEENS7_ILi80EEENS7_ILi64EEEEEELi64ENS_6half_tEfNS_4arch4Sm80ELb1ELb0ELb0ELb1ELb0ELb0ELb1ELb1EEENS1_21CollectiveEpilogueFwdINS6_IJS8_SA_S9_EEENS6_IJNS7_ILi1EEESI_SI_EEESC_SE_Li128ELb1ELb1ELb1ELb0EEENS1_36VarlenDynamicPersistentTileSchedulerILi128ELi80ELi128ELi128ELb1ELb1ELb0ELb1ELb1ELb1EEEEEEEEEvNT_6ParamsE,"a",@progbits
	.sectionflags	@""
	.align	4
.nv.constant0._ZN7cutlass13device_kernelIN5flash19enable_sm80_to_sm89INS1_16FlashAttnFwdSm80INS1_25CollectiveMainloopFwdSm80ILi4ELi1ELb0EN4cute5tupleIJNS5_1CILi128EEENS7_ILi80EEENS7_ILi64EEEEEELi64ENS_6half_tEfNS_4arch4Sm80ELb1ELb0ELb0ELb1ELb0ELb0ELb1ELb1EEENS1_21CollectiveEpilogueFwdINS6_IJS8_SA_S9_EEENS6_IJNS7_ILi1EEESI_SI_EEESC_SE_Li128ELb1ELb1ELb1ELb0EEENS1_36VarlenDynamicPersistentTileSchedulerILi128ELi80ELi128ELi128ELb1ELb1ELb0ELb1ELb1ELb1EEEEEEEEEvNT_6ParamsE:
	.zero		1432


//--------------------- .nv.constant0._ZN7cutlass13device_kernelIN5flash19enable_sm80_to_sm89INS1_16FlashAttnFwdSm80INS1_25CollectiveMainloopFwdSm80ILi4ELi1ELb0EN4cute5tupleIJNS5_1CILi128EEENS7_ILi80EEENS7_ILi64EEEEEELi64ENS_6half_tEfNS_4arch4Sm80ELb1ELb0ELb0ELb1ELb0ELb1ELb1ELb1EEENS1_21CollectiveEpilogueFwdINS6_IJS8_SA_S9_EEENS6_IJNS7_ILi1EEESI_SI_EEESC_SE_Li128ELb1ELb1ELb1ELb0EEENS1_36VarlenDynamicPersistentTileSchedulerILi128ELi80ELi128ELi128ELb1ELb1ELb0ELb1ELb1ELb1EEEEEEEEEvNT_6ParamsE --------------------------
	.section	.nv.constant0._ZN7cutlass13device_kernelIN5flash19enable_sm80_to_sm89INS1_16FlashAttnFwdSm80INS1_25CollectiveMainloopFwdSm80ILi4ELi1ELb0EN4cute5tupleIJNS5_1CILi128EEENS7_ILi80EEENS7_ILi64EEEEEELi64ENS_6half_tEfNS_4arch4Sm80ELb1ELb0ELb0ELb1ELb0ELb1ELb1ELb1EEENS1_21CollectiveEpilogueFwdINS6_IJS8_SA_S9_EEENS6_IJNS7_ILi1EEESI_SI_EEESC_SE_Li128ELb1ELb1ELb1ELb0EEENS1_36VarlenDynamicPersistentTileSchedulerILi128ELi80ELi128ELi128ELb1ELb1ELb0ELb1ELb1ELb1EEEEEEEEEvNT_6ParamsE,"a",@progbits
	.sectionflags	@""
	.align	4
.nv.constant0._ZN7cutlass13device_kernelIN5flash19enable_sm80_to_sm89INS1_16FlashAttnFwdSm80INS1_25CollectiveMainloopFwdSm80ILi4ELi1ELb0EN4cute5tupleIJNS5_1CILi128EEENS7_ILi80EEENS7_ILi64EEEEEELi64ENS_6half_tEfNS_4arch4Sm80ELb1ELb0ELb0ELb1ELb0ELb1ELb1ELb1EEENS1_21CollectiveEpilogueFwdINS6_IJS8_SA_S9_EEENS6_IJNS7_ILi1EEESI_SI_EEESC_SE_Li128ELb1ELb1ELb1ELb0EEENS1_36VarlenDynamicPersistentTileSchedulerILi128ELi80ELi128ELi128ELb1ELb1ELb0ELb1ELb1ELb1EEEEEEEEEvNT_6ParamsE:
	.zero		1432


//--------------------- .text._ZN7cutlass13device_kernelIN5flash19enable_sm80_to_sm89INS1_16FlashAttnFwdSm80INS1_25CollectiveMainloopFwdSm80ILi4ELi1ELb0EN4cute5tupleIJNS5_1CILi128EEENS7_ILi112EEENS7_ILi64EEEEEELi64ENS_6half_tEfNS_4arch4Sm80ELb0ELb0ELb0ELb0ELb0ELb0ELb1ELb1EEENS1_21CollectiveEpilogueFwdINS6_IJS8_SA_S9_EEENS6_IJNS7_ILi1EEESI_SI_EEESC_SE_Li128ELb0ELb1ELb1ELb0EEENS1_19SingleTileSchedulerILb0ELb1ELb1ELi128EEEEEEEEEvNT_6ParamsE --------------------------
	.section	.text._ZN7cutlass13device_kernelIN5flash19enable_sm80_to_sm89INS1_16FlashAttnFwdSm80INS1_25CollectiveMainloopFwdSm80ILi4ELi1ELb0EN4cute5tupleIJNS5_1CILi128EEENS7_ILi112EEENS7_ILi64EEEEEELi64ENS_6half_tEfNS_4arch4Sm80ELb0ELb0ELb0ELb0ELb0ELb0ELb1ELb1EEENS1_21CollectiveEpilogueFwdINS6_IJS8_SA_S9_EEENS6_IJNS7_ILi1EEESI_SI_EEESC_SE_Li128ELb0ELb1ELb1ELb0EEENS1_19SingleTileSchedulerILb0ELb1ELb1ELi128EEEEEEEEEvNT_6ParamsE,"ax",@progbits
	.sectioninfo	@"SHI_REGISTERS=255"
	.align	128
.text._ZN7cutlass13device_kernelIN5flash19enable_sm80_to_sm89INS1_16FlashAttnFwdSm80INS1_25CollectiveMainloopFwdSm80ILi4ELi1ELb0EN4cute5tupleIJNS5_1CILi128EEENS7_ILi112EEENS7_ILi64EEEEEELi64ENS_6half_tEfNS_4arch4Sm80ELb0ELb0ELb0ELb0ELb0ELb0ELb1ELb1EEENS1_21CollectiveEpilogueFwdINS6_IJS8_SA_S9_EEENS6_IJNS7_ILi1EEESI_SI_EEESC_SE_Li128ELb0ELb1ELb1ELb0EEENS1_19SingleTileSchedulerILb0ELb1ELb1ELi128EEEEEEEEEvNT_6ParamsE:
        .type           _ZN7cutlass13device_kernelIN5flash19enable_sm80_to_sm89INS1_16FlashAttnFwdSm80INS1_25CollectiveMainloopFwdSm80ILi4ELi1ELb0EN4cute5tupleIJNS5_1CILi128EEENS7_ILi112EEENS7_ILi64EEEEEELi64ENS_6half_tEfNS_4arch4Sm80ELb0ELb0ELb0ELb0ELb0ELb0ELb1ELb1EEENS1_21CollectiveEpilogueFwdINS6_IJS8_SA_S9_EEENS6_IJNS7_ILi1EEESI_SI_EEESC_SE_Li128ELb0ELb1ELb1ELb0EEENS1_19SingleTileSchedulerILb0ELb1ELb1ELi128EEEEEEEEEvNT_6ParamsE,@function
        .size           _ZN7cutlass13device_kernelIN5flash19enable_sm80_to_sm89INS1_16FlashAttnFwdSm80INS1_25CollectiveMainloopFwdSm80ILi4ELi1ELb0EN4cute5tupleIJNS5_1CILi128EEENS7_ILi112EEENS7_ILi64EEEEEELi64ENS_6half_tEfNS_4arch4Sm80ELb0ELb0ELb0ELb0ELb0ELb0ELb1ELb1EEENS1_21CollectiveEpilogueFwdINS6_IJS8_SA_S9_EEENS6_IJNS7_ILi1EEESI_SI_EEESC_SE_Li128ELb0ELb1ELb1ELb0EEENS1_19SingleTileSchedulerILb0ELb1ELb1ELi128EEEEEEEEEvNT_6ParamsE,(.L_x_1614 - _ZN7cutlass13device_kernelIN5flash19enable_sm80_to_sm89INS1_16FlashAttnFwdSm80INS1_25CollectiveMainloopFwdSm80ILi4ELi1ELb0EN4cute5tupleIJNS5_1CILi128EEENS7_ILi112EEENS7_ILi64EEEEEELi64ENS_6half_tEfNS_4arch4Sm80ELb0ELb0ELb0ELb0ELb0ELb0ELb1ELb1EEENS1_21CollectiveEpilogueFwdINS6_IJS8_SA_S9_EEENS6_IJNS7_ILi1EEESI_SI_EEESC_SE_Li128ELb0ELb1ELb1ELb0EEENS1_19SingleTileSchedulerILb0ELb1ELb1ELi128EEEEEEEEEvNT_6ParamsE)
        .other          _ZN7cutlass13device_kernelIN5flash19enable_sm80_to_sm89INS1_16FlashAttnFwdSm80INS1_25CollectiveMainloopFwdSm80ILi4ELi1ELb0EN4cute5tupleIJNS5_1CILi128EEENS7_ILi112EEENS7_ILi64EEEEEELi64ENS_6half_tEfNS_4arch4Sm80ELb0ELb0ELb0ELb0ELb0ELb0ELb1ELb1EEENS1_21CollectiveEpilogueFwdINS6_IJS8_SA_S9_EEENS6_IJNS7_ILi1EEESI_SI_EEESC_SE_Li128ELb0ELb1ELb1ELb0EEENS1_19SingleTileSchedulerILb0ELb1ELb1ELi128EEEEEEEEEvNT_6ParamsE,@"STO_CUDA_ENTRY STV_DEFAULT"
_ZN7cutlass13device_kernelIN5flash19enable_sm80_to_sm89INS1_16FlashAttnFwdSm80INS1_25CollectiveMainloopFwdSm80ILi4ELi1ELb0EN4cute5tupleIJNS5_1CILi128EEENS7_ILi112EEENS7_ILi64EEEEEELi64ENS_6half_tEfNS_4arch4Sm80ELb0ELb0ELb0ELb0ELb0ELb0ELb1ELb1EEENS1_21CollectiveEpilogueFwdINS6_IJS8_SA_S9_EEENS6_IJNS7_ILi1EEESI_SI_EEESC_SE_Li128ELb0ELb1ELb1ELb0EEENS1_19SingleTileSchedulerILb0ELb1ELb1ELi128EEEEEEEEEvNT_6ParamsE:
[----:B------:R-:W-:-:S03]  /*0000*/  MOV R1, c[0x0][0x28] ;  /* 0x00000a0000017a02 */ /* 0x000fc60000000f00 */
[----:B------:R-:W1:Y:S01]  /*0010*/  S2R R244, SR_TID.X ;  /* 0x0000000000f47919 */ /* 0x000e620000002100 */
[----:B------:R-:W-:-:S03]  /*0020*/  IADD3 R1, R1, -0x48, RZ ;  /* 0xffffffb801017810 */ /* 0x000fc60007ffe0ff */
[----:B------:R-:W2:Y:S04]  /*0030*/  S2R R2, SR_CTAID.Y ;  /* 0x0000000000027919 */ /* 0x000ea80000002600 */
[----:B------:R-:W3:Y:S01]  /*0040*/  S2R R18, SR_CTAID.Z ;  /* 0x0000000000127919 */ /* 0x000ee20000002700 */
[----:B-1----:R-:W-:-:S06]  /*0050*/  SHF.R.U32.HI R0, RZ, 0x5, R244 ;  /* 0x00000005ff007819 */ /* 0x002fcc00000116f4 */
[----:B------:R-:W1:Y:S02]  /*0060*/  SHFL.IDX PT, R0, R0, RZ, 0x1f ;  /* 0x00001fff00007589 */ /* 0x000e6400000e0000 */
[----:B-1----:R-:W-:-:S13]  /*0070*/  ISETP.NE.AND P0, PT, R0, RZ, PT ;  /* 0x000000ff0000720c */ /* 0x002fda0003f05270 */
[----:B------:R-:W-:Y:S05]  /*0080*/  @!P0 BRA `(.L_x_0) ;  /* 0x0000008000008947 */ /* 0x000fea0003800000 */
[----:B--23--:R1:W-:Y:S01]  /*0090*/  STL [R1+0x20], R2 ;  /* 0x0000200201007387 */ /* 0x00c3e20000100800 */
[----:B------:R-:W-:-:S04]  /*00a0*/  MOV R0, c[0x0][0x550] ;  /* 0x0001540000007a02 */ /* 0x000fc80000000f00 */
[----:B------:R-:W-:-:S13]  /*00b0*/  ISETP.NE.AND P0, PT, R0, 0x1, PT ;  /* 0x000000010000780c */ /* 0x000fda0003f05270 */
[----:B------:R-:W-:Y:S05]  /*00c0*/  @!P0 BRA `(.L_x_1) ;  /* 0x000000a000008947 */ /* 0x000fea0003800000 */
[----:B------:R-:W-:-:S05]  /*00d0*/  IMAD.HI.U32 R0, R2, c[0x0][0x554], RZ ;  /* 0x0001550002007a27 */ /* 0x000fca00078e00ff */
[----:B------:R-:W-:-:S05]  /*00e0*/  SHF.R.U32.HI R0, RZ, c[0x0][0x558], R0 ;  /* 0x00015600ff007a19 */ /* 0x000fca0000011600 */
[----:B------:R2:W-:Y:S01]  /*00f0*/  STL [R1+0x20], R0 ;  /* 0x0000200001007387 */ /* 0x0005e20000100800 */
[----:B------:R-:W-:Y:S05]  /*0100*/  BRA `(.L_x_1) ;  /* 0x0000006000007947 */ /* 0x000fea0003800000 */
.L_x_0:
[----:B--23--:R-:W-:Y:S01]  /*0110*/  IMAD.MOV.U32 R0, RZ, RZ, c[0x0][0x550] ;  /* 0x00015400ff007624 */ /* 0x00cfe200078e00ff */
[----:B------:R-:W-:-:S04]  /*0120*/  MOV R3, R2 ;  /* 0x0000000200037202 */ /* 0x000fc80000000f00 */
[----:B------:R-:W-:-:S13]  /*0130*/  ISETP.NE.AND P0, PT, R0, 0x1, PT ;  /* 0x000000010000780c */ /* 0x000fda0003f05270 */
[----:B------:R-:W-:-:S05]  /*0140*/  @P0 IMAD.HI.U32 R0, R2, c[0x0][0x554], RZ ;  /* 0x0001550002000a27 */ /* 0x000fca00078e00ff */
[----:B------:R-:W-:-:S05]  /*0150*/  @P0 SHF.R.U32.HI R3, RZ, c[0x0][0x558], R0 ;  /* 0x00015600ff030a19 */ /* 0x000fca0000011600 */
[----:B------:R1:W-:Y:S02]  /*0160*/  STL [R1+0x20], R3 ;  /* 0x0000200301007387 */ /* 0x0003e40000100800 */
.L_x_1:
[----:B------:R-:W3:Y:S01]  /*0170*/  LDL R16, [R1+0x20] ;  /* 0x0000200001107983 */ /* 0x000ee20000100800 */
[----:B------:R-:W-:Y:S02]  /*0180*/  ISETP.GE.AND P0, PT, R18, RZ, PT ;  /* 0x000000ff1200720c */ /* 0x000fe40003f06270 */
[----:B--23--:R-:W-:-:S05]  /*0190*/  IADD3 R0, -R16, RZ, RZ ;  /* 0x000000ff10007210 */ /* 0x00cfca0007ffe1ff */
[----:B------:R-:W-:-:S06]  /*01a0*/  IMAD R11, R0, c[0x0][0x550], R2 ;  /* 0x00015400000b7a24 */ /* 0x000fcc00078e0202 */
[----:B------:R-:W-:Y:S05]  /*01b0*/  @!P0 EXIT ;  /* 0x000000000000894d */ /* 0x000fea0003800000 */
[----:B------:R-:W-:Y:S02]  /*01c0*/  IMAD.MOV.U32 R0, RZ, RZ, c[0x0][0x1d0] ;  /* 0x00007400ff007624 */ /* 0x000fe400078e00ff */
[----:B-1----:R-:W-:-:S03]  /*01d0*/  IMAD.MOV.U32 R2, RZ, RZ, RZ ;  /* 0x000000ffff027224 */ /* 0x002fc600078e00ff */
[C---:B------:R-:W-:Y:S02]  /*01e0*/  ISETP.GE.AND P0, PT, R0.reuse, 0x1, PT ;  /* 0x000000010000780c */ /* 0x040fe40003f06270 */
[----:B------:R-:W-:Y:S01]  /*01f0*/  IADD3 R3, R0, 0x6f, RZ ;  /* 0x0000006f00037810 */ /* 0x000fe20007ffe0ff */
[----:B------:R-:W-:-:S04]  /*0200*/  IMAD.MOV.U32 R0, RZ, RZ, RZ ;  /* 0x000000ffff007224 */ /* 0x000fc800078e00ff */
[----:B------:R-:W-:-:S05]  /*0210*/  IMAD.HI R2, R3, -0x6db6db6d, R2 ;  /* 0x9249249303027827 */ /* 0x000fca00078e0202 */
[----:B------:R-:W-:-:S04]  /*0220*/  SHF.R.U32.HI R3, RZ, 0x1f, R2 ;  /* 0x0000001fff037819 */ /* 0x000fc80000011602 */
[----:B------:R-:W-:Y:S01]  /*0230*/  LEA.HI.SX32 R10, R2, R3, 0x1a ;  /* 0x00000003020a7211 */ /* 0x000fe200078fd2ff */
[----:B------:R-:W-:Y:S05]  /*0240*/  @!P0 BRA `(.L_x_2) ;  /* 0x0000020000008947 */ /* 0x000fea0003800000 */
[----:B------:R-:W-:-:S04]  /*0250*/  SHF.R.U32.HI R0, RZ, 0x10, R11 ;  /* 0x00000010ff007819 */ /* 0x000fc8000001160b */
[----:B------:R-:W-:-:S04]  /*0260*/  ISETP.NE.AND P0, PT, R0, RZ, PT ;  /* 0x000000ff0000720c */ /* 0x000fc80003f05270 */
[----:B------:R-:W-:-:S04]  /*0270*/  SEL R5, R0, c[0x0][0x338], P0 ;  /* 0x0000ce0000057a07 */ /* 0x000fc80000000000 */
[----:B------:R-:W-:Y:S02]  /*0280*/  IABS R0, R5 ;  /* 0x0000000500007213 */ /* 0x000fe40000000000 */
[----:B------:R-:W-:-:S03]  /*0290*/  IADD3 R7, R10, -0x1, R5 ;  /* 0xffffffff0a077810 */ /* 0x000fc60007ffe005 */
[----:B------:R-:W-:Y:S01]  /*02a0*/  IMAD.MOV.U32 R4, RZ, RZ, R0 ;  /* 0x000000ffff047224 */ /* 0x000fe200078e0000 */
[----:B------:R-:W-:-:S03]  /*02b0*/  IABS R9, R7 ;  /* 0x0000000700097213 */ /* 0x000fc60000000000 */
[----:B------:R-:W1:Y:S08]  /*02c0*/  I2F.RP R2, R4 ;  /* 0x0000000400027306 */ /* 0x000e700000209400 */
[----:B-1----:R-:W1:Y:S02]  /*02d0*/  MUFU.RCP R2, R2 ;  /* 0x0000000200027308 */ /* 0x002e640000001000 */
[----:B-1----:R-:W-:-:S06]  /*02e0*/  IADD3 R2, R2, 0xffffffe, RZ ;  /* 0x0ffffffe02027810 */ /* 0x002fcc0007ffe0ff */
[----:B------:R-:W1:Y:S02]  /*02f0*/  F2I.FTZ.U32.TRUNC.NTZ R3, R2 ;  /* 0x0000000200037305 */ /* 0x000e64000021f000 */
[----:B-1----:R-:W-:Y:S02]  /*0300*/  IMAD.MOV R0, RZ, RZ, -R3 ;  /* 0x000000ffff007224 */ /* 0x002fe400078e0a03 */
[----:B------:R-:W-:Y:S02]  /*0310*/  IMAD.MOV.U32 R2, RZ, RZ, RZ ;  /* 0x000000ffff027224 */ /* 0x000fe400078e00ff */
[----:B------:R-:W-:Y:S01]  /*0320*/  IMAD.MOV.U32 R6, RZ, RZ, R0 ;  /* 0x000000ffff067224 */ /* 0x000fe200078e0000 */
[----:B------:R-:W-:-:S03]  /*0330*/  IABS R0, R5 ;  /* 0x0000000500007213 */ /* 0x000fc60000000000 */
[----:B------:R-:W-:Y:S02]  /*0340*/  IMAD R6, R6, R4, RZ ;  /* 0x0000000406067224 */ /* 0x000fe400078e02ff */
[----:B------:R-:W-:Y:S02]  /*0350*/  IMAD.MOV R8, RZ, RZ, -R0 ;  /* 0x000000ffff087224 */ /* 0x000fe400078e0a00 */
[----:B------:R-:W-:-:S04]  /*0360*/  IMAD.HI.U32 R0, R3, R6, R2 ;  /* 0x0000000603007227 */ /* 0x000fc800078e0002 */
[----:B------:R-:W-:Y:S02]  /*0370*/  IMAD.MOV.U32 R2, RZ, RZ, R9 ;  /* 0x000000ffff027224 */ /* 0x000fe400078e0009 */
[----:B------:R-:W-:Y:S02]  /*0380*/  IMAD.MOV.U32 R3, RZ, RZ, R8 ;  /* 0x000000ffff037224 */ /* 0x000fe400078e0008 */
[----:B------:R-:W-:-:S04]  /*0390*/  IMAD.HI.U32 R0, R0, R2, RZ ;  /* 0x0000000200007227 */ /* 0x000fc800078e00ff */
[----:B------:R-:W-:-:S05]  /*03a0*/  IMAD R2, R0, R3, R2 ;  /* 0x0000000300027224 */ /* 0x000fca00078e0202 */
[----:B------:R-:W-:-:S13]  /*03b0*/  ISETP.GT.U32.AND P1, PT, R4, R2, PT ;  /* 0x000000020400720c */ /* 0x000fda0003f24070 */
[----:B------:R-:W-:Y:S01]  /*03c0*/  @!P1 IMAD.IADD R2, R2, 0x1, -R4 ;  /* 0x0000000102029824 */ /* 0x000fe200078e0a04 */
[----:B------:R-:W-:Y:S02]  /*03d0*/  @!P1 IADD3 R0, R0, 0x1, RZ ;  /* 0x0000000100009810 */ /* 0x000fe40007ffe0ff */
[----:B------:R-:W-:Y:S02]  /*03e0*/  ISETP.NE.AND P1, PT, R5, RZ, PT ;  /* 0x000000ff0500720c */ /* 0x000fe40003f25270 */
[----:B------:R-:W-:Y:S02]  /*03f0*/  ISETP.GE.U32.AND P2, PT, R2, R4, PT ;  /* 0x000000040200720c */ /* 0x000fe40003f46070 */
[----:B------:R-:W-:-:S04]  /*0400*/  LOP3.LUT R2, R7, R5, RZ, 0x3c, !PT ;  /* 0x0000000507027212 */ /* 0x000fc800078e3cff */
[----:B------:R-:W-:-:S07]  /*0410*/  ISETP.GE.AND P0, PT, R2, RZ, PT ;  /* 0x000000ff0200720c */ /* 0x000fce0003f06270 */
[----:B------:R-:W-:-:S06]  /*0420*/  @P2 IADD3 R0, R0, 0x1, RZ ;  /* 0x0000000100002810 */ /* 0x000fcc0007ffe0ff */
[----:B------:R-:W-:Y:S01]  /*0430*/  @!P0 IMAD.MOV R0, RZ, RZ, -R0 ;  /* 0x000000ffff008224 */ /* 0x000fe200078e0a00 */
[----:B------:R-:W-:Y:S02]  /*0440*/  @!P1 LOP3.LUT R0, RZ, R5, RZ, 0x33, !PT ;  /* 0x00000005ff009212 */ /* 0x000fe400078e33ff */
.L_x_2:
[----:B------:R-:W-:Y:S01]  /*0450*/  LOP3.LUT R2, R11, 0xffff, RZ, 0xc0, !PT ;  /* 0x0000ffff0b027812 */ /* 0x000fe200078ec0ff */
[----:B------:R-:W-:Y:S01]  /*0460*/  ULDC.64 UR8, c[0x0][0x118] ;  /* 0x0000460000087ab9 */ /* 0x000fe20000000a00 */
[----:B------:R-:W-:Y:S01]  /*0470*/  PLOP3.LUT P4, PT, PT, PT, PT, 0x80, 0x0 ;  /* 0x000000000000781c */ /* 0x000fe20003f8f070 */
[----:B------:R-:W-:Y:S01]  /*0480*/  CS2R R22, SRZ ;  /* 0x0000000000167805 */ /* 0x000fe2000001ff00 */
[----:B------:R-:W-:Y:S01]  /*0490*/  CS2R R20, SRZ ;  /* 0x0000000000147805 */ /* 0x000fe2000001ff00 */
[----:B------:R-:W-:Y:S01]  /*04a0*/  IMAD R235, R2, R0, RZ ;  /* 0x0000000002eb7224 */ /* 0x000fe200078e02ff */
[----:B------:R-:W-:Y:S01]  /*04b0*/  CS2R R134, SRZ ;  /* 0x0000000000867805 */ /* 0x000fe2000001ff00 */
[----:B------:R-:W-:Y:S01]  /*04c0*/  CS2R R132, SRZ ;  /* 0x0000000000847805 */ /* 0x000fe2000001ff00 */
[----:B------:R-:W-:Y:S01]  /*04d0*/  CS2R R186, SRZ ;  /* 0x0000000000ba7805 */ /* 0x000fe2000001ff00 */
[----:B------:R-:W-:Y:S01]  /*04e0*/  IMAD.IADD R0, R235, 0x1, R0 ;  /* 0x00000001eb007824 */ /* 0x000fe200078e0200 */
[----:B------:R1:W-:Y:S01]  /*04f0*/  STL [R1+0x24], R235 ;  /* 0x000024eb01007387 */ /* 0x0003e20000100800 */
[----:B------:R-:W-:Y:S01]  /*0500*/  CS2R R184, SRZ ;  /* 0x0000000000b87805 */ /* 0x000fe2000001ff00 */
[----:B------:R-:W-:Y:S01]  /*0510*/  CS2R R130, SRZ ;  /* 0x0000000000827805 */ /* 0x000fe2000001ff00 */
[----:B------:R-:W-:Y:S01]  /*0520*/  CS2R R128, SRZ ;  /* 0x0000000000807805 */ /* 0x000fe2000001ff00 */
[----:B------:R-:W-:Y:S01]  /*0530*/  IMNMX R236, R10, R0, PT ;  /* 0x000000000aec7217 */ /* 0x000fe20003800200 */
[----:B------:R-:W-:Y:S01]  /*0540*/  CS2R R126, SRZ ;  /* 0x00000000007e7805 */ /* 0x000fe2000001ff00 */
[----:B------:R-:W-:Y:S01]  /*0550*/  CS2R R124, SRZ ;  /* 0x00000000007c7805 */ /* 0x000fe2000001ff00 */
[----:B------:R-:W-:Y:S01]  /*0560*/  CS2R R118, SRZ ;  /* 0x0000000000767805 */ /* 0x000fe2000001ff00 */
[----:B------:R-:W-:Y:S01]  /*0570*/  ISETP.GT.AND P0, PT, R236, R235, PT ;  /* 0x000000ebec00720c */ /* 0x000fe20003f04270 */
[----:B------:R-:W-:Y:S01]  /*0580*/  CS2R R116, SRZ ;  /* 0x0000000000747805 */ /* 0x000fe2000001ff00 */
        /* <DEDUP_REMOVED lines=22> */
[----:B------:R-:W-:Y:S05]  /*06f0*/  @!P0 BRA `(.L_x_3) ;  /* 0x0000a57000008947 */ /* 0x000fea0003800000 */
[----:B-1----:R-:W-:-:S04]  /*0700*/  ISETP.NE.U32.AND P1, PT, RZ, c[0x0][0x340], PT ;  /* 0x0000d000ff007a0c */ /* 0x002fc80003f25070 */
[----:B------:R-:W-:-:S13]  /*0710*/  ISETP.NE.AND.EX P1, PT, RZ, c[0x0][0x344], PT, P1 ;  /* 0x0000d100ff007a0c */ /* 0x000fda0003f25310 */
[----:B------:R-:W-:-:S04]  /*0720*/  @P1 IMAD.MOV.U32 R2, RZ, RZ, 0x4 ;  /* 0x00000004ff021424 */ /* 0x000fc800078e00ff */
[----:B------:R-:W-:-:S05]  /*0730*/  @P1 IMAD.WIDE R2, R18, R2, c[0x0][0x340] ;  /* 0x0000d00012021625 */ /* 0x000fca00078e0202 */
[----:B------:R1:W2:Y:S01]  /*0740*/  @P1 LDG.E R15, [R2.64] ;  /* 0x00000008020f1981 */ /* 0x0002a2000c1e1900 */
[----:B------:R-:W-:Y:S01]  /*0750*/  SHF.R.S32.HI R27, RZ, 0x1f, R244 ;  /* 0x0000001fff1b7819 */ /* 0x000fe200000114f4 */
[----:B------:R-:W-:Y:S01]  /*0760*/  IMAD.MOV.U32 R0, RZ, RZ, c[0x0][0x2c4] ;  /* 0x0000b100ff007624 */ /* 0x000fe200078e00ff */
[----:B------:R-:W-:Y:S01]  /*0770*/  SHF.R.S32.HI R12, RZ, 0x1f, R16 ;  /* 0x0000001fff0c7819 */ /* 0x000fe20000011410 */
[----:B------:R-:W3:Y:S01]  /*0780*/  S2R R22, SR_CTAID.X ;  /* 0x0000000000167919 */ /* 0x000ee20000002500 */
[-C--:B------:R-:W-:Y:S01]  /*0790*/  LEA.HI R5, R27, R244.reuse, RZ, 0x3 ;  /* 0x000000f41b057211 */ /* 0x080fe200078f18ff */
[----:B------:R-:W-:Y:S01]  /*07a0*/  ULDC UR5, c[0x0][0x2c4] ;  /* 0x0000b10000057ab9 */ /* 0x000fe20000000800 */
[----:B------:R-:W-:Y:S01]  /*07b0*/  ISETP.NE.AND P0, PT, R0, 0x1, PT ;  /* 0x000000010000780c */ /* 0x000fe20003f05270 */
[----:B------:R-:W-:Y:S01]  /*07c0*/  IMAD R4, R12, c[0x0][0x1b8], RZ ;  /* 0x00006e000c047a24 */ /* 0x000fe200078e02ff */
[----:B------:R-:W-:Y:S01]  /*07d0*/  LOP3.LUT R0, R5, 0xfffffff8, RZ, 0xc0, !PT ;  /* 0xfffffff805007812 */ /* 0x000fe200078ec0ff */
[----:B------:R-:W-:Y:S01]  /*07e0*/  ULDC UR4, c[0x0][0x168] ;  /* 0x00005a0000047ab9 */ /* 0x000fe20000000800 */
[----:B------:R-:W-:Y:S01]  /*07f0*/  SHF.R.S32.HI R19, RZ, 0x3, R5 ;  /* 0x00000003ff137819 */ /* 0x000fe20000011405 */
[----:B------:R-:W-:Y:S01]  /*0800*/  UIMAD UR4, UR5, UR4, URZ ;  /* 0x00000004050472a4 */ /* 0x000fe2000f8e023f */
[-C--:B------:R-:W-:Y:S01]  /*0810*/  IADD3 R23, -R0, R244.reuse, RZ ;  /* 0x000000f400177210 */ /* 0x080fe20007ffe1ff */
[----:B------:R-:W-:Y:S01]  /*0820*/  IMAD R0, R16, c[0x0][0x1bc], R4 ;  /* 0x00006f0010007a24 */ /* 0x000fe200078e0204 */
[----:B------:R-:W-:Y:S01]  /*0830*/  SHF.R.S32.HI R17, RZ, 0x1f, R18 ;  /* 0x0000001fff117819 */ /* 0x000fe20000011412 */
[----:B------:R-:W-:Y:S01]  /*0840*/  BSSY B0, `(.L_x_4) ;  /* 0x000005e000007945 */ /* 0x000fe20003800000 */
[--C-:B------:R-:W-:Y:S01]  /*0850*/  SHF.R.S32.HI R6, RZ, 0x1f, R19.reuse ;  /* 0x0000001fff067819 */ /* 0x100fe20000011413 */
[----:B------:R-:W-:Y:S01]  /*0860*/  IMAD R4, R23, 0x10, R19 ;  /* 0x0000001017047824 */ /* 0x000fe200078e0213 */
[----:B------:R-:W-:Y:S01]  /*0870*/  LEA.HI R26, R27, R244, RZ, 0x4 ;  /* 0x000000f41b1a7211 */ /* 0x000fe200078f20ff */
[----:B------:R-:W-:-:S02]  /*0880*/  IMAD R5, R17, c[0x0][0x1c0], RZ ;  /* 0x0000700011057a24 */ /* 0x000fc400078e02ff */
[----:B------:R-:W-:Y:S02]  /*0890*/  IMAD.SHL.U32 R20, R23, 0x8, RZ ;  /* 0x0000000817147824 */ /* 0x000fe400078e00ff */
[----:B------:R-:W-:Y:S02]  /*08a0*/  IMAD R5, R18, c[0x0][0x1c4], R5 ;  /* 0x0000710012057a24 */ /* 0x000fe400078e0205 */
[----:B-1----:R-:W-:Y:S01]  /*08b0*/  IMAD.WIDE.U32 R2, R16, c[0x0][0x1b8], RZ ;  /* 0x00006e0010027a25 */ /* 0x002fe200078e00ff */
[----:B------:R-:W-:Y:S02]  /*08c0*/  SHF.R.S32.HI R21, RZ, 0x1f, R20 ;  /* 0x0000001fff157819 */ /* 0x000fe40000011414 */
[----:B------:R-:W-:Y:S01]  /*08d0*/  ISETP.GE.AND P3, PT, R20, c[0x0][0x198], PT ;  /* 0x0000660014007a0c */ /* 0x000fe20003f66270 */
[----:B---3--:R-:W-:Y:S01]  /*08e0*/  IMAD R10, R22, 0x80, R4 ;  /* 0x00000080160a7824 */ /* 0x008fe200078e0204 */
[----:B------:R-:W-:Y:S01]  /*08f0*/  IADD3 R3, R3, R0, RZ ;  /* 0x0000000003037210 */ /* 0x000fe20007ffe0ff */
[----:B------:R-:W-:-:S03]  /*0900*/  IMAD.WIDE.U32 R8, R19, c[0x0][0x208], R20 ;  /* 0x0000820013087a25 */ /* 0x000fc600078e0014 */
[----:B------:R-:W-:Y:S01]  /*0910*/  MOV R0, R10 ;  /* 0x0000000a00007202 */ /* 0x000fe20000000f00 */
[----:B------:R-:W-:-:S04]  /*0920*/  @P0 IMAD.HI.U32 R4, R10, c[0x0][0x2c8], RZ ;  /* 0x0000b2000a040a27 */ /* 0x000fc800078e00ff */
[----:B------:R-:W-:Y:S01]  /*0930*/  IMAD.WIDE.U32 R2, R18, c[0x0][0x1c0], R2 ;  /* 0x0000700012027a25 */ /* 0x000fe200078e0002 */
[----:B------:R-:W-:-:S03]  /*0940*/  @P0 SHF.R.U32.HI R0, RZ, c[0x0][0x2cc], R4 ;  /* 0x0000b300ff000a19 */ /* 0x000fc60000011604 */
[C---:B------:R-:W-:Y:S01]  /*0950*/  IMAD R4, R6.reuse, c[0x0][0x208], RZ ;  /* 0x0000820006047a24 */ /* 0x040fe200078e02ff */
[----:B------:R-:W-:Y:S01]  /*0960*/  IADD3 R3, R3, R5, RZ ;  /* 0x0000000503037210 */ /* 0x000fe20007ffe0ff */
[----:B------:R-:W-:Y:S01]  /*0970*/  IMAD R5, R6, c[0x0][0x1e0], RZ ;  /* 0x0000780006057a24 */ /* 0x000fe200078e02ff */
[----:B------:R-:W-:Y:S01]  /*0980*/  SHF.R.S32.HI R6, RZ, 0x1f, R0 ;  /* 0x0000001fff067819 */ /* 0x000fe20000011400 */
[C---:B------:R-:W-:Y:S02]  /*0990*/  IMAD R11, R19.reuse, c[0x0][0x20c], R4 ;  /* 0x00008300130b7a24 */ /* 0x040fe400078e0204 */
[C---:B------:R-:W-:Y:S02]  /*09a0*/  IMAD R7, R19.reuse, c[0x0][0x1e4], R5 ;  /* 0x0000790013077a24 */ /* 0x040fe400078e0205 */
[----:B------:R-:W-:Y:S02]  /*09b0*/  IMAD R6, R6, c[0x0][0x1b0], RZ ;  /* 0x00006c0006067a24 */ /* 0x000fe400078e02ff */
[----:B------:R-:W-:-:S04]  /*09c0*/  IMAD.WIDE.U32 R4, R19, c[0x0][0x1e0], R20 ;  /* 0x0000780013047a25 */ /* 0x000fc800078e0014 */
[----:B------:R-:W-:Y:S01]  /*09d0*/  IMAD.WIDE.U32 R2, R0, c[0x0][0x1b0], R2 ;  /* 0x00006c0000027a25 */ /* 0x000fe200078e0002 */
[----:B------:R-:W-:-:S03]  /*09e0*/  IADD3 R7, R5, R7, RZ ;  /* 0x0000000705077210 */ /* 0x000fc60007ffe0ff */
[----:B------:R-:W-:Y:S02]  /*09f0*/  IMAD R6, R0, c[0x0][0x1b4], R6 ;  /* 0x00006d0000067a24 */ /* 0x000fe400078e0206 */
[----:B------:R-:W-:Y:S02]  /*0a00*/  IMAD.MOV R0, RZ, RZ, -R0 ;  /* 0x000000ffff007224 */ /* 0x000fe400078e0a00 */
[----:B------:R-:W-:Y:S01]  /*0a10*/  IMAD.IADD R5, R9, 0x1, R11 ;  /* 0x0000000109057824 */ /* 0x000fe200078e020b */
[----:B------:R-:W-:Y:S01]  /*0a20*/  IADD3 R3, R3, R6, RZ ;  /* 0x0000000603037210 */ /* 0x000fe20007ffe0ff */
[----:B------:R-:W-:Y:S01]  /*0a30*/  IMAD R9, R0, c[0x0][0x2c4], R10 ;  /* 0x0000b10000097a24 */ /* 0x000fe200078e020a */
[----:B------:R-:W-:Y:S01]  /*0a40*/  LOP3.LUT R0, R26, 0xfffffff0, RZ, 0xc0, !PT ;  /* 0xfffffff01a007812 */ /* 0x000fe200078ec0ff */
[----:B------:R-:W-:Y:S01]  /*0a50*/  IMAD.MOV.U32 R6, RZ, RZ, R4 ;  /* 0x000000ffff067224 */ /* 0x000fe200078e0004 */
[----:B------:R-:W-:Y:S01]  /*0a60*/  MOV R4, R8 ;  /* 0x0000000800047202 */ /* 0x000fe20000000f00 */
[----:B------:R-:W-:-:S02]  /*0a70*/  IMAD R10, R12, c[0x0][0x210], RZ ;  /* 0x000084000c0a7a24 */ /* 0x000fc400078e02ff */
[----:B------:R-:W-:Y:S01]  /*0a80*/  IMAD.IADD R8, R244, 0x1, -R0 ;  /* 0x00000001f4087824 */ /* 0x000fe200078e0a00 */
[----:B------:R-:W-:Y:S01]  /*0a90*/  SHF.L.U32 R0, R19, 0x6, RZ ;  /* 0x0000000613007819 */ /* 0x000fe200000006ff */
[----:B------:R-:W-:Y:S01]  /*0aa0*/  IMAD R13, R16, c[0x0][0x214], R10 ;  /* 0x00008500100d7a24 */ /* 0x000fe200078e020a */
[----:B------:R-:W-:Y:S01]  /*0ab0*/  SHF.R.S32.HI R10, RZ, 0x1f, R9 ;  /* 0x0000001fff0a7819 */ /* 0x000fe20000011409 */
[----:B------:R-:W-:Y:S01]  /*0ac0*/  IMAD R11, R12, c[0x0][0x1e8], RZ ;  /* 0x00007a000c0b7a24 */ /* 0x000fe200078e02ff */
[----:B------:R-:W-:Y:S01]  /*0ad0*/  SHF.R.S32.HI R12, RZ, 0x1f, R8 ;  /* 0x0000001fff0c7819 */ /* 0x000fe20000011408 */
[----:B------:R-:W-:Y:S01]  /*0ae0*/  IMAD.WIDE.U32 R2, R9, c[0x0][0x1a8], R2 ;  /* 0x00006a0009027a25 */ /* 0x000fe200078e0002 */
[----:B------:R-:W-:Y:S02]  /*0af0*/  LOP3.LUT R0, R0, 0x1c0, RZ, 0xc0, !PT ;  /* 0x000001c000007812 */ /* 0x000fe400078ec0ff */
[----:B------:R-:W-:Y:S01]  /*0b00*/  LEA.HI R25, R12, R8, RZ, 0x3 ;  /* 0x000000080c197211 */ /* 0x000fe200078f18ff */
[----:B------:R-:W-:Y:S01]  /*0b10*/  IMAD R10, R10, c[0x0][0x1a8], RZ ;  /* 0x00006a000a0a7a24 */ /* 0x000fe200078e02ff */
[----:B------:R-:W-:Y:S01]  /*0b20*/  LOP3.LUT R14, R0, 0x38, R20, 0xf8, !PT ;  /* 0x00000038000e7812 */ /* 0x000fe200078ef814 */
[----:B------:R-:W-:Y:S01]  /*0b30*/  IMAD.WIDE.U32 R4, R16, c[0x0][0x210], R4 ;  /* 0x0000840010047a25 */ /* 0x000fe200078e0004 */
[----:B------:R-:W-:-:S02]  /*0b40*/  SHF.R.U32.HI R12, RZ, 0x3, R0 ;  /* 0x00000003ff0c7819 */ /* 0x000fc40000011600 */
[----:B------:R-:W-:Y:S01]  /*0b50*/  LOP3.LUT R0, R25, 0xfffffff8, RZ, 0xc0, !PT ;  /* 0xfffffff819007812 */ /* 0x000fe200078ec0ff */
[----:B------:R-:W-:Y:S02]  /*0b60*/  IMAD R10, R9, c[0x0][0x1ac], R10 ;  /* 0x00006b00090a7a24 */ /* 0x000fe400078e020a */
[----:B------:R-:W-:Y:S01]  /*0b70*/  IMAD R11, R16, c[0x0][0x1ec], R11 ;  /* 0x00007b00100b7a24 */ /* 0x000fe200078e020b */
[----:B------:R-:W-:Y:S01]  /*0b80*/  IADD3 R24, R8, -R0, RZ ;  /* 0x8000000008187210 */ /* 0x000fe20007ffe0ff */
[----:B------:R-:W-:Y:S01]  /*0b90*/  IMAD.WIDE.U32 R6, R16, c[0x0][0x1e8], R6 ;  /* 0x00007a0010067a25 */ /* 0x000fe200078e0006 */
[----:B------:R-:W-:Y:S02]  /*0ba0*/  IADD3 R9, R3, R10, RZ ;  /* 0x0000000a03097210 */ /* 0x000fe40007ffe0ff */
[----:B------:R-:W-:Y:S01]  /*0bb0*/  LEA R8, P0, R2, c[0x0][0x160], 0x1 ;  /* 0x0000580002087a11 */ /* 0x000fe200078008ff */
[----:B------:R-:W-:Y:S01]  /*0bc0*/  IMAD.IADD R5, R5, 0x1, R13 ;  /* 0x0000000105057824 */ /* 0x000fe200078e020d */
[----:B------:R-:W-:Y:S01]  /*0bd0*/  LOP3.LUT R16, R14, R12, RZ, 0x3c, !PT ;  /* 0x0000000c0e107212 */ /* 0x000fe200078e3cff */
[----:B------:R-:W-:Y:S01]  /*0be0*/  IMAD.IADD R7, R7, 0x1, R11 ;  /* 0x0000000107077824 */ /* 0x000fe200078e020b */
[----:B------:R-:W-:Y:S01]  /*0bf0*/  LEA.HI.X R9, R2, c[0x0][0x164], R9, 0x1, P0 ;  /* 0x0000590002097a11 */ /* 0x000fe200000f0c09 */
[----:B------:R1:W3:Y:S01]  /*0c00*/  SHFL.IDX PT, R13, R8, RZ, 0x181f ;  /* 0x00181fff080d7589 */ /* 0x0002e200000e0000 */
[----:B------:R-:W-:-:S03]  /*0c10*/  LEA.HI R11, R27, R244, RZ, 0x6 ;  /* 0x000000f41b0b7211 */ /* 0x000fc600078f30ff */
[----:B------:R1:W4:Y:S02]  /*0c20*/  SHFL.IDX PT, R14, R9, RZ, 0x181f ;  /* 0x00181fff090e7589 */ /* 0x00032400000e0000 */
[----:B------:R-:W-:Y:S01]  /*0c30*/  IMAD.SHL.U32 R11, R11, 0x8, RZ ;  /* 0x000000080b0b7824 */ /* 0x000fe200078e00ff */
[----:B--2---:R-:W-:Y:S01]  /*0c40*/  @P1 SHF.R.S32.HI R3, RZ, 0x1f, R15 ;  /* 0x0000001fff031819 */ /* 0x004fe2000001140f */
[----:B------:R-:W-:Y:S02]  /*0c50*/  @!P1 IMAD.MOV.U32 R3, RZ, RZ, R17 ;  /* 0x000000ffff039224 */ /* 0x000fe400078e0011 */
[----:B------:R-:W-:Y:S01]  /*0c60*/  @P1 IMAD.MOV.U32 R2, RZ, RZ, R15 ;  /* 0x000000ffff021224 */ /* 0x000fe200078e000f */
[----:B------:R-:W-:Y:S01]  /*0c70*/  @!P1 MOV R2, R18 ;  /* 0x0000001200029202 */ /* 0x000fe20000000f00 */
[C---:B------:R-:W-:Y:S01]  /*0c80*/  IMAD R10, R3.reuse, c[0x0][0x1f0], RZ ;  /* 0x00007c00030a7a24 */ /* 0x040fe200078e02ff */
[----:B------:R-:W-:Y:S01]  /*0c90*/  LEA R15, R22, R19, 0x7 ;  /* 0x00000013160f7211 */ /* 0x000fe200078e38ff */
[----:B------:R-:W-:Y:S01]  /*0ca0*/  IMAD R0, R3, c[0x0][0x218], RZ ;  /* 0x0000860003007a24 */ /* 0x000fe200078e02ff */
[----:B------:R-:W-:Y:S01]  /*0cb0*/  MOV R18, 0x20 ;  /* 0x0000002000127802 */ /* 0x000fe20000000f00 */
[C---:B------:R-:W-:Y:S01]  /*0cc0*/  IMAD R12, R2.reuse, c[0x0][0x1f4], R10 ;  /* 0x00007d00020c7a24 */ /* 0x040fe200078e020a */
[----:B------:R-:W-:Y:S01]  /*0cd0*/  ISETP.GE.AND P0, PT, R15, UR4, PT ;  /* 0x000000040f007c0c */ /* 0x000fe2000bf06270 */
[----:B------:R-:W-:Y:S01]  /*0ce0*/  IMAD R10, R2, c[0x0][0x21c], R0 ;  /* 0x00008700020a7a24 */ /* 0x000fe200078e0200 */
[----:B------:R-:W-:Y:S01]  /*0cf0*/  LOP3.LUT R0, R16, 0xfffffe00, R11, 0xf8, !PT ;  /* 0xfffffe0010007812 */ /* 0x000fe200078ef80b */
[----:B------:R-:W-:Y:S01]  /*0d00*/  IMAD.WIDE.U32 R94, R2, c[0x0][0x218], R4 ;  /* 0x00008600025e7a25 */ /* 0x000fe200078e0004 */
[----:B------:R-:W-:-:S03]  /*0d10*/  R2P PR, R24, 0x6 ;  /* 0x0000000618007804 */ /* 0x000fc60000000000 */
[----:B------:R-:W-:Y:S01]  /*0d20*/  IMAD.WIDE.U32 R30, R2, c[0x0][0x1f0], R6 ;  /* 0x00007c00021e7a25 */ /* 0x000fe200078e0006 */
[----:B------:R-:W-:Y:S02]  /*0d30*/  IADD3 R29, R95, R10, RZ ;  /* 0x0000000a5f1d7210 */ /* 0x000fe40007ffe0ff */
[----:B------:R-:W-:Y:S01]  /*0d40*/  SEL R4, R18, 0xffffffe0, !P2 ;  /* 0xffffffe012047807 */ /* 0x000fe20005000000 */
[----:B------:R-:W-:Y:S01]  /*0d50*/  IMAD.MOV.U32 R17, RZ, RZ, 0x10 ;  /* 0x00000010ff117424 */ /* 0x000fe200078e00ff */
[----:B------:R-:W-:Y:S01]  /*0d60*/  IADD3 R33, R31, R12, RZ ;  /* 0x0000000c1f217210 */ /* 0x000fe20007ffe0ff */
[----:B------:R1:W-:Y:S03]  /*0d70*/  STL.64 [R1+0x28], R30 ;  /* 0x0000281e01007387 */ /* 0x0003e60000100a00 */
[----:B------:R-:W-:Y:S01]  /*0d80*/  SEL R3, R17, 0xfffffff0, !P1 ;  /* 0xfffffff011037807 */ /* 0x000fe20004800000 */
[----:B------:R1:W-:Y:S04]  /*0d90*/  STL.64 [R1+0x38], R94 ;  /* 0x0000385e01007387 */ /* 0x0003e80000100a00 */
[----:B------:R1:W-:Y:S04]  /*0da0*/  STL [R1+0x34], R29 ;  /* 0x0000341d01007387 */ /* 0x0003e80000100800 */
[----:B------:R1:W-:Y:S01]  /*0db0*/  STL [R1+0x1c], R33 ;  /* 0x00001c2101007387 */ /* 0x0003e20000100800 */
[----:B------:R-:W-:Y:S05]  /*0dc0*/  @P0 BRA `(.L_x_5) ;  /* 0x0000005000000947 */ /* 0x000fea0003800000 */
[----:B---34-:R-:W-:Y:S01]  /*0dd0*/  LEA R6, P0, R20, R13, 0x1 ;  /* 0x0000000d14067211 */ /* 0x018fe200078008ff */
[----:B------:R-:W-:-:S03]  /*0de0*/  IMAD.SHL.U32 R2, R0, 0x2, RZ ;  /* 0x0000000200027824 */ /* 0x000fc600078e00ff */
[----:B------:R-:W-:-:S05]  /*0df0*/  LEA.HI.X R7, R20, R14, R21, 0x1, P0 ;  /* 0x0000000e14077211 */ /* 0x000fca00000f0c15 */
[----:B------:R-:W-:Y:S01]  /*0e00*/  @!PT LDS RZ, [RZ] ;  /* 0x00000000fffff984 */ /* 0x000fe20000000800 */
[----:B------:R2:W-:Y:S04]  /*0e10*/  LDGSTS.E.BYPASS.LTC128B.128 [R2+0x7100], [R6.64], !P3 ;  /* 0x0710000006027fae */ /* 0x0005e8000d901d48 */
.L_x_5:
[----:B---34-:R-:W-:Y:S05]  /*0e20*/  BSYNC B0 ;  /* 0x0000000000007941 */ /* 0x018fea0003800000 */
.L_x_4:
[----:B------:R-:W-:Y:S01]  /*0e30*/  IADD3 R5, R15, 0x10, RZ ;  /* 0x000000100f057810 */ /* 0x000fe20007ffe0ff */
[----:B--2---:R2:W3:Y:S01]  /*0e40*/  SHFL.IDX PT, R2, R9, 0x1, 0x181f ;  /* 0x00381f0009027f89 */ /* 0x0044e200000e0000 */
[----:B------:R-:W-:Y:S02]  /*0e50*/  BSSY B0, `(.L_x_6) ;  /* 0x0000009000007945 */ /* 0x000fe40003800000 */
[----:B------:R-:W-:Y:S01]  /*0e60*/  ISETP.GE.AND P0, PT, R5, UR4, PT ;  /* 0x0000000405007c0c */ /* 0x000fe2000bf06270 */
[----:B------:R2:W4:-:S12]  /*0e70*/  SHFL.IDX PT, R6, R8, 0x1, 0x181f ;  /* 0x00381f0008067f89 */ /* 0x00051800000e0000 */
[----:B------:R-:W-:Y:S05]  /*0e80*/  @P0 BRA `(.L_x_7) ;  /* 0x0000005000000947 */ /* 0x000fea0003800000 */
[----:B----4-:R-:W-:-:S04]  /*0e90*/  LEA R6, P0, R20, R6, 0x1 ;  /* 0x0000000614067211 */ /* 0x010fc800078008ff */
[----:B---3--:R-:W-:Y:S01]  /*0ea0*/  LEA.HI.X R7, R20, R2, R21, 0x1, P0 ;  /* 0x0000000214077211 */ /* 0x008fe200000f0c15 */
[----:B------:R-:W-:-:S05]  /*0eb0*/  IMAD.SHL.U32 R2, R0, 0x2, RZ ;  /* 0x0000000200027824 */ /* 0x000fca00078e00ff */
[----:B------:R-:W-:Y:S01]  /*0ec0*/  @!PT LDS RZ, [RZ] ;  /* 0x00000000fffff984 */ /* 0x000fe20000000800 */
[----:B------:R3:W-:Y:S03]  /*0ed0*/  LDGSTS.E.BYPASS.LTC128B.128 [R2+0x7900], [R6.64], !P3 ;  /* 0x0790000006027fae */ /* 0x0007e6000d901d48 */
.L_x_7:
[----:B------:R-:W-:Y:S05]  /*0ee0*/  BSYNC B0 ;  /* 0x0000000000007941 */ /* 0x000fea0003800000 */
.L_x_6:
[----:B------:R-:W-:Y:S01]  /*0ef0*/  IADD3 R5, R15, 0x20, RZ ;  /* 0x000000200f057810 */ /* 0x000fe20007ffe0ff */
[----:B---3--:R3:W1:Y:S01]  /*0f00*/  SHFL.IDX PT, R2, R9, 0x2, 0x181f ;  /* 0x00581f0009027f89 */ /* 0x00866200000e0000 */
[----:B------:R-:W-:Y:S02]  /*0f10*/  BSSY B0, `(.L_x_8) ;  /* 0x0000009000007945 */ /* 0x000fe40003800000 */
[----:B------:R-:W-:Y:S01]  /*0f20*/  ISETP.GE.AND P0, PT, R5, UR4, PT ;  /* 0x0000000405007c0c */ /* 0x000fe2000bf06270 */
[----:B----4-:R3:W4:-:S12]  /*0f30*/  SHFL.IDX PT, R6, R8, 0x2, 0x181f ;  /* 0x00581f0008067f89 */ /* 0x01071800000e0000 */
[----:B------:R-:W-:Y:S05]  /*0f40*/  @P0 BRA `(.L_x_9) ;  /* 0x0000005000000947 */ /* 0x000fea0003800000 */
[----:B----4-:R-:W-:-:S04]  /*0f50*/  LEA R6, P0, R20, R6, 0x1 ;  /* 0x0000000614067211 */ /* 0x010fc800078008ff */
[----:B-1----:R-:W-:Y:S01]  /*0f60*/  LEA.HI.X R7, R20, R2, R21, 0x1, P0 ;  /* 0x0000000214077211 */ /* 0x002fe200000f0c15 */
[----:B------:R-:W-:-:S05]  /*0f70*/  IMAD.SHL.U32 R2, R0, 0x2, RZ ;  /* 0x0000000200027824 */ /* 0x000fca00078e00ff */
[----:B------:R-:W-:Y:S01]  /*0f80*/  @!PT LDS RZ, [RZ] ;  /* 0x00000000fffff984 */ /* 0x000fe20000000800 */
[----:B------:R1:W-:Y:S03]  /*0f90*/  LDGSTS.E.BYPASS.LTC128B.128 [R2+0x8100], [R6.64], !P3 ;  /* 0x0810000006027fae */ /* 0x0003e6000d901d48 */
.L_x_9:
[----:B------:R-:W-:Y:S05]  /*0fa0*/  BSYNC B0 ;  /* 0x0000000000007941 */ /* 0x000fea0003800000 */
.L_x_8:
[----:B------:R-:W-:Y:S01]  /*0fb0*/  IADD3 R5, R15, 0x30, RZ ;  /* 0x000000300f057810 */ /* 0x000fe20007ffe0ff */
[----:B-1----:R1:W2:Y:S01]  /*0fc0*/  SHFL.IDX PT, R2, R9, 0x3, 0x181f ;  /* 0x00781f0009027f89 */ /* 0x0022a200000e0000 */
[----:B------:R-:W-:Y:S02]  /*0fd0*/  BSSY B0, `(.L_x_10) ;  /* 0x0000009000007945 */ /* 0x000fe40003800000 */
[----:B------:R-:W-:Y:S01]  /*0fe0*/  ISETP.GE.AND P0, PT, R5, UR4, PT ;  /* 0x0000000405007c0c */ /* 0x000fe2000bf06270 */
[----:B----4-:R1:W4:-:S12]  /*0ff0*/  SHFL.IDX PT, R6, R8, 0x3, 0x181f ;  /* 0x00781f0008067f89 */ /* 0x01031800000e0000 */
[----:B------:R-:W-:Y:S05]  /*1000*/  @P0 BRA `(.L_x_11) ;  /* 0x0000005000000947 */ /* 0x000fea0003800000 */
[----:B----4-:R-:W-:-:S04]  /*1010*/  LEA R6, P0, R20, R6, 0x1 ;  /* 0x0000000614067211 */ /* 0x010fc800078008ff */
[----:B--2---:R-:W-:Y:S01]  /*1020*/  LEA.HI.X R7, R20, R2, R21, 0x1, P0 ;  /* 0x0000000214077211 */ /* 0x004fe200000f0c15 */
[----:B------:R-:W-:-:S05]  /*1030*/  IMAD.SHL.U32 R2, R0, 0x2, RZ ;  /* 0x0000000200027824 */ /* 0x000fca00078e00ff */
[----:B------:R-:W-:Y:S01]  /*1040*/  @!PT LDS RZ, [RZ] ;  /* 0x00000000fffff984 */ /* 0x000fe20000000800 */
[----:B------:R2:W-:Y:S03]  /*1050*/  LDGSTS.E.BYPASS.LTC128B.128 [R2+0x8900], [R6.64], !P3 ;  /* 0x0890000006027fae */ /* 0x0005e6000d901d48 */
.L_x_11:
[----:B------:R-:W-:Y:S05]  /*1060*/  BSYNC B0 ;  /* 0x0000000000007941 */ /* 0x000fea0003800000 */
.L_x_10:
[----:B------:R-:W-:Y:S01]  /*1070*/  IADD3 R5, R15, 0x40, RZ ;  /* 0x000000400f057810 */ /* 0x000fe20007ffe0ff */
[----:B--2---:R2:W1:Y:S01]  /*1080*/  SHFL.IDX PT, R2, R9, 0x4, 0x181f ;  /* 0x00981f0009027f89 */ /* 0x00446200000e0000 */
        /* <DEDUP_REMOVED lines=9> */
.L_x_13:
[----:B------:R-:W-:Y:S05]  /*1120*/  BSYNC B0 ;  /* 0x0000000000007941 */ /* 0x000fea0003800000 */
.L_x_12:
        /* <DEDUP_REMOVED lines=11> */
.L_x_15:
[----:B------:R-:W-:Y:S05]  /*11e0*/  BSYNC B0 ;  /* 0x0000000000007941 */ /* 0x000fea0003800000 */
.L_x_14:
        /* <DEDUP_REMOVED lines=11> */
.L_x_17:
[----:B------:R-:W-:Y:S05]  /*12a0*/  BSYNC B0 ;  /* 0x0000000000007941 */ /* 0x000fea0003800000 */
.L_x_16:
[----:B-123--:R-:W1:Y:S01]  /*12b0*/  SHFL.IDX PT, R8, R8, 0x7, 0x181f ;  /* 0x00f81f0008087f89 */ /* 0x00ee6200000e0000 */
[----:B------:R-:W-:Y:S01]  /*12c0*/  IADD3 R5, R15, 0x70, RZ ;  /* 0x000000700f057810 */ /* 0x000fe20007ffe0ff */
[----:B------:R-:W-:Y:S01]  /*12d0*/  IMAD.SHL.U32 R241, R0, 0x2, RZ ;  /* 0x0000000200f17824 */ /* 0x000fe200078e00ff */
[C---:B------:R-:W-:Y:S01]  /*12e0*/  IADD3 R142, R236.reuse, -0x1, RZ ;  /* 0xffffffffec8e7810 */ /* 0x040fe20007ffe0ff */
[----:B------:R-:W2:Y:S01]  /*12f0*/  SHFL.IDX PT, R2, R9, 0x7, 0x181f ;  /* 0x00f81f0009027f89 */ /* 0x000ea200000e0000 */
[----:B------:R-:W-:Y:S01]  /*1300*/  ISETP.GE.AND P1, PT, R5, UR4, PT ;  /* 0x0000000405007c0c */ /* 0x000fe2000bf26270 */
[----:B------:R-:W-:Y:S01]  /*1310*/  IMAD.MOV.U32 R5, RZ, RZ, 0x70 ;  /* 0x00000070ff057424 */ /* 0x000fe200078e00ff */
[----:B------:R-:W-:Y:S01]  /*1320*/  SHF.R.S32.HI R18, RZ, 0x4, R26 ;  /* 0x00000004ff127819 */ /* 0x000fe2000001141a */
[----:B------:R-:W-:Y:S01]  /*1330*/  IMAD.MOV.U32 R250, RZ, RZ, R32 ;  /* 0x000000fffffa7224 */ /* 0x000fe200078e0020 */
[----:B------:R-:W-:Y:S01]  /*1340*/  LEA.HI R242, R27, R244, RZ, 0x5 ;  /* 0x000000f41bf27211 */ /* 0x000fe200078f28ff */
[----:B------:R-:W-:Y:S01]  /*1350*/  IMAD R141, R236, -0x70, R5 ;  /* 0xffffff90ec8d7824 */ /* 0x000fe200078e0205 */
[----:B------:R-:W-:Y:S01]  /*1360*/  ULDC.64 UR4, c[0x0][0x208] ;  /* 0x0000820000047ab9 */ /* 0x000fe20000000a00 */
[C---:B----4-:R-:W-:Y:S01]  /*1370*/  IMAD R6, R5.reuse, c[0x0][0x1e4], RZ ;  /* 0x0000790005067a24 */ /* 0x050fe200078e02ff */
[----:B------:R-:W-:Y:S01]  /*1380*/  USHF.L.U32 UR7, UR4, 0x5, URZ ;  /* 0x0000000504077899 */ /* 0x000fe2000800063f */
[----:B------:R-:W-:Y:S01]  /*1390*/  IMAD.WIDE.U32 R248, R5, c[0x0][0x1e0], RZ ;  /* 0x0000780005f87a25 */ /* 0x000fe200078e00ff */
[----:B------:R-:W-:Y:S01]  /*13a0*/  IADD3 R22, R141, c[0x0][0x1d0], -R19 ;  /* 0x000074008d167a10 */ /* 0x000fe20007ffe813 */
[----:B------:R-:W-:-:S02]  /*13b0*/  UMOV UR6, 0x5 ;  /* 0x0000000500067882 */ /* 0x000fc40000000000 */
[----:B------:R-:W-:Y:S01]  /*13c0*/  IMAD.IADD R243, R249, 0x1, R6 ;  /* 0x00000001f9f37824 */ /* 0x000fe200078e0206 */
[C---:B------:R-:W-:Y:S01]  /*13d0*/  ISETP.GE.AND P6, PT, R22.reuse, 0x21, PT ;  /* 0x000000211600780c */ /* 0x040fe20003fc6270 */
[----:B------:R-:W-:Y:S01]  /*13e0*/  IMAD.MOV.U32 R251, RZ, RZ, R33 ;  /* 0x000000fffffb7224 */ /* 0x000fe200078e0021 */
[----:B------:R-:W-:Y:S01]  /*13f0*/  ISETP.GE.AND P4, PT, R22, 0x1, PT ;  /* 0x000000011600780c */ /* 0x000fe20003f86270 */
[----:B------:R-:W-:Y:S01]  /*1400*/  IMAD.MOV.U32 R250, RZ, RZ, R30 ;  /* 0x000000fffffa7224 */ /* 0x000fe200078e001e */
[----:B------:R-:W-:Y:S01]  /*1410*/  USHF.L.U64.HI UR5, UR4, UR6, UR5 ;  /* 0x0000000604057299 */ /* 0x000fe20008010205 */
[C---:B-1----:R-:W-:Y:S01]  /*1420*/  @!P1 LEA R8, P0, R20.reuse, R8, 0x1 ;  /* 0x0000000814089211 */ /* 0x042fe200078008ff */
[----:B------:R-:W-:Y:S02]  /*1430*/  IMAD R0, R243, R142, RZ ;  /* 0x0000008ef3007224 */ /* 0x000fe400078e02ff */
[----:B------:R-:W-:Y:S01]  /*1440*/  IMAD.MOV.U32 R245, RZ, RZ, c[0x0][0x1e0] ;  /* 0x00007800fff57624 */ /* 0x000fe200078e00ff */
[----:B--2---:R-:W-:Y:S01]  /*1450*/  @!P1 LEA.HI.X R9, R20, R2, R21, 0x1, P0 ;  /* 0x0000000214099211 */ /* 0x004fe200000f0c15 */
[----:B------:R-:W-:Y:S01]  /*1460*/  IMAD.WIDE.U32 R6, R142, R248, R250 ;  /* 0x000000f88e067225 */ /* 0x000fe200078e00fa */
[----:B------:R-:W-:Y:S01]  /*1470*/  ISETP.GE.AND P0, PT, R22, 0x11, PT ;  /* 0x000000111600780c */ /* 0x000fe20003f06270 */
[----:B------:R-:W-:Y:S01]  /*1480*/  STL.64 [R1+0x18], R250 ;  /* 0x000018fa01007387 */ /* 0x000fe20000100a00 */
[----:B------:R-:W-:Y:S01]  /*1490*/  SHF.R.S32.HI R21, RZ, 0x1f, R142 ;  /* 0x0000001fff157819 */ /* 0x000fe2000001148e */
[----:B------:R-:W-:-:S02]  /*14a0*/  IMAD.MOV.U32 R246, RZ, RZ, c[0x0][0x1e4] ;  /* 0x00007900fff67624 */ /* 0x000fc400078e00ff */
[----:B------:R-:W-:Y:S01]  /*14b0*/  @!PT LDS RZ, [RZ] ;  /* 0x00000000fffff984 */ /* 0x000fe20000000800 */
[----:B------:R1:W-:Y:S01]  /*14c0*/  @!P1 LDGSTS.E.BYPASS.LTC128B.128 [R241+0xa900], [R8.64], !P3 ;  /* 0x0a90000008f19fae */ /* 0x0003e2000d901d48 */
[----:B------:R-:W-:Y:S01]  /*14d0*/  ISETP.GE.AND P1, PT, R20, c[0x0][0x1d4], PT ;  /* 0x0000750014007a0c */ /* 0x000fe20003f26270 */
[----:B------:R-:W-:Y:S02]  /*14e0*/  IMAD R0, R21, R248, R0 ;  /* 0x000000f815007224 */ /* 0x000fe400078e0200 */
[----:B------:R-:W0:Y:S01]  /*14f0*/  LDGDEPBAR ;  /* 0x00000000000079af */ /* 0x000e220000000000 */
[----:B------:R-:W-:Y:S02]  /*1500*/  IMAD.SHL.U32 R12, R246, 0x20, RZ ;  /* 0x00000020f60c7824 */ /* 0x000fe400078e00ff */
[----:B------:R-:W-:Y:S01]  /*1510*/  IMAD.IADD R7, R7, 0x1, R0 ;  /* 0x0000000107077824 */ /* 0x000fe200078e0200 */
[----:B------:R-:W-:Y:S01]  /*1520*/  BAR.SYNC.DEFER_BLOCKING 0x0 ;  /* 0x0000000000007b1d */ /* 0x000fe20000010000 */
[----:B------:R-:W-:Y:S01]  /*1530*/  @P0 LEA R2, P2, R245, R6, 0x4 ;  /* 0x00000006f5020211 */ /* 0x000fe200078420ff */
[----:B------:R-:W-:-:S02]  /*1540*/  IMAD.MOV.U32 R92, RZ, RZ, R28 ;  /* 0x000000ffff5c7224 */ /* 0x000fc400078e001c */
[----:B------:R-:W-:Y:S01]  /*1550*/  IMAD.MOV.U32 R93, RZ, RZ, R29 ;  /* 0x000000ffff5d7224 */ /* 0x000fe200078e001d */
[----:B------:R-:W-:Y:S01]  /*1560*/  @P0 LEA R10, P5, R2, c[0x0][0x1c8], 0x1 ;  /* 0x00007200020a0a11 */ /* 0x000fe200078a08ff */
[----:B------:R-:W-:Y:S01]  /*1570*/  IMAD.MOV.U32 R92, RZ, RZ, R94 ;  /* 0x000000ffff5c7224 */ /* 0x000fe200078e005e */
[----:B------:R-:W-:-:S04]  /*1580*/  @P0 LEA.HI.X R5, R245, R7, R246, 0x4, P2 ;  /* 0x00000007f5050211 */ /* 0x000fc800010f24f6 */
[----:B------:R-:W-:Y:S01]  /*1590*/  @P0 LEA.HI.X R11, R2, c[0x0][0x1cc], R5, 0x1, P5 ;  /* 0x00007300020b0a11 */ /* 0x000fe200028f0c05 */
[----:B------:R-:W-:Y:S01]  /*15a0*/  STL.64 [R1+0x30], R92 ;  /* 0x0000305c01007387 */ /* 0x000fe20000100a00 */
[----:B------:R-:W-:Y:S01]  /*15b0*/  ISETP.GE.AND P5, PT, R22, 0x31, PT ;  /* 0x000000311600780c */ /* 0x000fe20003fa6270 */
[----:B-1----:R-:W-:-:S05]  /*15c0*/  IMAD.WIDE.U32 R8, R245, 0x20, RZ ;  /* 0x00000020f5087825 */ /* 0x002fca00078e00ff */
[C---:B------:R-:W-:Y:S02]  /*15d0*/  @P6 IADD3 R0, P2, R6.reuse, R8, RZ ;  /* 0x0000000806006210 */ /* 0x040fe40007f5e0ff */
[C---:B------:R-:W-:Y:S02]  /*15e0*/  @P4 LEA R8, P3, R6.reuse, c[0x0][0x1c8], 0x1 ;  /* 0x0000720006084a11 */ /* 0x040fe400078608ff */
[----:B------:R-:W-:Y:S02]  /*15f0*/  @P6 IADD3.X R2, R7, R9, R12, P2, !PT ;  /* 0x0000000907026210 */ /* 0x000fe400017fe40c */
[----:B------:R-:W-:Y:S02]  /*1600*/  @P4 LEA.HI.X R9, R6, c[0x0][0x1cc], R7, 0x1, P3 ;  /* 0x0000730006094a11 */ /* 0x000fe400018f0c07 */
[----:B------:R-:W-:Y:S02]  /*1610*/  @P6 LEA R16, P2, R0, c[0x0][0x1c8], 0x1 ;  /* 0x0000720000106a11 */ /* 0x000fe400078408ff */
[C---:B------:R-:W-:Y:S01]  /*1620*/  ISETP.GE.AND P3, PT, R22.reuse, 0x51, PT ;  /* 0x000000511600780c */ /* 0x040fe20003f66270 */
[----:B------:R-:W-:Y:S01]  /*1630*/  @!PT LDS RZ, [RZ] ;  /* 0x00000000fffff984 */ /* 0x000fe20000000800 */
[----:B------:R-:W-:Y:S01]  /*1640*/  @!PT LDS RZ, [RZ] ;  /* 0x00000000fffff984 */ /* 0x000fe20000000800 */
[----:B------:R-:W-:Y:S01]  /*1650*/  @!PT LDS RZ, [RZ] ;  /* 0x00000000fffff984 */ /* 0x000fe20000000800 */
[----:B------:R1:W-:Y:S01]  /*1660*/  @P4 LDGSTS.E.BYPASS.LTC128B.128 [R241+0x3900], [R8.64], !P1 ;  /* 0x0390000008f14fae */ /* 0x0003e2000c901d48 */
[----:B------:R-:W-:-:S02]  /*1670*/  ISETP.GE.AND P4, PT, R22, 0x41, PT ;  /* 0x000000411600780c */ /* 0x000fc40003f86270 */
[----:B------:R-:W-:Y:S01]  /*1680*/  @P6 LEA.HI.X R17, R0, c[0x0][0x1cc], R2, 0x1, P2 ;  /* 0x0000730000116a11 */ /* 0x000fe200010f0c02 */
[----:B------:R-:W-:Y:S01]  /*1690*/  @P5 IMAD R0, R246, 0x30, RZ ;  /* 0x00000030f6005824 */ /* 0x000fe200078e02ff */
[----:B------:R2:W-:Y:S01]  /*16a0*/  @P0 LDGSTS.E.BYPASS.LTC128B.128 [R241+0x4100], [R10.64], !P1 ;  /* 0x041000000af10fae */ /* 0x0005e2000c901d48 */
[----:B------:R-:W-:-:S03]  /*16b0*/  ISETP.GE.AND P2, PT, R22, 0x61, PT ;  /* 0x000000611600780c */ /* 0x000fc60003f46270 */
[----:B------:R3:W-:Y:S10]  /*16c0*/  @P6 LDGSTS.E.BYPASS.LTC128B.128 [R241+0x4900], [R16.64], !P1 ;  /* 0x0490000010f16fae */ /* 0x0007f4000c901d48 */
[----:B------:R-:W-:-:S02]  /*16d0*/  @P2 IMAD R5, R246, 0x60, RZ ;  /* 0x00000060f6052824 */ /* 0x000fc400078e02ff */
[----:B-1----:R-:W-:-:S04]  /*16e0*/  @P5 IMAD.WIDE.U32 R8, R245, 0x30, R6 ;  /* 0x00000030f5085825 */ /* 0x002fc800078e0006 */
[----:B------:R-:W-:Y:S01]  /*16f0*/  @P5 IMAD.IADD R0, R9, 0x1, R0 ;  /* 0x0000000109005824 */ /* 0x000fe200078e0200 */
[----:B------:R-:W-:Y:S01]  /*1700*/  @P5 LEA R14, P0, R8, c[0x0][0x1c8], 0x1 ;  /* 0x00007200080e5a11 */ /* 0x000fe200078008ff */
[----:B--2---:R-:W-:-:S03]  /*1710*/  @P3 IMAD R10, R246, 0x50, RZ ;  /* 0x00000050f60a3824 */ /* 0x004fc600078e02ff */
[----:B------:R-:W-:Y:S01]  /*1720*/  @P5 LEA.HI.X R15, R8, c[0x0][0x1cc], R0, 0x1, P0 ;  /* 0x00007300080f5a11 */ /* 0x000fe200000f0c00 */
[C---:B------:R-:W-:Y:S01]  /*1730*/  @P3 IMAD.WIDE.U32 R8, R245.reuse, 0x50, R6 ;  /* 0x00000050f5083825 */ /* 0x040fe200078e0006 */
[----:B------:R-:W-:-:S03]  /*1740*/  @P4 LEA R0, P0, R245, R6, 0x6 ;  /* 0x00000006f5004211 */ /* 0x000fc600078030ff */
[----:B------:R1:W-:Y:S01]  /*1750*/  @P5 LDGSTS.E.BYPASS.LTC128B.128 [R241+0x5100], [R14.64], !P1 ;  /* 0x051000000ef15fae */ /* 0x0003e2000c901d48 */
[C---:B------:R-:W-:Y:S01]  /*1760*/  @P4 LEA.HI.X R2, R245.reuse, R7, R246, 0x6, P0 ;  /* 0x00000007f5024211 */ /* 0x040fe200000f34f6 */
[----:B------:R-:W-:Y:S01]  /*1770*/  @P2 IMAD.WIDE.U32 R6, R245, 0x60, R6 ;  /* 0x00000060f5062825 */ /* 0x000fe200078e0006 */
[----:B------:R-:W-:-:S04]  /*1780*/  @P4 LEA R12, P0, R0, c[0x0][0x1c8], 0x1 ;  /* 0x00007200000c4a11 */ /* 0x000fc800078008ff */
[----:B------:R-:W-:Y:S01]  /*1790*/  @P4 LEA.HI.X R13, R0, c[0x0][0x1cc], R2, 0x1, P0 ;  /* 0x00007300000d4a11 */ /* 0x000fe200000f0c02 */
[----:B------:R-:W-:Y:S01]  /*17a0*/  @P3 IMAD.IADD R0, R9, 0x1, R10 ;  /* 0x0000000109003824 */ /* 0x000fe200078e020a */
[----:B------:R-:W-:Y:S02]  /*17b0*/  @P3 LEA R10, P0, R8, c[0x0][0x1c8], 0x1 ;  /* 0x00007200080a3a11 */ /* 0x000fe400078008ff */
[----:B------:R-:W-:Y:S01]  /*17c0*/  LEA.HI R2, R26, R18, RZ, 0x1 ;  /* 0x000000121a027211 */ /* 0x000fe200078f08ff */
[----:B------:R1:W-:Y:S01]  /*17d0*/  @P4 LDGSTS.E.BYPASS.LTC128B.128 [R241+0x5900], [R12.64], !P1 ;  /* 0x059000000cf14fae */ /* 0x0003e2000c901d48 */
[----:B------:R-:W-:Y:S01]  /*17e0*/  @P3 LEA.HI.X R11, R8, c[0x0][0x1cc], R0, 0x1, P0 ;  /* 0x00007300080b3a11 */ /* 0x000fe200000f0c00 */
[----:B------:R-:W-:Y:S01]  /*17f0*/  @P2 IMAD.IADD R0, R7, 0x1, R5 ;  /* 0x0000000107002824 */ /* 0x000fe200078e0205 */
[----:B------:R-:W-:Y:S02]  /*1800*/  @P2 LEA R8, P0, R6, c[0x0][0x1c8], 0x1 ;  /* 0x0000720006082a11 */ /* 0x000fe400078008ff */
[----:B------:R-:W-:Y:S01]  /*1810*/  LOP3.LUT R2, R2, 0xfffffffe, RZ, 0xc0, !PT ;  /* 0xfffffffe02027812 */ /* 0x000fe200078ec0ff */
[----:B------:R2:W-:Y:S01]  /*1820*/  @P3 LDGSTS.E.BYPASS.LTC128B.128 [R241+0x6100], [R10.64], !P1 ;  /* 0x061000000af13fae */ /* 0x0005e2000c901d48 */
[----:B------:R-:W-:Y:S01]  /*1830*/  @P2 LEA.HI.X R9, R6, c[0x0][0x1cc], R0, 0x1, P0 ;  /* 0x0000730006092a11 */ /* 0x000fe200000f0c00 */
[C---:B------:R-:W-:Y:S01]  /*1840*/  IMAD.SHL.U32 R0, R23.reuse, 0x40, RZ ;  /* 0x0000004017007824 */ /* 0x040fe200078e00ff */
[----:B------:R-:W-:Y:S01]  /*1850*/  LOP3.LUT P0, RZ, R23, 0x2, RZ, 0xc0, !PT ;  /* 0x0000000217ff7812 */ /* 0x000fe2000780c0ff */
[----:B------:R-:W-:Y:S01]  /*1860*/  IMAD.IADD R18, R18, 0x1, -R2 ;  /* 0x0000000112127824 */ /* 0x000fe200078e0a02 */
[----:B------:R-:W-:Y:S01]  /*1870*/  ISETP.GE.AND P3, PT, R20, c[0x0][0x1d4], PT ;  /* 0x0000750014007a0c */ /* 0x000fe20003f66270 */
[----:B------:R4:W-:Y:S01]  /*1880*/  @P2 LDGSTS.E.BYPASS.LTC128B.128 [R241+0x6900], [R8.64], !P1 ;  /* 0x0690000008f12fae */ /* 0x0009e2000c901d48 */
[----:B------:R-:W-:Y:S01]  /*1890*/  IMAD.SHL.U32 R2, R24, 0x40, RZ ;  /* 0x0000004018027824 */ /* 0x000fe200078e00ff */
[----:B------:R-:W-:Y:S01]  /*18a0*/  LOP3.LUT R0, R0, 0x1c0, RZ, 0xc0, !PT ;  /* 0x000001c000007812 */ /* 0x000fe200078ec0ff */
[----:B------:R-:W-:Y:S01]  /*18b0*/  IMAD.SHL.U32 R5, R18, 0x8, RZ ;  /* 0x0000000812057824 */ /* 0x000fe200078e00ff */
[----:B------:R-:W0:Y:S01]  /*18c0*/  LDGDEPBAR ;  /* 0x00000000000079af */ /* 0x000e220000000000 */
[----:B------:R-:W-:-:S02]  /*18d0*/  ISETP.LT.OR P6, PT, R22, 0x1, P3 ;  /* 0x000000011600780c */ /* 0x000fc40001fc1670 */
[----:B------:R-:W-:Y:S02]  /*18e0*/  LOP3.LUT R2, R2, 0x1c0, RZ, 0xc0, !PT ;  /* 0x000001c002027812 */ /* 0x000fe400078ec0ff */
[----:B------:R-:W-:Y:S02]  /*18f0*/  SHF.R.U32.HI R6, RZ, 0x3, R0 ;  /* 0x00000003ff067819 */ /* 0x000fe40000011600 */
[----:B------:R-:W-:Y:S01]  /*1900*/  LOP3.LUT R7, R2, 0x8, R5, 0xf8, !PT ;  /* 0x0000000802077812 */ /* 0x000fe200078ef805 */
[----:B------:R-:W-:Y:S01]  /*1910*/  IMAD.SHL.U32 R5, R25, 0x40, RZ ;  /* 0x0000004019057824 */ /* 0x000fe200078e00ff */
[----:B------:R-:W-:Y:S02]  /*1920*/  SHF.R.U32.HI R2, RZ, 0x3, R2 ;  /* 0x00000003ff027819 */ /* 0x000fe40000011602 */
[----:B------:R-:W-:Y:S02]  /*1930*/  ISETP.LT.OR P5, PT, R22, 0x11, P3 ;  /* 0x000000111600780c */ /* 0x000fe40001fa1670 */
[----:B------:R-:W-:-:S02]  /*1940*/  LOP3.LUT R140, R7, R2, RZ, 0x3c, !PT ;  /* 0x00000002078c7212 */ /* 0x000fc400078e3cff */
[----:B------:R-:W-:Y:S01]  /*1950*/  LOP3.LUT R5, R5, 0xfffffe00, RZ, 0xc0, !PT ;  /* 0xfffffe0005057812 */ /* 0x000fe200078ec0ff */
[----:B----4-:R-:W-:Y:S01]  /*1960*/  IMAD.SHL.U32 R8, R19, 0x8, RZ ;  /* 0x0000000813087824 */ /* 0x010fe200078e00ff */
[----:B------:R-:W-:-:S04]  /*1970*/  DEPBAR.LE SB0, 0x1 ;  /* 0x000080400000791a */ /* 0x000fc80000000000 */
[----:B------:R-:W-:-:S04]  /*1980*/  DEPBAR.LE SB0, 0x0 ;  /* 0x000080000000791a */ /* 0x000fc80000000000 */
[----:B------:R-:W-:Y:S01]  /*1990*/  LOP3.LUT R8, R0, 0x8, R8, 0xf8, !PT ;  /* 0x0000000800087812 */ /* 0x000fe200078ef808 */
[----:B------:R-:W-:-:S03]  /*19a0*/  IMAD.SHL.U32 R0, R242, 0x20, RZ ;  /* 0x00000020f2007824 */ /* 0x000fc600078e00ff */
[----:B------:R-:W-:Y:S02]  /*19b0*/  LOP3.LUT R6, R8, R6, RZ, 0x3c, !PT ;  /* 0x0000000608067212 */ /* 0x000fe400078e3cff */
[----:B------:R-:W-:-:S03]  /*19c0*/  LOP3.LUT R2, R0, 0x7ffffc00, RZ, 0xc0, !PT ;  /* 0x7ffffc0000027812 */ /* 0x000fc600078ec0ff */
[----:B------:R-:W-:Y:S01]  /*19d0*/  IMAD R0, R18, 0x200, R6 ;  /* 0x0000020012007824 */ /* 0x000fe200078e0206 */
[----:B------:R-:W-:Y:S01]  /*19e0*/  IADD3 R2, R140, R5, R2 ;  /* 0x000000058c027210 */ /* 0x000fe20007ffe002 */
[----:B------:R-:W-:-:S04]  /*19f0*/  IMAD.WIDE.U32 R6, R142, c[0x0][0x208], RZ ;  /* 0x000082008e067a25 */ /* 0x000fc800078e00ff */
[----:B------:R-:W-:Y:S01]  /*1a00*/  IMAD.SHL.U32 R143, R0, 0x2, RZ ;  /* 0x00000002008f7824 */ /* 0x000fe200078e00ff */
[----:B------:R-:W-:Y:S01]  /*1a10*/  BAR.SYNC.DEFER_BLOCKING 0x0 ;  /* 0x0000000000007b1d */ /* 0x000fe20000010000 */
[----:B------:R-:W-:-:S03]  /*1a20*/  IMAD.SHL.U32 R230, R2, 0x2, RZ ;  /* 0x0000000202e67824 */ /* 0x000fc600078e00ff */
[----:B------:R-:W-:Y:S01]  /*1a30*/  IADD3 R0, R143, 0x3900, RZ ;  /* 0x000039008f007810 */ /* 0x000fe20007ffe0ff */
[--C-:B------:R-:W-:Y:S01]  /*1a40*/  IMAD R233, R3, 0x2, R230.reuse ;  /* 0x0000000203e97824 */ /* 0x100fe200078e02e6 */
[----:B------:R-:W-:Y:S01]  /*1a50*/  IADD3 R234, R143, 0x3920, RZ ;  /* 0x000039208fea7810 */ /* 0x000fe20007ffe0ff */
[----:B------:R-:W-:Y:S01]  /*1a60*/  IMAD R231, R4, 0x2, R230 ;  /* 0x0000000204e77824 */ /* 0x000fe200078e02e6 */
[----:B------:R-:W-:Y:S01]  /*1a70*/  @P0 IADD3 R234, R0, -0x20, RZ ;  /* 0xffffffe000ea0810 */ /* 0x000fe20007ffe0ff */
[----:B------:R-:W-:Y:S02]  /*1a80*/  IMAD R0, R21, c[0x0][0x208], RZ ;  /* 0x0000820015007a24 */ /* 0x000fe400078e02ff */
[----:B------:R-:W-:Y:S01]  /*1a90*/  IMAD R232, R3, 0x2, R231 ;  /* 0x0000000203e87824 */ /* 0x000fe200078e02e7 */
[----:B------:R-:W-:Y:S01]  /*1aa0*/  IADD3 R240, R234, 0x800, RZ ;  /* 0x00000800eaf07810 */ /* 0x000fe20007ffe0ff */
[----:B------:R-:W-:Y:S01]  /*1ab0*/  IMAD R0, R142, c[0x0][0x20c], R0 ;  /* 0x000083008e007a24 */ /* 0x000fe200078e0200 */
[----:B------:R-:W-:-:S02]  /*1ac0*/  IADD3 R239, R234, 0x1000, RZ ;  /* 0x00001000eaef7810 */ /* 0x000fc40007ffe0ff */
[C---:B------:R-:W-:Y:S01]  /*1ad0*/  IADD3 R238, R234.reuse, 0x1800, RZ ;  /* 0x00001800eaee7810 */ /* 0x040fe20007ffe0ff */
[----:B------:R-:W-:Y:S01]  /*1ae0*/  IMAD.IADD R0, R7, 0x1, R0 ;  /* 0x0000000107007824 */ /* 0x000fe200078e0200 */
[----:B------:R-:W-:-:S03]  /*1af0*/  IADD3 R237, R234, 0x2000, RZ ;  /* 0x00002000eaed7810 */ /* 0x000fc60007ffe0ff */
[----:B------:R-:W-:Y:S01]  /*1b00*/  IMAD R0, R0, 0x70, RZ ;  /* 0x0000007000007824 */ /* 0x000fe200078e02ff */
[----:B--2---:R-:W-:Y:S04]  /*1b10*/  LDSM.16.M88.4 R8, [R230+0x9100] ;  /* 0x00910000e608783b */ /* 0x004fe80000000200 */
[----:B------:R-:W2:Y:S04]  /*1b20*/  LDSM.16.M88.4 R28, [R143+0x3900] ;  /* 0x003900008f1c783b */ /* 0x000ea80000000200 */
[----:B------:R-:W4:Y:S04]  /*1b30*/  LDSM.16.M88.4 R24, [R143+0x4100] ;  /* 0x004100008f18783b */ /* 0x000f280000000200 */
[----:B---3--:R-:W3:Y:S04]  /*1b40*/  LDSM.16.M88.4 R16, [R143+0x4900] ;  /* 0x004900008f10783b */ /* 0x008ee80000000200 */
[----:B------:R-:W5:Y:S04]  /*1b50*/  LDSM.16.M88.4 R32, [R143+0x5100] ;  /* 0x005100008f20783b */ /* 0x000f680000000200 */
[----:B------:R-:W3:Y:S04]  /*1b60*/  LDSM.16.M88.4 R36, [R143+0x5900] ;  /* 0x005900008f24783b */ /* 0x000ee80000000200 */
[----:B------:R-:W5:Y:S04]  /*1b70*/  LDSM.16.M88.4 R44, [R143+0x6100] ;  /* 0x006100008f2c783b */ /* 0x000f680000000200 */
[----:B------:R-:W5:Y:S04]  /*1b80*/  LDSM.16.M88.4 R40, [R143+0x6900] ;  /* 0x006900008f28783b */ /* 0x000f680000000200 */
[----:B-1----:R-:W1:Y:S04]  /*1b90*/  LDSM.16.M88.4 R12, [R230+0x7100] ;  /* 0x00710000e60c783b */ /* 0x002e680000000200 */
[----:B------:R-:W-:Y:S04]  /*1ba0*/  LDSM.16.M88.4 R56, [R234] ;  /* 0x00000000ea38783b */ /* 0x000fe80000000200 */
[----:B------:R-:W-:Y:S01]  /*1bb0*/  LDSM.16.M88.4 R52, [R234+0x800] ;  /* 0x00080000ea34783b */ /* 0x000fe20000000200 */
[C---:B--2---:R-:W-:Y:S03]  /*1bc0*/  HMMA.16816.F32 R60, R8.reuse, R28, RZ ;  /* 0x0000001c083c723c */ /* 0x044fe600000018ff */
[----:B------:R-:W-:Y:S05]  /*1bd0*/  LDSM.16.M88.4 R48, [R234+0x1000] ;  /* 0x00100000ea30783b */ /* 0x000fea0000000200 */
[C---:B----4-:R-:W-:Y:S08]  /*1be0*/  HMMA.16816.F32 R64, R8.reuse, R24, RZ ;  /* 0x000000180840723c */ /* 0x050ff000000018ff */
[C---:B---3--:R-:W-:Y:S08]  /*1bf0*/  HMMA.16816.F32 R68, R8.reuse, R16, RZ ;  /* 0x000000100844723c */ /* 0x048ff000000018ff */
[C---:B-----5:R-:W-:Y:S08]  /*1c00*/  HMMA.16816.F32 R72, R8.reuse, R32, RZ ;  /* 0x000000200848723c */ /* 0x060ff000000018ff */
[C---:B------:R-:W-:Y:S08]  /*1c10*/  HMMA.16816.F32 R76, R8.reuse, R36, RZ ;  /* 0x00000024084c723c */ /* 0x040ff000000018ff */
        /* <DEDUP_REMOVED lines=8> */
[----:B------:R-:W-:Y:S07]  /*1ca0*/  HMMA.16816.F32 R188, R8, R42, RZ ;  /* 0x0000002a08bc723c */ /* 0x000fee00000018ff */
[----:B------:R-:W-:Y:S01]  /*1cb0*/  IMAD.WIDE.U32 R8, R6, 0x70, R92 ;  /* 0x0000007006087825 */ /* 0x000fe200078e005c */
[----:B-1----:R-:W-:Y:S03]  /*1cc0*/  HMMA.16816.F32 R184, R12, R28, RZ ;  /* 0x0000001c0cb8723c */ /* 0x002fe600000018ff */
[----:B------:R-:W-:Y:S01]  /*1cd0*/  IMAD.IADD R0, R9, 0x1, R0 ;  /* 0x0000000109007824 */ /* 0x000fe200078e0200 */
[----:B------:R-:W-:-:S04]  /*1ce0*/  LEA R6, P2, R8, c[0x0][0x1f8], 0x1 ;  /* 0x00007e0008067a11 */ /* 0x000fc800078408ff */
[C---:B------:R-:W-:Y:S01]  /*1cf0*/  HMMA.16816.F32 R176, R12.reuse, R30, RZ ;  /* 0x0000001e0cb0723c */ /* 0x040fe200000018ff */
[----:B------:R-:W-:Y:S01]  /*1d00*/  LDSM.16.M88.4 R28, [R234+0x2800] ;  /* 0x00280000ea1c783b */ /* 0x000fe20000000200 */
[----:B------:R-:W-:Y:S02]  /*1d10*/  IADD3 R20, P0, R6, UR7, RZ ;  /* 0x0000000706147c10 */ /* 0x000fe4000ff1e0ff */
[----:B------:R-:W-:Y:S01]  /*1d20*/  LEA.HI.X R7, R8, c[0x0][0x1fc], R0, 0x1, P2 ;  /* 0x00007f0008077a11 */ /* 0x000fe200010f0c00 */
[----:B------:R-:W-:Y:S01]  /*1d30*/  IMAD.MOV.U32 R0, RZ, RZ, 0x40 ;  /* 0x00000040ff007424 */ /* 0x000fe200078e00ff */
[----:B------:R-:W-:Y:S01]  /*1d40*/  LDSM.16.M88.4 R8, [R233+0x7100] ;  /* 0x00710000e908783b */ /* 0x000fe20000000200 */
[----:B------:R-:W-:Y:S01]  /*1d50*/  LOP3.LUT P2, RZ, R23, 0x4, RZ, 0xc0, !PT ;  /* 0x0000000417ff7812 */ /* 0x000fe2000784c0ff */
[----:B------:R-:W-:Y:S01]  /*1d60*/  HMMA.16816.F32 R144, R12, R16, RZ ;  /* 0x000000100c90723c */ /* 0x000fe200000018ff */
[----:B------:R-:W-:Y:S02]  /*1d70*/  IADD3.X R21, R7, UR5, RZ, P0, !PT ;  /* 0x0000000507157c10 */ /* 0x000fe400087fe4ff */
[----:B------:R-:W-:-:S02]  /*1d80*/  ISETP.LT.OR P0, PT, R22, 0x21, P3 ;  /* 0x000000211600780c */ /* 0x000fc40001f01670 */
[----:B------:R-:W-:-:S03]  /*1d90*/  SEL R0, R0, 0xffffffc0, !P2 ;  /* 0xffffffc000007807 */ /* 0x000fc60005000000 */
[----:B------:R-:W-:Y:S01]  /*1da0*/  HMMA.16816.F32 R168, R12, R18, RZ ;  /* 0x000000120ca8723c */ /* 0x000fe200000018ff */
[----:B------:R-:W1:Y:S01]  /*1db0*/  LDSM.16.M88.4 R16, [R233+0x9100] ;  /* 0x00910000e910783b */ /* 0x000e620000000200 */
[----:B------:R-:W-:Y:S02]  /*1dc0*/  IMAD.IADD R229, R143, 0x1, R0 ;  /* 0x000000018fe57824 */ /* 0x000fe400078e0200 */
[----:B------:R-:W-:Y:S01]  /*1dd0*/  IMAD.IADD R228, R0, 0x1, R234 ;  /* 0x0000000100e47824 */ /* 0x000fe200078e02ea */
[----:B------:R-:W-:-:S03]  /*1de0*/  LOP3.LUT R0, R140, R5, RZ, 0xfc, !PT ;  /* 0x000000058c007212 */ /* 0x000fc600078efcff */
[C---:B------:R-:W-:Y:S08]  /*1df0*/  HMMA.16816.F32 R136, R12.reuse, R32, RZ ;  /* 0x000000200c88723c */ /* 0x040ff000000018ff */
[C---:B------:R-:W-:Y:S01]  /*1e00*/  HMMA.16816.F32 R164, R12.reuse, R34, RZ ;  /* 0x000000220ca4723c */ /* 0x040fe200000018ff */
[----:B------:R-:W2:Y:S07]  /*1e10*/  LDSM.16.M88.4 R32, [R234+0x2000] ;  /* 0x00200000ea20783b */ /* 0x000eae0000000200 */
[C---:B------:R-:W-:Y:S08]  /*1e20*/  HMMA.16816.F32 R152, R12.reuse, R24, RZ ;  /* 0x000000180c98723c */ /* 0x040ff000000018ff */
[C---:B------:R-:W-:Y:S01]  /*1e30*/  HMMA.16816.F32 R172, R12.reuse, R26, RZ ;  /* 0x0000001a0cac723c */ /* 0x040fe200000018ff */
[----:B------:R-:W-:Y:S07]  /*1e40*/  LDSM.16.M88.4 R24, [R234+0x3000] ;  /* 0x00300000ea18783b */ /* 0x000fee0000000200 */
[C---:B------:R-:W-:Y:S08]  /*1e50*/  HMMA.16816.F32 R132, R12.reuse, R36, RZ ;  /* 0x000000240c84723c */ /* 0x040ff000000018ff */
[----:B------:R-:W-:Y:S01]  /*1e60*/  HMMA.16816.F32 R156, R12, R38, RZ ;  /* 0x000000260c9c723c */ /* 0x000fe200000018ff */
[----:B------:R-:W3:Y:S04]  /*1e70*/  LDSM.16.M88.4 R36, [R234+0x1800] ;  /* 0x00180000ea24783b */ /* 0x000ee80000000200 */
[----:B------:R-:W-:Y:S01]  /*1e80*/  @!PT LDS RZ, [RZ] ;  /* 0x00000000fffff984 */ /* 0x000fe20000000800 */
[----:B------:R-:W-:Y:S01]  /*1e90*/  @!PT LDS RZ, [RZ] ;  /* 0x00000000fffff984 */ /* 0x000fe20000000800 */
[----:B------:R-:W-:Y:S01]  /*1ea0*/  @!PT LDS RZ, [RZ] ;  /* 0x00000000fffff984 */ /* 0x000fe20000000800 */
[----:B------:R4:W-:Y:S01]  /*1eb0*/  LDGSTS.E.BYPASS.LTC128B.128 [R241+0x100], [R6.64], !P6 ;  /* 0x0010000006f17fae */ /* 0x0009e2000f101d48 */
[----:B------:R-:W-:-:S02]  /*1ec0*/  ISETP.LT.OR P6, PT, R22, 0x31, P3 ;  /* 0x000000311600780c */ /* 0x000fc40001fc1670 */
[----:B------:R-:W-:Y:S01]  /*1ed0*/  HMMA.16816.F32 R124, R12, R44, RZ ;  /* 0x0000002c0c7c723c */ /* 0x000fe200000018ff */
[----:B------:R5:W-:Y:S01]  /*1ee0*/  LDGSTS.E.BYPASS.LTC128B.128 [R241+0x900], [R20.64], !P5 ;  /* 0x0090000014f17fae */ /* 0x000be2000e901d48 */
[----:B------:R-:W-:-:S06]  /*1ef0*/  ISETP.LT.OR P5, PT, R22, 0x41, P3 ;  /* 0x000000411600780c */ /* 0x000fcc0001fa1670 */
[C---:B------:R-:W-:Y:S08]  /*1f00*/  HMMA.16816.F32 R148, R12.reuse, R46, RZ ;  /* 0x0000002e0c94723c */ /* 0x040ff000000018ff */
[C---:B------:R-:W-:Y:S08]  /*1f10*/  HMMA.16816.F32 R120, R12.reuse, R40, RZ ;  /* 0x000000280c78723c */ /* 0x040ff000000018ff */
[----:B------:R-:W-:Y:S07]  /*1f20*/  HMMA.16816.F32 R128, R12, R42, RZ ;  /* 0x0000002a0c80723c */ /* 0x000fee00000018ff */
[----:B------:R-:W-:Y:S01]  /*1f30*/  IADD3 R12, P4, R20, UR7, RZ ;  /* 0x00000007140c7c10 */ /* 0x000fe2000ff9e0ff */
[----:B-1----:R-:W-:Y:S03]  /*1f40*/  HMMA.16816.F32 R44, R16, R28, R80 ;  /* 0x0000001c102c723c */ /* 0x002fe60000001850 */
[----:B------:R-:W-:-:S02]  /*1f50*/  IADD3.X R13, R21, UR5, RZ, P4, !PT ;  /* 0x00000005150d7c10 */ /* 0x000fc4000a7fe4ff */
[----:B------:R-:W-:-:S03]  /*1f60*/  IADD3 R14, P4, R12, UR7, RZ ;  /* 0x000000070c0e7c10 */ /* 0x000fc6000ff9e0ff */
[----:B------:R1:W-:Y:S01]  /*1f70*/  LDGSTS.E.BYPASS.LTC128B.128 [R241+0x1100], [R12.64], !P0 ;  /* 0x011000000cf17fae */ /* 0x0003e2000c101d48 */
[----:B------:R-:W-:Y:S01]  /*1f80*/  IADD3.X R15, R13, UR5, RZ, P4, !PT ;  /* 0x000000050d0f7c10 */ /* 0x000fe2000a7fe4ff */
[----:B--2---:R-:W-:Y:S01]  /*1f90*/  HMMA.16816.F32 R40, R16, R32, R76 ;  /* 0x000000201028723c */ /* 0x004fe2000000184c */
[----:B----4-:R-:W-:-:S03]  /*1fa0*/  IADD3 R6, P4, R14, UR7, RZ ;  /* 0x000000070e067c10 */ /* 0x010fc6000ff9e0ff */
[----:B------:R2:W-:Y:S01]  /*1fb0*/  LDGSTS.E.BYPASS.LTC128B.128 [R241+0x1900], [R14.64], !P6 ;  /* 0x019000000ef17fae */ /* 0x0005e2000f101d48 */
[----:B------:R-:W-:Y:S02]  /*1fc0*/  IADD3.X R7, R15, UR5, RZ, P4, !PT ;  /* 0x000000050f077c10 */ /* 0x000fe4000a7fe4ff */
[C---:B------:R-:W-:Y:S01]  /*1fd0*/  ISETP.LT.OR P4, PT, R22.reuse, 0x51, P3 ;  /* 0x000000511600780c */ /* 0x040fe20001f81670 */
[C---:B------:R-:W-:Y:S01]  /*1fe0*/  HMMA.16816.F32 R104, R16.reuse, R56, R60 ;  /* 0x000000381068723c */ /* 0x040fe2000000183c */
[----:B------:R-:W-:Y:S01]  /*1ff0*/  ISETP.LT.OR P3, PT, R22, 0x61, P3 ;  /* 0x000000611600780c */ /* 0x000fe20001f61670 */
[----:B------:R4:W-:Y:S06]  /*2000*/  LDGSTS.E.BYPASS.LTC128B.128 [R241+0x2100], [R6.64], !P5 ;  /* 0x0210000006f17fae */ /* 0x0009ec000e901d48 */
[C---:B---3--:R-:W-:Y:S08]  /*2010*/  HMMA.16816.F32 R92, R16.reuse, R36, R72 ;  /* 0x00000024105c723c */ /* 0x048ff00000001848 */
[----:B------:R-:W-:Y:S01]  /*2020*/  HMMA.16816.F32 R180, R16, R58, R84 ;  /* 0x0000003a10b4723c */ /* 0x000fe20000001854 */
[----:B-1----:R-:W-:-:S04]  /*2030*/  IADD3 R12, P0, R6, UR7, RZ ;  /* 0x00000007060c7c10 */ /* 0x002fc8000ff1e0ff */
[----:B------:R-:W-:Y:S02]  /*2040*/  IADD3.X R13, R7, UR5, RZ, P0, !PT ;  /* 0x00000005070d7c10 */ /* 0x000fe400087fe4ff */
[----:B--2---:R-:W-:Y:S01]  /*2050*/  IADD3 R14, P0, R12, UR7, RZ ;  /* 0x000000070c0e7c10 */ /* 0x004fe2000ff1e0ff */
[----:B------:R-:W-:Y:S02]  /*2060*/  HMMA.16816.F32 R220, R16, R54, R108 ;  /* 0x0000003610dc723c */ /* 0x000fe4000000186c */
[----:B------:R1:W-:Y:S01]  /*2070*/  LDGSTS.E.BYPASS.LTC128B.128 [R241+0x2900], [R12.64], !P4 ;  /* 0x029000000cf17fae */ /* 0x0003e2000e101d48 */
[----:B------:R-:W-:-:S05]  /*2080*/  IADD3.X R15, R13, UR5, RZ, P0, !PT ;  /* 0x000000050d0f7c10 */ /* 0x000fca00087fe4ff */
[----:B------:R1:W-:Y:S01]  /*2090*/  LDGSTS.E.BYPASS.LTC128B.128 [R241+0x3100], [R14.64], !P3 ;  /* 0x031000000ef17fae */ /* 0x0003e2000d901d48 */
[C---:B------:R-:W-:Y:S03]  /*20a0*/  HMMA.16816.F32 R216, R16.reuse, R50, R112 ;  /* 0x0000003210d8723c */ /* 0x040fe60000001870 */
[----:B-----5:R-:W-:Y:S04]  /*20b0*/  LDSM.16.M88.4 R20, [R231+0x9100] ;  /* 0x00910000e714783b */ /* 0x020fe80000000200 */
[----:B------:R-:W2:Y:S01]  /*20c0*/  LDSM.16.M88.4 R80, [R229+0x5900] ;  /* 0x00590000e550783b */ /* 0x000ea20000000200 */
[C---:B------:R-:W-:Y:S03]  /*20d0*/  HMMA.16816.F32 R100, R16.reuse, R52, R64 ;  /* 0x000000341064723c */ /* 0x040fe60000001840 */
[----:B------:R-:W3:Y:S04]  /*20e0*/  LDSM.16.M88.4 R76, [R229+0x6100] ;  /* 0x00610000e54c783b */ /* 0x000ee80000000200 */
[----:B------:R-:W5:Y:S01]  /*20f0*/  LDSM.16.M88.4 R60, [R229+0x4100] ;  /* 0x00410000e53c783b */ /* 0x000f620000000200 */
[C---:B------:R-:W-:Y:S03]  /*2100*/  HMMA.16816.F32 R96, R16.reuse, R48, R68 ;  /* 0x000000301060723c */ /* 0x040fe60000001844 */
[----:B------:R-:W2:Y:S04]  /*2110*/  LDSM.16.M88.4 R84, [R229+0x5100] ;  /* 0x00510000e554783b */ /* 0x000ea80000000200 */
[----:B------:R-:W2:Y:S01]  /*2120*/  LDSM.16.M88.4 R72, [R229+0x6900] ;  /* 0x00690000e548783b */ /* 0x000ea20000000200 */
[C---:B------:R-:W-:Y:S03]  /*2130*/  HMMA.16816.F32 R88, R16.reuse, R24, R88 ;  /* 0x000000181058723c */ /* 0x040fe60000001858 */
[----:B------:R-:W2:Y:S04]  /*2140*/  LDSM.16.M88.4 R64, [R229+0x3900] ;  /* 0x00390000e540783b */ /* 0x000ea80000000200 */
[----:B------:R-:W-:Y:S01]  /*2150*/  LDSM.16.M88.4 R68, [R229+0x4900] ;  /* 0x00490000e544783b */ /* 0x000fe20000000200 */
[C---:B------:R-:W-:Y:S03]  /*2160*/  HMMA.16816.F32 R112, R16.reuse, R38, R116 ;  /* 0x000000261070723c */ /* 0x040fe60000001874 */
[----:B-1----:R-:W-:Y:S04]  /*2170*/  LDSM.16.M88.4 R12, [R232+0x7100] ;  /* 0x00710000e80c783b */ /* 0x002fe80000000200 */
[----:B------:R-:W0:Y:S01]  /*2180*/  LDGDEPBAR ;  /* 0x00000000000079af */ /* 0x000e220000000000 */
[C---:B------:R-:W-:Y:S08]  /*2190*/  HMMA.16816.F32 R108, R16.reuse, R34, R160 ;  /* 0x00000022106c723c */ /* 0x040ff000000018a0 */
[C---:B------:R-:W-:Y:S08]  /*21a0*/  HMMA.16816.F32 R200, R16.reuse, R30, R192 ;  /* 0x0000001e10c8723c */ /* 0x040ff000000018c0 */
[----:B------:R-:W-:Y:S01]  /*21b0*/  HMMA.16816.F32 R188, R16, R26, R188 ;  /* 0x0000001a10bc723c */ /* 0x000fe200000018bc */
[----:B------:R-:W1:Y:S07]  /*21c0*/  LDSM.16.M88.4 R16, [R231+0x7100] ;  /* 0x00710000e710783b */ /* 0x000e6e0000000200 */
[C---:B------:R-:W-:Y:S08]  /*21d0*/  HMMA.16816.F32 R184, R8.reuse, R56, R184 ;  /* 0x0000003808b8723c */ /* 0x040ff000000018b8 */
[C---:B------:R-:W-:Y:S08]  /*21e0*/  HMMA.16816.F32 R192, R8.reuse, R52, R152 ;  /* 0x0000003408c0723c */ /* 0x040ff00000001898 */
[C---:B------:R-:W-:Y:S08]  /*21f0*/  HMMA.16816.F32 R56, R8.reuse, R58, R176 ;  /* 0x0000003a0838723c */ /* 0x040ff000000018b0 */
[C---:B------:R-:W-:Y:S08]  /*2200*/  HMMA.16816.F32 R52, R8.reuse, R54, R172 ;  /* 0x000000360834723c */ /* 0x040ff000000018ac */
[C---:B------:R-:W-:Y:S08]  /*2210*/  HMMA.16816.F32 R204, R8.reuse, R36, R136 ;  /* 0x0000002408cc723c */ /* 0x040ff00000001888 */
[C---:B------:R-:W-:Y:S08]  /*2220*/  HMMA.16816.F32 R208, R8.reuse, R32, R132 ;  /* 0x0000002008d0723c */ /* 0x040ff00000001884 */
[C---:B------:R-:W-:Y:S08]  /*2230*/  HMMA.16816.F32 R132, R8.reuse, R50, R168 ;  /* 0x000000320884723c */ /* 0x040ff000000018a8 */
[C---:B------:R-:W-:Y:S01]  /*2240*/  HMMA.16816.F32 R136, R8.reuse, R38, R164 ;  /* 0x000000260888723c */ /* 0x040fe200000018a4 */
[----:B------:R-:W-:Y:S07]  /*2250*/  LDSM.16.M88.4 R36, [R228+0x1800] ;  /* 0x00180000e424783b */ /* 0x000fee0000000200 */
[C---:B------:R-:W-:Y:S01]  /*2260*/  HMMA.16816.F32 R196, R8.reuse, R48, R144 ;  /* 0x0000003008c4723c */ /* 0x040fe20000001890 */
[----:B------:R-:W-:Y:S07]  /*2270*/  LDSM.16.M88.4 R48, [R228] ;  /* 0x00000000e430783b */ /* 0x000fee0000000200 */
[C---:B------:R-:W-:Y:S08]  /*2280*/  HMMA.16816.F32 R212, R8.reuse, R28, R124 ;  /* 0x0000001c08d4723c */ /* 0x040ff0000000187c */
[C---:B------:R-:W-:Y:S01]  /*2290*/  HMMA.16816.F32 R172, R8.reuse, R30, R148 ;  /* 0x0000001e08ac723c */ /* 0x040fe20000001894 */
[----:B------:R-:W-:Y:S07]  /*22a0*/  LDSM.16.M88.4 R28, [R228+0x2800] ;  /* 0x00280000e41c783b */ /* 0x000fee0000000200 */
[C---:B------:R-:W-:Y:S08]  /*22b0*/  HMMA.16816.F32 R224, R8.reuse, R24, R120 ;  /* 0x0000001808e0723c */ /* 0x040ff00000001878 */
[C---:B------:R-:W-:Y:S01]  /*22c0*/  HMMA.16816.F32 R168, R8.reuse, R34, R156 ;  /* 0x0000002208a8723c */ /* 0x040fe2000000189c */
[----:B------:R-:W-:Y:S07]  /*22d0*/  LDSM.16.M88.4 R32, [R228+0x2000] ;  /* 0x00200000e420783b */ /* 0x000fee0000000200 */
[----:B------:R-:W-:Y:S01]  /*22e0*/  HMMA.16816.F32 R164, R8, R26, R128 ;  /* 0x0000001a08a4723c */ /* 0x000fe20000001880 */
[----:B------:R-:W-:Y:S04]  /*22f0*/  LDSM.16.M88.4 R8, [R232+0x9100] ;  /* 0x00910000e808783b */ /* 0x000fe80000000200 */
[----:B------:R-:W-:Y:S03]  /*2300*/  LDSM.16.M88.4 R24, [R228+0x3000] ;  /* 0x00300000e418783b */ /* 0x000fe60000000200 */
[C---:B--2---:R-:W-:Y:S01]  /*2310*/  HMMA.16816.F32 R144, R20.reuse, R80, R40 ;  /* 0x000000501490723c */ /* 0x044fe20000001828 */
[----:B------:R-:W2:Y:S07]  /*2320*/  LDSM.16.M88.4 R40, [R228+0x1000] ;  /* 0x00100000e428783b */ /* 0x000eae0000000200 */
[----:B---3--:R-:W-:Y:S01]  /*2330*/  HMMA.16816.F32 R128, R20, R76, R44 ;  /* 0x0000004c1480723c */ /* 0x008fe2000000182c */
[----:B------:R-:W3:Y:S01]  /*2340*/  LDSM.16.M88.4 R44, [R228+0x800] ;  /* 0x00080000e42c783b */ /* 0x000ee20000000200 */
[----:B------:R-:W-:-:S06]  /*2350*/  DEPBAR.LE SB0, 0x0 ;  /* 0x000080000000791a */ /* 0x000fcc0000000000 */
[C---:B-----5:R-:W-:Y:S08]  /*2360*/  HMMA.16816.F32 R156, R20.reuse, R60, R100 ;  /* 0x0000003c149c723c */ /* 0x060ff00000001864 */
[C---:B------:R-:W-:Y:S08]  /*2370*/  HMMA.16816.F32 R148, R20.reuse, R84, R92 ;  /* 0x000000541494723c */ /* 0x040ff0000000185c */
[C---:B------:R-:W-:Y:S08]  /*2380*/  HMMA.16816.F32 R100, R20.reuse, R72, R88 ;  /* 0x000000481464723c */ /* 0x040ff00000001858 */
[C---:B------:R-:W-:Y:S08]  /*2390*/  HMMA.16816.F32 R160, R20.reuse, R64, R104 ;  /* 0x0000004014a0723c */ /* 0x040ff00000001868 */
[----:B------:R-:W-:Y:S08]  /*23a0*/  HMMA.16816.F32 R124, R20, R66, R180 ;  /* 0x00000042147c723c */ /* 0x000ff000000018b4 */
[C---:B-1----:R-:W-:Y:S08]  /*23b0*/  HMMA.16816.F32 R92, R16.reuse, R64, R184 ;  /* 0x00000040105c723c */ /* 0x042ff000000018b8 */
[----:B------:R-:W-:Y:S08]  /*23c0*/  HMMA.16816.F32 R88, R16, R66, R56 ;  /* 0x000000421058723c */ /* 0x000ff00000001838 */
[C---:B------:R-:W-:Y:S08]  /*23d0*/  HMMA.16816.F32 R152, R20.reuse, R68, R96 ;  /* 0x000000441498723c */ /* 0x040ff00000001860 */
[----:B------:R-:W-:Y:S08]  /*23e0*/  HMMA.16816.F32 R120, R20, R62, R220 ;  /* 0x0000003e1478723c */ /* 0x000ff000000018dc */
[C---:B------:R-:W-:Y:S08]  /*23f0*/  HMMA.16816.F32 R64, R16.reuse, R60, R192 ;  /* 0x0000003c1040723c */ /* 0x040ff000000018c0 */
[----:B------:R-:W-:Y:S08]  /*2400*/  HMMA.16816.F32 R56, R16, R62, R52 ;  /* 0x0000003e1038723c */ /* 0x000ff00000001834 */
[C---:B------:R-:W-:Y:S08]  /*2410*/  HMMA.16816.F32 R116, R20.reuse, R70, R216 ;  /* 0x000000461474723c */ /* 0x040ff000000018d8 */
[C---:B------:R-:W-:Y:S08]  /*2420*/  HMMA.16816.F32 R112, R20.reuse, R86, R112 ;  /* 0x000000561470723c */ /* 0x040ff00000001870 */
[C---:B------:R-:W-:Y:S08]  /*2430*/  HMMA.16816.F32 R108, R20.reuse, R82, R108 ;  /* 0x00000052146c723c */ /* 0x040ff0000000186c */
[C---:B------:R-:W-:Y:S07]  /*2440*/  HMMA.16816.F32 R104, R20.reuse, R78, R200 ;  /* 0x0000004e1468723c */ /* 0x040fee00000018c8 */
[----:B------:R-:W-:Y:S01]  /*2450*/  IMAD.MOV.U32 R202, RZ, RZ, R235 ;  /* 0x000000ffffca7224 */ /* 0x000fe200078e00eb */
[----:B------:R-:W-:Y:S01]  /*2460*/  HMMA.16816.F32 R96, R20, R74, R188 ;  /* 0x0000004a1460723c */ /* 0x000fe200000018bc */
[----:B------:R-:W-:Y:S01]  /*2470*/  IMAD.MOV.U32 R203, RZ, RZ, R236 ;  /* 0x000000ffffcb7224 */ /* 0x000fe200078e00ec */
[----:B------:R-:W-:-:S02]  /*2480*/  IADD3 R236, R234, 0x2800, RZ ;  /* 0x00002800eaec7810 */ /* 0x000fc40007ffe0ff */
[----:B------:R-:W-:Y:S02]  /*2490*/  ISETP.GT.AND P0, PT, R142, R202, PT ;  /* 0x000000ca8e00720c */ /* 0x000fe40003f04270 */
[----:B------:R-:W-:Y:S02]  /*24a0*/  IADD3 R235, R234, 0x3000, RZ ;  /* 0x00003000eaeb7810 */ /* 0x000fe40007ffe0ff */
[C---:B------:R-:W-:Y:S08]  /*24b0*/  HMMA.16816.F32 R60, R16.reuse, R84, R204 ;  /* 0x00000054103c723c */ /* 0x040ff000000018cc */
        /* <DEDUP_REMOVED lines=8> */
[----:B------:R-:W-:Y:S08]  /*2540*/  HMMA.16816.F32 R72, R16, R74, R164 ;  /* 0x0000004a1048723c */ /* 0x000ff000000018a4 */
[C---:B--2---:R-:W-:Y:S08]  /*2550*/  HMMA.16816.F32 R152, R8.reuse, R40, R152 ;  /* 0x000000280898723c */ /* 0x044ff00000001898 */
[C---:B------:R-:W-:Y:S08]  /*2560*/  HMMA.16816.F32 R116, R8.reuse, R42, R116 ;  /* 0x0000002a0874723c */ /* 0x040ff00000001874 */
[----:B------:R-:W-:Y:S08]  /*2570*/  HMMA.16816.F32 R164, R8, R36, R148 ;  /* 0x0000002408a4723c */ /* 0x000ff00000001894 */
[C---:B------:R-:W-:Y:S08]  /*2580*/  HMMA.16816.F32 R52, R12.reuse, R40, R52 ;  /* 0x000000280c34723c */ /* 0x040ff00000001834 */
[----:B------:R-:W-:Y:S08]  /*2590*/  HMMA.16816.F32 R20, R12, R42, R20 ;  /* 0x0000002a0c14723c */ /* 0x000ff00000001814 */
[C---:B---3--:R-:W-:Y:S08]  /*25a0*/  HMMA.16816.F32 R156, R8.reuse, R44, R156 ;  /* 0x0000002c089c723c */ /* 0x048ff0000000189c */
[C---:B------:R-:W-:Y:S08]  /*25b0*/  HMMA.16816.F32 R120, R8.reuse, R46, R120 ;  /* 0x0000002e0878723c */ /* 0x040ff00000001878 */
[C---:B------:R-:W-:Y:S08]  /*25c0*/  HMMA.16816.F32 R148, R8.reuse, R38, R112 ;  /* 0x000000260894723c */ /* 0x040ff00000001870 */
[C---:B------:R-:W-:Y:S08]  /*25d0*/  HMMA.16816.F32 R144, R8.reuse, R32, R144 ;  /* 0x000000200890723c */ /* 0x040ff00000001890 */
[----:B------:R-:W-:Y:S08]  /*25e0*/  HMMA.16816.F32 R108, R8, R34, R108 ;  /* 0x00000022086c723c */ /* 0x000ff0000000186c */
[C---:B------:R-:W-:Y:S08]  /*25f0*/  HMMA.16816.F32 R64, R12.reuse, R44, R64 ;  /* 0x0000002c0c40723c */ /* 0x040ff00000001840 */
[C---:B------:R-:W-:Y:S08]  /*2600*/  HMMA.16816.F32 R56, R12.reuse, R46, R56 ;  /* 0x0000002e0c38723c */ /* 0x040ff00000001838 */
[C---:B------:R-:W-:Y:S08]  /*2610*/  HMMA.16816.F32 R16, R12.reuse, R36, R60 ;  /* 0x000000240c10723c */ /* 0x040ff0000000183c */
[----:B------:R-:W-:Y:S08]  /*2620*/  HMMA.16816.F32 R40, R12, R32, R68 ;  /* 0x000000200c28723c */ /* 0x000ff00000001844 */
[C---:B------:R-:W-:Y:S08]  /*2630*/  HMMA.16816.F32 R160, R8.reuse, R48, R160 ;  /* 0x0000003008a0723c */ /* 0x040ff000000018a0 */
[C---:B------:R-:W-:Y:S08]  /*2640*/  HMMA.16816.F32 R124, R8.reuse, R50, R124 ;  /* 0x00000032087c723c */ /* 0x040ff0000000187c */
        /* <DEDUP_REMOVED lines=9> */
[C---:B------:R-:W-:Y:S08]  /*26e0*/  HMMA.16816.F32 R68, R12.reuse, R30, R136 ;  /* 0x0000001e0c44723c */ /* 0x040ff00000001888 */
[C---:B------:R-:W-:Y:S08]  /*26f0*/  HMMA.16816.F32 R76, R12.reuse, R24, R76 ;  /* 0x000000180c4c723c */ /* 0x040ff0000000184c */
[----:B------:R-:W-:Y:S01]  /*2700*/  HMMA.16816.F32 R72, R12, R26, R72 ;  /* 0x0000001a0c48723c */ /* 0x000fe20000001848 */
[----:B------:R-:W-:Y:S06]  /*2710*/  BAR.SYNC.DEFER_BLOCKING 0x0 ;  /* 0x0000000000007b1d */ /* 0x000fec0000010000 */
[----:B------:R-:W-:Y:S05]  /*2720*/  @!P0 BRA `(.L_x_18) ;  /* 0x0000020000008947 */ /* 0x000fea0003800000 */
[----:B----4-:R-:W-:Y:S01]  /*2730*/  IADD3 R2, R203, -0x2, RZ ;  /* 0xfffffffecb027810 */ /* 0x010fe20007ffe0ff */
[----:B------:R-:W-:-:S03]  /*2740*/  IMAD.SHL.U32 R24, R245, 0x20, RZ ;  /* 0x00000020f5187824 */ /* 0x000fc600078e00ff */
[----:B------:R-:W-:Y:S01]  /*2750*/  SHF.R.S32.HI R6, RZ, 0x1f, R2 ;  /* 0x0000001fff067819 */ /* 0x000fe20000011402 */
[----:B------:R-:W-:Y:S02]  /*2760*/  IMAD R5, R243, R2, RZ ;  /* 0x00000002f3057224 */ /* 0x000fe400078e02ff */
[----:B------:R-:W-:-:S04]  /*2770*/  IMAD.WIDE.U32 R8, R2, R248, R250 ;  /* 0x000000f802087225 */ /* 0x000fc800078e00fa */
[----:B------:R-:W-:Y:S01]  /*2780*/  IMAD R2, R6, R248, R5 ;  /* 0x000000f806027224 */ /* 0x000fe200078e0205 */
[----:B------:R-:W-:Y:S02]  /*2790*/  LEA R6, P0, R8, c[0x0][0x1c8], 0x1 ;  /* 0x0000720008067a11 */ /* 0x000fe400078008ff */
[----:B------:R-:W-:Y:S01]  /*27a0*/  SHF.L.U64.HI R5, R245, 0x5, R246 ;  /* 0x00000005f5057819 */ /* 0x000fe200000102f6 */
[----:B------:R-:W-:Y:S01]  /*27b0*/  IMAD.IADD R2, R9, 0x1, R2 ;  /* 0x0000000109027824 */ /* 0x000fe200078e0202 */
[----:B------:R-:W-:-:S04]  /*27c0*/  IADD3 R14, P2, R24, R6, RZ ;  /* 0x00000006180e7210 */ /* 0x000fc80007f5e0ff */
[----:B------:R-:W-:Y:S02]  /*27d0*/  LEA.HI.X R7, R8, c[0x0][0x1cc], R2, 0x1, P0 ;  /* 0x0000730008077a11 */ /* 0x000fe400000f0c02 */
[----:B------:R-:W-:-:S03]  /*27e0*/  IADD3 R12, P0, R14, R24, RZ ;  /* 0x000000180e0c7210 */ /* 0x000fc60007f1e0ff */
[----:B------:R-:W-:Y:S01]  /*27f0*/  IMAD.X R15, R5, 0x1, R7, P2 ;  /* 0x00000001050f7824 */ /* 0x000fe200010e0607 */
[-C--:B------:R-:W-:Y:S01]  /*2800*/  IADD3 R10, P2, R12, R24.reuse, RZ ;  /* 0x000000180c0a7210 */ /* 0x080fe20007f5e0ff */
[----:B------:R-:W-:Y:S01]  /*2810*/  @!PT LDS RZ, [RZ] ;  /* 0x00000000fffff984 */ /* 0x000fe20000000800 */
[----:B------:R-:W-:Y:S01]  /*2820*/  @!PT LDS RZ, [RZ] ;  /* 0x00000000fffff984 */ /* 0x000fe20000000800 */
[----:B------:R-:W-:Y:S01]  /*2830*/  @!PT LDS RZ, [RZ] ;  /* 0x00000000fffff984 */ /* 0x000fe20000000800 */
[----:B------:R1:W-:Y:S02]  /*2840*/  LDGSTS.E.BYPASS.LTC128B.128 [R241+0x3900], [R6.64], !P1 ;  /* 0x0390000006f17fae */ /* 0x0003e4000c901d48 */
[--C-:B------:R-:W-:Y:S01]  /*2850*/  IMAD.X R13, R15, 0x1, R5.reuse, P0 ;  /* 0x000000010f0d7824 */ /* 0x100fe200000e0605 */
[----:B------:R-:W-:Y:S01]  /*2860*/  IADD3 R8, P0, R10, R24, RZ ;  /* 0x000000180a087210 */ /* 0x000fe20007f1e0ff */
[----:B------:R2:W-:Y:S02]  /*2870*/  LDGSTS.E.BYPASS.LTC128B.128 [R241+0x4100], [R14.64], !P1 ;  /* 0x041000000ef17fae */ /* 0x0005e4000c901d48 */
[--C-:B------:R-:W-:Y:S02]  /*2880*/  IMAD.X R11, R13, 0x1, R5.reuse, P2 ;  /* 0x000000010d0b7824 */ /* 0x100fe400010e0605 */
[----:B------:R3:W-:Y:S02]  /*2890*/  LDGSTS.E.BYPASS.LTC128B.128 [R241+0x4900], [R12.64], !P1 ;  /* 0x049000000cf17fae */ /* 0x0007e4000c901d48 */
[----:B------:R-:W-:-:S02]  /*28a0*/  IMAD.X R9, R11, 0x1, R5, P0 ;  /* 0x000000010b097824 */ /* 0x000fc400000e0605 */
[----:B------:R3:W-:Y:S04]  /*28b0*/  LDGSTS.E.BYPASS.LTC128B.128 [R241+0x5100], [R10.64], !P1 ;  /* 0x051000000af17fae */ /* 0x0007e8000c901d48 */
[----:B------:R3:W-:Y:S01]  /*28c0*/  LDGSTS.E.BYPASS.LTC128B.128 [R241+0x5900], [R8.64], !P1 ;  /* 0x0590000008f17fae */ /* 0x0007e2000c901d48 */
[----:B-1----:R-:W-:-:S04]  /*28d0*/  IADD3 R6, P2, R8, R24, RZ ;  /* 0x0000001808067210 */ /* 0x002fc80007f5e0ff */
[----:B--2---:R-:W-:Y:S01]  /*28e0*/  IADD3 R14, P0, R6, R24, RZ ;  /* 0x00000018060e7210 */ /* 0x004fe20007f1e0ff */
[----:B------:R-:W-:-:S04]  /*28f0*/  IMAD.X R7, R9, 0x1, R5, P2 ;  /* 0x0000000109077824 */ /* 0x000fc800010e0605 */
[----:B------:R-:W-:Y:S01]  /*2900*/  IMAD.X R15, R7, 0x1, R5, P0 ;  /* 0x00000001070f7824 */ /* 0x000fe200000e0605 */
[----:B------:R3:W-:Y:S04]  /*2910*/  LDGSTS.E.BYPASS.LTC128B.128 [R241+0x6100], [R6.64], !P1 ;  /* 0x0610000006f17fae */ /* 0x0007e8000c901d48 */
[----:B------:R3:W-:Y:S03]  /*2920*/  LDGSTS.E.BYPASS.LTC128B.128 [R241+0x6900], [R14.64], !P1 ;  /* 0x069000000ef17fae */ /* 0x0007e6000c901d48 */
.L_x_18:
[----:B----4-:R-:W-:Y:S01]  /*2930*/  LOP3.LUT R2, R242, 0xffffffe0, RZ, 0xc0, !PT ;  /* 0xffffffe0f2027812 */ /* 0x010fe200078ec0ff */
[----:B------:R-:W-:Y:S01]  /*2940*/  STL [R1+0x44], R228 ;  /* 0x000044e401007387 */ /* 0x000fe20000100800 */
[----:B---3--:R-:W-:Y:S01]  /*2950*/  IADD3 R6, R141, c[0x0][0x1d0], RZ ;  /* 0x000074008d067a10 */ /* 0x008fe20007ffe0ff */
[----:B------:R-:W-:Y:S02]  /*2960*/  IMAD.SHL.U32 R224, R0, 0x2, RZ ;  /* 0x0000000200e07824 */ /* 0x000fe400078e00ff */
[----:B------:R-:W-:Y:S01]  /*2970*/  IMAD.IADD R2, R244, 0x1, -R2 ;  /* 0x00000001f4027824 */ /* 0x000fe200078e0a02 */
[----:B------:R-:W-:Y:S01]  /*2980*/  STL [R1+0x40], R143 ;  /* 0x0000408f01007387 */ /* 0x000fe20000100800 */
[----:B------:R-:W-:-:S02]  /*2990*/  IMAD R225, R4, 0x2, R224 ;  /* 0x0000000204e17824 */ /* 0x000fc400078e02e0 */
[C---:B------:R-:W-:Y:S01]  /*29a0*/  IMAD R227, R3.reuse, 0x2, R224 ;  /* 0x0000000203e37824 */ /* 0x040fe200078e02e0 */
[----:B------:R-:W-:Y:S01]  /*29b0*/  SHF.R.S32.HI R5, RZ, 0x1f, R2 ;  /* 0x0000001fff057819 */ /* 0x000fe20000011402 */
[----:B------:R-:W0:Y:S01]  /*29c0*/  LDGDEPBAR ;  /* 0x00000000000079af */ /* 0x000e220000000000 */
[----:B------:R-:W-:Y:S02]  /*29d0*/  LEA R226, R3, R225, 0x1 ;  /* 0x000000e103e27211 */ /* 0x000fe400078e08ff */
[----:B------:R-:W-:-:S04]  /*29e0*/  LEA.HI R5, R5, R2, RZ, 0x2 ;  /* 0x0000000205057211 */ /* 0x000fc800078f10ff */
[----:B------:R-:W-:-:S05]  /*29f0*/  LOP3.LUT R5, R5, 0x7ffffffc, RZ, 0xc0, !PT ;  /* 0x7ffffffc05057812 */ /* 0x000fca00078ec0ff */
[----:B------:R-:W-:-:S04]  /*2a00*/  IMAD.IADD R2, R2, 0x1, -R5 ;  /* 0x0000000102027824 */ /* 0x000fc800078e0a05 */
[----:B------:R-:W-:-:S05]  /*2a10*/  IMAD R2, R2, -0x2, R6 ;  /* 0xfffffffe02027824 */ /* 0x000fca00078e0206 */
[C---:B------:R-:W-:Y:S02]  /*2a20*/  ISETP.GT.AND P2, PT, R2.reuse, RZ, PT ;  /* 0x000000ff0200720c */ /* 0x040fe40003f44270 */
[C---:B------:R-:W-:Y:S02]  /*2a30*/  ISETP.GT.AND P0, PT, R2.reuse, 0x1, PT ;  /* 0x000000010200780c */ /* 0x040fe40003f04270 */
[----:B------:R-:W-:Y:S02]  /*2a40*/  ISETP.GT.AND P4, PT, R2, 0x8, PT ;  /* 0x000000080200780c */ /* 0x000fe40003f84270 */
[----:B------:R-:W-:Y:S02]  /*2a50*/  FSEL R10, R92, -INF , P2 ;  /* 0xff8000005c0a7808 */ /* 0x000fe40001000000 */
[----:B------:R-:W-:Y:S02]  /*2a60*/  FSEL R11, R93, -INF , P0 ;  /* 0xff8000005d0b7808 */ /* 0x000fe40000000000 */
[----:B------:R-:W-:-:S02]  /*2a70*/  ISETP.GT.AND P3, PT, R2, 0x9, PT ;  /* 0x000000090200780c */ /* 0x000fc40003f64270 */
[----:B------:R-:W-:Y:S02]  /*2a80*/  FSEL R12, R88, -INF , P4 ;  /* 0xff800000580c7808 */ /* 0x000fe40002000000 */
[----:B------:R-:W-:Y:S02]  /*2a90*/  FMNMX.FTZ R5, R10, R11, !PT ;  /* 0x0000000b0a057209 */ /* 0x000fe40007810000 */
[----:B------:R-:W-:Y:S02]  /*2aa0*/  FSEL R27, R162, -INF , P2 ;  /* 0xff800000a21b7808 */ /* 0x000fe40001000000 */
        /* <DEDUP_REMOVED lines=32> */
[----:B------:R-:W-:-:S02]  /*2cb0*/  FSEL R84, R121, -INF , P3 ;  /* 0xff80000079547808 */ /* 0x000fc40001800000 */
[----:B------:R-:W-:Y:S02]  /*2cc0*/  ISETP.GT.AND P0, PT, R2, 0x21, PT ;  /* 0x000000210200780c */ /* 0x000fe40003f04270 */
[----:B------:R-:W-:Y:S02]  /*2cd0*/  FSEL R121, R52, -INF , P2 ;  /* 0xff80000034797808 */ /* 0x000fe40001000000 */
[----:B------:R-:W-:Y:S02]  /*2ce0*/  FMNMX.FTZ R5, R49, R5, !PT ;  /* 0x0000000531057209 */ /* 0x000fe40007810000 */
        /* <DEDUP_REMOVED lines=11> */
[----:B------:R-:W-:Y:S02]  /*2da0*/  FSEL R116, R20, -INF , P3 ;  /* 0xff80000014747808 */ /* 0x000fe40001800000 */
[----:B------:R-:W-:Y:S02]  /*2db0*/  FMNMX.FTZ R5, R120, R5, !PT ;  /* 0x0000000578057209 */ /* 0x000fe40007810000 */
[----:B------:R-:W-:Y:S02]  /*2dc0*/  FSEL R113, R155, -INF , P0 ;  /* 0xff8000009b717808 */ /* 0x000fe40000000000 */
[----:B------:R-:W-:-:S02]  /*2dd0*/  FSEL R106, R153, -INF , P0 ;  /* 0xff800000996a7808 */ /* 0x000fc40000000000 */
[----:B------:R-:W-:Y:S02]  /*2de0*/  FSEL R125, R55, -INF , P0 ;  /* 0xff800000377d7808 */ /* 0x000fe40000000000 */
[----:B------:R-:W-:Y:S02]  /*2df0*/  FSEL R107, R117, -INF , P2 ;  /* 0xff800000756b7808 */ /* 0x000fe40001000000 */
[----:B------:R-:W-:Y:S02]  /*2e00*/  ISETP.GT.AND P0, PT, R2, 0x30, PT ;  /* 0x000000300200780c */ /* 0x000fe40003f04270 */
[----:B------:R-:W-:Y:S02]  /*2e10*/  FSEL R117, R21, -INF , P2 ;  /* 0xff80000015757808 */ /* 0x000fe40001000000 */
[----:B------:R-:W-:Y:S02]  /*2e20*/  FMNMX.FTZ R5, R116, R5, !PT ;  /* 0x0000000574057209 */ /* 0x000fe40007810000 */
        /* <DEDUP_REMOVED lines=8> */
[----:B------:R-:W-:Y:S01]  /*2eb0*/  ISETP.GT.AND P3, PT, R2, 0x38, PT ;  /* 0x000000380200780c */ /* 0x000fe20003f64270 */
[----:B------:R-:W-:Y:S01]  /*2ec0*/  LDSM.16.MT88.4 R20, [R224+0x900] ;  /* 0x00090000e014783b */ /* 0x000fe20000004200 */
[----:B------:R-:W-:Y:S02]  /*2ed0*/  FSEL R119, R17, -INF , P2 ;  /* 0xff80000011777808 */ /* 0x000fe40001000000 */
[----:B------:R-:W-:Y:S02]  /*2ee0*/  FMNMX.FTZ R5, R118, R5, !PT ;  /* 0x0000000576057209 */ /* 0x000fe40007810000 */
[----:B------:R-:W-:Y:S02]  /*2ef0*/  FSEL R135, R166, -INF , P0 ;  /* 0xff800000a6877808 */ /* 0x000fe40000000000 */
[----:B------:R-:W-:Y:S01]  /*2f00*/  FSEL R127, R164, -INF , P0 ;  /* 0xff800000a47f7808 */ /* 0x000fe20000000000 */
[----:B------:R-:W-:Y:S01]  /*2f10*/  IMAD.MOV.U32 R164, RZ, RZ, R202 ;  /* 0x000000ffffa47224 */ /* 0x000fe200078e00ca */
[----:B------:R-:W-:-:S02]  /*2f20*/  FSEL R156, R18, -INF , P0 ;  /* 0xff800000129c7808 */ /* 0x000fc40000000000 */
[----:B------:R-:W-:Y:S02]  /*2f30*/  ISETP.GT.AND P0, PT, R2, 0x39, PT ;  /* 0x000000390200780c */ /* 0x000fe40003f04270 */
[----:B------:R-:W-:Y:S02]  /*2f40*/  FSEL R142, R36, -INF , P3 ;  /* 0xff800000248e7808 */ /* 0x000fe40001800000 */
[----:B------:R-:W-:Y:S02]  /*2f50*/  FMNMX.FTZ R5, R119, R5, !PT ;  /* 0x0000000577057209 */ /* 0x000fe40007810000 */
[----:B------:R-:W-:Y:S02]  /*2f60*/  FSEL R140, R167, -INF , P2 ;  /* 0xff800000a78c7808 */ /* 0x000fe40001000000 */
[----:B------:R-:W-:Y:S02]  /*2f70*/  FSEL R133, R165, -INF , P2 ;  /* 0xff800000a5857808 */ /* 0x000fe40001000000 */
[----:B------:R-:W-:-:S02]  /*2f80*/  FSEL R158, R19, -INF , P2 ;  /* 0xff800000139e7808 */ /* 0x000fc40001000000 */
[----:B------:R-:W-:Y:S01]  /*2f90*/  ISETP.GT.AND P2, PT, R2, 0x40, PT ;  /* 0x000000400200780c */ /* 0x000fe20003f44270 */
[----:B------:R-:W-:Y:S01]  /*2fa0*/  LDSM.16.MT88.4 R16, [R224+0x100] ;  /* 0x00010000e010783b */ /* 0x000fe20000004200 */
        /* <DEDUP_REMOVED lines=13> */
[----:B------:R-:W-:Y:S02]  /*3080*/  FSEL R134, R150, -INF , P3 ;  /* 0xff80000096867808 */ /* 0x000fe40001800000 */
[----:B------:R-:W-:Y:S02]  /*3090*/  FSEL R151, R38, -INF , P3 ;  /* 0xff80000026977808 */ /* 0x000fe40001800000 */
[C---:B------:R-:W-:Y:S01]  /*30a0*/  ISETP.GT.AND P0, PT, R2.reuse, 0x49, PT ;  /* 0x000000490200780c */ /* 0x040fe20003f04270 */
[----:B------:R-:W-:Y:S01]  /*30b0*/  LDSM.16.MT88.4 R36, [R226+0x100] ;  /* 0x00010000e224783b */ /* 0x000fe20000004200 */
[----:B------:R-:W-:-:S02]  /*30c0*/  ISETP.GT.AND P3, PT, R2, 0x48, PT ;  /* 0x000000480200780c */ /* 0x000fc40003f64270 */
[----:B------:R-:W-:Y:S02]  /*30d0*/  FMNMX.FTZ R5, R148, R5, !PT ;  /* 0x0000000594057209 */ /* 0x000fe40007810000 */
[----:B------:R-:W-:Y:S02]  /*30e0*/  FSEL R162, R109, -INF , P0 ;  /* 0xff8000006da27808 */ /* 0x000fe40000000000 */
[----:B------:R-:W-:Y:S02]  /*30f0*/  FSEL R109, R32, -INF , P3 ;  /* 0xff800000206d7808 */ /* 0x000fe40001800000 */
[----:B------:R-:W-:Y:S02]  /*3100*/  FMNMX.FTZ R5, R149, R5, !PT ;  /* 0x0000000595057209 */ /* 0x000fe40007810000 */
[----:B------:R-:W-:Y:S02]  /*3110*/  FSEL R163, R146, -INF , P2 ;  /* 0xff80000092a37808 */ /* 0x000fe40001000000 */
[----:B------:R-:W-:-:S02]  /*3120*/  FSEL R159, R144, -INF , P2 ;  /* 0xff800000909f7808 */ /* 0x000fc40001000000 */
[----:B------:R-:W-:Y:S02]  /*3130*/  FSEL R185, R42, -INF , P2 ;  /* 0xff8000002ab97808 */ /* 0x000fe40001000000 */
[----:B------:R-:W-:Y:S02]  /*3140*/  ISETP.GT.AND P2, PT, R2, 0x50, PT ;  /* 0x000000500200780c */ /* 0x000fe40003f44270 */
[----:B------:R-:W-:Y:S02]  /*3150*/  FSEL R150, R33, -INF , P0 ;  /* 0xff80000021967808 */ /* 0x000fe40000000000 */
[----:B------:R-:W-:Y:S02]  /*3160*/  FMNMX.FTZ R5, R109, R5, !PT ;  /* 0x000000056d057209 */ /* 0x000fe40007810000 */
[----:B------:R-:W-:Y:S02]  /*3170*/  FSEL R176, R111, -INF , P0 ;  /* 0xff8000006fb07808 */ /* 0x000fe40000000000 */
[----:B------:R-:W-:-:S02]  /*3180*/  FSEL R186, R35, -INF , P0 ;  /* 0xff80000023ba7808 */ /* 0x000fc40000000000 */
[----:B------:R-:W-:Y:S02]  /*3190*/  ISETP.GT.AND P0, PT, R2, 0x51, PT ;  /* 0x000000510200780c */ /* 0x000fe40003f04270 */
[----:B------:R-:W-:Y:S02]  /*31a0*/  FSEL R246, R44, -INF , P2 ;  /* 0xff8000002cf67808 */ /* 0x000fe40001000000 */
[----:B------:R-:W-:Y:S02]  /*31b0*/  FMNMX.FTZ R5, R150, R5, !PT ;  /* 0x0000000596057209 */ /* 0x000fe40007810000 */
[----:B------:R-:W-:Y:S02]  /*31c0*/  FSEL R100, R58, -INF , P4 ;  /* 0xff8000003a647808 */ /* 0x000fe40002000000 */
[----:B------:R-:W-:Y:S02]  /*31d0*/  ISETP.GT.AND P4, PT, R2, 0x58, PT ;  /* 0x000000580200780c */ /* 0x000fe40003f84270 */
[----:B------:R-:W-:-:S02]  /*31e0*/  FSEL R245, R45, -INF , P0 ;  /* 0xff8000002df57808 */ /* 0x000fc40000000000 */
[----:B------:R-:W-:Y:S02]  /*31f0*/  FMNMX.FTZ R5, R246, R5, !PT ;  /* 0x00000005f6057209 */ /* 0x000fe40007810000 */
[----:B------:R-:W-:Y:S02]  /*3200*/  ISETP.GT.AND P6, PT, R2, 0x59, PT ;  /* 0x000000590200780c */ /* 0x000fe40003fc4270 */
[----:B------:R-:W-:Y:S02]  /*3210*/  FSEL R152, R68, -INF , P4 ;  /* 0xff80000044987808 */ /* 0x000fe40002000000 */
[----:B------:R-:W-:Y:S02]  /*3220*/  FMNMX.FTZ R5, R245, R5, !PT ;  /* 0x00000005f5057209 */ /* 0x000fe40007810000 */
[----:B------:R-:W-:Y:S02]  /*3230*/  ISETP.GT.AND P5, PT, R2, 0x60, PT ;  /* 0x000000600200780c */ /* 0x000fe40003fa4270 */
[----:B------:R-:W-:-:S02]  /*3240*/  FSEL R153, R69, -INF , P6 ;  /* 0xff80000045997808 */ /* 0x000fc40003000000 */
[----:B------:R-:W-:Y:S02]  /*3250*/  FMNMX.FTZ R5, R152, R5, !PT ;  /* 0x0000000598057209 */ /* 0x000fe40007810000 */
[----:B------:R-:W-:Y:S02]  /*3260*/  ISETP.GT.AND P4, PT, R2, 0x61, PT ;  /* 0x000000610200780c */ /* 0x000fe40003f84270 */
[----:B------:R-:W-:Y:S02]  /*3270*/  FSEL R181, R76, -INF , P5 ;  /* 0xff8000004cb57808 */ /* 0x000fe40002800000 */
[----:B------:R-:W-:Y:S02]  /*3280*/  FMNMX.FTZ R5, R153, R5, !PT ;  /* 0x0000000599057209 */ /* 0x000fe40007810000 */
[----:B------:R-:W-:Y:S02]  /*3290*/  FSEL R177, R110, -INF , P3 ;  /* 0xff8000006eb17808 */ /* 0x000fe40001800000 */
[----:B------:R-:W-:-:S02]  /*32a0*/  FSEL R160, R108, -INF , P3 ;  /* 0xff8000006ca07808 */ /* 0x000fc40001800000 */
[----:B------:R-:W-:Y:S02]  /*32b0*/  FSEL R179, R34, -INF , P3 ;  /* 0xff80000022b37808 */ /* 0x000fe40001800000 */
[----:B------:R-:W-:Y:S01]  /*32c0*/  ISETP.GT.AND P3, PT, R2, 0x68, PT ;  /* 0x000000680200780c */ /* 0x000fe20003f64270 */
[----:B------:R-:W-:Y:S01]  /*32d0*/  LDSM.16.MT88.4 R32, [R225+0x100] ;  /* 0x00010000e120783b */ /* 0x000fe20000004200 */
        /* <DEDUP_REMOVED lines=9> */
[----:B------:R-:W-:-:S02]  /*3370*/  FMNMX.FTZ R5, R154, R5, !PT ;  /* 0x000000059a057209 */ /* 0x000fc40007810000 */
[----:B------:R-:W-:Y:S02]  /*3380*/  FSEL R213, R131, -INF , P0 ;  /* 0xff80000083d57808 */ /* 0x000fe40000000000 */
[----:B------:R-:W-:Y:S02]  /*3390*/  FMNMX.FTZ R5, R111, R5, !PT ;  /* 0x000000056f057209 */ /* 0x000fe40007810000 */
[----:B------:R-:W-:Y:S02]  /*33a0*/  FSEL R205, R129, -INF , P0 ;  /* 0xff80000081cd7808 */ /* 0x000fe40000000000 */
[----:B------:R-:W-:Y:S01]  /*33b0*/  FSEL R197, R47, -INF , P0 ;  /* 0xff8000002fc57808 */ /* 0x000fe20000000000 */
[----:B------:R-:W1:Y:S01]  /*33c0*/  SHFL.BFLY PT, R6, R5, 0x2, 0x1f ;  /* 0x0c401f0005067f89 */ /* 0x000e6200000e0000 */
[----:B------:R-:W-:Y:S02]  /*33d0*/  FMNMX.FTZ R8, R50, R51, !PT ;  /* 0x0000003332087209 */ /* 0x000fe40007810000 */
[----:B------:R-:W-:-:S02]  /*33e0*/  FSEL R129, R169, -INF , P6 ;  /* 0xff800000a9817808 */ /* 0x000fc40003000000 */
[----:B------:R-:W-:Y:S02]  /*33f0*/  FMNMX.FTZ R8, R60, R8, !PT ;  /* 0x000000083c087209 */ /* 0x000fe40007810000 */
[----:B------:R-:W-:Y:S02]  /*3400*/  FSEL R216, R172, -INF , P5 ;  /* 0xff800000acd87808 */ /* 0x000fe40002800000 */
[----:B------:R-:W-:Y:S02]  /*3410*/  FSEL R218, R173, -INF , P4 ;  /* 0xff800000adda7808 */ /* 0x000fe40002000000 */
[----:B------:R-:W-:Y:S02]  /*3420*/  FSEL R220, R96, -INF , P3 ;  /* 0xff80000060dc7808 */ /* 0x000fe40001800000 */
[----:B------:R-:W-:Y:S02]  /*3430*/  FSEL R221, R97, -INF , P2 ;  /* 0xff80000061dd7808 */ /* 0x000fe40001000000 */
[----:B------:R-:W-:-:S02]  /*3440*/  FSEL R130, R171, -INF , P6 ;  /* 0xff800000ab827808 */ /* 0x000fc40003000000 */
[----:B------:R-:W-:Y:S02]  /*3450*/  FSEL R174, R174, -INF , P5 ;  /* 0xff800000aeae7808 */ /* 0x000fe40002800000 */
[----:B------:R-:W-:Y:S02]  /*3460*/  FSEL R175, R175, -INF , P4 ;  /* 0xff800000afaf7808 */ /* 0x000fe40002000000 */
[----:B------:R-:W-:Y:S02]  /*3470*/  FSEL R249, R98, -INF , P3 ;  /* 0xff80000062f97808 */ /* 0x000fe40001800000 */
[----:B------:R-:W-:Y:S02]  /*3480*/  FSEL R190, R99, -INF , P2 ;  /* 0xff80000063be7808 */ /* 0x000fe40001000000 */
[----:B-1----:R-:W-:Y:S02]  /*3490*/  FMNMX.FTZ R5, R5, R6, !PT ;  /* 0x0000000605057209 */ /* 0x002fe40007810000 */
[----:B------:R-:W-:-:S02]  /*34a0*/  FSEL R173, R71, -INF , P6 ;  /* 0xff80000047ad7808 */ /* 0x000fc40003000000 */
[----:B------:R-:W-:Y:S01]  /*34b0*/  FSEL R252, R78, -INF , P5 ;  /* 0xff8000004efc7808 */ /* 0x000fe20002800000 */
[----:B------:R-:W1:Y:S01]  /*34c0*/  SHFL.BFLY PT, R6, R5, 0x1, 0x1f ;  /* 0x0c201f0005067f89 */ /* 0x000e6200000e0000 */
[----:B------:R-:W-:Y:S02]  /*34d0*/  FSEL R251, R79, -INF , P4 ;  /* 0xff8000004ffb7808 */ /* 0x000fe40002000000 */
[----:B------:R-:W-:Y:S02]  /*34e0*/  FSEL R223, R74, -INF , P3 ;  /* 0xff8000004adf7808 */ /* 0x000fe40001800000 */
[----:B------:R-:W-:Y:S02]  /*34f0*/  FSEL R222, R75, -INF , P2 ;  /* 0xff8000004bde7808 */ /* 0x000fe40001000000 */
[----:B------:R-:W-:Y:S02]  /*3500*/  MOV R167, R203 ;  /* 0x000000cb00a77202 */ /* 0x000fe40000000f00 */
[----:B-1----:R-:W-:-:S02]  /*3510*/  FMNMX.FTZ R138, R5, R6, !PT ;  /* 0x00000006058a7209 */ /* 0x002fc40007810000 */
[----:B------:R-:W-:Y:S02]  /*3520*/  FMNMX.FTZ R5, R15, R24, !PT ;  /* 0x000000180f057209 */ /* 0x000fe40007810000 */
[----:B------:R-:W-:Y:S01]  /*3530*/  FMNMX.FTZ R6, R27, R28, !PT ;  /* 0x0000001c1b067209 */ /* 0x000fe20007810000 */
[----:B------:R-:W-:Y:S01]  /*3540*/  FMUL.FTZ R7, R138, c[0x0][0x2d0] ;  /* 0x0000b4008a077a20 */ /* 0x000fe20000410000 */
[----:B------:R-:W-:Y:S02]  /*3550*/  FMNMX.FTZ R5, R25, R5, !PT ;  /* 0x0000000519057209 */ /* 0x000fe40007810000 */
[----:B------:R-:W-:Y:S02]  /*3560*/  FMNMX.FTZ R6, R29, R6, !PT ;  /* 0x000000061d067209 */ /* 0x000fe40007810000 */
[----:B------:R-:W-:Y:S02]  /*3570*/  FMNMX.FTZ R5, R26, R5, !PT ;  /* 0x000000051a057209 */ /* 0x000fe40007810000 */
[----:B------:R-:W-:-:S02]  /*3580*/  FMNMX.FTZ R6, R48, R6, !PT ;  /* 0x0000000630067209 */ /* 0x000fc40007810000 */
[----:B------:R-:W-:Y:S02]  /*3590*/  FMNMX.FTZ R5, R80, R5, !PT ;  /* 0x0000000550057209 */ /* 0x000fe40007810000 */
[----:B------:R-:W-:Y:S02]  /*35a0*/  FMNMX.FTZ R6, R88, R6, !PT ;  /* 0x0000000658067209 */ /* 0x000fe40007810000 */
        /* <DEDUP_REMOVED lines=19> */
[----:B------:R-:W-:Y:S02]  /*36e0*/  FSETP.NEU.FTZ.AND P0, PT, R138, -INF , PT ;  /* 0xff8000008a00780b */ /* 0x000fe40003f1d000 */
[----:B------:R-:W-:Y:S02]  /*36f0*/  FMNMX.FTZ R5, R132, R5, !PT ;  /* 0x0000000584057209 */ /* 0x000fe40007810000 */
[----:B------:R-:W-:-:S02]  /*3700*/  FMNMX.FTZ R6, R134, R6, !PT ;  /* 0x0000000686067209 */ /* 0x000fc40007810000 */
[----:B------:R-:W-:Y:S02]  /*3710*/  FMNMX.FTZ R5, R159, R5, !PT ;  /* 0x000000059f057209 */ /* 0x000fe40007810000 */
[----:B------:R-:W-:Y:S02]  /*3720*/  FSEL R7, R7, RZ, P0 ;  /* 0x000000ff07077208 */ /* 0x000fe40000000000 */
[----:B------:R-:W-:Y:S02]  /*3730*/  FMNMX.FTZ R5, R161, R5, !PT ;  /* 0x00000005a1057209 */ /* 0x000fe40007810000 */
[----:B------:R-:W-:Y:S02]  /*3740*/  ISETP.GT.AND P0, PT, R2, 0x58, PT ;  /* 0x000000580200780c */ /* 0x000fe40003f04270 */
[----:B------:R-:W-:Y:S02]  /*3750*/  FMNMX.FTZ R5, R160, R5, !PT ;  /* 0x00000005a0057209 */ /* 0x000fe40007810000 */
[----:B------:R-:W-:-:S02]  /*3760*/  FSEL R128, R168, -INF , P0 ;  /* 0xff800000a8807808 */ /* 0x000fc40000000000 */
        /* <DEDUP_REMOVED lines=21> */
[----:B------:R-:W-:Y:S01]  /*38c0*/  FSEL R131, R170, -INF , P0 ;  /* 0xff800000aa837808 */ /* 0x000fe20000000000 */
[----:B------:R-:W-:Y:S01]  /*38d0*/  IMAD.MOV.U32 R170, RZ, RZ, R181 ;  /* 0x000000ffffaa7224 */ /* 0x000fe200078e00b5 */
[----:B------:R-:W-:Y:S02]  /*38e0*/  FMNMX.FTZ R136, R220, R136, !PT ;  /* 0x00000088dc887209 */ /* 0x000fe40007810000 */
[----:B------:R-:W-:-:S02]  /*38f0*/  FMNMX.FTZ R5, R122, R5, !PT ;  /* 0x000000057a057209 */ /* 0x000fc40007810000 */
[----:B------:R-:W-:Y:S02]  /*3900*/  FMNMX.FTZ R2, R131, R2, !PT ;  /* 0x0000000283027209 */ /* 0x000fe40007810000 */
[----:B------:R-:W-:Y:S02]  /*3910*/  FMNMX.FTZ R136, R221, R136, !PT ;  /* 0x00000088dd887209 */ /* 0x000fe40007810000 */
[----:B------:R-:W-:Y:S02]  /*3920*/  FMNMX.FTZ R5, R124, R5, !PT ;  /* 0x000000057c057209 */ /* 0x000fe40007810000 */
[----:B------:R-:W-:Y:S01]  /*3930*/  FMNMX.FTZ R2, R130, R2, !PT ;  /* 0x0000000282027209 */ /* 0x000fe20007810000 */
[----:B------:R-:W1:Y:S01]  /*3940*/  SHFL.BFLY PT, R6, R136, 0x2, 0x1f ;  /* 0x0c401f0088067f89 */ /* 0x000e6200000e0000 */
        /* <DEDUP_REMOVED lines=9> */
[----:B------:R-:W-:Y:S01]  /*39e0*/  FSEL R172, R70, -INF , P0 ;  /* 0xff80000046ac7808 */ /* 0x000fe20000000000 */
[----:B------:R-:W2:Y:S01]  /*39f0*/  SHFL.BFLY PT, R8, R2, 0x2, 0x1f ;  /* 0x0c401f0002087f89 */ /* 0x000ea200000e0000 */
[----:B------:R-:W-:Y:S02]  /*3a00*/  FMNMX.FTZ R5, R184, R5, !PT ;  /* 0x00000005b8057209 */ /* 0x000fe40007810000 */
[----:B-1----:R-:W-:Y:S01]  /*3a10*/  FMNMX.FTZ R136, R136, R6, !PT ;  /* 0x0000000688887209 */ /* 0x002fe20007810000 */
[----:B------:R-:W-:Y:S01]  /*3a20*/  FFMA.FTZ R6, R10, c[0x0][0x2d0], -R7 ;  /* 0x0000b4000a067a23 */ /* 0x000fe20000010807 */
[----:B------:R-:W-:-:S03]  /*3a30*/  FMNMX.FTZ R5, R179, R5, !PT ;  /* 0x00000005b3057209 */ /* 0x000fc60007810000 */
[----:B------:R-:W1:Y:S01]  /*3a40*/  SHFL.BFLY PT, R9, R136, 0x1, 0x1f ;  /* 0x0c201f0088097f89 */ /* 0x000e6200000e0000 */
[----:B------:R-:W-:Y:S01]  /*3a50*/  FMNMX.FTZ R5, R186, R5, !PT ;  /* 0x00000005ba057209 */ /* 0x000fe20007810000 */
[----:B------:R3:W-:Y:S01]  /*3a60*/  MUFU.EX2 R110, R6 ;  /* 0x00000006006e7308 */ /* 0x0007e20000000800 */
[----:B--2---:R-:W-:Y:S02]  /*3a70*/  FMNMX.FTZ R2, R2, R8, !PT ;  /* 0x0000000802027209 */ /* 0x004fe40007810000 */
[----:B---3--:R-:W-:Y:S01]  /*3a80*/  FMNMX.FTZ R6, R108, R5, !PT ;  /* 0x000000056c067209 */ /* 0x008fe20007810000 */
[----:B------:R-:W-:Y:S02]  /*3a90*/  FFMA.FTZ R5, R11, c[0x0][0x2d0], -R7 ;  /* 0x0000b4000b057a23 */ /* 0x000fe40000010807 */
[----:B------:R-:W2:Y:S01]  /*3aa0*/  SHFL.BFLY PT, R11, R2, 0x1, 0x1f ;  /* 0x0c201f00020b7f89 */ /* 0x000ea200000e0000 */
[----:B------:R-:W-:Y:S01]  /*3ab0*/  FMNMX.FTZ R6, R197, R6, !PT ;  /* 0x00000006c5067209 */ /* 0x000fe20007810000 */
[----:B------:R3:W4:Y:S01]  /*3ac0*/  MUFU.EX2 R143, R5 ;  /* 0x00000005008f7308 */ /* 0x0007220000000800 */
[----:B-1----:R-:W-:-:S02]  /*3ad0*/  FMNMX.FTZ R136, R136, R9, !PT ;  /* 0x0000000988887209 */ /* 0x002fc40007810000 */
[----:B------:R-:W-:Y:S02]  /*3ae0*/  FMNMX.FTZ R6, R172, R6, !PT ;  /* 0x00000006ac067209 */ /* 0x000fe40007810000 */
[C---:B------:R-:W-:Y:S01]  /*3af0*/  FSETP.NEU.FTZ.AND P0, PT, R136.reuse, -INF , PT ;  /* 0xff8000008800780b */ /* 0x040fe20003f1d000 */
[----:B------:R-:W-:Y:S01]  /*3b00*/  FMUL.FTZ R9, R136, c[0x0][0x2d0] ;  /* 0x0000b40088097a20 */ /* 0x000fe20000410000 */
[----:B------:R-:W-:Y:S01]  /*3b10*/  FMNMX.FTZ R6, R173, R6, !PT ;  /* 0x00000006ad067209 */ /* 0x000fe20007810000 */
[----:B---3--:R-:W-:Y:S01]  /*3b20*/  FFMA.FTZ R5, R12, c[0x0][0x2d0], -R7 ;  /* 0x0000b4000c057a23 */ /* 0x008fe20000010807 */
[----:B----4-:R-:W-:-:S03]  /*3b30*/  F2FP.PACK_AB R12, R143, R110 ;  /* 0x0000006e8f0c723e */ /* 0x010fc600000000ff */
[----:B------:R1:W-:Y:S01]  /*3b40*/  MUFU.EX2 R166, R5 ;  /* 0x0000000500a67308 */ /* 0x0003e20000000800 */
[----:B--2---:R-:W-:Y:S02]  /*3b50*/  FMNMX.FTZ R2, R2, R11, !PT ;  /* 0x0000000b02027209 */ /* 0x004fe40007810000 */
[----:B-1----:R-:W-:Y:S01]  /*3b60*/  FMNMX.FTZ R5, R252, R6, !PT ;  /* 0x00000006fc057209 */ /* 0x002fe20007810000 */
[----:B------:R-:W-:-:S03]  /*3b70*/  FFMA.FTZ R6, R13, c[0x0][0x2d0], -R7 ;  /* 0x0000b4000d067a23 */ /* 0x000fc60000010807 */
[----:B------:R-:W-:Y:S01]  /*3b80*/  FMNMX.FTZ R5, R251, R5, !PT ;  /* 0x00000005fb057209 */ /* 0x000fe20007810000 */
[----:B------:R1:W2:Y:S03]  /*3b90*/  MUFU.EX2 R183, R6 ;  /* 0x0000000600b77308 */ /* 0x0002a60000000800 */
[----:B------:R-:W-:Y:S01]  /*3ba0*/  FMNMX.FTZ R8, R223, R5, !PT ;  /* 0x00000005df087209 */ /* 0x000fe20007810000 */
[----:B------:R-:W-:-:S03]  /*3bb0*/  FFMA.FTZ R5, R14, c[0x0][0x2d0], -R7 ;  /* 0x0000b4000e057a23 */ /* 0x000fc60000010807 */
[----:B------:R-:W-:Y:S01]  /*3bc0*/  FMNMX.FTZ R8, R222, R8, !PT ;  /* 0x00000008de087209 */ /* 0x000fe20007810000 */
[----:B------:R3:W-:Y:S04]  /*3bd0*/  MUFU.EX2 R192, R5 ;  /* 0x0000000500c07308 */ /* 0x0007e80000000800 */
[----:B------:R-:W4:Y:S01]  /*3be0*/  SHFL.BFLY PT, R10, R8, 0x2, 0x1f ;  /* 0x0c401f00080a7f89 */ /* 0x000f2200000e0000 */
[----:B-1----:R-:W-:Y:S02]  /*3bf0*/  FSEL R6, R9, RZ, P0 ;  /* 0x000000ff09067208 */ /* 0x002fe40000000000 */
[----:B------:R-:W-:Y:S02]  /*3c00*/  FSETP.NEU.FTZ.AND P0, PT, R2, -INF , PT ;  /* 0xff8000000200780b */ /* 0x000fe40003f1d000 */
[----:B--2---:R-:W-:Y:S01]  /*3c10*/  F2FP.PACK_AB R14, R183, R166 ;  /* 0x000000a6b70e723e */ /* 0x004fe200000000ff */
[----:B------:R-:W-:-:S02]  /*3c20*/  FFMA.FTZ R9, R25, c[0x0][0x2d0], -R6 ;  /* 0x0000b40019097a23 */ /* 0x000fc40000010806 */
[--C-:B---3--:R-:W-:Y:S02]  /*3c30*/  FFMA.FTZ R5, R15, c[0x0][0x2d0], -R6.reuse ;  /* 0x0000b4000f057a23 */ /* 0x108fe40000010806 */
[----:B------:R1:W-:Y:S08]  /*3c40*/  MUFU.EX2 R199, R9 ;  /* 0x0000000900c77308 */ /* 0x0003f00000000800 */
[----:B------:R2:W-:Y:S01]  /*3c50*/  MUFU.EX2 R219, R5 ;  /* 0x0000000500db7308 */ /* 0x0005e20000000800 */
[----:B----4-:R-:W-:Y:S01]  /*3c60*/  FMNMX.FTZ R8, R8, R10, !PT ;  /* 0x0000000a08087209 */ /* 0x010fe20007810000 */
[----:B-1----:R-:W-:-:S06]  /*3c70*/  FFMA.FTZ R9, R26, c[0x0][0x2d0], -R6 ;  /* 0x0000b4001a097a23 */ /* 0x002fcc0000010806 */
[----:B------:R-:W1:Y:S01]  /*3c80*/  MUFU.EX2 R194, R9 ;  /* 0x0000000900c27308 */ /* 0x000e620000000800 */
[----:B--2---:R-:W-:-:S07]  /*3c90*/  FFMA.FTZ R5, R24, c[0x0][0x2d0], -R6 ;  /* 0x0000b40018057a23 */ /* 0x004fce0000010806 */
[----:B------:R2:W3:Y:S01]  /*3ca0*/  MUFU.EX2 R217, R5 ;  /* 0x0000000500d97308 */ /* 0x0004e20000000800 */
[----:B-1----:R-:W-:Y:S01]  /*3cb0*/  F2FP.PACK_AB R10, R194, R199 ;  /* 0x000000c7c20a723e */ /* 0x002fe200000000ff */
[----:B--2---:R-:W-:-:S05]  /*3cc0*/  FMUL.FTZ R5, R2, c[0x0][0x2d0] ;  /* 0x0000b40002057a20 */ /* 0x004fca0000410000 */
[----:B------:R-:W-:-:S05]  /*3cd0*/  FSEL R5, R5, RZ, P0 ;  /* 0x000000ff05057208 */ /* 0x000fca0000000000 */
[--C-:B------:R-:W-:Y:S02]  /*3ce0*/  FFMA.FTZ R9, R27, c[0x0][0x2d0], -R5.reuse ;  /* 0x0000b4001b097a23 */ /* 0x100fe40000010805 */
[--C-:B------:R-:W-:Y:S01]  /*3cf0*/  FFMA.FTZ R0, R28, c[0x0][0x2d0], -R5.reuse ;  /* 0x0000b4001c007a23 */ /* 0x100fe20000010805 */
[----:B------:R-:W-:Y:S01]  /*3d00*/  LDSM.16.MT88.4 R24, [R227+0x100] ;  /* 0x00010000e318783b */ /* 0x000fe20000004200 */
[----:B------:R1:W-:Y:S08]  /*3d10*/  MUFU.EX2 R168, R9 ;  /* 0x0000000900a87308 */ /* 0x0003f00000000800 */
[----:B------:R2:W4:Y:S01]  /*3d20*/  MUFU.EX2 R191, R0 ;  /* 0x0000000000bf7308 */ /* 0x0005220000000800 */
[----:B-1----:R-:W1:Y:S01]  /*3d30*/  SHFL.BFLY PT, R9, R8, 0x1, 0x1f ;  /* 0x0c201f0008097f89 */ /* 0x002e6200000e0000 */
[----:B--2---:R-:W-:-:S06]  /*3d40*/  FFMA.FTZ R0, R29, c[0x0][0x2d0], -R5 ;  /* 0x0000b4001d007a23 */ /* 0x004fcc0000010805 */
[----:B------:R2:W-:Y:S01]  /*3d50*/  MUFU.EX2 R171, R0 ;  /* 0x0000000000ab7308 */ /* 0x0005e20000000800 */
[----:B-1----:R-:W-:Y:S02]  /*3d60*/  FMNMX.FTZ R137, R8, R9, !PT ;  /* 0x0000000908897209 */ /* 0x002fe40007810000 */
[----:B---3--:R-:W-:Y:S01]  /*3d70*/  F2FP.PACK_AB R8, R217, R219 ;  /* 0x000000dbd908723e */ /* 0x008fe200000000ff */
[----:B--2---:R-:W-:Y:S01]  /*3d80*/  FFMA.FTZ R0, R48, c[0x0][0x2d0], -R5 ;  /* 0x0000b40030007a23 */ /* 0x004fe20000010805 */
[C---:B------:R-:W-:Y:S01]  /*3d90*/  FSETP.NEU.FTZ.AND P0, PT, R137.reuse, -INF , PT ;  /* 0xff8000008900780b */ /* 0x040fe20003f1d000 */
[----:B------:R-:W-:Y:S01]  /*3da0*/  FMUL.FTZ R3, R137, c[0x0][0x2d0] ;  /* 0x0000b40089037a20 */ /* 0x000fe20000410000 */
[----:B----4-:R-:W-:Y:S01]  /*3db0*/  F2FP.PACK_AB R9, R191, R168 ;  /* 0x000000a8bf09723e */ /* 0x010fe200000000ff */
[----:B------:R1:W2:Y:S02]  /*3dc0*/  MUFU.EX2 R169, R0 ;  /* 0x0000000000a97308 */ /* 0x0002a40000000800 */
[----:B-1----:R-:W-:Y:S01]  /*3dd0*/  FFMA.FTZ R0, R31, c[0x0][0x2d0], -R7 ;  /* 0x0000b4001f007a23 */ /* 0x002fe20000010807 */
[----:B--2---:R-:W-:-:S05]  /*3de0*/  F2FP.PACK_AB R11, R169, R171 ;  /* 0x000000aba90b723e */ /* 0x004fca00000000ff */
[----:B------:R1:W-:Y:S02]  /*3df0*/  MUFU.EX2 R4, R0 ;  /* 0x0000000000047308 */ /* 0x0003e40000000800 */
[C---:B------:R-:W-:Y:S08]  /*3e00*/  HMMA.16816.F32 R76, R8.reuse, R16, RZ ;  /* 0x00000010084c723c */ /* 0x040ff000000018ff */
[----:B------:R-:W-:Y:S01]  /*3e10*/  HMMA.16816.F32 R72, R8, R24, RZ ;  /* 0x000000180848723c */ /* 0x000fe200000018ff */
[----:B-1----:R-:W-:-:S02]  /*3e20*/  FFMA.FTZ R0, R30, c[0x0][0x2d0], -R7 ;  /* 0x0000b4001e007a23 */ /* 0x002fc40000010807 */
[----:B------:R-:W1:Y:S02]  /*3e30*/  LDSM.16.MT88.4 R28, [R226+0x900] ;  /* 0x00090000e21c783b */ /* 0x000e640000004200 */
[----:B------:R2:W-:Y:S03]  /*3e40*/  MUFU.EX2 R182, R0 ;  /* 0x0000000000b67308 */ /* 0x0005e60000000800 */
[C---:B------:R-:W-:Y:S08]  /*3e50*/  HMMA.16816.F32 R56, R8.reuse, R26, RZ ;  /* 0x0000001a0838723c */ /* 0x040ff000000018ff */
[----:B------:R-:W-:Y:S01]  /*3e60*/  HMMA.16816.F32 R68, R8, R32, RZ ;  /* 0x000000200844723c */ /* 0x000fe200000018ff */
[----:B--2---:R-:W-:Y:S01]  /*3e70*/  FSEL R0, R3, RZ, P0 ;  /* 0x000000ff03007208 */ /* 0x004fe20000000000 */
[----:B------:R-:W-:-:S06]  /*3e80*/  FFMA.FTZ R3, R49, c[0x0][0x2d0], -R7 ;  /* 0x0000b40031037a23 */ /* 0x000fcc0000010807 */
[C---:B------:R-:W-:Y:S01]  /*3e90*/  HMMA.16816.F32 R64, R8.reuse, R36, RZ ;  /* 0x000000240840723c */ /* 0x040fe200000018ff */
[----:B------:R2:W-:Y:S07]  /*3ea0*/  MUFU.EX2 R196, R3 ;  /* 0x0000000300c47308 */ /* 0x0005ee0000000800 */
[----:B------:R-:W-:Y:S01]  /*3eb0*/  HMMA.16816.F32 R52, R8, R34, RZ ;  /* 0x000000220834723c */ /* 0x000fe200000018ff */
[----:B--2---:R-:W-:-:S04]  /*3ec0*/  FFMA.FTZ R3, R50, c[0x0][0x2d0], -R0 ;  /* 0x0000b40032037a23 */ /* 0x004fc80000010800 */
[----:B------:R2:W-:Y:S02]  /*3ed0*/  MUFU.EX2 R209, R3 ;  /* 0x0000000300d17308 */ /* 0x0005e40000000800 */
[--C-:B--2---:R-:W-:Y:S02]  /*3ee0*/  FFMA.FTZ R3, R51, c[0x0][0x2d0], -R0.reuse ;  /* 0x0000b40033037a23 */ /* 0x104fe40000010800 */
[----:B------:R-:W-:Y:S04]  /*3ef0*/  HMMA.16816.F32 R48, R8, R38, RZ ;  /* 0x000000260830723c */ /* 0x000fe800000018ff */
[----:B------:R2:W3:Y:S02]  /*3f00*/  MUFU.EX2 R208, R3 ;  /* 0x0000000300d07308 */ /* 0x0004e40000000800 */
[----:B--2---:R-:W-:Y:S01]  /*3f10*/  FFMA.FTZ R3, R60, c[0x0][0x2d0], -R0 ;  /* 0x0000b4003c037a23 */ /* 0x004fe20000010800 */
[----:B---3--:R-:W-:-:S05]  /*3f20*/  F2FP.PACK_AB R13, R208, R209 ;  /* 0x000000d1d00d723e */ /* 0x008fca00000000ff */
[----:B------:R2:W-:Y:S02]  /*3f30*/  MUFU.EX2 R248, R3 ;  /* 0x0000000300f87308 */ /* 0x0005e40000000800 */
[----:B--2---:R-:W-:Y:S02]  /*3f40*/  FFMA.FTZ R3, R61, c[0x0][0x2d0], -R0 ;  /* 0x0000b4003d037a23 */ /* 0x004fe40000010800 */
[----:B------:R-:W-:Y:S04]  /*3f50*/  HMMA.16816.F32 R60, R8, R18, RZ ;  /* 0x00000012083c723c */ /* 0x000fe800000018ff */
[----:B------:R2:W3:Y:S02]  /*3f60*/  MUFU.EX2 R250, R3 ;  /* 0x0000000300fa7308 */ /* 0x0004e40000000800 */
[----:B--2---:R-:W-:Y:S01]  /*3f70*/  FFMA.FTZ R3, R80, c[0x0][0x2d0], -R6 ;  /* 0x0000b40050037a23 */ /* 0x004fe20000010806 */
[----:B---3--:R-:W-:-:S05]  /*3f80*/  F2FP.PACK_AB R15, R250, R248 ;  /* 0x000000f8fa0f723e */ /* 0x008fca00000000ff */
[----:B------:R2:W-:Y:S02]  /*3f90*/  MUFU.EX2 R198, R3 ;  /* 0x0000000300c67308 */ /* 0x0005e40000000800 */
[C---:B------:R-:W-:Y:S08]  /*3fa0*/  HMMA.16816.F32 R44, R12.reuse, R24, RZ ;  /* 0x000000180c2c723c */ /* 0x040ff000000018ff */
[----:B------:R-:W-:Y:S01]  /*3fb0*/  HMMA.16816.F32 R40, R12, R32, RZ ;  /* 0x000000200c28723c */ /* 0x000fe200000018ff */
[----:B--2---:R-:W-:-:S04]  /*3fc0*/  FFMA.FTZ R3, R81, c[0x0][0x2d0], -R6 ;  /* 0x0000b40051037a23 */ /* 0x004fc80000010806 */
[----:B------:R2:W3:Y:S03]  /*3fd0*/  MUFU.EX2 R193, R3 ;  /* 0x0000000300c17308 */ /* 0x0004e60000000800 */
[C---:B------:R-:W-:Y:S08]  /*3fe0*/  HMMA.16816.F32 R96, R12.reuse, R34, RZ ;  /* 0x000000220c60723c */ /* 0x040ff000000018ff */
[----:B------:R-:W-:Y:S01]  /*3ff0*/  HMMA.16816.F32 R32, R12, R36, RZ ;  /* 0x000000240c20723c */ /* 0x000fe200000018ff */
[----:B--2---:R-:W-:Y:S01]  /*4000*/  FFMA.FTZ R3, R82, c[0x0][0x2d0], -R6 ;  /* 0x0000b40052037a23 */ /* 0x004fe20000010806 */
[----:B---3--:R-:W-:-:S06]  /*4010*/  F2FP.PACK_AB R8, R193, R198 ;  /* 0x000000c6c108723e */ /* 0x008fcc00000000ff */
[----:B------:R-:W-:Y:S01]  /*4020*/  HMMA.16816.F32 R80, R12, R16, RZ ;  /* 0x000000100c50723c */ /* 0x000fe200000018ff */
[----:B------:R2:W-:Y:S02]  /*4030*/  MUFU.EX2 R189, R3 ;  /* 0x0000000300bd7308 */ /* 0x0005e40000000800 */
[----:B--2---:R-:W-:-:S05]  /*4040*/  FFMA.FTZ R3, R84, c[0x0][0x2d0], -R6 ;  /* 0x0000b40054037a23 */ /* 0x004fca0000010806 */
[----:B------:R-:W-:Y:S01]  /*4050*/  HMMA.16816.F32 R84, R12, R18, RZ ;  /* 0x000000120c54723c */ /* 0x000fe200000018ff */
[----:B------:R-:W2:Y:S01]  /*4060*/  LDSM.16.MT88.4 R16, [R227+0x900] ;  /* 0x00090000e310783b */ /* 0x000ea20000004200 */
[----:B------:R3:W4:Y:S02]  /*4070*/  MUFU.EX2 R195, R3 ;  /* 0x0000000300c37308 */ /* 0x0007240000000800 */
[----:B---3--:R-:W-:Y:S01]  /*4080*/  FFMA.FTZ R3, R88, c[0x0][0x2d0], -R5 ;  /* 0x0000b40058037a23 */ /* 0x008fe20000010805 */
[----:B----4-:R-:W-:-:S05]  /*4090*/  F2FP.PACK_AB R10, R195, R189 ;  /* 0x000000bdc30a723e */ /* 0x010fca00000000ff */
[----:B------:R3:W-:Y:S02]  /*40a0*/  MUFU.EX2 R188, R3 ;  /* 0x0000000300bc7308 */ /* 0x0007e40000000800 */
[--C-:B---3--:R-:W-:Y:S02]  /*40b0*/  FFMA.FTZ R3, R89, c[0x0][0x2d0], -R5.reuse ;  /* 0x0000b40059037a23 */ /* 0x108fe40000010805 */
[----:B------:R-:W-:Y:S01]  /*40c0*/  HMMA.16816.F32 R88, R12, R26, RZ ;  /* 0x0000001a0c58723c */ /* 0x000fe200000018ff */
[----:B------:R-:W3:Y:S03]  /*40d0*/  LDSM.16.MT88.4 R24, [R225+0x900] ;  /* 0x00090000e118783b */ /* 0x000ee60000004200 */
[----:B------:R4:W1:Y:S02]  /*40e0*/  MUFU.EX2 R155, R3 ;  /* 0x00000003009b7308 */ /* 0x0008640000000800 */
[----:B----4-:R-:W-:Y:S01]  /*40f0*/  FFMA.FTZ R3, R92, c[0x0][0x2d0], -R5 ;  /* 0x0000b4005c037a23 */ /* 0x010fe20000010805 */
[----:B-1----:R-:W-:-:S05]  /*4100*/  F2FP.PACK_AB R9, R155, R188 ;  /* 0x000000bc9b09723e */ /* 0x002fca00000000ff */
[----:B------:R1:W-:Y:S02]  /*4110*/  MUFU.EX2 R180, R3 ;  /* 0x0000000300b47308 */ /* 0x0003e40000000800 */
[----:B-1----:R-:W-:-:S06]  /*4120*/  FFMA.FTZ R3, R93, c[0x0][0x2d0], -R5 ;  /* 0x0000b4005d037a23 */ /* 0x002fcc0000010805 */
[----:B------:R1:W4:Y:S02]  /*4130*/  MUFU.EX2 R228, R3 ;  /* 0x0000000300e47308 */ /* 0x0003240000000800 */
[----:B-1----:R-:W-:Y:S01]  /*4140*/  FFMA.FTZ R3, R94, c[0x0][0x2d0], -R0 ;  /* 0x0000b4005e037a23 */ /* 0x002fe20000010800 */
[----:B----4-:R-:W-:-:S05]  /*4150*/  F2FP.PACK_AB R11, R228, R180 ;  /* 0x000000b4e40b723e */ /* 0x010fca00000000ff */
[----:B------:R1:W-:Y:S02]  /*4160*/  MUFU.EX2 R244, R3 ;  /* 0x0000000300f47308 */ /* 0x0003e40000000800 */
[C---:B------:R-:W-:Y:S08]  /*4170*/  HMMA.16816.F32 R144, R8.reuse, R20, R76 ;  /* 0x000000140890723c */ /* 0x040ff0000000184c */
[----:B------:R-:W-:Y:S01]  /*4180*/  HMMA.16816.F32 R48, R8, R30, R48 ;  /* 0x0000001e0830723c */ /* 0x000fe20000001830 */
[----:B-1----:R-:W-:-:S04]  /*4190*/  FFMA.FTZ R3, R95, c[0x0][0x2d0], -R0 ;  /* 0x0000b4005f037a23 */ /* 0x002fc80000010800 */
[----:B------:R1:W4:Y:S03]  /*41a0*/  MUFU.EX2 R243, R3 ;  /* 0x0000000300f37308 */ /* 0x0003260000000800 */
[----:B------:R-:W-:Y:S01]  /*41b0*/  HMMA.16816.F32 R92, R12, R38, RZ ;  /* 0x000000260c5c723c */ /* 0x000fe200000018ff */
[----:B------:R-:W-:Y:S01]  /*41c0*/  LDSM.16.MT88.4 R12, [R224+0x1100] ;  /* 0x00110000e00c783b */ /* 0x000fe20000004200 */
[----:B-1----:R-:W-:-:S04]  /*41d0*/  FFMA.FTZ R3, R100, c[0x0][0x2d0], -R0 ;  /* 0x0000b40064037a23 */ /* 0x002fc80000010800 */
[----:B------:R1:W-:Y:S02]  /*41e0*/  MUFU.EX2 R247, R3 ;  /* 0x0000000300f77308 */ /* 0x0003e40000000800 */
[----:B-1----:R-:W-:Y:S02]  /*41f0*/  FFMA.FTZ R3, R101, c[0x0][0x2d0], -R0 ;  /* 0x0000b40065037a23 */ /* 0x002fe40000010800 */
[C---:B--2---:R-:W-:Y:S04]  /*4200*/  HMMA.16816.F32 R100, R8.reuse, R16, R72 ;  /* 0x000000100864723c */ /* 0x044fe80000001848 */
[----:B------:R1:W2:Y:S04]  /*4210*/  MUFU.EX2 R242, R3 ;  /* 0x0000000300f27308 */ /* 0x0002a80000000800 */
[C---:B---3--:R-:W-:Y:S08]  /*4220*/  HMMA.16816.F32 R72, R8.reuse, R24, R68 ;  /* 0x000000180848723c */ /* 0x048ff00000001844 */
[----:B------:R-:W-:Y:S01]  /*4230*/  HMMA.16816.F32 R68, R8, R28, R64 ;  /* 0x0000001c0844723c */ /* 0x000fe20000001840 */
[----:B-1----:R-:W-:-:S04]  /*4240*/  FFMA.FTZ R3, R104, c[0x0][0x2d0], -R6 ;  /* 0x0000b40068037a23 */ /* 0x002fc80000010806 */
[----:B------:R1:W-:Y:S03]  /*4250*/  MUFU.EX2 R215, R3 ;  /* 0x0000000300d77308 */ /* 0x0003e60000000800 */
[C---:B------:R-:W-:Y:S08]  /*4260*/  HMMA.16816.F32 R64, R8.reuse, R22, R60 ;  /* 0x000000160840723c */ /* 0x040ff0000000183c */
[----:B------:R-:W-:Y:S01]  /*4270*/  HMMA.16816.F32 R60, R8, R18, R56 ;  /* 0x00000012083c723c */ /* 0x000fe20000001838 */
[----:B-1----:R-:W-:-:S07]  /*4280*/  FFMA.FTZ R3, R106, c[0x0][0x2d0], -R6 ;  /* 0x0000b4006a037a23 */ /* 0x002fce0000010806 */
[----:B------:R-:W-:Y:S01]  /*4290*/  HMMA.16816.F32 R56, R8, R26, R52 ;  /* 0x0000001a0838723c */ /* 0x000fe20000001834 */
[----:B------:R1:W3:Y:S06]  /*42a0*/  MUFU.EX2 R214, R3 ;  /* 0x0000000300d67308 */ /* 0x0002ec0000000800 */
[----:B------:R-:W-:Y:S02]  /*42b0*/  F2FP.PACK_AB R8, R4, R192 ;  /* 0x000000c00408723e */ /* 0x000fe400000000ff */
[----:B----4-:R-:W-:Y:S02]  /*42c0*/  F2FP.PACK_AB R9, R243, R244 ;  /* 0x000000f4f309723e */ /* 0x010fe400000000ff */
[----:B------:R-:W-:-:S02]  /*42d0*/  F2FP.PACK_AB R10, R196, R182 ;  /* 0x000000b6c40a723e */ /* 0x000fc400000000ff */
[----:B--2---:R-:W-:Y:S01]  /*42e0*/  F2FP.PACK_AB R11, R242, R247 ;  /* 0x000000f7f20b723e */ /* 0x004fe200000000ff */
[----:B-1----:R-:W-:-:S06]  /*42f0*/  FFMA.FTZ R3, R105, c[0x0][0x2d0], -R6 ;  /* 0x0000b40069037a23 */ /* 0x002fcc0000010806 */
[C---:B------:R-:W-:Y:S01]  /*4300*/  HMMA.16816.F32 R76, R8.reuse, R24, R40 ;  /* 0x00000018084c723c */ /* 0x040fe20000001828 */
[----:B------:R1:W-:Y:S07]  /*4310*/  MUFU.EX2 R212, R3 ;  /* 0x0000000300d47308 */ /* 0x0003ee0000000800 */
[C---:B------:R-:W-:Y:S01]  /*4320*/  HMMA.16816.F32 R40, R8.reuse, R26, R96 ;  /* 0x0000001a0828723c */ /* 0x040fe20000001860 */
[----:B------:R-:W-:Y:S06]  /*4330*/  LDSM.16.MT88.4 R24, [R226+0x1100] ;  /* 0x00110000e218783b */ /* 0x000fec0000004200 */
[----:B------:R-:W-:Y:S01]  /*4340*/  MOV R99, R193 ;  /* 0x000000c100637202 */ /* 0x000fe20000000f00 */
[----:B------:R-:W-:Y:S01]  /*4350*/  IMAD.MOV.U32 R98, RZ, RZ, R192 ;  /* 0x000000ffff627224 */ /* 0x000fe200078e00c0 */
[----:B------:R-:W-:Y:S01]  /*4360*/  HMMA.16816.F32 R52, R8, R20, R80 ;  /* 0x000000140834723c */ /* 0x000fe20000001850 */
[----:B-1----:R-:W-:-:S02]  /*4370*/  FFMA.FTZ R3, R107, c[0x0][0x2d0], -R6 ;  /* 0x0000b4006b037a23 */ /* 0x002fc40000010806 */
[----:B------:R-:W-:Y:S02]  /*4380*/  IMAD.MOV.U32 R97, RZ, RZ, R191 ;  /* 0x000000ffff617224 */ /* 0x000fe400078e00bf */
[----:B------:R1:W2:Y:S01]  /*4390*/  MUFU.EX2 R211, R3 ;  /* 0x0000000300d37308 */ /* 0x0002a20000000800 */
[----:B------:R-:W-:Y:S02]  /*43a0*/  IMAD.MOV.U32 R96, RZ, RZ, R189 ;  /* 0x000000ffff607224 */ /* 0x000fe400078e00bd */
[C---:B------:R-:W-:Y:S01]  /*43b0*/  HMMA.16816.F32 R104, R8.reuse, R28, R32 ;  /* 0x0000001c0868723c */ /* 0x040fe20000001820 */
[----:B------:R-:W4:Y:S06]  /*43c0*/  LDSM.16.MT88.4 R32, [R225+0x1100] ;  /* 0x00110000e120783b */ /* 0x000f2c0000004200 */
[----:B------:R-:W-:Y:S01]  /*43d0*/  IMAD.MOV.U32 R29, RZ, RZ, R199 ;  /* 0x000000ffff1d7224 */ /* 0x000fe200078e00c7 */
[----:B------:R-:W-:Y:S01]  /*43e0*/  HMMA.16816.F32 R36, R8, R22, R84 ;  /* 0x000000160824723c */ /* 0x000fe20000001854 */
[----:B------:R-:W-:Y:S01]  /*43f0*/  IMAD.MOV.U32 R28, RZ, RZ, R198 ;  /* 0x000000ffff1c7224 */ /* 0x000fe200078e00c6 */
[----:B------:R-:W4:Y:S01]  /*4400*/  LDSM.16.MT88.4 R20, [R227+0x1100] ;  /* 0x00110000e314783b */ /* 0x000f220000004200 */
[----:B-1----:R-:W-:-:S02]  /*4410*/  FFMA.FTZ R3, R112, c[0x0][0x2d0], -R5 ;  /* 0x0000b40070037a23 */ /* 0x002fc40000010805 */
[----:B------:R-:W-:-:S03]  /*4420*/  IMAD.MOV.U32 R112, RZ, RZ, R182 ;  /* 0x000000ffff707224 */ /* 0x000fc600078e00b6 */
[C---:B------:R-:W-:Y:S01]  /*4430*/  HMMA.16816.F32 R44, R8.reuse, R16, R44 ;  /* 0x00000010082c723c */ /* 0x040fe2000000182c */
[----:B------:R1:W-:Y:S07]  /*4440*/  MUFU.EX2 R207, R3 ;  /* 0x0000000300cf7308 */ /* 0x0003ee0000000800 */
[C---:B------:R-:W-:Y:S07]  /*4450*/  HMMA.16816.F32 R16, R8.reuse, R18, R88 ;  /* 0x000000120810723c */ /* 0x040fee0000001858 */
[----:B------:R-:W-:Y:S01]  /*4460*/  IMAD.MOV.U32 R90, RZ, RZ, R180 ;  /* 0x000000ffff5a7224 */ /* 0x000fe200078e00b4 */
[----:B------:R-:W-:Y:S01]  /*4470*/  HMMA.16816.F32 R80, R8, R30, R92 ;  /* 0x0000001e0850723c */ /* 0x000fe2000000185c */
[----:B-1----:R-:W-:-:S02]  /*4480*/  FFMA.FTZ R3, R113, c[0x0][0x2d0], -R5 ;  /* 0x0000b40071037a23 */ /* 0x002fc40000010805 */
[----:B------:R-:W-:Y:S02]  /*4490*/  IMAD.MOV.U32 R113, RZ, RZ, R196 ;  /* 0x000000ffff717224 */ /* 0x000fe400078e00c4 */
[----:B------:R1:W1:Y:S01]  /*44a0*/  MUFU.EX2 R206, R3 ;  /* 0x0000000300ce7308 */ /* 0x0002620000000800 */
[----:B------:R-:W-:Y:S01]  /*44b0*/  IMAD.MOV.U32 R91, RZ, RZ, R183 ;  /* 0x000000ffff5b7224 */ /* 0x000fe200078e00b7 */
[----:B---3--:R-:W-:Y:S01]  /*44c0*/  F2FP.PACK_AB R8, R214, R215 ;  /* 0x000000d7d608723e */ /* 0x008fe200000000ff */
[----:B------:R-:W-:Y:S01]  /*44d0*/  IMAD.MOV.U32 R88, RZ, RZ, R28 ;  /* 0x000000ffff587224 */ /* 0x000fe200078e001c */
[----:B--2---:R-:W-:Y:S01]  /*44e0*/  F2FP.PACK_AB R10, R211, R212 ;  /* 0x000000d4d30a723e */ /* 0x004fe200000000ff */
[----:B------:R-:W-:Y:S01]  /*44f0*/  IMAD.MOV.U32 R95, RZ, RZ, R154 ;  /* 0x000000ffff5f7224 */ /* 0x000fe200078e009a */
[----:B------:R-:W-:Y:S01]  /*4500*/  MOV R93, R4 ;  /* 0x00000004005d7202 */ /* 0x000fe20000000f00 */
[----:B------:R-:W-:Y:S02]  /*4510*/  IMAD.MOV.U32 R94, RZ, RZ, R171 ;  /* 0x000000ffff5e7224 */ /* 0x000fe400078e00ab */
[----:B------:R-:W-:-:S02]  /*4520*/  IMAD.MOV.U32 R4, RZ, RZ, R170 ;  /* 0x000000ffff047224 */ /* 0x000fc400078e00aa */
[----:B-1----:R-:W-:Y:S01]  /*4530*/  FFMA.FTZ R3, R114, c[0x0][0x2d0], -R5 ;  /* 0x0000b40072037a23 */ /* 0x002fe20000010805 */
[----:B------:R-:W-:Y:S01]  /*4540*/  F2FP.PACK_AB R9, R206, R207 ;  /* 0x000000cfce09723e */ /* 0x000fe200000000ff */
[----:B------:R-:W-:Y:S02]  /*4550*/  IMAD.MOV.U32 R114, RZ, RZ, R197 ;  /* 0x000000ffff727224 */ /* 0x000fe400078e00c5 */
[----:B------:R1:W-:Y:S02]  /*4560*/  MUFU.EX2 R204, R3 ;  /* 0x0000000300cc7308 */ /* 0x0003e40000000800 */
[----:B------:R-:W-:Y:S02]  /*4570*/  IMAD.MOV.U32 R89, RZ, RZ, R114 ;  /* 0x000000ffff597224 */ /* 0x000fe400078e0072 */
[----:B-1----:R-:W-:Y:S02]  /*4580*/  FFMA.FTZ R3, R115, c[0x0][0x2d0], -R5 ;  /* 0x0000b40073037a23 */ /* 0x002fe40000010805 */
[----:B------:R-:W-:-:S02]  /*4590*/  IMAD.MOV.U32 R115, RZ, RZ, R29 ;  /* 0x000000ffff737224 */ /* 0x000fc400078e001d */
[----:B------:R1:W2:Y:S02]  /*45a0*/  MUFU.EX2 R203, R3 ;  /* 0x0000000300cb7308 */ /* 0x0002a40000000800 */
[----:B-1----:R-:W-:Y:S01]  /*45b0*/  FFMA.FTZ R3, R121, c[0x0][0x2d0], -R7 ;  /* 0x0000b40079037a23 */ /* 0x002fe20000010807 */
[----:B--2---:R-:W-:Y:S01]  /*45c0*/  F2FP.PACK_AB R11, R203, R204 ;  /* 0x000000cccb0b723e */ /* 0x004fe200000000ff */
[----:B------:R-:W-:-:S04]  /*45d0*/  IMAD.MOV.U32 R121, RZ, RZ, R91 ;  /* 0x000000ffff797224 */ /* 0x000fc800078e005b */
[----:B------:R1:W-:Y:S01]  /*45e0*/  MUFU.EX2 R202, R3 ;  /* 0x0000000300ca7308 */ /* 0x0003e20000000800 */
[----:B------:R-:W-:Y:S01]  /*45f0*/  IMAD.MOV.U32 R91, RZ, RZ, R188 ;  /* 0x000000ffff5b7224 */ /* 0x000fe200078e00bc */
[----:B----4-:R-:W-:Y:S03]  /*4600*/  HMMA.16816.F32 R180, R8, R32, R72 ;  /* 0x0000002008b4723c */ /* 0x010fe60000001848 */
[----:B------:R-:W-:Y:S02]  /*4610*/  IMAD.MOV.U32 R92, RZ, RZ, R91 ;  /* 0x000000ffff5c7224 */ /* 0x000fe400078e005b */
[----:B------:R-:W-:-:S03]  /*4620*/  IMAD.MOV.U32 R91, RZ, RZ, R152 ;  /* 0x000000ffff5b7224 */ /* 0x000fc600078e0098 */
[----:B------:R-:W-:Y:S01]  /*4630*/  HMMA.16816.F32 R72, R8, R14, R64 ;  /* 0x0000000e0848723c */ /* 0x000fe20000001840 */
[----:B-1----:R-:W-:-:S04]  /*4640*/  FFMA.FTZ R3, R120, c[0x0][0x2d0], -R7 ;  /* 0x0000b40078037a23 */ /* 0x002fc80000010807 */
[----:B------:R1:W2:Y:S03]  /*4650*/  MUFU.EX2 R201, R3 ;  /* 0x0000000300c97308 */ /* 0x0002a60000000800 */
[C---:B------:R-:W-:Y:S08]  /*4660*/  HMMA.16816.F32 R84, R8.reuse, R24, R68 ;  /* 0x000000180854723c */ /* 0x040ff00000001844 */
[----:B------:R-:W-:Y:S01]  /*4670*/  HMMA.16816.F32 R64, R8, R34, R56 ;  /* 0x000000220840723c */ /* 0x000fe20000001838 */
[----:B-1----:R-:W-:-:S07]  /*4680*/  FFMA.FTZ R3, R116, c[0x0][0x2d0], -R7 ;  /* 0x0000b40074037a23 */ /* 0x002fce0000010807 */
[----:B------:R-:W-:Y:S01]  /*4690*/  HMMA.16816.F32 R144, R8, R12, R144 ;  /* 0x0000000c0890723c */ /* 0x000fe20000001890 */
[----:B------:R-:W-:Y:S01]  /*46a0*/  IMAD.MOV.U32 R116, RZ, RZ, R88 ;  /* 0x000000ffff747224 */ /* 0x000fe200078e0058 */
[----:B------:R1:W-:Y:S01]  /*46b0*/  MUFU.EX2 R200, R3 ;  /* 0x0000000300c87308 */ /* 0x0003e20000000800 */
[----:B------:R-:W-:-:S05]  /*46c0*/  IMAD.MOV.U32 R88, RZ, RZ, R153 ;  /* 0x000000ffff587224 */ /* 0x000fca00078e0099 */
[C---:B------:R-:W-:Y:S08]  /*46d0*/  HMMA.16816.F32 R100, R8.reuse, R20, R100 ;  /* 0x000000140864723c */ /* 0x040ff00000001864 */
[----:B------:R-:W-:Y:S01]  /*46e0*/  HMMA.16816.F32 R68, R8, R22, R60 ;  /* 0x000000160844723c */ /* 0x000fe2000000183c */
[----:B-1----:R-:W-:-:S04]  /*46f0*/  FFMA.FTZ R3, R117, c[0x0][0x2d0], -R7 ;  /* 0x0000b40075037a23 */ /* 0x002fc80000010807 */
[----:B------:R1:W3:Y:S03]  /*4700*/  MUFU.EX2 R199, R3 ;  /* 0x0000000300c77308 */ /* 0x0002e60000000800 */
[----:B------:R-:W-:Y:S07]  /*4710*/  HMMA.16816.F32 R56, R8, R26, R48 ;  /* 0x0000001a0838723c */ /* 0x000fee0000001830 */
[----:B--2---:R-:W-:Y:S01]  /*4720*/  F2FP.PACK_AB R8, R201, R202 ;  /* 0x000000cac908723e */ /* 0x004fe200000000ff */
[----:B-1----:R-:W-:Y:S01]  /*4730*/  FFMA.FTZ R3, R123, c[0x0][0x2d0], -R0 ;  /* 0x0000b4007b037a23 */ /* 0x002fe20000010800 */
[----:B---3--:R-:W-:-:S03]  /*4740*/  F2FP.PACK_AB R10, R199, R200 ;  /* 0x000000c8c70a723e */ /* 0x008fc600000000ff */
[----:B------:R1:W-:Y:S02]  /*4750*/  MUFU.EX2 R198, R3 ;  /* 0x0000000300c67308 */ /* 0x0003e40000000800 */
[----:B-1----:R-:W-:Y:S02]  /*4760*/  FFMA.FTZ R3, R125, c[0x0][0x2d0], -R0 ;  /* 0x0000b4007d037a23 */ /* 0x002fe40000010800 */
[----:B------:R-:W-:-:S04]  /*4770*/  IMAD.MOV.U32 R125, RZ, RZ, R112 ;  /* 0x000000ffff7d7224 */ /* 0x000fc800078e0070 */
[----:B------:R1:W2:Y:S02]  /*4780*/  MUFU.EX2 R197, R3 ;  /* 0x0000000300c57308 */ /* 0x0002a40000000800 */
[----:B-1----:R-:W-:Y:S01]  /*4790*/  FFMA.FTZ R3, R122, c[0x0][0x2d0], -R0 ;  /* 0x0000b4007a037a23 */ /* 0x002fe20000010800 */
[----:B--2---:R-:W-:Y:S01]  /*47a0*/  F2FP.PACK_AB R9, R197, R198 ;  /* 0x000000c6c509723e */ /* 0x004fe200000000ff */
[----:B------:R-:W-:-:S04]  /*47b0*/  IMAD.MOV.U32 R122, RZ, RZ, R195 ;  /* 0x000000ffff7a7224 */ /* 0x000fc800078e00c3 */
[----:B------:R1:W-:Y:S02]  /*47c0*/  MUFU.EX2 R196, R3 ;  /* 0x0000000300c47308 */ /* 0x0003e40000000800 */
[----:B-1----:R-:W-:Y:S02]  /*47d0*/  FFMA.FTZ R3, R124, c[0x0][0x2d0], -R0 ;  /* 0x0000b4007c037a23 */ /* 0x002fe40000010800 */
[----:B------:R-:W-:-:S04]  /*47e0*/  IMAD.MOV.U32 R124, RZ, RZ, R155 ;  /* 0x000000ffff7c7224 */ /* 0x000fc800078e009b */
[----:B------:R1:W2:Y:S02]  /*47f0*/  MUFU.EX2 R195, R3 ;  /* 0x0000000300c37308 */ /* 0x0002a40000000800 */
[----:B-1----:R-:W-:Y:S01]  /*4800*/  FFMA.FTZ R3, R118, c[0x0][0x2d0], -R7 ;  /* 0x0000b40076037a23 */ /* 0x002fe20000010807 */
[----:B------:R-:W-:Y:S02]  /*4810*/  MOV R118, R194 ;  /* 0x000000c200767202 */ /* 0x000fe40000000f00 */
[----:B--2---:R-:W-:-:S03]  /*4820*/  F2FP.PACK_AB R11, R195, R196 ;  /* 0x000000c4c30b723e */ /* 0x004fc600000000ff */
[----:B------:R1:W-:Y:S04]  /*4830*/  MUFU.EX2 R194, R3 ;  /* 0x0000000300c27308 */ /* 0x0003e80000000800 */
[C---:B------:R-:W-:Y:S08]  /*4840*/  HMMA.16816.F32 R52, R8.reuse, R12, R52 ;  /* 0x0000000c0834723c */ /* 0x040ff00000001834 */
[----:B------:R-:W-:Y:S01]  /*4850*/  HMMA.16816.F32 R48, R8, R14, R36 ;  /* 0x0000000e0830723c */ /* 0x000fe20000001824 */
[----:B------:R-:W-:Y:S01]  /*4860*/  LDSM.16.MT88.4 R12, [R227+0x1900] ;  /* 0x00190000e30c783b */ /* 0x000fe20000004200 */
[----:B-1----:R-:W-:-:S02]  /*4870*/  FFMA.FTZ R3, R119, c[0x0][0x2d0], -R7 ;  /* 0x0000b40077037a23 */ /* 0x002fc40000010807 */
[----:B------:R-:W-:Y:S02]  /*4880*/  IMAD.MOV.U32 R119, RZ, RZ, R90 ;  /* 0x000000ffff777224 */ /* 0x000fe400078e005a */
[----:B------:R1:W-:Y:S01]  /*4890*/  MUFU.EX2 R193, R3 ;  /* 0x0000000300c17308 */ /* 0x0003e20000000800 */
[----:B------:R-:W-:Y:S01]  /*48a0*/  IMAD.MOV.U32 R90, RZ, RZ, R190 ;  /* 0x000000ffff5a7224 */ /* 0x000fe200078e00be */
[C---:B------:R-:W-:Y:S08]  /*48b0*/  HMMA.16816.F32 R60, R8.reuse, R24, R104 ;  /* 0x00000018083c723c */ /* 0x040ff00000001868 */
[----:B------:R-:W-:Y:S01]  /*48c0*/  HMMA.16816.F32 R44, R8, R20, R44 ;  /* 0x00000014082c723c */ /* 0x000fe2000000182c */
[----:B-1----:R-:W-:-:S07]  /*48d0*/  FFMA.FTZ R3, R127, c[0x0][0x2d0], -R6 ;  /* 0x0000b4007f037a23 */ /* 0x002fce0000010806 */
[C---:B------:R-:W-:Y:S01]  /*48e0*/  HMMA.16816.F32 R36, R8.reuse, R22, R16 ;  /* 0x000000160824723c */ /* 0x040fe20000001810 */
[----:B------:R-:W1:Y:S01]  /*48f0*/  LDSM.16.MT88.4 R16, [R224+0x1900] ;  /* 0x00190000e010783b */ /* 0x000e620000004200 */
[----:B------:R2:W-:Y:S03]  /*4900*/  MUFU.EX2 R192, R3 ;  /* 0x0000000300c07308 */ /* 0x0005e60000000800 */
[----:B------:R-:W3:Y:S03]  /*4910*/  LDSM.16.MT88.4 R20, [R225+0x1900] ;  /* 0x00190000e114783b */ /* 0x000ee60000004200 */
[C---:B------:R-:W-:Y:S08]  /*4920*/  HMMA.16816.F32 R28, R8.reuse, R32, R76 ;  /* 0x00000020081c723c */ /* 0x040ff0000000184c */
[----:B------:R-:W-:Y:S01]  /*4930*/  HMMA.16816.F32 R40, R8, R34, R40 ;  /* 0x000000220828723c */ /* 0x000fe20000001828 */
[----:B--2---:R-:W-:-:S02]  /*4940*/  FFMA.FTZ R3, R133, c[0x0][0x2d0], -R6 ;  /* 0x0000b40085037a23 */ /* 0x004fc40000010806 */
[----:B------:R-:W-:Y:S02]  /*4950*/  IMAD.MOV.U32 R133, RZ, RZ, R94 ;  /* 0x000000ffff857224 */ /* 0x000fe400078e005e */
[----:B------:R2:W4:Y:S03]  /*4960*/  MUFU.EX2 R191, R3 ;  /* 0x0000000300bf7308 */ /* 0x0005260000000800 */
[----:B------:R-:W-:Y:S01]  /*4970*/  HMMA.16816.F32 R80, R8, R26, R80 ;  /* 0x0000001a0850723c */ /* 0x000fe20000001850 */
[----:B------:R-:W1:Y:S01]  /*4980*/  LDSM.16.MT88.4 R24, [R226+0x1900] ;  /* 0x00190000e218783b */ /* 0x000e620000004200 */
[----:B--2---:R-:W-:-:S05]  /*4990*/  FFMA.FTZ R3, R126, c[0x0][0x2d0], -R6 ;  /* 0x0000b4007e037a23 */ /* 0x004fca0000010806 */
[----:B----4-:R-:W-:Y:S01]  /*49a0*/  F2FP.PACK_AB R8, R191, R192 ;  /* 0x000000c0bf08723e */ /* 0x010fe200000000ff */
[----:B------:R-:W-:Y:S01]  /*49b0*/  IMAD.MOV.U32 R126, RZ, RZ, R93 ;  /* 0x000000ffff7e7224 */ /* 0x000fe200078e005d */
[----:B------:R2:W-:Y:S02]  /*49c0*/  MUFU.EX2 R190, R3 ;  /* 0x0000000300be7308 */ /* 0x0005e40000000800 */
[----:B--2---:R-:W-:Y:S02]  /*49d0*/  FFMA.FTZ R3, R132, c[0x0][0x2d0], -R6 ;  /* 0x0000b40084037a23 */ /* 0x004fe40000010806 */
[----:B------:R-:W-:-:S04]  /*49e0*/  IMAD.MOV.U32 R132, RZ, RZ, R92 ;  /* 0x000000ffff847224 */ /* 0x000fc800078e005c */
[----:B------:R2:W4:Y:S02]  /*49f0*/  MUFU.EX2 R189, R3 ;  /* 0x0000000300bd7308 */ /* 0x0005240000000800 */
[----:B--2---:R-:W-:Y:S01]  /*4a00*/  FFMA.FTZ R3, R135, c[0x0][0x2d0], -R5 ;  /* 0x0000b40087037a23 */ /* 0x004fe20000010805 */
[----:B----4-:R-:W-:Y:S02]  /*4a10*/  F2FP.PACK_AB R10, R189, R190 ;  /* 0x000000bebd0a723e */ /* 0x010fe400000000ff */
[----:B------:R-:W-:-:S03]  /*4a20*/  MOV R135, R116 ;  /* 0x0000007400877202 */ /* 0x000fc60000000f00 */
[----:B------:R2:W-:Y:S02]  /*4a30*/  MUFU.EX2 R188, R3 ;  /* 0x0000000300bc7308 */ /* 0x0005e40000000800 */
[----:B--2---:R-:W-:-:S06]  /*4a40*/  FFMA.FTZ R3, R140, c[0x0][0x2d0], -R5 ;  /* 0x0000b4008c037a23 */ /* 0x004fcc0000010805 */
[----:B------:R2:W4:Y:S02]  /*4a50*/  MUFU.EX2 R140, R3 ;  /* 0x00000003008c7308 */ /* 0x0005240000000800 */
[----:B--2---:R-:W-:Y:S01]  /*4a60*/  FFMA.FTZ R3, R134, c[0x0][0x2d0], -R5 ;  /* 0x0000b40086037a23 */ /* 0x004fe20000010805 */
[----:B----4-:R-:W-:-:S05]  /*4a70*/  F2FP.PACK_AB R9, R140, R188 ;  /* 0x000000bc8c09723e */ /* 0x010fca00000000ff */
[----:B------:R2:W-:Y:S02]  /*4a80*/  MUFU.EX2 R114, R3 ;  /* 0x0000000300727308 */ /* 0x0005e40000000800 */
[----:B--2---:R-:W-:Y:S01]  /*4a90*/  FFMA.FTZ R3, R139, c[0x0][0x2d0], -R5 ;  /* 0x0000b4008b037a23 */ /* 0x004fe20000010805 */
[----:B------:R-:W-:Y:S01]  /*4aa0*/  MOV R139, R96 ;  /* 0x00000060008b7202 */ /* 0x000fe20000000f00 */
[----:B------:R-:W-:Y:S02]  /*4ab0*/  IMAD.MOV.U32 R96, RZ, RZ, R97 ;  /* 0x000000ffff607224 */ /* 0x000fe400078e0061 */
[----:B------:R-:W-:Y:S02]  /*4ac0*/  IMAD.MOV.U32 R97, RZ, RZ, R98 ;  /* 0x000000ffff617224 */ /* 0x000fe400078e0062 */
[----:B------:R-:W-:Y:S02]  /*4ad0*/  IMAD.MOV.U32 R98, RZ, RZ, R99 ;  /* 0x000000ffff627224 */ /* 0x000fe400078e0063 */
[----:B------:R-:W-:-:S02]  /*4ae0*/  IMAD.MOV.U32 R99, RZ, RZ, R115 ;  /* 0x000000ffff637224 */ /* 0x000fc400078e0073 */
[----:B------:R2:W4:Y:S01]  /*4af0*/  MUFU.EX2 R115, R3 ;  /* 0x0000000300737308 */ /* 0x0005220000000800 */
[----:B------:R-:W-:Y:S01]  /*4b00*/  MOV R123, R98 ;  /* 0x00000062007b7202 */ /* 0x000fe20000000f00 */
[----:B------:R-:W-:Y:S02]  /*4b10*/  IMAD.MOV.U32 R98, RZ, RZ, R110 ;  /* 0x000000ffff627224 */ /* 0x000fe400078e006e */
[----:B------:R-:W-:Y:S02]  /*4b20*/  IMAD.MOV.U32 R127, RZ, RZ, R97 ;  /* 0x000000ffff7f7224 */ /* 0x000fe400078e0061 */
[----:B------:R-:W-:Y:S02]  /*4b30*/  IMAD.MOV.U32 R97, RZ, RZ, R108 ;  /* 0x000000ffff617224 */ /* 0x000fe400078e006c */
[----:B------:R-:W-:Y:S02]  /*4b40*/  IMAD.MOV.U32 R117, RZ, RZ, R99 ;  /* 0x000000ffff757224 */ /* 0x000fe400078e0063 */
[----:B------:R-:W-:-:S02]  /*4b50*/  IMAD.MOV.U32 R99, RZ, RZ, R165 ;  /* 0x000000ffff637224 */ /* 0x000fc400078e00a5 */
[----:B------:R-:W-:Y:S02]  /*4b60*/  IMAD.MOV.U32 R116, RZ, RZ, R98 ;  /* 0x000000ffff747224 */ /* 0x000fe400078e0062 */
[----:B------:R-:W-:Y:S02]  /*4b70*/  IMAD.MOV.U32 R134, RZ, RZ, R117 ;  /* 0x000000ffff867224 */ /* 0x000fe400078e0075 */
[----:B--2---:R-:W-:Y:S01]  /*4b80*/  FFMA.FTZ R3, R142, c[0x0][0x2d0], -R7 ;  /* 0x0000b4008e037a23 */ /* 0x004fe20000010807 */
[----:B----4-:R-:W-:Y:S01]  /*4b90*/  F2FP.PACK_AB R11, R115, R114 ;  /* 0x00000072730b723e */ /* 0x010fe200000000ff */
[----:B------:R-:W-:Y:S02]  /*4ba0*/  IMAD.MOV.U32 R142, RZ, RZ, R113 ;  /* 0x000000ffff8e7224 */ /* 0x000fe400078e0071 */
[----:B------:R2:W-:Y:S04]  /*4bb0*/  MUFU.EX2 R113, R3 ;  /* 0x0000000300717308 */ /* 0x0005e80000000800 */
[C---:B-1----:R-:W-:Y:S08]  /*4bc0*/  HMMA.16816.F32 R152, R8.reuse, R18, R72 ;  /* 0x000000120898723c */ /* 0x042ff00000001848 */
[C---:B------:R-:W-:Y:S01]  /*4bd0*/  HMMA.16816.F32 R144, R8.reuse, R16, R144 ;  /* 0x000000100890723c */ /* 0x040fe20000001890 */
[----:B--2---:R-:W-:Y:S01]  /*4be0*/  FFMA.FTZ R3, R141, c[0x0][0x2d0], -R7 ;  /* 0x0000b4008d037a23 */ /* 0x004fe20000010807 */
[----:B------:R-:W-:Y:S01]  /*4bf0*/  MOV R141, R121 ;  /* 0x00000079008d7202 */ /* 0x000fe20000000f00 */
[----:B------:R-:W-:Y:S01]  /*4c00*/  IMAD.MOV.U32 R121, RZ, RZ, R89 ;  /* 0x000000ffff797224 */ /* 0x000fe200078e0059 */
[----:B------:R-:W-:Y:S01]  /*4c10*/  MOV R89, R164 ;  /* 0x000000a400597202 */ /* 0x000fe20000000f00 */
[----:B------:R1:W-:Y:S03]  /*4c20*/  MUFU.EX2 R112, R3 ;  /* 0x0000000300707308 */ /* 0x0003e60000000800 */
[C---:B---3--:R-:W-:Y:S08]  /*4c30*/  HMMA.16816.F32 R180, R8.reuse, R20, R180 ;  /* 0x0000001408b4723c */ /* 0x048ff000000018b4 */
[----:B------:R-:W-:Y:S01]  /*4c40*/  HMMA.16816.F32 R76, R8, R22, R64 ;  /* 0x00000016084c723c */ /* 0x000fe20000001840 */
[----:B-1----:R-:W-:-:S07]  /*4c50*/  FFMA.FTZ R3, R148, c[0x0][0x2d0], -R7 ;  /* 0x0000b40094037a23 */ /* 0x002fce0000010807 */
[----:B------:R-:W-:Y:S01]  /*4c60*/  HMMA.16816.F32 R72, R8, R24, R84 ;  /* 0x000000180848723c */ /* 0x000fe20000001854 */
[----:B------:R-:W-:Y:S02]  /*4c70*/  IMAD.MOV.U32 R148, RZ, RZ, R168 ;  /* 0x000000ffff947224 */ /* 0x000fe400078e00a8 */
[----:B------:R-:W-:Y:S02]  /*4c80*/  IMAD.MOV.U32 R168, RZ, RZ, R111 ;  /* 0x000000ffffa87224 */ /* 0x000fe400078e006f */
[----:B------:R1:W-:Y:S02]  /*4c90*/  MUFU.EX2 R111, R3 ;  /* 0x00000003006f7308 */ /* 0x0003e40000000800 */
[----:B------:R-:W-:Y:S02]  /*4ca0*/  IMAD.MOV.U32 R120, RZ, RZ, R168 ;  /* 0x000000ffff787224 */ /* 0x000fe400078e00a8 */
[----:B-1----:R-:W-:Y:S02]  /*4cb0*/  FFMA.FTZ R3, R149, c[0x0][0x2d0], -R7 ;  /* 0x0000b40095037a23 */ /* 0x002fe40000010807 */
[----:B------:R-:W-:-:S02]  /*4cc0*/  IMAD.MOV.U32 R149, RZ, RZ, R96 ;  /* 0x000000ffff957224 */ /* 0x000fc400078e0060 */
[----:B------:R1:W-:Y:S01]  /*4cd0*/  MUFU.EX2 R110, R3 ;  /* 0x00000003006e7308 */ /* 0x0003e20000000800 */
[----:B------:R-:W-:Y:S02]  /*4ce0*/  IMAD.MOV.U32 R96, RZ, RZ, R90 ;  /* 0x000000ffff607224 */ /* 0x000fe400078e005a */
[----:B------:R-:W-:-:S04]  /*4cf0*/  IMAD.MOV.U32 R90, RZ, RZ, R167 ;  /* 0x000000ffff5a7224 */ /* 0x000fc800078e00a7 */
[----:B------:R-:W-:Y:S02]  /*4d00*/  IMAD.MOV.U32 R117, RZ, RZ, R90 ;  /* 0x000000ffff757224 */ /* 0x000fe400078e005a */
[----:B-1----:R-:W-:Y:S02]  /*4d10*/  FFMA.FTZ R3, R156, c[0x0][0x2d0], -R0 ;  /* 0x0000b4009c037a23 */ /* 0x002fe40000010800 */
[----:B------:R-:W-:Y:S02]  /*4d20*/  IMAD.MOV.U32 R156, RZ, RZ, R166 ;  /* 0x000000ffff9c7224 */ /* 0x000fe400078e00a6 */
[----:B------:R1:W-:Y:S01]  /*4d30*/  MUFU.EX2 R108, R3 ;  /* 0x00000003006c7308 */ /* 0x0003e20000000800 */
[----:B------:R-:W-:Y:S01]  /*4d40*/  HMMA.16816.F32 R164, R8, R12, R100 ;  /* 0x0000000c08a4723c */ /* 0x000fe20000001864 */
[----:B-1----:R-:W-:Y:S01]  /*4d50*/  FFMA.FTZ R3, R158, c[0x0][0x2d0], -R0 ;  /* 0x0000b4009e037a23 */ /* 0x002fe20000010800 */
[----:B------:R-:W-:-:S06]  /*4d60*/  MOV R158, R169 ;  /* 0x000000a9009e7202 */ /* 0x000fcc0000000f00 */
[C---:B------:R-:W-:Y:S01]  /*4d70*/  HMMA.16816.F32 R168, R8.reuse, R14, R68 ;  /* 0x0000000e08a8723c */ /* 0x040fe20000001844 */
[----:B------:R1:W2:Y:S07]  /*4d80*/  MUFU.EX2 R107, R3 ;  /* 0x00000003006b7308 */ /* 0x0002ae0000000800 */
[----:B------:R-:W-:Y:S07]  /*4d90*/  HMMA.16816.F32 R68, R8, R26, R56 ;  /* 0x0000001a0844723c */ /* 0x000fee0000001838 */
[----:B------:R-:W-:Y:S01]  /*4da0*/  F2FP.PACK_AB R8, R193, R194 ;  /* 0x000000c2c108723e */ /* 0x000fe200000000ff */
[--C-:B-1----:R-:W-:Y:S01]  /*4db0*/  FFMA.FTZ R3, R151, c[0x0][0x2d0], -R0.reuse ;  /* 0x0000b40097037a23 */ /* 0x102fe20000010800 */
[----:B--2---:R-:W-:Y:S01]  /*4dc0*/  F2FP.PACK_AB R9, R107, R108 ;  /* 0x0000006c6b09723e */ /* 0x004fe200000000ff */
[----:B------:R-:W-:Y:S01]  /*4dd0*/  IMAD.MOV.U32 R151, RZ, RZ, R127 ;  /* 0x000000ffff977224 */ /* 0x000fe200078e007f */
[----:B------:R-:W-:Y:S01]  /*4de0*/  F2FP.PACK_AB R10, R112, R113 ;  /* 0x00000071700a723e */ /* 0x000fe200000000ff */
[----:B------:R1:W-:Y:S01]  /*4df0*/  MUFU.EX2 R105, R3 ;  /* 0x0000000300697308 */ /* 0x0003e20000000800 */
[----:B------:R-:W-:Y:S01]  /*4e00*/  IMAD.MOV.U32 R127, RZ, RZ, R123 ;  /* 0x000000ffff7f7224 */ /* 0x000fe200078e007b */
[----:B------:R-:W-:Y:S01]  /*4e10*/  MOV R123, R89 ;  /* 0x00000059007b7202 */ /* 0x000fe20000000f00 */
[----:B-1----:R-:W-:-:S02]  /*4e20*/  FFMA.FTZ R3, R157, c[0x0][0x2d0], -R0 ;  /* 0x0000b4009d037a23 */ /* 0x002fc40000010800 */
[----:B------:R-:W-:-:S03]  /*4e30*/  IMAD.MOV.U32 R157, RZ, RZ, R95 ;  /* 0x000000ffff9d7224 */ /* 0x000fc600078e005f */
[----:B------:R1:W2:Y:S02]  /*4e40*/  MUFU.EX2 R104, R3 ;  /* 0x0000000300687308 */ /* 0x0002a40000000800 */
[----:B-1----:R-:W-:Y:S01]  /*4e50*/  FFMA.FTZ R3, R109, c[0x0][0x2d0], -R7 ;  /* 0x0000b4006d037a23 */ /* 0x002fe20000010807 */
[----:B--2---:R-:W-:-:S05]  /*4e60*/  F2FP.PACK_AB R11, R104, R105 ;  /* 0x00000069680b723e */ /* 0x004fca00000000ff */
[----:B------:R1:W-:Y:S02]  /*4e70*/  MUFU.EX2 R109, R3 ;  /* 0x00000003006d7308 */ /* 0x0003e40000000800 */
[C---:B------:R-:W-:Y:S08]  /*4e80*/  HMMA.16816.F32 R64, R8.reuse, R16, R52 ;  /* 0x000000100840723c */ /* 0x040ff00000001834 */
[----:B------:R-:W-:Y:S01]  /*4e90*/  HMMA.16816.F32 R56, R8, R18, R48 ;  /* 0x000000120838723c */ /* 0x000fe20000001830 */
[----:B------:R-:W2:Y:S01]  /*4ea0*/  LDSM.16.MT88.4 R16, [R224+0x2100] ;  /* 0x00210000e010783b */ /* 0x000ea20000004200 */
[----:B-1----:R-:W-:-:S02]  /*4eb0*/  FFMA.FTZ R3, R150, c[0x0][0x2d0], -R7 ;  /* 0x0000b40096037a23 */ /* 0x002fc40000010807 */
[----:B------:R-:W-:Y:S02]  /*4ec0*/  IMAD.MOV.U32 R150, RZ, RZ, R120 ;  /* 0x000000ffff967224 */ /* 0x000fe400078e0078 */
[----:B------:R1:W-:Y:S01]  /*4ed0*/  MUFU.EX2 R106, R3 ;  /* 0x00000003006a7308 */ /* 0x0003e20000000800 */
[----:B------:R-:W-:Y:S01]  /*4ee0*/  IMAD.MOV.U32 R120, RZ, RZ, R99 ;  /* 0x000000ffff787224 */ /* 0x000fe200078e0063 */
[C---:B------:R-:W-:Y:S08]  /*4ef0*/  HMMA.16816.F32 R52, R8.reuse, R12, R44 ;  /* 0x0000000c0834723c */ /* 0x040ff0000000182c */
[----:B------:R-:W-:Y:S01]  /*4f00*/  HMMA.16816.F32 R48, R8, R14, R36 ;  /* 0x0000000e0830723c */ /* 0x000fe20000001824 */
[----:B------:R-:W3:Y:S01]  /*4f10*/  LDSM.16.MT88.4 R12, [R227+0x2100] ;  /* 0x00210000e30c783b */ /* 0x000ee20000004200 */
[----:B-1----:R-:W-:Y:S01]  /*4f20*/  FFMA.FTZ R3, R159, c[0x0][0x2d0], -R6 ;  /* 0x0000b4009f037a23 */ /* 0x002fe20000010806 */
[----:B------:R-:W-:Y:S01]  /*4f30*/  MOV R159, R121 ;  /* 0x00000079009f7202 */ /* 0x000fe20000000f00 */
[----:B------:R-:W-:-:S04]  /*4f40*/  IMAD.MOV.U32 R121, RZ, RZ, R96 ;  /* 0x000000ffff797224 */ /* 0x000fc800078e0060 */
[C---:B------:R-:W-:Y:S01]  /*4f50*/  HMMA.16816.F32 R32, R8.reuse, R20, R28 ;  /* 0x000000140820723c */ /* 0x040fe2000000181c */
[----:B------:R1:W-:Y:S01]  /*4f60*/  MUFU.EX2 R103, R3 ;  /* 0x0000000300677308 */ /* 0x0003e20000000800 */
[----:B------:R-:W-:Y:S06]  /*4f70*/  LDSM.16.MT88.4 R28, [R226+0x2100] ;  /* 0x00210000e21c783b */ /* 0x000fec0000004200 */
[C---:B------:R-:W-:Y:S01]  /*4f80*/  HMMA.16816.F32 R40, R8.reuse, R22, R40 ;  /* 0x000000160828723c */ /* 0x040fe20000001828 */
[----:B------:R-:W4:Y:S07]  /*4f90*/  LDSM.16.MT88.4 R20, [R225+0x2100] ;  /* 0x00210000e114783b */ /* 0x000f2e0000004200 */
[----:B------:R-:W-:Y:S01]  /*4fa0*/  HMMA.16816.F32 R44, R8, R24, R60 ;  /* 0x00000018082c723c */ /* 0x000fe2000000183c */
[----:B-1----:R-:W-:-:S02]  /*4fb0*/  FFMA.FTZ R3, R161, c[0x0][0x2d0], -R6 ;  /* 0x0000b400a1037a23 */ /* 0x002fc40000010806 */
[----:B------:R-:W-:Y:S02]  /*4fc0*/  IMAD.MOV.U32 R161, RZ, RZ, R97 ;  /* 0x000000ffffa17224 */ /* 0x000fe400078e0061 */
[----:B------:R1:W1:Y:S03]  /*4fd0*/  MUFU.EX2 R102, R3 ;  /* 0x0000000300667308 */ /* 0x0002660000000800 */
[----:B------:R-:W-:Y:S01]  /*4fe0*/  HMMA.16816.F32 R36, R8, R26, R80 ;  /* 0x0000001a0824723c */ /* 0x000fe20000001850 */
[----:B------:R-:W2:Y:S01]  /*4ff0*/  LDSM.16.MT88.4 R24, [R224+0x2900] ;  /* 0x00290000e018783b */ /* 0x000ea20000004200 */
[----:B-1----:R-:W-:-:S05]  /*5000*/  FFMA.FTZ R3, R160, c[0x0][0x2d0], -R6 ;  /* 0x0000b400a0037a23 */ /* 0x002fca0000010806 */
[----:B------:R-:W-:Y:S01]  /*5010*/  F2FP.PACK_AB R8, R102, R103 ;  /* 0x000000676608723e */ /* 0x000fe200000000ff */
[----:B------:R-:W-:Y:S01]  /*5020*/  IMAD.MOV.U32 R160, RZ, RZ, R88 ;  /* 0x000000ffffa07224 */ /* 0x000fe200078e0058 */
[----:B------:R1:W-:Y:S02]  /*5030*/  MUFU.EX2 R101, R3 ;  /* 0x0000000300657308 */ /* 0x0003e40000000800 */
[----:B-1----:R-:W-:Y:S02]  /*5040*/  FFMA.FTZ R3, R162, c[0x0][0x2d0], -R6 ;  /* 0x0000b400a2037a23 */ /* 0x002fe40000010806 */
[----:B------:R-:W-:-:S04]  /*5050*/  IMAD.MOV.U32 R162, RZ, RZ, R91 ;  /* 0x000000ffffa27224 */ /* 0x000fc800078e005b */
[----:B------:R1:W1:Y:S02]  /*5060*/  MUFU.EX2 R100, R3 ;  /* 0x0000000300647308 */ /* 0x0002640000000800 */
[----:B-1----:R-:W-:Y:S01]  /*5070*/  FFMA.FTZ R3, R163, c[0x0][0x2d0], -R5 ;  /* 0x0000b400a3037a23 */ /* 0x002fe20000010805 */
[----:B------:R-:W-:-:S05]  /*5080*/  F2FP.PACK_AB R10, R100, R101 ;  /* 0x00000065640a723e */ /* 0x000fca00000000ff */
[----:B------:R1:W-:Y:S02]  /*5090*/  MUFU.EX2 R99, R3 ;  /* 0x0000000300637308 */ /* 0x0003e40000000800 */
[----:B-1----:R-:W-:-:S06]  /*50a0*/  FFMA.FTZ R3, R178, c[0x0][0x2d0], -R5 ;  /* 0x0000b400b2037a23 */ /* 0x002fcc0000010805 */
        /* <DEDUP_REMOVED lines=9> */
[C---:B--2---:R-:W-:Y:S08]  /*5140*/  HMMA.16816.F32 R144, R8.reuse, R16, R144 ;  /* 0x000000100890723c */ /* 0x044ff00000001890 */
[----:B------:R-:W-:Y:S01]  /*5150*/  HMMA.16816.F32 R152, R8, R18, R152 ;  /* 0x000000120898723c */ /* 0x000fe20000001898 */
[----:B-1----:R-:W-:-:S04]  /*5160*/  FFMA.FTZ R3, R184, c[0x0][0x2d0], -R0 ;  /* 0x0000b400b8037a23 */ /* 0x002fc80000010800 */
[----:B------:R1:W2:Y:S03]  /*5170*/  MUFU.EX2 R94, R3 ;  /* 0x00000003005e7308 */ /* 0x0002a60000000800 */
[C---:B---3--:R-:W-:Y:S08]  /*5180*/  HMMA.16816.F32 R164, R8.reuse, R12, R164 ;  /* 0x0000000c08a4723c */ /* 0x048ff000000018a4 */
[----:B------:R-:W-:Y:S01]  /*5190*/  HMMA.16816.F32 R168, R8, R14, R168 ;  /* 0x0000000e08a8723c */ /* 0x000fe200000018a8 */
[----:B-1----:R-:W-:-:S07]  /*51a0*/  FFMA.FTZ R3, R179, c[0x0][0x2d0], -R0 ;  /* 0x0000b400b3037a23 */ /* 0x002fce0000010800 */
[C---:B----4-:R-:W-:Y:S01]  /*51b0*/  HMMA.16816.F32 R180, R8.reuse, R20, R180 ;  /* 0x0000001408b4723c */ /* 0x050fe200000018b4 */
[----:B------:R1:W-:Y:S07]  /*51c0*/  MUFU.EX2 R93, R3 ;  /* 0x00000003005d7308 */ /* 0x0003ee0000000800 */
[C---:B------:R-:W-:Y:S08]  /*51d0*/  HMMA.16816.F32 R76, R8.reuse, R22, R76 ;  /* 0x00000016084c723c */ /* 0x040ff0000000184c */
[----:B------:R-:W-:Y:S01]  /*51e0*/  HMMA.16816.F32 R72, R8, R28, R72 ;  /* 0x0000001c0848723c */ /* 0x000fe20000001848 */
[----:B-1----:R-:W-:-:S04]  /*51f0*/  FFMA.FTZ R3, R186, c[0x0][0x2d0], -R0 ;  /* 0x0000b400ba037a23 */ /* 0x002fc80000010800 */
[----:B------:R1:W3:Y:S03]  /*5200*/  MUFU.EX2 R92, R3 ;  /* 0x00000003005c7308 */ /* 0x0002e60000000800 */
[----:B------:R-:W-:Y:S07]  /*5210*/  HMMA.16816.F32 R68, R8, R30, R68 ;  /* 0x0000001e0844723c */ /* 0x000fee0000001844 */
[----:B------:R-:W-:-:S02]  /*5220*/  F2FP.PACK_AB R8, R110, R111 ;  /* 0x0000006f6e08723e */ /* 0x000fc400000000ff */
[----:B--2---:R-:W-:Y:S02]  /*5230*/  F2FP.PACK_AB R9, R94, R95 ;  /* 0x0000005f5e09723e */ /* 0x004fe400000000ff */
[----:B------:R-:W-:Y:S01]  /*5240*/  F2FP.PACK_AB R10, R106, R109 ;  /* 0x0000006d6a0a723e */ /* 0x000fe200000000ff */
[----:B-1----:R-:W-:Y:S01]  /*5250*/  FFMA.FTZ R3, R187, c[0x0][0x2d0], -R6 ;  /* 0x0000b400bb037a23 */ /* 0x002fe20000010806 */
[----:B---3--:R-:W-:-:S03]  /*5260*/  F2FP.PACK_AB R11, R92, R93 ;  /* 0x0000005d5c0b723e */ /* 0x008fc600000000ff */
[----:B------:R1:W-:Y:S04]  /*5270*/  MUFU.EX2 R91, R3 ;  /* 0x00000003005b7308 */ /* 0x0003e80000000800 */
[C---:B------:R-:W-:Y:S08]  /*5280*/  HMMA.16816.F32 R64, R8.reuse, R16, R64 ;  /* 0x000000100840723c */ /* 0x040ff00000001840 */
[----:B------:R-:W-:Y:S01]  /*5290*/  HMMA.16816.F32 R56, R8, R18, R56 ;  /* 0x000000120838723c */ /* 0x000fe20000001838 */
[----:B------:R-:W-:Y:S01]  /*52a0*/  LDSM.16.MT88.4 R16, [R225+0x2900] ;  /* 0x00290000e110783b */ /* 0x000fe20000004200 */
[----:B-1----:R-:W-:-:S04]  /*52b0*/  FFMA.FTZ R3, R205, c[0x0][0x2d0], -R6 ;  /* 0x0000b400cd037a23 */ /* 0x002fc80000010806 */
[----:B------:R1:W2:Y:S02]  /*52c0*/  MUFU.EX2 R90, R3 ;  /* 0x00000003005a7308 */ /* 0x0002a40000000800 */
[C---:B------:R-:W-:Y:S08]  /*52d0*/  HMMA.16816.F32 R52, R8.reuse, R12, R52 ;  /* 0x0000000c0834723c */ /* 0x040ff00000001834 */
[----:B------:R-:W-:Y:S01]  /*52e0*/  HMMA.16816.F32 R48, R8, R14, R48 ;  /* 0x0000000e0830723c */ /* 0x000fe20000001830 */
[----:B------:R-:W-:Y:S01]  /*52f0*/  LDSM.16.MT88.4 R12, [R226+0x2900] ;  /* 0x00290000e20c783b */ /* 0x000fe20000004200 */
[----:B-1----:R-:W-:-:S06]  /*5300*/  FFMA.FTZ R3, R128, c[0x0][0x2d0], -R6 ;  /* 0x0000b40080037a23 */ /* 0x002fcc0000010806 */
[C---:B------:R-:W-:Y:S01]  /*5310*/  HMMA.16816.F32 R32, R8.reuse, R20, R32 ;  /* 0x000000140820723c */ /* 0x040fe20000001820 */
[----:B------:R1:W-:Y:S07]  /*5320*/  MUFU.EX2 R89, R3 ;  /* 0x0000000300597308 */ /* 0x0003ee0000000800 */
[C---:B------:R-:W-:Y:S01]  /*5330*/  HMMA.16816.F32 R40, R8.reuse, R22, R40 ;  /* 0x000000160828723c */ /* 0x040fe20000001828 */
[----:B------:R-:W3:Y:S07]  /*5340*/  LDSM.16.MT88.4 R20, [R227+0x2900] ;  /* 0x00290000e314783b */ /* 0x000eee0000004200 */
[----:B------:R-:W-:Y:S01]  /*5350*/  HMMA.16816.F32 R44, R8, R28, R44 ;  /* 0x0000001c082c723c */ /* 0x000fe2000000182c */
[----:B-1----:R-:W-:-:S04]  /*5360*/  FFMA.FTZ R3, R129, c[0x0][0x2d0], -R6 ;  /* 0x0000b40081037a23 */ /* 0x002fc80000010806 */
[----:B------:R1:W4:Y:S03]  /*5370*/  MUFU.EX2 R88, R3 ;  /* 0x0000000300587308 */ /* 0x0003260000000800 */
[----:B------:R-:W-:Y:S01]  /*5380*/  HMMA.16816.F32 R36, R8, R30, R36 ;  /* 0x0000001e0824723c */ /* 0x000fe20000001824 */
[----:B------:R-:W-:-:S06]  /*5390*/  IMAD.MOV.U32 R185, RZ, RZ, R116 ;  /* 0x000000ffffb97224 */ /* 0x000fcc00078e0074 */
[----:B--2---:R-:W-:Y:S01]  /*53a0*/  F2FP.PACK_AB R8, R90, R91 ;  /* 0x0000005b5a08723e */ /* 0x004fe200000000ff */
[----:B-1----:R-:W-:Y:S01]  /*53b0*/  FFMA.FTZ R3, R210, c[0x0][0x2d0], -R5 ;  /* 0x0000b400d2037a23 */ /* 0x002fe20000010805 */
[----:B----4-:R-:W-:-:S03]  /*53c0*/  F2FP.PACK_AB R10, R88, R89 ;  /* 0x00000059580a723e */ /* 0x010fc600000000ff */
[----:B------:R1:W-:Y:S02]  /*53d0*/  MUFU.EX2 R87, R3 ;  /* 0x0000000300577308 */ /* 0x0003e40000000800 */
[----:B-1----:R-:W-:-:S06]  /*53e0*/  FFMA.FTZ R3, R213, c[0x0][0x2d0], -R5 ;  /* 0x0000b400d5037a23 */ /* 0x002fcc0000010805 */
[----:B------:R1:W2:Y:S02]  /*53f0*/  MUFU.EX2 R86, R3 ;  /* 0x0000000300567308 */ /* 0x0002a40000000800 */
[----:B-1----:R-:W-:Y:S01]  /*5400*/  FFMA.FTZ R3, R131, c[0x0][0x2d0], -R5 ;  /* 0x0000b40083037a23 */ /* 0x002fe20000010805 */
[----:B--2---:R-:W-:-:S05]  /*5410*/  F2FP.PACK_AB R9, R86, R87 ;  /* 0x000000575609723e */ /* 0x004fca00000000ff */
        /* <DEDUP_REMOVED lines=8> */
[----:B-1----:R-:W-:Y:S02]  /*54a0*/  FFMA.FTZ R3, R162, c[0x0][0x2d0], -R7 ;  /* 0x0000b400a2037a23 */ /* 0x002fe40000010807 */
[----:B------:R-:W-:Y:S02]  /*54b0*/  IMAD.MOV.U32 R162, RZ, RZ, R160 ;  /* 0x000000ffffa27224 */ /* 0x000fe400078e00a0 */
[----:B------:R-:W-:Y:S02]  /*54c0*/  IMAD.MOV.U32 R160, RZ, RZ, R161 ;  /* 0x000000ffffa07224 */ /* 0x000fe400078e00a1 */
[----:B------:R1:W-:Y:S01]  /*54d0*/  MUFU.EX2 R81, R3 ;  /* 0x0000000300517308 */ /* 0x0003e20000000800 */
[----:B------:R-:W-:Y:S01]  /*54e0*/  IMAD.MOV.U32 R161, RZ, RZ, R159 ;  /* 0x000000ffffa17224 */ /* 0x000fe200078e009f */
[----:B------:R-:W-:Y:S01]  /*54f0*/  MOV R159, R150 ;  /* 0x00000096009f7202 */ /* 0x000fe20000000f00 */
[----:B------:R-:W-:-:S02]  /*5500*/  IMAD.MOV.U32 R150, RZ, RZ, R157 ;  /* 0x000000ffff967224 */ /* 0x000fc400078e009d */
[----:B------:R-:W-:Y:S02]  /*5510*/  IMAD.MOV.U32 R157, RZ, RZ, R151 ;  /* 0x000000ffff9d7224 */ /* 0x000fe400078e0097 */
[----:B------:R-:W-:Y:S02]  /*5520*/  IMAD.MOV.U32 R151, RZ, RZ, R158 ;  /* 0x000000ffff977224 */ /* 0x000fe400078e009e */
[----:B------:R-:W-:Y:S02]  /*5530*/  IMAD.MOV.U32 R158, RZ, RZ, R156 ;  /* 0x000000ffff9e7224 */ /* 0x000fe400078e009c */
[----:B------:R-:W-:Y:S01]  /*5540*/  IMAD.MOV.U32 R156, RZ, RZ, R149 ;  /* 0x000000ffff9c7224 */ /* 0x000fe200078e0095 */
[----:B------:R-:W-:Y:S01]  /*5550*/  MOV R149, R148 ;  /* 0x0000009400957202 */ /* 0x000fe20000000f00 */
[----:B------:R-:W-:Y:S02]  /*5560*/  IMAD.MOV.U32 R148, RZ, RZ, R141 ;  /* 0x000000ffff947224 */ /* 0x000fe400078e008d */
[----:B------:R-:W-:-:S02]  /*5570*/  IMAD.MOV.U32 R141, RZ, RZ, R142 ;  /* 0x000000ffff8d7224 */ /* 0x000fc400078e008e */
[----:B-1----:R-:W-:Y:S02]  /*5580*/  FFMA.FTZ R3, R162, c[0x0][0x2d0], -R7 ;  /* 0x0000b400a2037a23 */ /* 0x002fe40000010807 */
[----:B------:R-:W-:Y:S02]  /*5590*/  IMAD.MOV.U32 R162, RZ, RZ, R160 ;  /* 0x000000ffffa27224 */ /* 0x000fe400078e00a0 */
[----:B------:R1:W-:Y:S01]  /*55a0*/  MUFU.EX2 R80, R3 ;  /* 0x0000000300507308 */ /* 0x0003e20000000800 */
[----:B------:R-:W-:Y:S02]  /*55b0*/  IMAD.MOV.U32 R160, RZ, RZ, R161 ;  /* 0x000000ffffa07224 */ /* 0x000fe400078e00a1 */
[----:B------:R-:W-:Y:S02]  /*55c0*/  IMAD.MOV.U32 R142, RZ, RZ, R139 ;  /* 0x000000ffff8e7224 */ /* 0x000fe400078e008b */
[----:B-1----:R-:W-:Y:S02]  /*55d0*/  FFMA.FTZ R3, R162, c[0x0][0x2d0], -R0 ;  /* 0x0000b400a2037a23 */ /* 0x002fe40000010800 */
[----:B------:R-:W-:-:S02]  /*55e0*/  IMAD.MOV.U32 R161, RZ, RZ, R159 ;  /* 0x000000ffffa17224 */ /* 0x000fc400078e009f */
[----:B------:R1:W-:Y:S01]  /*55f0*/  MUFU.EX2 R63, R3 ;  /* 0x00000003003f7308 */ /* 0x0003e20000000800 */
[----:B------:R-:W-:Y:S01]  /*5600*/  IMAD.MOV.U32 R159, RZ, RZ, R150 ;  /* 0x000000ffff9f7224 */ /* 0x000fe200078e0096 */
[----:B------:R-:W-:Y:S01]  /*5610*/  MOV R150, R157 ;  /* 0x0000009d00967202 */ /* 0x000fe20000000f00 */
[----:B------:R-:W-:Y:S02]  /*5620*/  IMAD.MOV.U32 R157, RZ, RZ, R151 ;  /* 0x000000ffff9d7224 */ /* 0x000fe400078e0097 */
[----:B------:R-:W-:Y:S02]  /*5630*/  IMAD.MOV.U32 R139, RZ, RZ, R119 ;  /* 0x000000ffff8b7224 */ /* 0x000fe400078e0077 */
[----:B-1----:R-:W-:Y:S02]  /*5640*/  FFMA.FTZ R3, R160, c[0x0][0x2d0], -R0 ;  /* 0x0000b400a0037a23 */ /* 0x002fe40000010800 */
[----:B------:R-:W-:Y:S02]  /*5650*/  IMAD.MOV.U32 R151, RZ, RZ, R158 ;  /* 0x000000ffff977224 */ /* 0x000fe400078e009e */
[----:B------:R1:W4:Y:S01]  /*5660*/  MUFU.EX2 R62, R3 ;  /* 0x00000003003e7308 */ /* 0x0003220000000800 */
[----:B------:R-:W-:-:S02]  /*5670*/  IMAD.MOV.U32 R158, RZ, RZ, R156 ;  /* 0x000000ffff9e7224 */ /* 0x000fc400078e009c */
[----:B------:R-:W-:Y:S01]  /*5680*/  IMAD.MOV.U32 R119, RZ, RZ, R118 ;  /* 0x000000ffff777224 */ /* 0x000fe200078e0076 */
[----:B------:R-:W-:Y:S01]  /*5690*/  MOV R118, R122 ;  /* 0x0000007a00767202 */ /* 0x000fe20000000f00 */
[----:B------:R-:W-:Y:S02]  /*56a0*/  IMAD.MOV.U32 R156, RZ, RZ, R149 ;  /* 0x000000ffff9c7224 */ /* 0x000fe400078e0095 */
[----:B-1----:R-:W-:Y:S02]  /*56b0*/  FFMA.FTZ R3, R172, c[0x0][0x2d0], -R0 ;  /* 0x0000b400ac037a23 */ /* 0x002fe40000010800 */
[----:B------:R-:W-:Y:S02]  /*56c0*/  IMAD.MOV.U32 R122, RZ, RZ, R228 ;  /* 0x000000ffff7a7224 */ /* 0x000fe400078e00e4 */
[----:B------:R1:W-:Y:S01]  /*56d0*/  MUFU.EX2 R61, R3 ;  /* 0x00000003003d7308 */ /* 0x0003e20000000800 */
[----:B------:R-:W-:Y:S01]  /*56e0*/  IMAD.MOV.U32 R149, RZ, RZ, R148 ;  /* 0x000000ffff957224 */ /* 0x000fe200078e0094 */
[----:B------:R-:W-:Y:S01]  /*56f0*/  MOV R148, R141 ;  /* 0x0000008d00947202 */ /* 0x000fe20000000f00 */
[----:B------:R-:W-:-:S02]  /*5700*/  IMAD.MOV.U32 R141, RZ, RZ, R142 ;  /* 0x000000ffff8d7224 */ /* 0x000fc400078e008e */
[----:B------:R-:W-:Y:S02]  /*5710*/  IMAD.MOV.U32 R179, RZ, RZ, R161 ;  /* 0x000000ffffb37224 */ /* 0x000fe400078e00a1 */
[----:B------:R-:W-:Y:S01]  /*5720*/  IMAD.MOV.U32 R162, RZ, RZ, R150 ;  /* 0x000000ffffa27224 */ /* 0x000fe200078e0096 */
[C---:B------:R-:W-:Y:S08]  /*5730*/  HMMA.16816.F32 R144, R8.reuse, R24, R144 ;  /* 0x000000180890723c */ /* 0x040ff00000001890 */
[----:B------:R-:W-:Y:S01]  /*5740*/  HMMA.16816.F32 R152, R8, R26, R152 ;  /* 0x0000001a0898723c */ /* 0x000fe20000001898 */
[----:B-1----:R-:W-:-:S07]  /*5750*/  FFMA.FTZ R3, R173, c[0x0][0x2d0], -R0 ;  /* 0x0000b400ad037a23 */ /* 0x002fce0000010800 */
[----:B---3--:R-:W-:Y:S01]  /*5760*/  HMMA.16816.F32 R164, R8, R20, R164 ;  /* 0x0000001408a4723c */ /* 0x008fe200000018a4 */
[----:B------:R1:W3:Y:S01]  /*5770*/  MUFU.EX2 R60, R3 ;  /* 0x00000003003c7308 */ /* 0x0002e20000000800 */
[----:B------:R-:W-:-:S06]  /*5780*/  IMAD.MOV.U32 R142, RZ, RZ, R139 ;  /* 0x000000ffff8e7224 */ /* 0x000fcc00078e008b */
[----:B------:R-:W-:Y:S01]  /*5790*/  HMMA.16816.F32 R168, R8, R22, R168 ;  /* 0x0000001608a8723c */ /* 0x000fe200000018a8 */
[----:B------:R-:W-:-:S07]  /*57a0*/  IMAD.MOV.U32 R139, RZ, RZ, R119 ;  /* 0x000000ffff8b7224 */ /* 0x000fce00078e0077 */
[----:B------:R-:W-:Y:S01]  /*57b0*/  HMMA.16816.F32 R180, R8, R16, R180 ;  /* 0x0000001008b4723c */ /* 0x000fe200000018b4 */
[----:B-1----:R-:W-:-:S07]  /*57c0*/  FFMA.FTZ R3, R216, c[0x0][0x2d0], -R6 ;  /* 0x0000b400d8037a23 */ /* 0x002fce0000010806 */
[----:B------:R-:W-:Y:S01]  /*57d0*/  HMMA.16816.F32 R72, R8, R12, R72 ;  /* 0x0000000c0848723c */ /* 0x000fe20000001848 */
[----:B------:R1:W-:Y:S01]  /*57e0*/  MUFU.EX2 R29, R3 ;  /* 0x00000003001d7308 */ /* 0x0003e20000000800 */
[----:B------:R-:W-:-:S06]  /*57f0*/  IMAD.MOV.U32 R119, RZ, RZ, R118 ;  /* 0x000000ffff777224 */ /* 0x000fcc00078e0076 */
[----:B------:R-:W-:Y:S01]  /*5800*/  HMMA.16816.F32 R68, R8, R14, R68 ;  /* 0x0000000e0844723c */ /* 0x000fe20000001844 */
[----:B------:R-:W-:Y:S01]  /*5810*/  IMAD.MOV.U32 R118, RZ, RZ, R122 ;  /* 0x000000ffff767224 */ /* 0x000fe200078e007a */
[----:B------:R-:W-:Y:S01]  /*5820*/  MOV R122, R123 ;  /* 0x0000007b007a7202 */ /* 0x000fe20000000f00 */
[----:B------:R-:W-:Y:S02]  /*5830*/  IMAD.MOV.U32 R123, RZ, RZ, R117 ;  /* 0x000000ffff7b7224 */ /* 0x000fe400078e0075 */
[----:B------:R-:W-:Y:S01]  /*5840*/  IMAD.MOV.U32 R205, RZ, RZ, R121 ;  /* 0x000000ffffcd7224 */ /* 0x000fe200078e0079 */
[----:B------:R-:W-:Y:S01]  /*5850*/  MOV R187, R120 ;  /* 0x0000007800bb7202 */ /* 0x000fe20000000f00 */
[----:B------:R-:W-:Y:S02]  /*5860*/  IMAD.MOV.U32 R186, RZ, RZ, R159 ;  /* 0x000000ffffba7224 */ /* 0x000fe400078e009f */
[----:B------:R-:W-:Y:S01]  /*5870*/  FFMA.FTZ R4, R4, c[0x0][0x2d0], -R7 ;  /* 0x0000b40004047a23 */ /* 0x000fe20000010807 */
[----:B------:R-:W-:Y:S01]  /*5880*/  MOV R163, R157 ;  /* 0x0000009d00a37202 */ /* 0x000fe20000000f00 */
[----:B-1----:R-:W-:Y:S01]  /*5890*/  FFMA.FTZ R3, R218, c[0x0][0x2d0], -R6 ;  /* 0x0000b400da037a23 */ /* 0x002fe20000010806 */
[----:B------:R1:W5:Y:S01]  /*58a0*/  LDL.LU R228, [R1+0x44] ;  /* 0x0000440001e47983 */ /* 0x0003620000300800 */
[----:B------:R-:W-:-:S02]  /*58b0*/  IMAD.MOV.U32 R117, RZ, RZ, R143 ;  /* 0x000000ffff757224 */ /* 0x000fc400078e008f */
[----:B------:R3:W1:Y:S01]  /*58c0*/  MUFU.EX2 R31, R3 ;  /* 0x00000003001f7308 */ /* 0x0006620000000800 */
[----:B------:R-:W-:Y:S01]  /*58d0*/  MOV R161, R148 ;  /* 0x0000009400a17202 */ /* 0x000fe20000000f00 */
[----:B------:R-:W-:Y:S01]  /*58e0*/  IMAD.MOV.U32 R150, RZ, RZ, R141 ;  /* 0x000000ffff967224 */ /* 0x000fe200078e008d */
[----:B------:R-:W-:Y:S01]  /*58f0*/  MOV R141, R118 ;  /* 0x00000076008d7202 */ /* 0x000fe20000000f00 */
[----:B------:R-:W-:Y:S01]  /*5900*/  IMAD.MOV.U32 R148, RZ, RZ, R119 ;  /* 0x000000ffff947224 */ /* 0x000fe200078e0077 */
[----:B------:R1:W5:Y:S01]  /*5910*/  LDL.LU R143, [R1+0x40] ;  /* 0x00004000018f7983 */ /* 0x0003620000300800 */
[----:B------:R-:W-:Y:S01]  /*5920*/  IMAD.MOV.U32 R184, RZ, RZ, R117 ;  /* 0x000000ffffb87224 */ /* 0x000fe200078e0075 */
[----:B------:R-:W-:Y:S01]  /*5930*/  MOV R210, R161 ;  /* 0x000000a100d27202 */ /* 0x000fe20000000f00 */
[----:B------:R-:W-:Y:S01]  /*5940*/  HMMA.16816.F32 R116, R8, R18, R76 ;  /* 0x000000120874723c */ /* 0x000fe2000000184c */
[----:B------:R-:W-:Y:S02]  /*5950*/  IMAD.MOV.U32 R177, RZ, RZ, R158 ;  /* 0x000000ffffb17224 */ /* 0x000fe400078e009e */
[----:B------:R-:W-:-:S02]  /*5960*/  IMAD.MOV.U32 R176, RZ, RZ, R156 ;  /* 0x000000ffffb07224 */ /* 0x000fc400078e009c */
[----:B------:R-:W-:Y:S01]  /*5970*/  IMAD.MOV.U32 R178, RZ, RZ, R151 ;  /* 0x000000ffffb27224 */ /* 0x000fe200078e0097 */
[----:B------:R-:W1:Y:S01]  /*5980*/  LDSM.16.MT88.4 R156, [R224+0x3100] ;  /* 0x00310000e09c783b */ /* 0x000e620000004200 */
[----:B--2---:R-:W-:Y:S01]  /*5990*/  F2FP.PACK_AB R8, R82, R83 ;  /* 0x000000535208723e */ /* 0x004fe200000000ff */
[----:B---3--:R-:W-:Y:S01]  /*59a0*/  FFMA.FTZ R3, R220, c[0x0][0x2d0], -R6 ;  /* 0x0000b400dc037a23 */ /* 0x008fe20000010806 */
[----:B----4-:R-:W-:Y:S01]  /*59b0*/  F2FP.PACK_AB R9, R62, R63 ;  /* 0x0000003f3e09723e */ /* 0x010fe200000000ff */
[----:B------:R-:W-:Y:S01]  /*59c0*/  IMAD.MOV.U32 R160, RZ, RZ, R149 ;  /* 0x000000ffffa07224 */ /* 0x000fe200078e0095 */
[----:B------:R-:W-:Y:S01]  /*59d0*/  F2FP.PACK_AB R10, R80, R81 ;  /* 0x00000051500a723e */ /* 0x000fe200000000ff */
[----:B------:R2:W-:Y:S01]  /*59e0*/  MUFU.EX2 R30, R3 ;  /* 0x00000003001e7308 */ /* 0x0005e20000000800 */
[----:B------:R-:W-:Y:S01]  /*59f0*/  F2FP.PACK_AB R11, R60, R61 ;  /* 0x0000003d3c0b723e */ /* 0x000fe200000000ff */
[----:B------:R-:W-:Y:S02]  /*5a00*/  IMAD.MOV.U32 R149, RZ, RZ, R139 ;  /* 0x000000ffff957224 */ /* 0x000fe400078e008b */
[----:B------:R-:W-:-:S02]  /*5a10*/  IMAD.MOV.U32 R151, RZ, RZ, R142 ;  /* 0x000000ffff977224 */ /* 0x000fc400078e008e */
[----:B------:R-:W-:Y:S02]  /*5a20*/  IMAD.MOV.U32 R246, RZ, RZ, R150 ;  /* 0x000000fffff67224 */ /* 0x000fe400078e0096 */
[C---:B------:R-:W-:Y:S01]  /*5a30*/  HMMA.16816.F32 R56, R8.reuse, R26, R56 ;  /* 0x0000001a0838723c */ /* 0x040fe20000001838 */
[----:B------:R-:W-:Y:S02]  /*5a40*/  IMAD.MOV.U32 R213, RZ, RZ, R151 ;  /* 0x000000ffffd57224 */ /* 0x000fe400078e0097 */
[----:B------:R-:W-:Y:S02]  /*5a50*/  IMAD.MOV.U32 R139, RZ, RZ, R122 ;  /* 0x000000ffff8b7224 */ /* 0x000fe400078e007a */
[----:B------:R-:W-:Y:S02]  /*5a60*/  IMAD.MOV.U32 R142, RZ, RZ, R123 ;  /* 0x000000ffff8e7224 */ /* 0x000fe400078e007b */
[----:B------:R-:W-:Y:S01]  /*5a70*/  LDSM.16.MT88.4 R120, [R225+0x3100] ;  /* 0x00310000e178783b */ /* 0x000fe20000004200 */
[----:B--2---:R-:W-:Y:S01]  /*5a80*/  FFMA.FTZ R3, R221, c[0x0][0x2d0], -R6 ;  /* 0x0000b400dd037a23 */ /* 0x004fe20000010806 */
[----:B------:R-:W-:Y:S01]  /*5a90*/  HMMA.16816.F32 R64, R8, R24, R64 ;  /* 0x000000180840723c */ /* 0x000fe20000001840 */
[----:B------:R-:W-:-:S02]  /*5aa0*/  FFMA.FTZ R6, R252, c[0x0][0x2d0], -R0 ;  /* 0x0000b400fc067a23 */ /* 0x000fc40000010800 */
[----:B------:R2:W3:Y:S05]  /*5ab0*/  MUFU.EX2 R28, R3 ;  /* 0x00000003001c7308 */ /* 0x0004ea0000000800 */
[C---:B------:R-:W-:Y:S03]  /*5ac0*/  HMMA.16816.F32 R48, R8.reuse, R22, R48 ;  /* 0x000000160830723c */ /* 0x040fe60000001830 */
[----:B------:R4:W-:Y:S05]  /*5ad0*/  MUFU.EX2 R23, R4 ;  /* 0x0000000400177308 */ /* 0x0009ea0000000800 */
[----:B------:R-:W-:Y:S01]  /*5ae0*/  HMMA.16816.F32 R44, R8, R12, R44 ;  /* 0x0000000c082c723c */ /* 0x000fe2000000182c */
[----:B--2---:R-:W-:-:S04]  /*5af0*/  FFMA.FTZ R3, R174, c[0x0][0x2d0], -R5 ;  /* 0x0000b400ae037a23 */ /* 0x004fc80000010805 */
[----:B------:R2:W-:Y:S02]  /*5b00*/  MUFU.EX2 R27, R3 ;  /* 0x00000003001b7308 */ /* 0x0005e40000000800 */
[----:B------:R-:W-:Y:S01]  /*5b10*/  FFMA.FTZ R12, R223, c[0x0][0x2d0], -R0 ;  /* 0x0000b400df0c7a23 */ /* 0x000fe20000010800 */
[C---:B------:R-:W-:Y:S01]  /*5b20*/  HMMA.16816.F32 R52, R8.reuse, R20, R52 ;  /* 0x000000140834723c */ /* 0x040fe20000001834 */
[----:B------:R-:W-:Y:S01]  /*5b30*/  FADD.FTZ R13, R185, R184 ;  /* 0x000000b8b90d7221 */ /* 0x000fe20000010000 */
[----:B------:R-:W-:Y:S01]  /*5b40*/  MOV R185, R163 ;  /* 0x000000a300b97202 */ /* 0x000fe20000000f00 */
[----:B----4-:R-:W-:Y:S02]  /*5b50*/  FFMA.FTZ R4, R251, c[0x0][0x2d0], -R0 ;  /* 0x0000b400fb047a23 */ /* 0x010fe40000010800 */
[----:B------:R-:W-:Y:S02]  /*5b60*/  IMAD.MOV.U32 R184, RZ, RZ, R178 ;  /* 0x000000ffffb87224 */ /* 0x000fe400078e00b2 */
[----:B------:R-:W-:Y:S01]  /*5b70*/  FFMA.FTZ R0, R222, c[0x0][0x2d0], -R0 ;  /* 0x0000b400de007a23 */ /* 0x000fe20000010800 */
[----:B------:R-:W-:Y:S01]  /*5b80*/  HMMA.16816.F32 R36, R8, R14, R36 ;  /* 0x0000000e0824723c */ /* 0x000fe20000001824 */
[----:B------:R-:W-:-:S02]  /*5b90*/  FADD.FTZ R20, R209, R208 ;  /* 0x000000d0d1147221 */ /* 0x000fc40000010000 */
[----:B------:R-:W-:Y:S02]  /*5ba0*/  FADD.FTZ R21, R219, R217 ;  /* 0x000000d9db157221 */ /* 0x000fe40000010000 */
[----:B------:R-:W-:Y:S02]  /*5bb0*/  IMAD.MOV.U32 R178, RZ, RZ, R135 ;  /* 0x000000ffffb27224 */ /* 0x000fe400078e0087 */
[----:B--2---:R-:W-:Y:S01]  /*5bc0*/  FFMA.FTZ R3, R175, c[0x0][0x2d0], -R5 ;  /* 0x0000b400af037a23 */ /* 0x004fe20000010805 */
[----:B------:R-:W-:Y:S01]  /*5bd0*/  HMMA.16816.F32 R32, R8, R16, R32 ;  /* 0x000000100820723c */ /* 0x000fe20000001820 */
[----:B------:R-:W-:Y:S01]  /*5be0*/  IMAD.MOV.U32 R163, RZ, RZ, R132 ;  /* 0x000000ffffa37224 */ /* 0x000fe200078e0084 */
[----:B------:R-:W2:Y:S01]  /*5bf0*/  LDSM.16.MT88.4 R172, [R227+0x3100] ;  /* 0x00310000e3ac783b */ /* 0x000ea20000004200 */
[----:B------:R4:W-:Y:S01]  /*5c00*/  MUFU.EX2 R26, R3 ;  /* 0x00000003001a7308 */ /* 0x0009e20000000800 */
[----:B------:R-:W-:Y:S01]  /*5c10*/  IMAD.MOV.U32 R77, RZ, RZ, R185 ;  /* 0x000000ffff4d7224 */ /* 0x000fe200078e00b9 */
[----:B-1----:R-:W-:Y:S01]  /*5c20*/  F2FP.PACK_AB R132, R31, R29 ;  /* 0x0000001d1f84723e */ /* 0x002fe200000000ff */
[----:B------:R-:W-:-:S02]  /*5c30*/  IMAD.MOV.U32 R79, RZ, RZ, R178 ;  /* 0x000000ffff4f7224 */ /* 0x000fc400078e00b2 */
[----:B------:R-:W-:Y:S01]  /*5c40*/  HMMA.16816.F32 R40, R8, R18, R40 ;  /* 0x000000120828723c */ /* 0x000fe20000001828 */
[----:B------:R-:W-:Y:S01]  /*5c50*/  IMAD.MOV.U32 R245, RZ, RZ, R163 ;  /* 0x000000fffff57224 */ /* 0x000fe200078e00a3 */
[----:B------:R-:W1:Y:S01]  /*5c60*/  LDSM.16.MT88.4 R16, [R226+0x3100] ;  /* 0x00310000e210783b */ /* 0x000e620000004200 */
[----:B------:R3:W-:Y:S01]  /*5c70*/  MUFU.EX2 R9, R4 ;  /* 0x0000000400097308 */ /* 0x0007e20000000800 */
[----:B----4-:R-:W-:-:S07]  /*5c80*/  FFMA.FTZ R3, R249, c[0x0][0x2d0], -R5 ;  /* 0x0000b400f9037a23 */ /* 0x010fce0000010805 */
[----:B------:R-:W-:Y:S01]  /*5c90*/  MUFU.EX2 R11, R12 ;  /* 0x0000000c000b7308 */ /* 0x000fe20000000800 */
[----:B---3--:R-:W-:-:S07]  /*5ca0*/  FADD.FTZ R4, R184, R13 ;  /* 0x0000000db8047221 */ /* 0x008fce0000010000 */
[----:B------:R3:W-:Y:S01]  /*5cb0*/  MUFU.EX2 R25, R3 ;  /* 0x0000000300197308 */ /* 0x0007e20000000800 */
[----:B------:R-:W-:-:S07]  /*5cc0*/  FADD.FTZ R4, R160, R4 ;  /* 0x00000004a0047221 */ /* 0x000fce0000010000 */
[----:B------:R4:W-:Y:S01]  /*5cd0*/  MUFU.EX2 R12, R0 ;  /* 0x00000000000c7308 */ /* 0x0009e20000000800 */
[----:B---3--:R-:W-:-:S07]  /*5ce0*/  FFMA.FTZ R3, R205, c[0x0][0x2d0], -R5 ;  /* 0x0000b400cd037a23 */ /* 0x008fce0000010805 */
[----:B------:R-:W3:Y:S01]  /*5cf0*/  MUFU.EX2 R10, R6 ;  /* 0x00000006000a7308 */ /* 0x000ee20000000800 */
[----:B------:R-:W-:Y:S02]  /*5d00*/  FFMA.FTZ R5, R186, c[0x0][0x2d0], -R7 ;  /* 0x0000b400ba057a23 */ /* 0x000fe40000010807 */
[----:B------:R-:W-:Y:S02]  /*5d10*/  IMAD.MOV.U32 R186, RZ, RZ, R177 ;  /* 0x000000ffffba7224 */ /* 0x000fe400078e00b1 */
[----:B------:R-:W-:Y:S01]  /*5d20*/  IMAD.MOV.U32 R177, RZ, RZ, R134 ;  /* 0x000000ffffb17224 */ /* 0x000fe200078e0086 */
[----:B------:R-:W-:Y:S01]  /*5d30*/  F2FP.PACK_AB R134, R28, R30 ;  /* 0x0000001e1c86723e */ /* 0x000fe200000000ff */
[----:B------:R-:W-:Y:S01]  /*5d40*/  IMAD.MOV.U32 R205, RZ, RZ, R148 ;  /* 0x000000ffffcd7224 */ /* 0x000fe200078e0094 */
[----:B------:R1:W1:Y:S01]  /*5d50*/  MUFU.EX2 R24, R3 ;  /* 0x0000000300187308 */ /* 0x0002620000000800 */
[----:B----4-:R-:W-:-:S07]  /*5d60*/  FADD.FTZ R0, R177, R21 ;  /* 0x00000015b1007221 */ /* 0x010fce0000010000 */
[----:B------:R4:W-:Y:S01]  /*5d70*/  MUFU.EX2 R15, R5 ;  /* 0x00000005000f7308 */ /* 0x0009e20000000800 */
[----:B---3--:R-:W-:Y:S01]  /*5d80*/  F2FP.PACK_AB R185, R9, R10 ;  /* 0x0000000a09b9723e */ /* 0x008fe200000000ff */
[--C-:B-1----:R-:W-:Y:S01]  /*5d90*/  FFMA.FTZ R3, R187, c[0x0][0x2d0], -R7.reuse ;  /* 0x0000b400bb037a23 */ /* 0x102fe20000010807 */
[----:B------:R-:W-:Y:S01]  /*5da0*/  F2FP.PACK_AB R135, R24, R25 ;  /* 0x000000191887723e */ /* 0x000fe200000000ff */
[----:B------:R-:W-:Y:S01]  /*5db0*/  FFMA.FTZ R7, R179, c[0x0][0x2d0], -R7 ;  /* 0x0000b400b3077a23 */ /* 0x000fe20000010807 */
[----:B------:R-:W-:Y:S01]  /*5dc0*/  F2FP.PACK_AB R187, R12, R11 ;  /* 0x0000000b0cbb723e */ /* 0x000fe200000000ff */
[----:B------:R-:W-:Y:S02]  /*5dd0*/  IMAD.MOV.U32 R179, RZ, RZ, R176 ;  /* 0x000000ffffb37224 */ /* 0x000fe400078e00b0 */
[----:B------:R1:W3:Y:S01]  /*5de0*/  MUFU.EX2 R22, R3 ;  /* 0x0000000300167308 */ /* 0x0002e20000000800 */
[----:B------:R-:W-:Y:S01]  /*5df0*/  IMAD.MOV.U32 R176, RZ, RZ, R162 ;  /* 0x000000ffffb07224 */ /* 0x000fe200078e00a2 */
[----:B------:R-:W-:Y:S01]  /*5e00*/  MOV R162, R133 ;  /* 0x0000008500a27202 */ /* 0x000fe20000000f00 */
[----:B----4-:R-:W-:Y:S01]  /*5e10*/  FADD.FTZ R5, R179, R186 ;  /* 0x000000bab3057221 */ /* 0x010fe20000010000 */
[----:B------:R-:W-:Y:S01]  /*5e20*/  F2FP.PACK_AB R133, R26, R27 ;  /* 0x0000001b1a85723e */ /* 0x000fe200000000ff */
[----:B------:R-:W-:-:S02]  /*5e30*/  IMAD.MOV.U32 R78, RZ, RZ, R176 ;  /* 0x000000ffff4e7224 */ /* 0x000fc400078e00b0 */
[----:B------:R-:W-:Y:S01]  /*5e40*/  FADD.FTZ R6, R162, R5 ;  /* 0x00000005a2067221 */ /* 0x000fe20000010000 */
[----:B------:R4:W2:Y:S03]  /*5e50*/  MUFU.EX2 R14, R7 ;  /* 0x00000007000e7308 */ /* 0x0008a60000000800 */
[----:B------:R-:W-:Y:S01]  /*5e60*/  HMMA.16816.F32 R144, R132, R156, R144 ;  /* 0x0000009c8490723c */ /* 0x000fe20000001890 */
[----:B-1----:R-:W-:Y:S01]  /*5e70*/  FADD.FTZ R3, R248, R20 ;  /* 0x00000014f8037221 */ /* 0x002fe20000010000 */
[----:B---3--:R-:W-:-:S06]  /*5e80*/  F2FP.PACK_AB R184, R22, R23 ;  /* 0x0000001716b8723e */ /* 0x008fcc00000000ff */
[C---:B------:R-:W-:Y:S01]  /*5e90*/  HMMA.16816.F32 R152, R132.reuse, R158, R152 ;  /* 0x0000009e8498723c */ /* 0x040fe20000001898 */
[----:B------:R-:W-:Y:S02]  /*5ea0*/  FADD.FTZ R5, R250, R3 ;  /* 0x00000003fa057221 */ /* 0x000fe40000010000 */
[----:B------:R-:W-:Y:S02]  /*5eb0*/  FADD.FTZ R3, R77, R6 ;  /* 0x000000064d037221 */ /* 0x000fe40000010000 */
[----:B----4-:R-:W-:Y:S01]  /*5ec0*/  FADD.FTZ R7, R149, R0 ;  /* 0x0000000095077221 */ /* 0x010fe20000010000 */
[----:B--2---:R-:W-:Y:S01]  /*5ed0*/  F2FP.PACK_AB R186, R14, R15 ;  /* 0x0000000f0eba723e */ /* 0x004fe200000000ff */
[----:B------:R-:W-:Y:S01]  /*5ee0*/  FADD.FTZ R0, R78, R4 ;  /* 0x000000044e007221 */ /* 0x000fe20000010000 */
[----:B------:R-:W-:Y:S01]  /*5ef0*/  HMMA.16816.F32 R164, R132, R172, R164 ;  /* 0x000000ac84a4723c */ /* 0x000fe200000018a4 */
[----:B------:R-:W-:Y:S02]  /*5f00*/  FADD.FTZ R5, R244, R5 ;  /* 0x00000005f4057221 */ /* 0x000fe40000010000 */
[----:B------:R-:W-:-:S02]  /*5f10*/  FADD.FTZ R4, R79, R7 ;  /* 0x000000074f047221 */ /* 0x000fc40000010000 */
[----:B------:R-:W-:Y:S02]  /*5f20*/  FADD.FTZ R3, R245, R3 ;  /* 0x00000003f5037221 */ /* 0x000fe40000010000 */
[----:B------:R-:W-:Y:S01]  /*5f30*/  FADD.FTZ R0, R126, R0 ;  /* 0x000000007e007221 */ /* 0x000fe20000010000 */
[C---:B------:R-:W-:Y:S01]  /*5f40*/  HMMA.16816.F32 R168, R132.reuse, R174, R168 ;  /* 0x000000ae84a8723c */ /* 0x040fe200000018a8 */
[----:B------:R-:W-:Y:S02]  /*5f50*/  FADD.FTZ R8, R243, R5 ;  /* 0x00000005f3087221 */ /* 0x000fe40000010000 */
[----:B------:R-:W-:Y:S02]  /*5f60*/  FADD.FTZ R7, R127, R4 ;  /* 0x000000047f077221 */ /* 0x000fe40000010000 */
[----:B------:R-:W-:Y:S02]  /*5f70*/  FADD.FTZ R6, R124, R3 ;  /* 0x000000037c067221 */ /* 0x000fe40000010000 */
[----:B------:R-:W-:Y:S01]  /*5f80*/  FADD.FTZ R5, R125, R0 ;  /* 0x000000007d057221 */ /* 0x000fe20000010000 */
[----:B------:R-:W-:Y:S01]  /*5f90*/  HMMA.16816.F32 R180, R132, R120, R180 ;  /* 0x0000007884b4723c */ /* 0x000fe200000018b4 */
[----:B------:R-:W-:-:S02]  /*5fa0*/  FADD.FTZ R4, R247, R8 ;  /* 0x00000008f7047221 */ /* 0x000fc40000010000 */
[----:B------:R-:W-:Y:S02]  /*5fb0*/  FADD.FTZ R3, R246, R7 ;  /* 0x00000007f6037221 */ /* 0x000fe40000010000 */
[----:B------:R-:W-:Y:S02]  /*5fc0*/  FADD.FTZ R0, R213, R6 ;  /* 0x00000006d5007221 */ /* 0x000fe40000010000 */
[----:B------:R-:W-:Y:S01]  /*5fd0*/  FADD.FTZ R6, R210, R5 ;  /* 0x00000005d2067221 */ /* 0x000fe20000010000 */
[----:B------:R-:W-:Y:S01]  /*5fe0*/  HMMA.16816.F32 R116, R132, R122, R116 ;  /* 0x0000007a8474723c */ /* 0x000fe20000001874 */
[----:B------:R-:W-:Y:S01]  /*5ff0*/  FADD.FTZ R4, R242, R4 ;  /* 0x00000004f2047221 */ /* 0x000fe20000010000 */
[----:B------:R-:W-:Y:S01]  /*6000*/  IADD3 R242, R142, -0x2, RZ ;  /* 0xfffffffe8ef27810 */ /* 0x000fe20007ffe0ff */
[----:B------:R-:W-:Y:S02]  /*6010*/  FADD.FTZ R5, R205, R3 ;  /* 0x00000003cd057221 */ /* 0x000fe40000010000 */
[----:B------:R-:W-:Y:S01]  /*6020*/  FADD.FTZ R3, R141, R0 ;  /* 0x000000008d037221 */ /* 0x000fe20000010000 */
[----:B------:R-:W-:Y:S01]  /*6030*/  ISETP.GE.AND P0, PT, R242, R139, PT ;  /* 0x0000008bf200720c */ /* 0x000fe20003f06270 */
[----:B------:R-:W-:Y:S01]  /*6040*/  FADD.FTZ R0, R202, R6 ;  /* 0x00000006ca007221 */ /* 0x000fe20000010000 */
[----:B------:R-:W-:Y:S01]  /*6050*/  HMMA.16816.F32 R148, R184, R156, R64 ;  /* 0x0000009cb894723c */ /* 0x000fe20000001840 */
[----:B------:R-:W-:-:S02]  /*6060*/  FADD.FTZ R4, R198, R4 ;  /* 0x00000004c6047221 */ /* 0x000fc40000010000 */
[----:B------:R-:W-:Y:S02]  /*6070*/  FADD.FTZ R5, R215, R5 ;  /* 0x00000005d7057221 */ /* 0x000fe40000010000 */
[----:B------:R-:W-:Y:S02]  /*6080*/  FADD.FTZ R6, R207, R3 ;  /* 0x00000003cf067221 */ /* 0x000fe40000010000 */
[----:B------:R-:W-:Y:S01]  /*6090*/  FADD.FTZ R0, R201, R0 ;  /* 0x00000000c9007221 */ /* 0x000fe20000010000 */
[----:B------:R-:W-:Y:S01]  /*60a0*/  HMMA.16816.F32 R160, R184, R172, R52 ;  /* 0x000000acb8a0723c */ /* 0x000fe20000001834 */
[----:B------:R-:W-:Y:S02]  /*60b0*/  FADD.FTZ R4, R197, R4 ;  /* 0x00000004c5047221 */ /* 0x000fe40000010000 */
[----:B------:R-:W-:Y:S02]  /*60c0*/  FADD.FTZ R5, R214, R5 ;  /* 0x00000005d6057221 */ /* 0x000fe40000010000 */
[----:B------:R-:W-:-:S02]  /*60d0*/  FADD.FTZ R6, R206, R6 ;  /* 0x00000006ce067221 */ /* 0x000fc40000010000 */
[----:B------:R-:W-:Y:S01]  /*60e0*/  FADD.FTZ R0, R200, R0 ;  /* 0x00000000c8007221 */ /* 0x000fe20000010000 */
[----:B------:R-:W-:Y:S01]  /*60f0*/  HMMA.16816.F32 R176, R184, R120, R32 ;  /* 0x00000078b8b0723c */ /* 0x000fe20000001820 */
        /* <DEDUP_REMOVED lines=29> */
[-C--:B------:R-:W-:Y:S01]  /*62d0*/  HMMA.16816.F32 R132, R132, R18.reuse, R68 ;  /* 0x000000128484723c */ /* 0x080fe20000001844 */
        /* <DEDUP_REMOVED lines=8> */
[----:B------:R-:W-:Y:S02]  /*6360*/  FADD.FTZ R0, R109, R0 ;  /* 0x000000006d007221 */ /* 0x000fe40000010000 */
[----:B------:R-:W-:Y:S02]  /*6370*/  FADD.FTZ R4, R93, R4 ;  /* 0x000000045d047221 */ /* 0x000fe40000010000 */
[----:B------:R-:W-:Y:S02]  /*6380*/  FADD.FTZ R5, R101, R5 ;  /* 0x0000000565057221 */ /* 0x000fe40000010000 */
        /* <DEDUP_REMOVED lines=35> */
[----:B------:R-:W-:Y:S01]  /*65c0*/  FADD.FTZ R3, R28, R0 ;  /* 0x000000001c037221 */ /* 0x000fe20000010000 */
[----:B------:R1:W-:Y:S01]  /*65d0*/  STL [R1], R6 ;  /* 0x0000000601007387 */ /* 0x0003e20000100800 */
[----:B------:R-:W-:-:S03]  /*65e0*/  FADD.FTZ R0, R24, R5 ;  /* 0x0000000518007221 */ /* 0x000fc60000010000 */
[----:B------:R1:W-:Y:S04]  /*65f0*/  STL [R1+0x4], R4 ;  /* 0x0000040401007387 */ /* 0x0003e80000100800 */
[----:B------:R1:W-:Y:S04]  /*6600*/  STL [R1+0xc], R0 ;  /* 0x00000c0001007387 */ /* 0x0003e80000100800 */
[----:B------:R1:W-:Y:S01]  /*6610*/  STL [R1+0x8], R3 ;  /* 0x0000080301007387 */ /* 0x0003e20000100800 */
[----:B------:R-:W-:Y:S05]  /*6620*/  @!P0 BRA `(.L_x_19) ;  /* 0x00003eb000008947 */ /* 0x000fea0003800000 */
[----:B------:R-:W2:Y:S01]  /*6630*/  LDL.LU.64 R76, [R1+0x30] ;  /* 0x00003000014c7983 */ /* 0x000ea20000300a00 */
[----:B-1----:R-:W-:Y:S01]  /*6640*/  IMAD.MOV.U32 R3, RZ, RZ, R137 ;  /* 0x000000ffff037224 */ /* 0x002fe200078e0089 */
[----:B------:R-:W-:Y:S01]  /*6650*/  MOV R142, R2 ;  /* 0x00000002008e7202 */ /* 0x000fe20000000f00 */
[----:B------:R-:W-:Y:S01]  /*6660*/  IMAD.MOV.U32 R0, RZ, RZ, R138 ;  /* 0x000000ffff007224 */ /* 0x000fe200078e008a */
[----:B------:R-:W3:Y:S01]  /*6670*/  LDL.LU.64 R78, [R1+0x38] ;  /* 0x00003800014e7983 */ /* 0x000ee20000300a00 */
[----:B------:R-:W-:Y:S01]  /*6680*/  IMAD.MOV.U32 R140, RZ, RZ, R136 ;  /* 0x000000ffff8c7224 */ /* 0x000fe200078e0088 */
[----:B--2---:R-:W-:-:S02]  /*6690*/  MOV R5, R77 ;  /* 0x0000004d00057202 */ /* 0x004fc40000000f00 */
[----:B---3--:R-:W-:-:S05]  /*66a0*/  MOV R4, R78 ;  /* 0x0000004e00047202 */ /* 0x008fca0000000f00 */
[----:B------:R1:W-:Y:S02]  /*66b0*/  STL.64 [R1+0x10], R4 ;  /* 0x0000100401007387 */ /* 0x0003e40000100a00 */
.L_x_20:
[----:B------:R-:W2:Y:S01]  /*66c0*/  LDL.64 R72, [R1+0x10] ;  /* 0x0000100001487983 */ /* 0x000ea20000100a00 */
[----:B------:R-:W-:Y:S04]  /*66d0*/  DEPBAR.LE SB0, 0x0 ;  /* 0x000080000000791a */ /* 0x000fe80000000000 */
[----:B------:R-:W-:Y:S01]  /*66e0*/  SHF.R.S32.HI R2, RZ, 0x1f, R242 ;  /* 0x0000001fff027819 */ /* 0x000fe200000114f2 */
[----:B------:R-:W-:Y:S01]  /*66f0*/  BAR.SYNC.DEFER_BLOCKING 0x0 ;  /* 0x0000000000007b1d */ /* 0x000fe20000010000 */
[----:B------:R-:W-:Y:S01]  /*6700*/  IMAD.WIDE.U32 R84, R242, c[0x0][0x208], RZ ;  /* 0x00008200f2547a25 */ /* 0x000fe200078e00ff */
[----:B------:R-:W-:Y:S03]  /*6710*/  MOV R247, c[0x0][0x1e4] ;  /* 0x0000790000f77a02 */ /* 0x000fe60000000f00 */
[----:B------:R-:W-:Y:S04]  /*6720*/  IMAD R2, R2, c[0x0][0x208], RZ ;  /* 0x0000820002027a24 */ /* 0x000fe800078e02ff */
[----:B------:R-:W-:Y:S05]  /*6730*/  IMAD R2, R242, c[0x0][0x20c], R2 ;  /* 0x00008300f2027a24 */ /* 0x000fea00078e0202 */
[----:B------:R-:W-:Y:S05]  /*6740*/  IADD3 R2, R85, R2, RZ ;  /* 0x0000000255027210 */ /* 0x000fea0007ffe0ff */
[----:B------:R-:W-:Y:S01]  /*6750*/  IMAD R2, R2, 0x70, RZ ;  /* 0x0000007002027824 */ /* 0x000fe200078e02ff */
[----:B------:R-:W-:Y:S08]  /*6760*/  LDSM.16.M88.4 R112, [R230+0x7100] ;  /* 0x00710000e670783b */ /* 0x000ff00000000200 */
[----:B-----5:R-:W3:Y:S08]  /*6770*/  LDSM.16.M88.4 R16, [R143+0x3900] ;  /* 0x003900008f10783b */ /* 0x020ef00000000200 */
[----:B------:R-:W4:Y:S08]  /*6780*/  LDSM.16.M88.4 R108, [R230+0x9100] ;  /* 0x00910000e66c783b */ /* 0x000f300000000200 */
[----:B------:R-:W1:Y:S08]  /*6790*/  LDSM.16.M88.4 R32, [R143+0x4100] ;  /* 0x004100008f20783b */ /* 0x000e700000000200 */
[----:B------:R-:W2:Y:S04]  /*67a0*/  LDL R245, [R1+0x24] ;  /* 0x0000240001f57983 */ /* 0x000ea80000100800 */
[----:B------:R-:W1:Y:S08]  /*67b0*/  LDSM.16.M88.4 R48, [R143+0x4900] ;  /* 0x004900008f30783b */ /* 0x000e700000000200 */
[----:B------:R-:W1:Y:S02]  /*67c0*/  LDSM.16.M88.4 R64, [R143+0x5100] ;  /* 0x005100008f40783b */ /* 0x000e640000000200 */
[-C--:B-1-3--:R-:W-:Y:S06]  /*67d0*/  HMMA.16816.F32 R4, R112, R16.reuse, RZ ;  /* 0x000000107004723c */ /* 0x08afec00000018ff */
[----:B------:R-:W1:Y:S02]  /*67e0*/  LDSM.16.M88.4 R80, [R143+0x5900] ;  /* 0x005900008f50783b */ /* 0x000e640000000200 */
[C---:B----4-:R-:W-:Y:S06]  /*67f0*/  HMMA.16816.F32 R8, R108.reuse, R16, RZ ;  /* 0x000000106c08723c */ /* 0x050fec00000018ff */
[----:B------:R-:W3:Y:S02]  /*6800*/  LDSM.16.M88.4 R96, [R143+0x6100] ;  /* 0x006100008f60783b */ /* 0x000ee40000000200 */
[-C--:B------:R-:W-:Y:S06]  /*6810*/  HMMA.16816.F32 R12, R108, R18.reuse, RZ ;  /* 0x000000126c0c723c */ /* 0x080fec00000018ff */
[----:B------:R-:W4:Y:S02]  /*6820*/  LDSM.16.M88.4 R136, [R143+0x6900] ;  /* 0x006900008f88783b */ /* 0x000f240000000200 */
[C---:B------:R-:W-:Y:S06]  /*6830*/  HMMA.16816.F32 R16, R112.reuse, R18, RZ ;  /* 0x000000127010723c */ /* 0x040fec00000018ff */
[----:B------:R-:W-:Y:S02]  /*6840*/  LDSM.16.M88.4 R188, [R233+0x7100] ;  /* 0x00710000e9bc783b */ /* 0x000fe40000000200 */
[-C--:B------:R-:W-:Y:S06]  /*6850*/  HMMA.16816.F32 R20, R112, R32.reuse, RZ ;  /* 0x000000207014723c */ /* 0x080fec00000018ff */
[----:B------:R-:W1:Y:S02]  /*6860*/  LDSM.16.M88.4 R192, [R234] ;  /* 0x00000000eac0783b */ /* 0x000e640000000200 */
[C---:B------:R-:W-:Y:S06]  /*6870*/  HMMA.16816.F32 R24, R108.reuse, R32, RZ ;  /* 0x000000206c18723c */ /* 0x040fec00000018ff */
[----:B------:R-:W1:Y:S02]  /*6880*/  LDSM.16.M88.4 R196, [R233+0x9100] ;  /* 0x00910000e9c4783b */ /* 0x000e640000000200 */
[-C--:B------:R-:W-:Y:S06]  /*6890*/  HMMA.16816.F32 R28, R108, R34.reuse, RZ ;  /* 0x000000226c1c723c */ /* 0x080fec00000018ff */
[----:B------:R-:W1:Y:S02]  /*68a0*/  LDSM.16.M88.4 R200, [R240] ;  /* 0x00000000f0c8783b */ /* 0x000e640000000200 */
[C---:B------:R-:W-:Y:S06]  /*68b0*/  HMMA.16816.F32 R32, R112.reuse, R34, RZ ;  /* 0x000000227020723c */ /* 0x040fec00000018ff */
[----:B------:R-:W1:Y:S02]  /*68c0*/  LDSM.16.M88.4 R204, [R239] ;  /* 0x00000000efcc783b */ /* 0x000e640000000200 */
[-C--:B------:R-:W-:Y:S06]  /*68d0*/  HMMA.16816.F32 R36, R112, R48.reuse, RZ ;  /* 0x000000307024723c */ /* 0x080fec00000018ff */
[----:B------:R-:W1:Y:S02]  /*68e0*/  LDSM.16.M88.4 R208, [R238] ;  /* 0x00000000eed0783b */ /* 0x000e640000000200 */
[C---:B------:R-:W-:Y:S06]  /*68f0*/  HMMA.16816.F32 R40, R108.reuse, R48, RZ ;  /* 0x000000306c28723c */ /* 0x040fec00000018ff */
[----:B------:R-:W1:Y:S02]  /*6900*/  LDSM.16.M88.4 R212, [R237] ;  /* 0x00000000edd4783b */ /* 0x000e640000000200 */
[-C--:B------:R-:W-:Y:S06]  /*6910*/  HMMA.16816.F32 R44, R108, R50.reuse, RZ ;  /* 0x000000326c2c723c */ /* 0x080fec00000018ff */
[----:B------:R-:W1:Y:S02]  /*6920*/  LDSM.16.M88.4 R216, [R236] ;  /* 0x00000000ecd8783b */ /* 0x000e640000000200 */
[C---:B------:R-:W-:Y:S06]  /*6930*/  HMMA.16816.F32 R48, R112.reuse, R50, RZ ;  /* 0x000000327030723c */ /* 0x040fec00000018ff */
[----:B------:R-:W2:Y:S02]  /*6940*/  LDSM.16.M88.4 R220, [R235] ;  /* 0x00000000ebdc783b */ /* 0x000ea40000000200 */
[-C--:B------:R-:W-:Y:S06]  /*6950*/  HMMA.16816.F32 R52, R112, R64.reuse, RZ ;  /* 0x000000407034723c */ /* 0x080fec00000018ff */
[----:B------:R-:W4:Y:S02]  /*6960*/  LDL.64 R250, [R1+0x18] ;  /* 0x0000180001fa7983 */ /* 0x000f240000100a00 */
[C---:B------:R-:W-:Y:S04]  /*6970*/  HMMA.16816.F32 R56, R108.reuse, R64, RZ ;  /* 0x000000406c38723c */ /* 0x040fe800000018ff */
[----:B------:R-:W4:Y:S04]  /*6980*/  LDL.64 R248, [R1+0x28] ;  /* 0x0000280001f87983 */ /* 0x000f280000100a00 */
[-C--:B------:R-:W-:Y:S08]  /*6990*/  HMMA.16816.F32 R60, R108, R66.reuse, RZ ;  /* 0x000000426c3c723c */ /* 0x080ff000000018ff */
[C---:B------:R-:W-:Y:S08]  /*69a0*/  HMMA.16816.F32 R64, R112.reuse, R66, RZ ;  /* 0x000000427040723c */ /* 0x040ff000000018ff */
[-C--:B-1----:R-:W-:Y:S01]  /*69b0*/  HMMA.16816.F32 R68, R112, R80.reuse, RZ ;  /* 0x000000507044723c */ /* 0x082fe200000018ff */
[----:B--2---:R-:W-:Y:S07]  /*69c0*/  IMAD.WIDE.U32 R84, R84, 0x70, R72 ;  /* 0x0000007054547825 */ /* 0x004fee00078e0048 */
[C---:B------:R-:W-:Y:S04]  /*69d0*/  HMMA.16816.F32 R72, R108.reuse, R80, RZ ;  /* 0x000000506c48723c */ /* 0x040fe800000018ff */
[----:B------:R-:W-:Y:S02]  /*69e0*/  LEA R88, P0, R84, c[0x0][0x1f8], 0x1 ;  /* 0x00007e0054587a11 */ /* 0x000fe400078008ff */
[----:B------:R-:W-:Y:S02]  /*69f0*/  IADD3 R2, R85, R2, RZ ;  /* 0x0000000255027210 */ /* 0x000fe40007ffe0ff */
[----:B------:R-:W-:Y:S01]  /*6a00*/  IADD3 R92, P2, R88, UR7, RZ ;  /* 0x00000007585c7c10 */ /* 0x000fe2000ff5e0ff */
[-C--:B------:R-:W-:Y:S03]  /*6a10*/  HMMA.16816.F32 R76, R108, R82.reuse, RZ ;  /* 0x000000526c4c723c */ /* 0x080fe600000018ff */
[----:B------:R-:W-:Y:S02]  /*6a20*/  LEA.HI.X R89, R84, c[0x0][0x1fc], R2, 0x1, P0 ;  /* 0x00007f0054597a11 */ /* 0x000fe400000f0c02 */
[----:B------:R-:W-:Y:S03]  /*6a30*/  IADD3 R94, P0, R92, UR7, RZ ;  /* 0x000000075c5e7c10 */ /* 0x000fe6000ff1e0ff */
[----:B------:R-:W-:Y:S01]  /*6a40*/  @!PT LDS RZ, [RZ] ;  /* 0x00000000fffff984 */ /* 0x000fe20000000800 */
[----:B------:R-:W-:Y:S01]  /*6a50*/  @!PT LDS RZ, [RZ] ;  /* 0x00000000fffff984 */ /* 0x000fe20000000800 */
[----:B------:R-:W-:Y:S01]  /*6a60*/  @!PT LDS RZ, [RZ] ;  /* 0x00000000fffff984 */ /* 0x000fe20000000800 */
[----:B------:R1:W-:Y:S01]  /*6a70*/  LDGSTS.E.BYPASS.LTC128B.128 [R241+0x100], [R88.64], !P1 ;  /* 0x0010000058f17fae */ /* 0x0003e2000c901d48 */
[----:B------:R-:W-:Y:S01]  /*6a80*/  IADD3.X R93, R89, UR5, RZ, P2, !PT ;  /* 0x00000005595d7c10 */ /* 0x000fe200097fe4ff */
[C---:B------:R-:W-:Y:S03]  /*6a90*/  HMMA.16816.F32 R80, R112.reuse, R82, RZ ;  /* 0x000000527050723c */ /* 0x040fe600000018ff */
[----:B------:R-:W-:Y:S03]  /*6aa0*/  IADD3.X R95, R93, UR5, RZ, P0, !PT ;  /* 0x000000055d5f7c10 */ /* 0x000fe600087fe4ff */
[----:B------:R2:W-:Y:S01]  /*6ab0*/  LDGSTS.E.BYPASS.LTC128B.128 [R241+0x900], [R92.64], !P1 ;  /* 0x009000005cf17fae */ /* 0x0005e2000c901d48 */
[----:B------:R-:W-:Y:S01]  /*6ac0*/  IADD3 R102, P2, R94, UR7, RZ ;  /* 0x000000075e667c10 */ /* 0x000fe2000ff5e0ff */
[-C--:B---3--:R-:W-:Y:S04]  /*6ad0*/  HMMA.16816.F32 R84, R112, R96.reuse, RZ ;  /* 0x000000607054723c */ /* 0x088fe800000018ff */
[----:B------:R-:W-:Y:S02]  /*6ae0*/  IADD3.X R103, R95, UR5, RZ, P2, !PT ;  /* 0x000000055f677c10 */ /* 0x000fe400097fe4ff */
[----:B------:R2:W-:Y:S08]  /*6af0*/  LDGSTS.E.BYPASS.LTC128B.128 [R241+0x1100], [R94.64], !P1 ;  /* 0x011000005ef17fae */ /* 0x0005f0000c901d48 */
[----:B------:R3:W-:Y:S01]  /*6b00*/  LDGSTS.E.BYPASS.LTC128B.128 [R241+0x1900], [R102.64], !P1 ;  /* 0x0190000066f17fae */ /* 0x0007e2000c901d48 */
[C---:B-1----:R-:W-:Y:S07]  /*6b10*/  HMMA.16816.F32 R88, R108.reuse, R96, RZ ;  /* 0x000000606c58723c */ /* 0x042fee00000018ff */
[----:B------:R-:W-:Y:S05]  /*6b20*/  IADD3 R96, P0, R102, UR7, RZ ;  /* 0x0000000766607c10 */ /* 0x000fea000ff1e0ff */
[----:B------:R-:W-:Y:S02]  /*6b30*/  IADD3.X R97, R103, UR5, RZ, P0, !PT ;  /* 0x0000000567617c10 */ /* 0x000fe400087fe4ff */
[----:B------:R-:W-:Y:S01]  /*6b40*/  IADD3 R100, P2, R96, UR7, RZ ;  /* 0x0000000760647c10 */ /* 0x000fe2000ff5e0ff */
[-C--:B--2---:R-:W-:Y:S02]  /*6b50*/  HMMA.16816.F32 R92, R108, R98.reuse, RZ ;  /* 0x000000626c5c723c */ /* 0x084fe400000018ff */
[----:B------:R1:W-:Y:S01]  /*6b60*/  LDGSTS.E.BYPASS.LTC128B.128 [R241+0x2100], [R96.64], !P1 ;  /* 0x0210000060f17fae */ /* 0x0003e2000c901d48 */
[----:B------:R-:W-:Y:S02]  /*6b70*/  IADD3.X R101, R97, UR5, RZ, P2, !PT ;  /* 0x0000000561657c10 */ /* 0x000fe400097fe4ff */
[----:B---3--:R-:W-:Y:S05]  /*6b80*/  IADD3 R102, P0, R100, UR7, RZ ;  /* 0x0000000764667c10 */ /* 0x008fea000ff1e0ff */
[----:B------:R4:W-:Y:S02]  /*6b90*/  LDGSTS.E.BYPASS.LTC128B.128 [R241+0x2900], [R100.64], !P1 ;  /* 0x0290000064f17fae */ /* 0x0009e4000c901d48 */
[----:B------:R-:W-:Y:S02]  /*6ba0*/  IADD3.X R103, R101, UR5, RZ, P0, !PT ;  /* 0x0000000565677c10 */ /* 0x000fe400087fe4ff */
[C---:B------:R-:W-:Y:S02]  /*6bb0*/  ISETP.GT.AND P0, PT, R242.reuse, R245, PT ;  /* 0x000000f5f200720c */ /* 0x040fe40003f04270 */
[----:B------:R-:W-:Y:S02]  /*6bc0*/  MOV R245, c[0x0][0x1e0] ;  /* 0x0000780000f57a02 */ /* 0x000fe40000000f00 */
[----:B------:R4:W-:Y:S01]  /*6bd0*/  LDGSTS.E.BYPASS.LTC128B.128 [R241+0x3100], [R102.64], !P1 ;  /* 0x0310000066f17fae */ /* 0x0009e2000c901d48 */
[----:B------:R-:W-:Y:S07]  /*6be0*/  IADD3 R242, R242, -0x1, RZ ;  /* 0xfffffffff2f27810 */ /* 0x000fee0007ffe0ff */
[----:B------:R-:W0:Y:S01]  /*6bf0*/  LDGDEPBAR ;  /* 0x00000000000079af */ /* 0x000e220000000000 */
[C---:B-1----:R-:W-:Y:S08]  /*6c00*/  HMMA.16816.F32 R96, R112.reuse, R98, RZ ;  /* 0x000000627060723c */ /* 0x042ff000000018ff */
[-C--:B----4-:R-:W-:Y:S08]  /*6c10*/  HMMA.16816.F32 R100, R112, R136.reuse, RZ ;  /* 0x000000887064723c */ /* 0x090ff000000018ff */
[C---:B------:R-:W-:Y:S08]  /*6c20*/  HMMA.16816.F32 R104, R108.reuse, R136, RZ ;  /* 0x000000886c68723c */ /* 0x040ff000000018ff */
[-C--:B------:R-:W-:Y:S08]  /*6c30*/  HMMA.16816.F32 R108, R108, R138.reuse, RZ ;  /* 0x0000008a6c6c723c */ /* 0x080ff000000018ff */
[----:B------:R-:W-:Y:S01]  /*6c40*/  HMMA.16816.F32 R112, R112, R138, RZ ;  /* 0x0000008a7070723c */ /* 0x000fe200000018ff */
[----:B------:R-:W-:Y:S07]  /*6c50*/  LDSM.16.M88.4 R136, [R231+0x7100] ;  /* 0x00710000e788783b */ /* 0x000fee0000000200 */
[-C--:B------:R-:W-:Y:S08]  /*6c60*/  HMMA.16816.F32 R4, R188, R192.reuse, R4 ;  /* 0x000000c0bc04723c */ /* 0x080ff00000001804 */
[C---:B------:R-:W-:Y:S08]  /*6c70*/  HMMA.16816.F32 R8, R196.reuse, R192, R8 ;  /* 0x000000c0c408723c */ /* 0x040ff00000001808 */
[-C--:B------:R-:W-:Y:S08]  /*6c80*/  HMMA.16816.F32 R12, R196, R194.reuse, R12 ;  /* 0x000000c2c40c723c */ /* 0x080ff0000000180c */
[C---:B------:R-:W-:Y:S01]  /*6c90*/  HMMA.16816.F32 R16, R188.reuse, R194, R16 ;  /* 0x000000c2bc10723c */ /* 0x040fe20000001810 */
[----:B------:R-:W1:Y:S07]  /*6ca0*/  LDSM.16.M88.4 R192, [R229+0x3900] ;  /* 0x00390000e5c0783b */ /* 0x000e6e0000000200 */
[-C--:B------:R-:W-:Y:S08]  /*6cb0*/  HMMA.16816.F32 R20, R188, R200.reuse, R20 ;  /* 0x000000c8bc14723c */ /* 0x080ff00000001814 */
[C---:B------:R-:W-:Y:S08]  /*6cc0*/  HMMA.16816.F32 R24, R196.reuse, R200, R24 ;  /* 0x000000c8c418723c */ /* 0x040ff00000001818 */
[-C--:B------:R-:W-:Y:S08]  /*6cd0*/  HMMA.16816.F32 R28, R196, R202.reuse, R28 ;  /* 0x000000cac41c723c */ /* 0x080ff0000000181c */
[C---:B------:R-:W-:Y:S01]  /*6ce0*/  HMMA.16816.F32 R32, R188.reuse, R202, R32 ;  /* 0x000000cabc20723c */ /* 0x040fe20000001820 */
[----:B------:R-:W2:Y:S07]  /*6cf0*/  LDSM.16.M88.4 R200, [R231+0x9100] ;  /* 0x00910000e7c8783b */ /* 0x000eae0000000200 */
[-C--:B------:R-:W-:Y:S08]  /*6d00*/  HMMA.16816.F32 R36, R188, R204.reuse, R36 ;  /* 0x000000ccbc24723c */ /* 0x080ff00000001824 */
[C---:B------:R-:W-:Y:S08]  /*6d10*/  HMMA.16816.F32 R40, R196.reuse, R204, R40 ;  /* 0x000000ccc428723c */ /* 0x040ff00000001828 */
[-C--:B------:R-:W-:Y:S08]  /*6d20*/  HMMA.16816.F32 R44, R196, R206.reuse, R44 ;  /* 0x000000cec42c723c */ /* 0x080ff0000000182c */
[C---:B------:R-:W-:Y:S01]  /*6d30*/  HMMA.16816.F32 R48, R188.reuse, R206, R48 ;  /* 0x000000cebc30723c */ /* 0x040fe20000001830 */
[----:B------:R-:W3:Y:S07]  /*6d40*/  LDSM.16.M88.4 R204, [R229+0x4100] ;  /* 0x00410000e5cc783b */ /* 0x000eee0000000200 */
[-C--:B------:R-:W-:Y:S08]  /*6d50*/  HMMA.16816.F32 R52, R188, R208.reuse, R52 ;  /* 0x000000d0bc34723c */ /* 0x080ff00000001834 */
[C---:B------:R-:W-:Y:S08]  /*6d60*/  HMMA.16816.F32 R56, R196.reuse, R208, R56 ;  /* 0x000000d0c438723c */ /* 0x040ff00000001838 */
[-C--:B------:R-:W-:Y:S08]  /*6d70*/  HMMA.16816.F32 R60, R196, R210.reuse, R60 ;  /* 0x000000d2c43c723c */ /* 0x080ff0000000183c */
[C---:B------:R-:W-:Y:S01]  /*6d80*/  HMMA.16816.F32 R64, R188.reuse, R210, R64 ;  /* 0x000000d2bc40723c */ /* 0x040fe20000001840 */
[----:B------:R-:W4:Y:S07]  /*6d90*/  LDSM.16.M88.4 R208, [R229+0x4900] ;  /* 0x00490000e5d0783b */ /* 0x000f2e0000000200 */
[-C--:B------:R-:W-:Y:S08]  /*6da0*/  HMMA.16816.F32 R68, R188, R212.reuse, R68 ;  /* 0x000000d4bc44723c */ /* 0x080ff00000001844 */
[C---:B------:R-:W-:Y:S08]  /*6db0*/  HMMA.16816.F32 R72, R196.reuse, R212, R72 ;  /* 0x000000d4c448723c */ /* 0x040ff00000001848 */
[-C--:B------:R-:W-:Y:S08]  /*6dc0*/  HMMA.16816.F32 R76, R196, R214.reuse, R76 ;  /* 0x000000d6c44c723c */ /* 0x080ff0000000184c */
[C---:B------:R-:W-:Y:S01]  /*6dd0*/  HMMA.16816.F32 R80, R188.reuse, R214, R80 ;  /* 0x000000d6bc50723c */ /* 0x040fe20000001850 */
[----:B------:R-:W-:Y:S07]  /*6de0*/  LDSM.16.M88.4 R212, [R229+0x5900] ;  /* 0x00590000e5d4783b */ /* 0x000fee0000000200 */
[-C--:B------:R-:W-:Y:S08]  /*6df0*/  HMMA.16816.F32 R84, R188, R216.reuse, R84 ;  /* 0x000000d8bc54723c */ /* 0x080ff00000001854 */
[C---:B------:R-:W-:Y:S08]  /*6e00*/  HMMA.16816.F32 R88, R196.reuse, R216, R88 ;  /* 0x000000d8c458723c */ /* 0x040ff00000001858 */
[-C--:B------:R-:W-:Y:S08]  /*6e10*/  HMMA.16816.F32 R92, R196, R218.reuse, R92 ;  /* 0x000000dac45c723c */ /* 0x080ff0000000185c */
[C---:B------:R-:W-:Y:S01]  /*6e20*/  HMMA.16816.F32 R96, R188.reuse, R218, R96 ;  /* 0x000000dabc60723c */ /* 0x040fe20000001860 */
[----:B------:R-:W-:Y:S07]  /*6e30*/  LDSM.16.M88.4 R216, [R229+0x6900] ;  /* 0x00690000e5d8783b */ /* 0x000fee0000000200 */
[-C--:B------:R-:W-:Y:S08]  /*6e40*/  HMMA.16816.F32 R100, R188, R220.reuse, R100 ;  /* 0x000000dcbc64723c */ /* 0x080ff00000001864 */
[C---:B------:R-:W-:Y:S08]  /*6e50*/  HMMA.16816.F32 R104, R196.reuse, R220, R104 ;  /* 0x000000dcc468723c */ /* 0x040ff00000001868 */
[-C--:B------:R-:W-:Y:S01]  /*6e60*/  HMMA.16816.F32 R108, R196, R222.reuse, R108 ;  /* 0x000000dec46c723c */ /* 0x080fe2000000186c */
[----:B------:R-:W3:Y:S07]  /*6e70*/  LDSM.16.M88.4 R196, [R229+0x5100] ;  /* 0x00510000e5c4783b */ /* 0x000eee0000000200 */
[----:B------:R-:W-:Y:S01]  /*6e80*/  HMMA.16816.F32 R112, R188, R222, R112 ;  /* 0x000000debc70723c */ /* 0x000fe20000001870 */
[----:B------:R-:W4:Y:S07]  /*6e90*/  LDSM.16.M88.4 R188, [R229+0x6100] ;  /* 0x00610000e5bc783b */ /* 0x000f2e0000000200 */
[-C--:B-1----:R-:W-:Y:S08]  /*6ea0*/  HMMA.16816.F32 R4, R136, R192.reuse, R4 ;  /* 0x000000c08804723c */ /* 0x082ff00000001804 */
[C---:B--2---:R-:W-:Y:S08]  /*6eb0*/  HMMA.16816.F32 R8, R200.reuse, R192, R8 ;  /* 0x000000c0c808723c */ /* 0x044ff00000001808 */
[-C--:B------:R-:W-:Y:S08]  /*6ec0*/  HMMA.16816.F32 R12, R200, R194.reuse, R12 ;  /* 0x000000c2c80c723c */ /* 0x080ff0000000180c */
[C---:B------:R-:W-:Y:S01]  /*6ed0*/  HMMA.16816.F32 R16, R136.reuse, R194, R16 ;  /* 0x000000c28810723c */ /* 0x040fe20000001810 */
[----:B------:R-:W-:Y:S07]  /*6ee0*/  LDSM.16.M88.4 R192, [R228] ;  /* 0x00000000e4c0783b */ /* 0x000fee0000000200 */
[-C--:B---3--:R-:W-:Y:S08]  /*6ef0*/  HMMA.16816.F32 R20, R136, R204.reuse, R20 ;  /* 0x000000cc8814723c */ /* 0x088ff00000001814 */
[C---:B------:R-:W-:Y:S08]  /*6f00*/  HMMA.16816.F32 R24, R200.reuse, R204, R24 ;  /* 0x000000ccc818723c */ /* 0x040ff00000001818 */
[-C--:B------:R-:W-:Y:S08]  /*6f10*/  HMMA.16816.F32 R28, R200, R206.reuse, R28 ;  /* 0x000000cec81c723c */ /* 0x080ff0000000181c */
[C---:B------:R-:W-:Y:S01]  /*6f20*/  HMMA.16816.F32 R32, R136.reuse, R206, R32 ;  /* 0x000000ce8820723c */ /* 0x040fe20000001820 */
[----:B------:R-:W-:Y:S07]  /*6f30*/  LDSM.16.M88.4 R204, [R228+0x800] ;  /* 0x00080000e4cc783b */ /* 0x000fee0000000200 */
[-C--:B----4-:R-:W-:Y:S08]  /*6f40*/  HMMA.16816.F32 R36, R136, R208.reuse, R36 ;  /* 0x000000d08824723c */ /* 0x090ff00000001824 */
        /* <DEDUP_REMOVED lines=21> */
[-C--:B------:R-:W-:Y:S01]  /*70a0*/  HMMA.16816.F32 R108, R200, R218.reuse, R108 ;  /* 0x000000dac86c723c */ /* 0x080fe2000000186c */
[----:B------:R-:W2:Y:S07]  /*70b0*/  LDSM.16.M88.4 R200, [R228+0x2000] ;  /* 0x00200000e4c8783b */ /* 0x000eae0000000200 */
[----:B------:R-:W-:Y:S01]  /*70c0*/  HMMA.16816.F32 R112, R136, R218, R112 ;  /* 0x000000da8870723c */ /* 0x000fe20000001870 */
[----:B------:R-:W3:Y:S07]  /*70d0*/  LDSM.16.M88.4 R136, [R228+0x2800] ;  /* 0x00280000e488783b */ /* 0x000eee0000000200 */
[-C--:B-1----:R-:W-:Y:S08]  /*70e0*/  HMMA.16816.F32 R4, R188, R192.reuse, R4 ;  /* 0x000000c0bc04723c */ /* 0x082ff00000001804 */
[C---:B------:R-:W-:Y:S08]  /*70f0*/  HMMA.16816.F32 R8, R196.reuse, R192, R8 ;  /* 0x000000c0c408723c */ /* 0x040ff00000001808 */
[-C--:B------:R-:W-:Y:S08]  /*7100*/  HMMA.16816.F32 R12, R196, R194.reuse, R12 ;  /* 0x000000c2c40c723c */ /* 0x080ff0000000180c */
[C---:B------:R-:W-:Y:S01]  /*7110*/  HMMA.16816.F32 R16, R188.reuse, R194, R16 ;  /* 0x000000c2bc10723c */ /* 0x040fe20000001810 */
[----:B------:R-:W1:Y:S01]  /*7120*/  LDSM.16.M88.4 R192, [R228+0x3000] ;  /* 0x00300000e4c0783b */ /* 0x000e620000000200 */
[----:B------:R-:W-:Y:S04]  /*7130*/  DEPBAR.LE SB0, 0x0 ;  /* 0x000080000000791a */ /* 0x000fe80000000000 */
[----:B------:R-:W-:Y:S02]  /*7140*/  FMNMX.FTZ R2, R4, R0, !PT ;  /* 0x0000000004027209 */ /* 0x000fe40007810000 */
[-C--:B------:R-:W-:Y:S01]  /*7150*/  HMMA.16816.F32 R20, R188, R204.reuse, R20 ;  /* 0x000000ccbc14723c */ /* 0x080fe20000001814 */
[----:B------:R-:W-:Y:S04]  /*7160*/  BAR.SYNC.DEFER_BLOCKING 0x0 ;  /* 0x0000000000007b1d */ /* 0x000fe80000010000 */
[----:B------:R-:W-:Y:S02]  /*7170*/  FMNMX.FTZ R2, R5, R2, !PT ;  /* 0x0000000205027209 */ /* 0x000fe40007810000 */
[----:B------:R-:W-:Y:S01]  /*7180*/  FMNMX.FTZ R141, R6, R3, !PT ;  /* 0x00000003068d7209 */ /* 0x000fe20007810000 */
[C---:B------:R-:W-:Y:S04]  /*7190*/  HMMA.16816.F32 R24, R196.reuse, R204, R24 ;  /* 0x000000ccc418723c */ /* 0x040fe80000001818 */
[----:B------:R-:W-:Y:S04]  /*71a0*/  FMNMX.FTZ R141, R7, R141, !PT ;  /* 0x0000008d078d7209 */ /* 0x000fe80007810000 */
[-C--:B------:R-:W-:Y:S04]  /*71b0*/  HMMA.16816.F32 R28, R196, R206.reuse, R28 ;  /* 0x000000cec41c723c */ /* 0x080fe8000000181c */
[----:B------:R-:W-:Y:S02]  /*71c0*/  FMNMX.FTZ R2, R16, R2, !PT ;  /* 0x0000000210027209 */ /* 0x000fe40007810000 */
[----:B------:R-:W-:Y:S02]  /*71d0*/  FMNMX.FTZ R141, R18, R141, !PT ;  /* 0x0000008d128d7209 */ /* 0x000fe40007810000 */
[C---:B------:R-:W-:Y:S04]  /*71e0*/  HMMA.16816.F32 R32, R188.reuse, R206, R32 ;  /* 0x000000cebc20723c */ /* 0x040fe80000001820 */
[----:B------:R-:W-:Y:S02]  /*71f0*/  FMNMX.FTZ R2, R17, R2, !PT ;  /* 0x0000000211027209 */ /* 0x000fe40007810000 */
[----:B------:R-:W-:Y:S02]  /*7200*/  FMNMX.FTZ R141, R19, R141, !PT ;  /* 0x0000008d138d7209 */ /* 0x000fe40007810000 */
[-C--:B------:R-:W-:Y:S04]  /*7210*/  HMMA.16816.F32 R36, R188, R208.reuse, R36 ;  /* 0x000000d0bc24723c */ /* 0x080fe80000001824 */
[----:B------:R-:W-:Y:S04]  /*7220*/  FMNMX.FTZ R2, R20, R2, !PT ;  /* 0x0000000214027209 */ /* 0x000fe80007810000 */
[C---:B------:R-:W-:Y:S04]  /*7230*/  HMMA.16816.F32 R40, R196.reuse, R208, R40 ;  /* 0x000000d0c428723c */ /* 0x040fe80000001828 */
[----:B------:R-:W-:Y:S04]  /*7240*/  FMNMX.FTZ R2, R21, R2, !PT ;  /* 0x0000000215027209 */ /* 0x000fe80007810000 */
        /* <DEDUP_REMOVED lines=12> */
[-C--:B--2---:R-:W-:Y:S04]  /*7310*/  HMMA.16816.F32 R68, R188, R200.reuse, R68 ;  /* 0x000000c8bc44723c */ /* 0x084fe80000001844 */
[----:B------:R-:W-:Y:S04]  /*7320*/  FMNMX.FTZ R2, R52, R2, !PT ;  /* 0x0000000234027209 */ /* 0x000fe80007810000 */
[C---:B------:R-:W-:Y:S04]  /*7330*/  HMMA.16816.F32 R72, R196.reuse, R200, R72 ;  /* 0x000000c8c448723c */ /* 0x040fe80000001848 */
[----:B------:R-:W-:Y:S03]  /*7340*/  FMNMX.FTZ R2, R53, R2, !PT ;  /* 0x0000000235027209 */ /* 0x000fe60007810000 */
[----:B------:R-:W-:Y:S01]  /*7350*/  FMNMX.FTZ R200, R8, R140, !PT ;  /* 0x0000008c08c87209 */ /* 0x000fe20007810000 */
[-C--:B------:R-:W-:Y:S04]  /*7360*/  HMMA.16816.F32 R76, R196, R202.reuse, R76 ;  /* 0x000000cac44c723c */ /* 0x080fe8000000184c */
[----:B------:R-:W-:Y:S04]  /*7370*/  FMNMX.FTZ R2, R64, R2, !PT ;  /* 0x0000000240027209 */ /* 0x000fe80007810000 */
[C---:B------:R-:W-:Y:S04]  /*7380*/  HMMA.16816.F32 R80, R188.reuse, R202, R80 ;  /* 0x000000cabc50723c */ /* 0x040fe80000001850 */
[----:B------:R-:W-:Y:S04]  /*7390*/  FMNMX.FTZ R2, R65, R2, !PT ;  /* 0x0000000241027209 */ /* 0x000fe80007810000 */
[-C--:B---3--:R-:W-:Y:S04]  /*73a0*/  HMMA.16816.F32 R84, R188, R136.reuse, R84 ;  /* 0x00000088bc54723c */ /* 0x088fe80000001854 */
[----:B------:R-:W-:Y:S04]  /*73b0*/  FMNMX.FTZ R2, R68, R2, !PT ;  /* 0x0000000244027209 */ /* 0x000fe80007810000 */
[C---:B------:R-:W-:Y:S07]  /*73c0*/  HMMA.16816.F32 R88, R196.reuse, R136, R88 ;  /* 0x00000088c458723c */ /* 0x040fee0000001858 */
[----:B------:R-:W-:Y:S01]  /*73d0*/  FMNMX.FTZ R136, R22, R141, !PT ;  /* 0x0000008d16887209 */ /* 0x000fe20007810000 */
[-C--:B------:R-:W-:Y:S04]  /*73e0*/  HMMA.16816.F32 R92, R196, R138.reuse, R92 ;  /* 0x0000008ac45c723c */ /* 0x080fe8000000185c */
[----:B------:R-:W-:Y:S02]  /*73f0*/  FMNMX.FTZ R137, R9, R200, !PT ;  /* 0x000000c809897209 */ /* 0x000fe40007810000 */
[----:B------:R-:W-:Y:S02]  /*7400*/  FMNMX.FTZ R136, R23, R136, !PT ;  /* 0x0000008817887209 */ /* 0x000fe40007810000 */
[----:B------:R-:W-:Y:S01]  /*7410*/  FMNMX.FTZ R137, R12, R137, !PT ;  /* 0x000000890c897209 */ /* 0x000fe20007810000 */
[C---:B------:R-:W-:Y:S04]  /*7420*/  HMMA.16816.F32 R96, R188.reuse, R138, R96 ;  /* 0x0000008abc60723c */ /* 0x040fe80000001860 */
[----:B------:R-:W-:Y:S02]  /*7430*/  FMNMX.FTZ R137, R13, R137, !PT ;  /* 0x000000890d897209 */ /* 0x000fe40007810000 */
[----:B------:R-:W-:Y:S02]  /*7440*/  FMNMX.FTZ R136, R34, R136, !PT ;  /* 0x0000008822887209 */ /* 0x000fe40007810000 */
[----:B------:R-:W-:Y:S01]  /*7450*/  FMNMX.FTZ R137, R24, R137, !PT ;  /* 0x0000008918897209 */ /* 0x000fe20007810000 */
[-C--:B-1----:R-:W-:Y:S03]  /*7460*/  HMMA.16816.F32 R100, R188, R192.reuse, R100 ;  /* 0x000000c0bc64723c */ /* 0x082fe60000001864 */
[----:B------:R-:W-:Y:S02]  /*7470*/  FMNMX.FTZ R136, R35, R136, !PT ;  /* 0x0000008823887209 */ /* 0x000fe40007810000 */
[----:B------:R-:W-:Y:S02]  /*7480*/  FMNMX.FTZ R137, R25, R137, !PT ;  /* 0x0000008919897209 */ /* 0x000fe40007810000 */
[----:B------:R-:W-:Y:S01]  /*7490*/  FMNMX.FTZ R136, R38, R136, !PT ;  /* 0x0000008826887209 */ /* 0x000fe20007810000 */
[C---:B------:R-:W-:Y:S04]  /*74a0*/  HMMA.16816.F32 R104, R196.reuse, R192, R104 ;  /* 0x000000c0c468723c */ /* 0x040fe80000001868 */
[----:B------:R-:W-:Y:S02]  /*74b0*/  FMNMX.FTZ R137, R28, R137, !PT ;  /* 0x000000891c897209 */ /* 0x000fe40007810000 */
[----:B------:R-:W-:Y:S02]  /*74c0*/  FMNMX.FTZ R136, R39, R136, !PT ;  /* 0x0000008827887209 */ /* 0x000fe40007810000 */
[----:B------:R-:W-:Y:S01]  /*74d0*/  FMNMX.FTZ R137, R29, R137, !PT ;  /* 0x000000891d897209 */ /* 0x000fe20007810000 */
[-C--:B------:R-:W-:Y:S03]  /*74e0*/  HMMA.16816.F32 R108, R196, R194.reuse, R108 ;  /* 0x000000c2c46c723c */ /* 0x080fe6000000186c */
[----:B------:R-:W-:Y:S02]  /*74f0*/  FMNMX.FTZ R136, R50, R136, !PT ;  /* 0x0000008832887209 */ /* 0x000fe40007810000 */
[----:B------:R-:W-:Y:S02]  /*7500*/  FMNMX.FTZ R137, R40, R137, !PT ;  /* 0x0000008928897209 */ /* 0x000fe40007810000 */
[----:B------:R-:W-:Y:S01]  /*7510*/  FMNMX.FTZ R136, R51, R136, !PT ;  /* 0x0000008833887209 */ /* 0x000fe20007810000 */
[----:B------:R-:W-:Y:S04]  /*7520*/  HMMA.16816.F32 R112, R188, R194, R112 ;  /* 0x000000c2bc70723c */ /* 0x000fe80000001870 */
[----:B------:R-:W-:Y:S02]  /*7530*/  FMNMX.FTZ R136, R54, R136, !PT ;  /* 0x0000008836887209 */ /* 0x000fe40007810000 */
[----:B------:R-:W-:Y:S02]  /*7540*/  FMNMX.FTZ R137, R41, R137, !PT ;  /* 0x0000008929897209 */ /* 0x000fe40007810000 */
[----:B------:R-:W-:Y:S04]  /*7550*/  FMNMX.FTZ R136, R55, R136, !PT ;  /* 0x0000008837887209 */ /* 0x000fe80007810000 */
[----:B------:R-:W-:Y:S02]  /*7560*/  FMNMX.FTZ R137, R44, R137, !PT ;  /* 0x000000892c897209 */ /* 0x000fe40007810000 */
        /* <DEDUP_REMOVED lines=38> */
[----:B------:R-:W-:Y:S01]  /*77d0*/  FMNMX.FTZ R136, R76, R136, !PT ;  /* 0x000000884c887209 */ /* 0x000fe20007810000 */
[----:B------:R-:W1:Y:S01]  /*77e0*/  SHFL.BFLY PT, R188, R138, 0x2, 0x1f ;  /* 0x0c401f008abc7f89 */ /* 0x000e6200000e0000 */
[----:B------:R-:W-:Y:S02]  /*77f0*/  FMNMX.FTZ R137, R42, R137, !PT ;  /* 0x000000892a897209 */ /* 0x000fe40007810000 */
[----:B------:R-:W-:Y:S02]  /*7800*/  FMNMX.FTZ R2, R114, R2, !PT ;  /* 0x0000000272027209 */ /* 0x000fe40007810000 */
[----:B------:R-:W-:Y:S02]  /*7810*/  FMNMX.FTZ R136, R77, R136, !PT ;  /* 0x000000884d887209 */ /* 0x000fe40007810000 */
[----:B------:R-:W-:Y:S02]  /*7820*/  FMNMX.FTZ R137, R43, R137, !PT ;  /* 0x000000892b897209 */ /* 0x000fe40007810000 */
[----:B------:R-:W-:Y:S02]  /*7830*/  FMNMX.FTZ R2, R115, R2, !PT ;  /* 0x0000000273027209 */ /* 0x000fe40007810000 */
[----:B------:R-:W-:Y:S02]  /*7840*/  FMNMX.FTZ R136, R88, R136, !PT ;  /* 0x0000008858887209 */ /* 0x000fe40007810000 */
[----:B------:R-:W-:Y:S01]  /*7850*/  FMNMX.FTZ R137, R46, R137, !PT ;  /* 0x000000892e897209 */ /* 0x000fe20007810000 */
[----:B------:R-:W2:Y:S01]  /*7860*/  SHFL.BFLY PT, R141, R2, 0x2, 0x1f ;  /* 0x0c401f00028d7f89 */ /* 0x000ea200000e0000 */
        /* <DEDUP_REMOVED lines=8> */
[----:B-1----:R-:W-:Y:S02]  /*78f0*/  FMNMX.FTZ R138, R138, R188, !PT ;  /* 0x000000bc8a8a7209 */ /* 0x002fe40007810000 */
[----:B------:R-:W-:Y:S02]  /*7900*/  FMNMX.FTZ R136, R105, R136, !PT ;  /* 0x0000008869887209 */ /* 0x000fe40007810000 */
[----:B------:R-:W-:Y:S01]  /*7910*/  FMNMX.FTZ R137, R63, R137, !PT ;  /* 0x000000893f897209 */ /* 0x000fe20007810000 */
[----:B------:R-:W1:Y:S01]  /*7920*/  SHFL.BFLY PT, R188, R138, 0x1, 0x1f ;  /* 0x0c201f008abc7f89 */ /* 0x000e6200000e0000 */
[----:B------:R-:W-:Y:S02]  /*7930*/  FMNMX.FTZ R136, R108, R136, !PT ;  /* 0x000000886c887209 */ /* 0x000fe40007810000 */
[----:B------:R-:W-:Y:S02]  /*7940*/  FMNMX.FTZ R137, R74, R137, !PT ;  /* 0x000000894a897209 */ /* 0x000fe40007810000 */
[----:B------:R-:W-:Y:S02]  /*7950*/  FMNMX.FTZ R136, R109, R136, !PT ;  /* 0x000000886d887209 */ /* 0x000fe40007810000 */
[----:B--2---:R-:W-:Y:S02]  /*7960*/  FMNMX.FTZ R2, R2, R141, !PT ;  /* 0x0000008d02027209 */ /* 0x004fe40007810000 */
[----:B------:R-:W-:Y:S01]  /*7970*/  FMNMX.FTZ R137, R75, R137, !PT ;  /* 0x000000894b897209 */ /* 0x000fe20007810000 */
[----:B------:R-:W2:Y:S03]  /*7980*/  SHFL.BFLY PT, R139, R136, 0x2, 0x1f ;  /* 0x0c401f00888b7f89 */ /* 0x000ea600000e0000 */
[----:B------:R-:W-:Y:S04]  /*7990*/  FMNMX.FTZ R137, R78, R137, !PT ;  /* 0x000000894e897209 */ /* 0x000fe80007810000 */
[----:B------:R-:W-:Y:S01]  /*79a0*/  FMNMX.FTZ R137, R79, R137, !PT ;  /* 0x000000894f897209 */ /* 0x000fe20007810000 */
[----:B------:R-:W3:Y:S03]  /*79b0*/  SHFL.BFLY PT, R141, R2, 0x1, 0x1f ;  /* 0x0c201f00028d7f89 */ /* 0x000ee600000e0000 */
[----:B------:R-:W-:Y:S02]  /*79c0*/  FMNMX.FTZ R137, R90, R137, !PT ;  /* 0x000000895a897209 */ /* 0x000fe40007810000 */
[----:B-1----:R-:W-:Y:S02]  /*79d0*/  FMNMX.FTZ R138, R138, R188, !PT ;  /* 0x000000bc8a8a7209 */ /* 0x002fe40007810000 */
[----:B------:R-:W-:Y:S03]  /*79e0*/  FMNMX.FTZ R137, R91, R137, !PT ;  /* 0x000000895b897209 */ /* 0x000fe60007810000 */
[----:B------:R-:W-:Y:S01]  /*79f0*/  FADD.FTZ R0, -R138, R0 ;  /* 0x000000008a007221 */ /* 0x000fe20000010100 */
[----:B------:R-:W-:Y:S01]  /*7a00*/  FMNMX.FTZ R137, R94, R137, !PT ;  /* 0x000000895e897209 */ /* 0x000fe20007810000 */
[----:B------:R-:W-:Y:S03]  /*7a10*/  FMUL.FTZ R192, R138, c[0x0][0x2d0] ;  /* 0x0000b4008ac07a20 */ /* 0x000fe60000410000 */
[----:B------:R-:W-:Y:S01]  /*7a20*/  FMNMX.FTZ R137, R95, R137, !PT ;  /* 0x000000895f897209 */ /* 0x000fe20007810000 */
[--C-:B------:R-:W-:Y:S01]  /*7a30*/  FFMA.FTZ R20, R20, c[0x0][0x2d0], -R192.reuse ;  /* 0x0000b40014147a23 */ /* 0x100fe200000108c0 */
[----:B--2---:R-:W-:Y:S01]  /*7a40*/  FMNMX.FTZ R136, R136, R139, !PT ;  /* 0x0000008b88887209 */ /* 0x004fe20007810000 */
[--C-:B------:R-:W-:Y:S01]  /*7a50*/  FFMA.FTZ R21, R21, c[0x0][0x2d0], -R192.reuse ;  /* 0x0000b40015157a23 */ /* 0x100fe200000108c0 */
[----:B------:R-:W-:Y:S01]  /*7a60*/  FMNMX.FTZ R139, R106, R137, !PT ;  /* 0x000000896a8b7209 */ /* 0x000fe20007810000 */
[----:B------:R-:W-:Y:S01]  /*7a70*/  MUFU.EX2 R209, R20 ;  /* 0x0000001400d17308 */ /* 0x000fe20000000800 */
[--C-:B------:R-:W-:Y:S01]  /*7a80*/  FFMA.FTZ R52, R52, c[0x0][0x2d0], -R192.reuse ;  /* 0x0000b40034347a23 */ /* 0x100fe200000108c0 */
[----:B------:R-:W1:Y:S01]  /*7a90*/  SHFL.BFLY PT, R189, R136, 0x1, 0x1f ;  /* 0x0c201f0088bd7f89 */ /* 0x000e6200000e0000 */
[----:B---3--:R-:W-:Y:S01]  /*7aa0*/  FMNMX.FTZ R137, R2, R141, !PT ;  /* 0x0000008d02897209 */ /* 0x008fe20007810000 */
[----:B------:R-:W-:Y:S01]  /*7ab0*/  FMUL.FTZ R2, R0, c[0x0][0x2d0] ;  /* 0x0000b40000027a20 */ /* 0x000fe20000410000 */
[----:B------:R-:W-:Y:S01]  /*7ac0*/  FMNMX.FTZ R0, R107, R139, !PT ;  /* 0x0000008b6b007209 */ /* 0x000fe20007810000 */
[--C-:B------:R-:W-:Y:S02]  /*7ad0*/  FFMA.FTZ R53, R53, c[0x0][0x2d0], -R192.reuse ;  /* 0x0000b40035357a23 */ /* 0x100fe400000108c0 */
[--C-:B------:R-:W-:Y:S01]  /*7ae0*/  FFMA.FTZ R64, R64, c[0x0][0x2d0], -R192.reuse ;  /* 0x0000b40040407a23 */ /* 0x100fe200000108c0 */
[----:B------:R-:W-:Y:S01]  /*7af0*/  FMNMX.FTZ R0, R110, R0, !PT ;  /* 0x000000006e007209 */ /* 0x000fe20007810000 */
[----:B------:R2:W3:Y:S01]  /*7b00*/  MUFU.EX2 R141, R2 ;  /* 0x00000002008d7308 */ /* 0x0004e20000000800 */
[--C-:B------:R-:W-:Y:S02]  /*7b10*/  FFMA.FTZ R65, R65, c[0x0][0x2d0], -R192.reuse ;  /* 0x0000b40041417a23 */ /* 0x100fe400000108c0 */
[----:B------:R-:W-:Y:S01]  /*7b20*/  FMNMX.FTZ R0, R111, R0, !PT ;  /* 0x000000006f007209 */ /* 0x000fe20007810000 */
[--C-:B------:R-:W-:Y:S02]  /*7b30*/  FFMA.FTZ R68, R68, c[0x0][0x2d0], -R192.reuse ;  /* 0x0000b40044447a23 */ /* 0x100fe400000108c0 */
[--C-:B------:R-:W-:Y:S02]  /*7b40*/  FFMA.FTZ R69, R69, c[0x0][0x2d0], -R192.reuse ;  /* 0x0000b40045457a23 */ /* 0x100fe400000108c0 */
[----:B------:R-:W-:Y:S02]  /*7b50*/  FMUL.FTZ R193, R137, c[0x0][0x2d0] ;  /* 0x0000b40089c17a20 */ /* 0x000fe40000410000 */
[----:B------:R-:W-:Y:S01]  /*7b60*/  MUFU.EX2 R208, R21 ;  /* 0x0000001500d07308 */ /* 0x000fe20000000800 */
[--C-:B------:R-:W-:Y:S02]  /*7b70*/  FFMA.FTZ R4, R4, c[0x0][0x2d0], -R192.reuse ;  /* 0x0000b40004047a23 */ /* 0x100fe400000108c0 */
[--C-:B------:R-:W-:Y:S02]  /*7b80*/  FFMA.FTZ R22, R22, c[0x0][0x2d0], -R193.reuse ;  /* 0x0000b40016167a23 */ /* 0x100fe400000108c1 */
[--C-:B------:R-:W-:Y:S01]  /*7b90*/  FFMA.FTZ R23, R23, c[0x0][0x2d0], -R193.reuse ;  /* 0x0000b40017177a23 */ /* 0x100fe200000108c1 */
[----:B-1----:R-:W-:Y:S01]  /*7ba0*/  FMNMX.FTZ R136, R136, R189, !PT ;  /* 0x000000bd88887209 */ /* 0x002fe20007810000 */
[--C-:B------:R-:W-:Y:S02]  /*7bb0*/  FFMA.FTZ R54, R54, c[0x0][0x2d0], -R193.reuse ;  /* 0x0000b40036367a23 */ /* 0x100fe400000108c1 */
[--C-:B------:R-:W-:Y:S01]  /*7bc0*/  FFMA.FTZ R55, R55, c[0x0][0x2d0], -R193.reuse ;  /* 0x0000b40037377a23 */ /* 0x100fe200000108c1 */
[----:B------:R1:W-:Y:S01]  /*7bd0*/  MUFU.EX2 R219, R4 ;  /* 0x0000000400db7308 */ /* 0x0003e20000000800 */
[--C-:B------:R-:W-:Y:S02]  /*7be0*/  FFMA.FTZ R6, R6, c[0x0][0x2d0], -R193.reuse ;  /* 0x0000b40006067a23 */ /* 0x100fe400000108c1 */
[----:B------:R-:W-:Y:S02]  /*7bf0*/  FFMA.FTZ R66, R66, c[0x0][0x2d0], -R193 ;  /* 0x0000b40042427a23 */ /* 0x000fe400000108c1 */
[----:B--2---:R-:W-:Y:S02]  /*7c00*/  FADD.FTZ R2, -R137, R3 ;  /* 0x0000000389027221 */ /* 0x004fe40000010100 */
[----:B------:R-:W2:Y:S01]  /*7c10*/  SHFL.BFLY PT, R3, R0, 0x2, 0x1f ;  /* 0x0c401f0000037f89 */ /* 0x000ea200000e0000 */
[--C-:B------:R-:W-:Y:S02]  /*7c20*/  FFMA.FTZ R67, R67, c[0x0][0x2d0], -R193.reuse ;  /* 0x0000b40043437a23 */ /* 0x100fe400000108c1 */
[----:B------:R-:W-:Y:S01]  /*7c30*/  MUFU.EX2 R218, R6 ;  /* 0x0000000600da7308 */ /* 0x000fe20000000800 */
[----:B------:R-:W-:Y:S02]  /*7c40*/  FMUL.FTZ R2, R2, c[0x0][0x2d0] ;  /* 0x0000b40002027a20 */ /* 0x000fe40000410000 */
[--C-:B------:R-:W-:Y:S02]  /*7c50*/  FFMA.FTZ R70, R70, c[0x0][0x2d0], -R193.reuse ;  /* 0x0000b40046467a23 */ /* 0x100fe400000108c1 */
[--C-:B------:R-:W-:Y:S02]  /*7c60*/  FFMA.FTZ R71, R71, c[0x0][0x2d0], -R193.reuse ;  /* 0x0000b40047477a23 */ /* 0x100fe400000108c1 */
[--C-:B------:R-:W-:Y:S02]  /*7c70*/  FFMA.FTZ R7, R7, c[0x0][0x2d0], -R193.reuse ;  /* 0x0000b40007077a23 */ /* 0x100fe400000108c1 */
[----:B------:R-:W-:Y:S01]  /*7c80*/  FMUL.FTZ R194, R136, c[0x0][0x2d0] ;  /* 0x0000b40088c27a20 */ /* 0x000fe20000410000 */
[----:B------:R4:W4:Y:S01]  /*7c90*/  MUFU.EX2 R139, R2 ;  /* 0x00000002008b7308 */ /* 0x0009220000000800 */
[----:B------:R-:W-:Y:S02]  /*7ca0*/  FFMA.FTZ R5, R5, c[0x0][0x2d0], -R192 ;  /* 0x0000b40005057a23 */ /* 0x000fe400000108c0 */
[----:B------:R-:W-:Y:S01]  /*7cb0*/  FFMA.FTZ R60, R60, c[0x0][0x2d0], -R194 ;  /* 0x0000b4003c3c7a23 */ /* 0x000fe200000108c2 */
[----:B-1----:R-:W-:Y:S01]  /*7cc0*/  @P0 SHF.R.S32.HI R4, RZ, 0x1f, R242 ;  /* 0x0000001fff040819 */ /* 0x002fe200000114f2 */
[----:B------:R-:W-:Y:S02]  /*7cd0*/  FFMA.FTZ R61, R61, c[0x0][0x2d0], -R194 ;  /* 0x0000b4003d3d7a23 */ /* 0x000fe400000108c2 */
[--C-:B------:R-:W-:Y:S02]  /*7ce0*/  FFMA.FTZ R16, R16, c[0x0][0x2d0], -R192.reuse ;  /* 0x0000b40010107a23 */ /* 0x100fe400000108c0 */
[----:B------:R-:W-:Y:S01]  /*7cf0*/  FFMA.FTZ R17, R17, c[0x0][0x2d0], -R192 ;  /* 0x0000b40011117a23 */ /* 0x000fe200000108c0 */
[----:B------:R-:W-:Y:S01]  /*7d00*/  MUFU.EX2 R220, R7 ;  /* 0x0000000700dc7308 */ /* 0x000fe20000000800 */
[----:B--2---:R-:W-:Y:S01]  /*7d10*/  FMNMX.FTZ R0, R0, R3, !PT ;  /* 0x0000000300007209 */ /* 0x004fe20007810000 */
[--C-:B------:R-:W-:Y:S02]  /*7d20*/  FFMA.FTZ R18, R18, c[0x0][0x2d0], -R193.reuse ;  /* 0x0000b40012127a23 */ /* 0x100fe400000108c1 */
[----:B------:R-:W-:Y:S02]  /*7d30*/  FFMA.FTZ R19, R19, c[0x0][0x2d0], -R193 ;  /* 0x0000b40013137a23 */ /* 0x000fe400000108c1 */
[C---:B---3--:R-:W-:Y:S02]  /*7d40*/  FMUL.FTZ R120, R141.reuse, R120 ;  /* 0x000000788d787220 */ /* 0x048fe40000410000 */
[----:B------:R-:W-:Y:S02]  /*7d50*/  FMUL.FTZ R121, R141, R121 ;  /* 0x000000798d797220 */ /* 0x000fe40000410000 */
[----:B------:R-:W-:Y:S01]  /*7d60*/  MUFU.EX2 R223, R5 ;  /* 0x0000000500df7308 */ /* 0x000fe20000000800 */
[--C-:B------:R-:W-:Y:S02]  /*7d70*/  FFMA.FTZ R8, R8, c[0x0][0x2d0], -R194.reuse ;  /* 0x0000b40008087a23 */ /* 0x100fe400000108c2 */
[----:B------:R-:W-:Y:S02]  /*7d80*/  FFMA.FTZ R9, R9, c[0x0][0x2d0], -R194 ;  /* 0x0000b40009097a23 */ /* 0x000fe400000108c2 */
[----:B----4-:R-:W-:Y:S02]  /*7d90*/  FADD.FTZ R2, -R136, R140 ;  /* 0x0000008c88027221 */ /* 0x010fe40000010100 */
[C---:B------:R-:W-:Y:S02]  /*7da0*/  FMUL.FTZ R122, R139.reuse, R122 ;  /* 0x0000007a8b7a7220 */ /* 0x040fe40000410000 */
[----:B------:R-:W-:Y:S01]  /*7db0*/  FMUL.FTZ R2, R2, c[0x0][0x2d0] ;  /* 0x0000b40002027a20 */ /* 0x000fe20000410000 */
[----:B------:R1:W-:Y:S01]  /*7dc0*/  MUFU.EX2 R216, R8 ;  /* 0x0000000800d87308 */ /* 0x0003e20000000800 */
[----:B------:R-:W-:Y:S02]  /*7dd0*/  FMUL.FTZ R123, R139, R123 ;  /* 0x0000007b8b7b7220 */ /* 0x000fe40000410000 */
[C---:B------:R-:W-:Y:S02]  /*7de0*/  FMUL.FTZ R124, R141.reuse, R124 ;  /* 0x0000007c8d7c7220 */ /* 0x040fe40000410000 */
[----:B------:R-:W-:Y:S02]  /*7df0*/  FMUL.FTZ R125, R141, R125 ;  /* 0x0000007d8d7d7220 */ /* 0x000fe40000410000 */
[C---:B------:R-:W-:Y:S02]  /*7e00*/  FMUL.FTZ R126, R139.reuse, R126 ;  /* 0x0000007e8b7e7220 */ /* 0x040fe40000410000 */
[----:B------:R-:W-:Y:S01]  /*7e10*/  FMUL.FTZ R127, R139, R127 ;  /* 0x0000007f8b7f7220 */ /* 0x000fe20000410000 */
[----:B------:R2:W3:Y:S01]  /*7e20*/  MUFU.EX2 R140, R2 ;  /* 0x00000002008c7308 */ /* 0x0004e20000000800 */
[--C-:B------:R-:W-:Y:S02]  /*7e30*/  FFMA.FTZ R56, R56, c[0x0][0x2d0], -R194.reuse ;  /* 0x0000b40038387a23 */ /* 0x100fe400000108c2 */
[----:B------:R-:W-:Y:S02]  /*7e40*/  FFMA.FTZ R57, R57, c[0x0][0x2d0], -R194 ;  /* 0x0000b40039397a23 */ /* 0x000fe400000108c2 */
[--C-:B------:R-:W-:Y:S02]  /*7e50*/  FFMA.FTZ R80, R80, c[0x0][0x2d0], -R192.reuse ;  /* 0x0000b40050507a23 */ /* 0x100fe400000108c0 */
[----:B------:R-:W-:Y:S02]  /*7e60*/  FFMA.FTZ R81, R81, c[0x0][0x2d0], -R192 ;  /* 0x0000b40051517a23 */ /* 0x000fe400000108c0 */
[--C-:B------:R-:W-:Y:S01]  /*7e70*/  FFMA.FTZ R13, R13, c[0x0][0x2d0], -R194.reuse ;  /* 0x0000b4000d0d7a23 */ /* 0x100fe200000108c2 */
[----:B------:R4:W-:Y:S01]  /*7e80*/  MUFU.EX2 R217, R9 ;  /* 0x0000000900d97308 */ /* 0x0009e20000000800 */
[--C-:B------:R-:W-:Y:S02]  /*7e90*/  FFMA.FTZ R24, R24, c[0x0][0x2d0], -R194.reuse ;  /* 0x0000b40018187a23 */ /* 0x100fe400000108c2 */
[--C-:B------:R-:W-:Y:S01]  /*7ea0*/  FFMA.FTZ R12, R12, c[0x0][0x2d0], -R194.reuse ;  /* 0x0000b4000c0c7a23 */ /* 0x100fe200000108c2 */
[----:B-1----:R-:W-:Y:S01]  /*7eb0*/  @P0 MOV R8, R248 ;  /* 0x000000f800080202 */ /* 0x002fe20000000f00 */
[----:B------:R-:W-:Y:S02]  /*7ec0*/  FFMA.FTZ R25, R25, c[0x0][0x2d0], -R194 ;  /* 0x0000b40019197a23 */ /* 0x000fe400000108c2 */
[----:B------:R-:W-:Y:S02]  /*7ed0*/  FFMA.FTZ R33, R33, c[0x0][0x2d0], -R192 ;  /* 0x0000b40021217a23 */ /* 0x000fe400000108c0 */
[--C-:B------:R-:W-:Y:S01]  /*7ee0*/  FFMA.FTZ R28, R28, c[0x0][0x2d0], -R194.reuse ;  /* 0x0000b4001c1c7a23 */ /* 0x100fe200000108c2 */
[----:B------:R1:W-:Y:S01]  /*7ef0*/  MUFU.EX2 R205, R13 ;  /* 0x0000000d00cd7308 */ /* 0x0003e20000000800 */
[----:B------:R-:W-:Y:S02]  /*7f00*/  @P0 IMAD R6, R4, c[0x0][0x1e0], RZ ;  /* 0x0000780004060a24 */ /* 0x000fe400078e02ff */
[----:B------:R-:W-:Y:S01]  /*7f10*/  FFMA.FTZ R29, R29, c[0x0][0x2d0], -R194 ;  /* 0x0000b4001d1d7a23 */ /* 0x000fe200000108c2 */
[----:B--2---:R-:W2:Y:S01]  /*7f20*/  SHFL.BFLY PT, R2, R0, 0x1, 0x1f ;  /* 0x0c201f0000027f89 */ /* 0x004ea200000e0000 */
[C---:B---3--:R-:W-:Y:S02]  /*7f30*/  FMUL.FTZ R116, R140.reuse, R116 ;  /* 0x000000748c747220 */ /* 0x048fe40000410000 */
[C---:B------:R-:W-:Y:S02]  /*7f40*/  FMUL.FTZ R117, R140.reuse, R117 ;  /* 0x000000758c757220 */ /* 0x040fe40000410000 */
[----:B------:R-:W-:Y:S01]  /*7f50*/  FMUL.FTZ R128, R140, R128 ;  /* 0x000000808c807220 */ /* 0x000fe20000410000 */
[----:B------:R3:W-:Y:S01]  /*7f60*/  MUFU.EX2 R206, R12 ;  /* 0x0000000c00ce7308 */ /* 0x0007e20000000800 */
[C---:B------:R-:W-:Y:S01]  /*7f70*/  @P0 IMAD.WIDE.U32 R4, R242.reuse, c[0x0][0x1e0], RZ ;  /* 0x00007800f2040a25 */ /* 0x040fe200078e00ff */
[----:B----4-:R-:W-:Y:S03]  /*7f80*/  @P0 MOV R9, R251 ;  /* 0x000000fb00090202 */ /* 0x010fe60000000f00 */
[----:B------:R-:W-:Y:S02]  /*7f90*/  @P0 IMAD R6, R242, c[0x0][0x1e4], R6 ;  /* 0x00007900f2060a24 */ /* 0x000fe400078e0206 */
[----:B------:R-:W-:Y:S02]  /*7fa0*/  FMUL.FTZ R129, R140, R129 ;  /* 0x000000818c817220 */ /* 0x000fe40000410000 */
[----:B------:R-:W-:Y:S01]  /*7fb0*/  @P0 IMAD.WIDE.U32 R8, R4, 0x70, R8 ;  /* 0x0000007004080825 */ /* 0x000fe200078e0008 */
[----:B------:R-:W-:Y:S01]  /*7fc0*/  MUFU.EX2 R203, R23 ;  /* 0x0000001700cb7308 */ /* 0x000fe20000000800 */
[----:B------:R-:W-:Y:S02]  /*7fd0*/  @P0 IADD3 R6, R5, R6, RZ ;  /* 0x0000000605060210 */ /* 0x000fe40007ffe0ff */
[C---:B------:R-:W-:Y:S01]  /*7fe0*/  FMUL.FTZ R132, R140.reuse, R132 ;  /* 0x000000848c847220 */ /* 0x040fe20000410000 */
[----:B-1----:R-:W-:Y:S01]  /*7ff0*/  @P0 SHF.L.U32 R13, R245, 0x5, RZ ;  /* 0x00000005f50d0819 */ /* 0x002fe200000006ff */
[----:B------:R-:W-:Y:S02]  /*8000*/  FMUL.FTZ R133, R140, R133 ;  /* 0x000000858c857220 */ /* 0x000fe40000410000 */
[----:B------:R-:W-:Y:S01]  /*8010*/  @P0 IMAD R4, R6, 0x70, RZ ;  /* 0x0000007006040824 */ /* 0x000fe200078e02ff */
[----:B--2---:R-:W-:Y:S01]  /*8020*/  FMNMX.FTZ R2, R0, R2, !PT ;  /* 0x0000000200027209 */ /* 0x004fe20007810000 */
[----:B------:R-:W-:Y:S01]  /*8030*/  FFMA.FTZ R35, R35, c[0x0][0x2d0], -R193 ;  /* 0x0000b40023237a23 */ /* 0x000fe200000108c1 */
[----:B------:R1:W-:Y:S01]  /*8040*/  MUFU.EX2 R246, R16 ;  /* 0x0000001000f67308 */ /* 0x0003e20000000800 */
[----:B------:R-:W-:Y:S01]  /*8050*/  @P0 LEA R6, P3, R8, c[0x0][0x1c8], 0x1 ;  /* 0x0000720008060a11 */ /* 0x000fe200078608ff */
[----:B------:R-:W-:Y:S01]  /*8060*/  FFMA.FTZ R36, R36, c[0x0][0x2d0], -R192 ;  /* 0x0000b40024247a23 */ /* 0x000fe200000108c0 */
[----:B------:R-:W-:Y:S01]  /*8070*/  @P0 IADD3 R5, R9, R4, RZ ;  /* 0x0000000409050210 */ /* 0x000fe20007ffe0ff */
[----:B------:R-:W-:Y:S01]  /*8080*/  FMUL.FTZ R3, R2, c[0x0][0x2d0] ;  /* 0x0000b40002037a20 */ /* 0x000fe20000410000 */
[-C--:B------:R-:W-:Y:S01]  /*8090*/  @P0 IADD3 R4, P2, R6, R13.reuse, RZ ;  /* 0x0000000d06040210 */ /* 0x080fe20007f5e0ff */
[----:B------:R-:W-:Y:S01]  /*80a0*/  FADD.FTZ R0, -R2, R142 ;  /* 0x0000008e02007221 */ /* 0x000fe20000010100 */
[----:B------:R-:W-:Y:S01]  /*80b0*/  @P0 LEA.HI.X R7, R8, c[0x0][0x1cc], R5, 0x1, P3 ;  /* 0x0000730008070a11 */ /* 0x000fe200018f0c05 */
[----:B------:R-:W-:Y:S01]  /*80c0*/  FFMA.FTZ R10, R10, c[0x0][0x2d0], -R3 ;  /* 0x0000b4000a0a7a23 */ /* 0x000fe20000010803 */
[----:B---3--:R-:W-:Y:S01]  /*80d0*/  @P0 SHF.L.U64.HI R12, R245, 0x5, R247 ;  /* 0x00000005f50c0819 */ /* 0x008fe200000102f7 */
[----:B------:R-:W-:Y:S01]  /*80e0*/  MUFU.EX2 R142, R22 ;  /* 0x00000016008e7308 */ /* 0x000fe20000000800 */
[--C-:B------:R-:W-:Y:S01]  /*80f0*/  FFMA.FTZ R62, R62, c[0x0][0x2d0], -R3.reuse ;  /* 0x0000b4003e3e7a23 */ /* 0x100fe20000010803 */
[----:B------:R2:W-:Y:S01]  /*8100*/  @P0 LDGSTS.E.BYPASS.LTC128B.128 [R241+0x3900], [R6.64], !P1 ;  /* 0x0390000006f10fae */ /* 0x0005e2000c901d48 */
[----:B------:R-:W-:Y:S01]  /*8110*/  @P0 IADD3.X R5, R7, R12, RZ, P2, !PT ;  /* 0x0000000c07050210 */ /* 0x000fe200017fe4ff */
[--C-:B------:R-:W-:Y:S02]  /*8120*/  FFMA.FTZ R63, R63, c[0x0][0x2d0], -R3.reuse ;  /* 0x0000b4003f3f7a23 */ /* 0x100fe40000010803 */
[--C-:B------:R-:W-:Y:S02]  /*8130*/  FFMA.FTZ R11, R11, c[0x0][0x2d0], -R3.reuse ;  /* 0x0000b4000b0b7a23 */ /* 0x100fe40000010803 */
[--C-:B------:R-:W-:Y:S02]  /*8140*/  FFMA.FTZ R14, R14, c[0x0][0x2d0], -R3.reuse ;  /* 0x0000b4000e0e7a23 */ /* 0x100fe40000010803 */
[----:B------:R3:W-:Y:S01]  /*8150*/  MUFU.EX2 R195, R10 ;  /* 0x0000000a00c37308 */ /* 0x0007e20000000800 */
[----:B------:R4:W-:Y:S01]  /*8160*/  @P0 LDGSTS.E.BYPASS.LTC128B.128 [R241+0x4100], [R4.64], !P1 ;  /* 0x0410000004f10fae */ /* 0x0009e2000c901d48 */
[--C-:B------:R-:W-:Y:S02]  /*8170*/  FFMA.FTZ R15, R15, c[0x0][0x2d0], -R3.reuse ;  /* 0x0000b4000f0f7a23 */ /* 0x100fe40000010803 */
[----:B-1----:R-:W-:Y:S02]  /*8180*/  FMUL.FTZ R16, R141, R156 ;  /* 0x0000009c8d107220 */ /* 0x002fe40000410000 */
[--C-:B------:R-:W-:Y:S02]  /*8190*/  FFMA.FTZ R58, R58, c[0x0][0x2d0], -R3.reuse ;  /* 0x0000b4003a3a7a23 */ /* 0x100fe40000010803 */
[--C-:B------:R-:W-:Y:S02]  /*81a0*/  FFMA.FTZ R59, R59, c[0x0][0x2d0], -R3.reuse ;  /* 0x0000b4003b3b7a23 */ /* 0x100fe40000010803 */
[----:B------:R1:W-:Y:S01]  /*81b0*/  MUFU.EX2 R207, R17 ;  /* 0x0000001100cf7308 */ /* 0x0003e20000000800 */
[----:B------:R-:W-:Y:S02]  /*81c0*/  FMUL.FTZ R0, R0, c[0x0][0x2d0] ;  /* 0x0000b40000007a20 */ /* 0x000fe40000410000 */
[--C-:B------:R-:W-:Y:S02]  /*81d0*/  FFMA.FTZ R31, R31, c[0x0][0x2d0], -R3.reuse ;  /* 0x0000b4001f1f7a23 */ /* 0x100fe40000010803 */
[--C-:B------:R-:W-:Y:S02]  /*81e0*/  FFMA.FTZ R26, R26, c[0x0][0x2d0], -R3.reuse ;  /* 0x0000b4001a1a7a23 */ /* 0x100fe40000010803 */
[--C-:B------:R-:W-:Y:S02]  /*81f0*/  FFMA.FTZ R27, R27, c[0x0][0x2d0], -R3.reuse ;  /* 0x0000b4001b1b7a23 */ /* 0x100fe40000010803 */
[----:B------:R-:W-:Y:S01]  /*8200*/  FFMA.FTZ R30, R30, c[0x0][0x2d0], -R3 ;  /* 0x0000b4001e1e7a23 */ /* 0x000fe20000010803 */
[----:B------:R4:W-:Y:S01]  /*8210*/  MUFU.EX2 R196, R11 ;  /* 0x0000000b00c47308 */ /* 0x0009e20000000800 */
[--C-:B------:R-:W-:Y:S02]  /*8220*/  FFMA.FTZ R37, R37, c[0x0][0x2d0], -R192.reuse ;  /* 0x0000b40025257a23 */ /* 0x100fe400000108c0 */
[--C-:B------:R-:W-:Y:S01]  /*8230*/  FFMA.FTZ R38, R38, c[0x0][0x2d0], -R193.reuse ;  /* 0x0000b40026267a23 */ /* 0x100fe200000108c1 */
[-C--:B---3--:R-:W-:Y:S01]  /*8240*/  @P0 IADD3 R10, P4, R4, R13.reuse, RZ ;  /* 0x0000000d040a0210 */ /* 0x088fe20007f9e0ff */
[--C-:B------:R-:W-:Y:S02]  /*8250*/  FFMA.FTZ R39, R39, c[0x0][0x2d0], -R193.reuse ;  /* 0x0000b40027277a23 */ /* 0x100fe400000108c1 */
[--C-:B------:R-:W-:Y:S01]  /*8260*/  FFMA.FTZ R48, R48, c[0x0][0x2d0], -R192.reuse ;  /* 0x0000b40030307a23 */ /* 0x100fe200000108c0 */
[-C--:B------:R-:W-:Y:S01]  /*8270*/  @P0 IADD3 R8, P3, R10, R13.reuse, RZ ;  /* 0x0000000d0a080210 */ /* 0x080fe20007f7e0ff */
[----:B------:R-:W-:Y:S01]  /*8280*/  FFMA.FTZ R49, R49, c[0x0][0x2d0], -R192 ;  /* 0x0000b40031317a23 */ /* 0x000fe200000108c0 */
[----:B------:R3:W-:Y:S01]  /*8290*/  MUFU.EX2 R244, R18 ;  /* 0x0000001200f47308 */ /* 0x0007e20000000800 */
[--C-:B------:R-:W-:Y:S01]  /*82a0*/  FFMA.FTZ R50, R50, c[0x0][0x2d0], -R193.reuse ;  /* 0x0000b40032327a23 */ /* 0x100fe200000108c1 */
[----:B--2---:R-:W-:Y:S01]  /*82b0*/  @P0 IADD3 R6, P2, R8, R13, RZ ;  /* 0x0000000d08060210 */ /* 0x004fe20007f5e0ff */
[----:B------:R-:W-:Y:S02]  /*82c0*/  FFMA.FTZ R51, R51, c[0x0][0x2d0], -R193 ;  /* 0x0000b40033337a23 */ /* 0x000fe400000108c1 */
[----:B-1----:R-:W-:Y:S02]  /*82d0*/  FMUL.FTZ R17, R141, R157 ;  /* 0x0000009d8d117220 */ /* 0x002fe40000410000 */
[--C-:B------:R-:W-:Y:S02]  /*82e0*/  FFMA.FTZ R40, R40, c[0x0][0x2d0], -R194.reuse ;  /* 0x0000b40028287a23 */ /* 0x100fe400000108c2 */
[--C-:B------:R-:W-:Y:S01]  /*82f0*/  FFMA.FTZ R41, R41, c[0x0][0x2d0], -R194.reuse ;  /* 0x0000b40029297a23 */ /* 0x100fe200000108c2 */
[----:B------:R1:W-:Y:S01]  /*8300*/  MUFU.EX2 R204, R19 ;  /* 0x0000001300cc7308 */ /* 0x0003e20000000800 */
[--C-:B------:R-:W-:Y:S02]  /*8310*/  FFMA.FTZ R42, R42, c[0x0][0x2d0], -R3.reuse ;  /* 0x0000b4002a2a7a23 */ /* 0x100fe40000010803 */
[--C-:B------:R-:W-:Y:S01]  /*8320*/  FFMA.FTZ R43, R43, c[0x0][0x2d0], -R3.reuse ;  /* 0x0000b4002b2b7a23 */ /* 0x100fe20000010803 */
[-C--:B----4-:R-:W-:Y:S01]  /*8330*/  @P0 IADD3.X R11, R5, R12.reuse, RZ, P4, !PT ;  /* 0x0000000c050b0210 */ /* 0x090fe200027fe4ff */
[--C-:B------:R-:W-:Y:S02]  /*8340*/  FFMA.FTZ R44, R44, c[0x0][0x2d0], -R194.reuse ;  /* 0x0000b4002c2c7a23 */ /* 0x100fe400000108c2 */
[----:B------:R-:W-:Y:S01]  /*8350*/  FFMA.FTZ R45, R45, c[0x0][0x2d0], -R194 ;  /* 0x0000b4002d2d7a23 */ /* 0x000fe200000108c2 */
[-C--:B------:R-:W-:Y:S01]  /*8360*/  @P0 IADD3.X R9, R11, R12.reuse, RZ, P3, !PT ;  /* 0x0000000c0b090210 */ /* 0x080fe20001ffe4ff */
[----:B------:R2:W-:Y:S01]  /*8370*/  @P0 LDGSTS.E.BYPASS.LTC128B.128 [R241+0x4900], [R10.64], !P1 ;  /* 0x049000000af10fae */ /* 0x0005e2000c901d48 */
[----:B------:R-:W4:Y:S01]  /*8380*/  MUFU.EX2 R0, R0 ;  /* 0x0000000000007308 */ /* 0x000f220000000800 */
[----:B------:R-:W-:Y:S01]  /*8390*/  @P0 IADD3 R4, P3, R6, R13, RZ ;  /* 0x0000000d06040210 */ /* 0x000fe20007f7e0ff */
[----:B------:R-:W-:Y:S01]  /*83a0*/  FFMA.FTZ R46, R46, c[0x0][0x2d0], -R3 ;  /* 0x0000b4002e2e7a23 */ /* 0x000fe20000010803 */
[----:B------:R-:W-:Y:S01]  /*83b0*/  @P0 IADD3.X R7, R9, R12, RZ, P2, !PT ;  /* 0x0000000c09070210 */ /* 0x000fe200017fe4ff */
[----:B---3--:R-:W-:Y:S02]  /*83c0*/  FMUL.FTZ R18, R139, R158 ;  /* 0x0000009e8b127220 */ /* 0x008fe40000410000 */
[----:B------:R-:W-:Y:S01]  /*83d0*/  FFMA.FTZ R113, R113, c[0x0][0x2d0], -R192 ;  /* 0x0000b40071717a23 */ /* 0x000fe200000108c0 */
[----:B------:R3:W-:Y:S01]  /*83e0*/  @P0 LDGSTS.E.BYPASS.LTC128B.128 [R241+0x5100], [R8.64], !P1 ;  /* 0x0510000008f10fae */ /* 0x0007e2000c901d48 */
[----:B------:R-:W-:Y:S01]  /*83f0*/  @P0 IADD3.X R5, R7, R12, RZ, P3, !PT ;  /* 0x0000000c07050210 */ /* 0x000fe20001ffe4ff */
[----:B------:R-:W-:Y:S01]  /*8400*/  FFMA.FTZ R109, R109, c[0x0][0x2d0], -R194 ;  /* 0x0000b4006d6d7a23 */ /* 0x000fe200000108c2 */
[----:B------:R3:W-:Y:S01]  /*8410*/  MUFU.EX2 R201, R14 ;  /* 0x0000000e00c97308 */ /* 0x0007e20000000800 */
[----:B------:R-:W-:Y:S02]  /*8420*/  FFMA.FTZ R32, R32, c[0x0][0x2d0], -R192 ;  /* 0x0000b40020207a23 */ /* 0x000fe400000108c0 */
[--C-:B------:R-:W-:Y:S02]  /*8430*/  FFMA.FTZ R34, R34, c[0x0][0x2d0], -R193.reuse ;  /* 0x0000b40022227a23 */ /* 0x100fe400000108c1 */
[----:B------:R3:W-:Y:S01]  /*8440*/  @P0 LDGSTS.E.BYPASS.LTC128B.128 [R241+0x5900], [R6.64], !P1 ;  /* 0x0590000006f10fae */ /* 0x0007e2000c901d48 */
[----:B-1----:R-:W-:Y:S02]  /*8450*/  FMUL.FTZ R19, R139, R159 ;  /* 0x0000009f8b137220 */ /* 0x002fe40000410000 */
[--C-:B------:R-:W-:Y:S02]  /*8460*/  FFMA.FTZ R82, R82, c[0x0][0x2d0], -R193.reuse ;  /* 0x0000b40052527a23 */ /* 0x100fe400000108c1 */
[----:B------:R1:W1:Y:S01]  /*8470*/  MUFU.EX2 R202, R15 ;  /* 0x0000000f00ca7308 */ /* 0x0002620000000800 */
[----:B------:R-:W-:Y:S02]  /*8480*/  FFMA.FTZ R83, R83, c[0x0][0x2d0], -R193 ;  /* 0x0000b40053537a23 */ /* 0x000fe400000108c1 */
[----:B------:R1:W-:Y:S01]  /*8490*/  @P0 LDGSTS.E.BYPASS.LTC128B.128 [R241+0x6100], [R4.64], !P1 ;  /* 0x0610000004f10fae */ /* 0x0003e2000c901d48 */
[----:B----4-:R-:W-:Y:S01]  /*84a0*/  FMUL.FTZ R118, R0, R118 ;  /* 0x0000007600767220 */ /* 0x010fe20000410000 */
[----:B--2---:R-:W-:Y:S01]  /*84b0*/  @P0 IADD3 R10, P2, R4, R13, RZ ;  /* 0x0000000d040a0210 */ /* 0x004fe20007f5e0ff */
[----:B------:R-:W-:Y:S02]  /*84c0*/  FMUL.FTZ R13, R140, R153 ;  /* 0x000000998c0d7220 */ /* 0x000fe40000410000 */
[----:B------:R-:W-:Y:S02]  /*84d0*/  FMUL.FTZ R119, R0, R119 ;  /* 0x0000007700777220 */ /* 0x000fe40000410000 */
[----:B------:R-:W2:Y:S01]  /*84e0*/  MUFU.EX2 R243, R32 ;  /* 0x0000002000f37308 */ /* 0x000ea20000000800 */
[----:B------:R-:W-:Y:S01]  /*84f0*/  @P0 IADD3.X R11, R5, R12, RZ, P2, !PT ;  /* 0x0000000c050b0210 */ /* 0x000fe200017fe4ff */
[C---:B------:R-:W-:Y:S02]  /*8500*/  FMUL.FTZ R12, R140.reuse, R152 ;  /* 0x000000988c0c7220 */ /* 0x040fe40000410000 */
[C---:B---3--:R-:W-:Y:S01]  /*8510*/  FMUL.FTZ R8, R140.reuse, R144 ;  /* 0x000000908c087220 */ /* 0x048fe20000410000 */
[----:B------:R-:W-:Y:S01]  /*8520*/  F2FP.PACK_AB R144, R217, R216 ;  /* 0x000000d8d990723e */ /* 0x000fe200000000ff */
[----:B------:R3:W-:Y:S01]  /*8530*/  @P0 LDGSTS.E.BYPASS.LTC128B.128 [R241+0x6900], [R10.64], !P1 ;  /* 0x069000000af10fae */ /* 0x0007e2000c901d48 */
[----:B------:R-:W-:Y:S01]  /*8540*/  FMUL.FTZ R9, R140, R145 ;  /* 0x000000918c097220 */ /* 0x000fe20000410000 */
[----:B------:R-:W-:Y:S01]  /*8550*/  F2FP.PACK_AB R145, R196, R195 ;  /* 0x000000c3c491723e */ /* 0x000fe200000000ff */
[C---:B------:R-:W-:Y:S01]  /*8560*/  FMUL.FTZ R14, R0.reuse, R154 ;  /* 0x0000009a000e7220 */ /* 0x040fe20000410000 */
[----:B------:R4:W-:Y:S01]  /*8570*/  MUFU.EX2 R200, R31 ;  /* 0x0000001f00c87308 */ /* 0x0009e20000000800 */
[----:B------:R-:W-:Y:S02]  /*8580*/  FMUL.FTZ R130, R0, R130 ;  /* 0x0000008200827220 */ /* 0x000fe40000410000 */
[----:B------:R-:W-:Y:S01]  /*8590*/  FMUL.FTZ R6, R139, R150 ;  /* 0x000000968b067220 */ /* 0x000fe20000410000 */
[----:B------:R-:W2:Y:S01]  /*85a0*/  LDSM.16.MT88.4 R20, [R224+0x100] ;  /* 0x00010000e014783b */ /* 0x000ea20000004200 */
[----:B------:R-:W-:Y:S01]  /*85b0*/  F2FP.PACK_AB R150, R207, R246 ;  /* 0x000000f6cf96723e */ /* 0x000fe200000000ff */
[----:B------:R-:W-:Y:S01]  /*85c0*/  FMUL.FTZ R7, R139, R151 ;  /* 0x000000978b077220 */ /* 0x000fe20000410000 */
[----:B------:R-:W-:Y:S01]  /*85d0*/  F2FP.PACK_AB R151, R204, R244 ;  /* 0x000000f4cc97723e */ /* 0x000fe200000000ff */
[----:B-1----:R-:W-:Y:S02]  /*85e0*/  FMUL.FTZ R15, R0, R155 ;  /* 0x0000009b000f7220 */ /* 0x002fe40000410000 */
[----:B------:R1:W-:Y:S01]  /*85f0*/  MUFU.EX2 R252, R24 ;  /* 0x0000001800fc7308 */ /* 0x0003e20000000800 */
[----:B------:R-:W-:Y:S01]  /*8600*/  FMUL.FTZ R4, R141, R148 ;  /* 0x000000948d047220 */ /* 0x000fe20000410000 */
[----:B------:R-:W-:Y:S01]  /*8610*/  F2FP.PACK_AB R148, R223, R219 ;  /* 0x000000dbdf94723e */ /* 0x000fe200000000ff */
[----:B------:R-:W-:Y:S01]  /*8620*/  FMUL.FTZ R5, R141, R149 ;  /* 0x000000958d057220 */ /* 0x000fe20000410000 */
[----:B------:R-:W-:Y:S01]  /*8630*/  F2FP.PACK_AB R149, R220, R218 ;  /* 0x000000dadc95723e */ /* 0x000fe200000000ff */
[----:B------:R-:W2:Y:S01]  /*8640*/  LDSM.16.MT88.4 R188, [R227+0x100] ;  /* 0x00010000e3bc783b */ /* 0x000ea20000004200 */
[C---:B------:R-:W-:Y:S02]  /*8650*/  FMUL.FTZ R131, R0.reuse, R131 ;  /* 0x0000008300837220 */ /* 0x040fe40000410000 */
[C---:B------:R-:W-:Y:S02]  /*8660*/  FMUL.FTZ R134, R0.reuse, R134 ;  /* 0x0000008600867220 */ /* 0x040fe40000410000 */
[----:B------:R-:W-:Y:S01]  /*8670*/  MUFU.EX2 R212, R52 ;  /* 0x0000003400d47308 */ /* 0x000fe20000000800 */
[C---:B------:R-:W-:Y:S02]  /*8680*/  FMUL.FTZ R135, R0.reuse, R135 ;  /* 0x0000008700877220 */ /* 0x040fe40000410000 */
[----:B------:R-:W2:Y:S01]  /*8690*/  LDSM.16.MT88.4 R152, [R225+0x100] ;  /* 0x00010000e198783b */ /* 0x000ea20000004200 */
[C---:B---3--:R-:W-:Y:S01]  /*86a0*/  FMUL.FTZ R10, R0.reuse, R146 ;  /* 0x00000092000a7220 */ /* 0x048fe20000410000 */
[----:B------:R-:W-:Y:S01]  /*86b0*/  F2FP.PACK_AB R146, R205, R206 ;  /* 0x000000cecd92723e */ /* 0x000fe200000000ff */
[----:B------:R-:W-:Y:S01]  /*86c0*/  FMUL.FTZ R11, R0, R147 ;  /* 0x00000093000b7220 */ /* 0x000fe20000410000 */
[----:B------:R-:W-:Y:S01]  /*86d0*/  F2FP.PACK_AB R147, R202, R201 ;  /* 0x000000c9ca93723e */ /* 0x000fe200000000ff */
[----:B----4-:R-:W-:Y:S01]  /*86e0*/  FMUL.FTZ R31, R0, R171 ;  /* 0x000000ab001f7220 */ /* 0x010fe20000410000 */
[----:B--2---:R-:W-:Y:S01]  /*86f0*/  MOV R171, R243 ;  /* 0x000000f300ab7202 */ /* 0x004fe20000000f00 */
[----:B------:R-:W-:Y:S01]  /*8700*/  MUFU.EX2 R210, R33 ;  /* 0x0000002100d27308 */ /* 0x000fe20000000800 */
[----:B------:R-:W2:Y:S01]  /*8710*/  LDSM.16.MT88.4 R156, [R226+0x100] ;  /* 0x00010000e29c783b */ /* 0x000ea20000004200 */
[--C-:B------:R-:W-:Y:S02]  /*8720*/  FFMA.FTZ R72, R72, c[0x0][0x2d0], -R194.reuse ;  /* 0x0000b40048487a23 */ /* 0x100fe400000108c2 */
[----:B-1----:R-:W-:Y:S02]  /*8730*/  FMUL.FTZ R24, R140, R164 ;  /* 0x000000a48c187220 */ /* 0x002fe40000410000 */
[--C-:B------:R-:W-:Y:S02]  /*8740*/  FFMA.FTZ R73, R73, c[0x0][0x2d0], -R194.reuse ;  /* 0x0000b40049497a23 */ /* 0x100fe400000108c2 */
[--C-:B------:R-:W-:Y:S01]  /*8750*/  FFMA.FTZ R76, R76, c[0x0][0x2d0], -R194.reuse ;  /* 0x0000b4004c4c7a23 */ /* 0x100fe200000108c2 */
[----:B------:R-:W0:Y:S01]  /*8760*/  LDGDEPBAR ;  /* 0x00000000000079af */ /* 0x000e220000000000 */
[----:B------:R-:W1:Y:S01]  /*8770*/  MUFU.EX2 R211, R35 ;  /* 0x0000002300d37308 */ /* 0x000e620000000800 */
[----:B------:R-:W-:Y:S02]  /*8780*/  FFMA.FTZ R77, R77, c[0x0][0x2d0], -R194 ;  /* 0x0000b4004d4d7a23 */ /* 0x000fe400000108c2 */
[--C-:B------:R-:W-:Y:S01]  /*8790*/  FFMA.FTZ R74, R74, c[0x0][0x2d0], -R3.reuse ;  /* 0x0000b4004a4a7a23 */ /* 0x100fe20000010803 */
[-C--:B------:R-:W-:Y:S05]  /*87a0*/  HMMA.16816.F32 R4, R148, R20.reuse, R4 ;  /* 0x000000149404723c */ /* 0x080fea0000001804 */
[--C-:B------:R-:W-:Y:S01]  /*87b0*/  FFMA.FTZ R75, R75, c[0x0][0x2d0], -R3.reuse ;  /* 0x0000b4004b4b7a23 */ /* 0x100fe20000010803 */
[----:B------:R3:W-:Y:S01]  /*87c0*/  MUFU.EX2 R249, R37 ;  /* 0x0000002500f97308 */ /* 0x0007e20000000800 */
[--C-:B------:R-:W-:Y:S01]  /*87d0*/  FFMA.FTZ R78, R78, c[0x0][0x2d0], -R3.reuse ;  /* 0x0000b4004e4e7a23 */ /* 0x100fe20000010803 */
[C---:B------:R-:W-:Y:S04]  /*87e0*/  HMMA.16816.F32 R8, R144.reuse, R20, R8 ;  /* 0x000000149008723c */ /* 0x040fe80000001808 */
[----:B------:R-:W-:Y:S02]  /*87f0*/  FFMA.FTZ R79, R79, c[0x0][0x2d0], -R3 ;  /* 0x0000b4004f4f7a23 */ /* 0x000fe40000010803 */
[--C-:B------:R-:W-:Y:S02]  /*8800*/  FFMA.FTZ R84, R84, c[0x0][0x2d0], -R192.reuse ;  /* 0x0000b40054547a23 */ /* 0x100fe400000108c0 */
[-C--:B------:R-:W-:Y:S01]  /*8810*/  HMMA.16816.F32 R12, R144, R22.reuse, R12 ;  /* 0x00000016900c723c */ /* 0x080fe2000000180c */
[----:B------:R4:W-:Y:S03]  /*8820*/  MUFU.EX2 R251, R25 ;  /* 0x0000001900fb7308 */ /* 0x0009e60000000800 */
[C---:B------:R-:W-:Y:S01]  /*8830*/  FMUL.FTZ R20, R141.reuse, R160 ;  /* 0x000000a08d147220 */ /* 0x040fe20000410000 */
[----:B-1----:R-:W-:Y:S01]  /*8840*/  MOV R164, R211 ;  /* 0x000000d300a47202 */ /* 0x002fe20000000f00 */
[----:B------:R-:W-:Y:S02]  /*8850*/  FMUL.FTZ R21, R141, R161 ;  /* 0x000000a18d157220 */ /* 0x000fe40000410000 */
[C---:B------:R-:W-:Y:S03]  /*8860*/  HMMA.16816.F32 R16, R148.reuse, R22, R16 ;  /* 0x000000169410723c */ /* 0x040fe60000001810 */
[----:B------:R1:W-:Y:S01]  /*8870*/  MUFU.EX2 R197, R26 ;  /* 0x0000001a00c57308 */ /* 0x0003e20000000800 */
[----:B------:R-:W-:Y:S01]  /*8880*/  FMUL.FTZ R35, R139, R175 ;  /* 0x000000af8b237220 */ /* 0x000fe20000410000 */
[----:B------:R-:W-:Y:S01]  /*8890*/  MOV R175, R206 ;  /* 0x000000ce00af7202 */ /* 0x000fe20000000f00 */
[----:B---3--:R-:W-:Y:S02]  /*88a0*/  FMUL.FTZ R37, R141, R177 ;  /* 0x000000b18d257220 */ /* 0x008fe40000410000 */
[C---:B------:R-:W-:Y:S04]  /*88b0*/  FMUL.FTZ R22, R139.reuse, R162 ;  /* 0x000000a28b167220 */ /* 0x040fe80000410000 */
[----:B------:R-:W-:Y:S01]  /*88c0*/  FMUL.FTZ R23, R139, R163 ;  /* 0x000000a38b177220 */ /* 0x000fe20000410000 */
[----:B------:R3:W-:Y:S01]  /*88d0*/  MUFU.EX2 R198, R27 ;  /* 0x0000001b00c67308 */ /* 0x0007e20000000800 */
[----:B------:R-:W-:Y:S01]  /*88e0*/  LDSM.16.MT88.4 R160, [R227+0x900] ;  /* 0x00090000e3a0783b */ /* 0x000fe20000004200 */
[--C-:B------:R-:W-:Y:S02]  /*88f0*/  FFMA.FTZ R85, R85, c[0x0][0x2d0], -R192.reuse ;  /* 0x0000b40055557a23 */ /* 0x100fe400000108c0 */
[----:B----4-:R-:W-:Y:S01]  /*8900*/  FMUL.FTZ R25, R140, R165 ;  /* 0x000000a58c197220 */ /* 0x010fe20000410000 */
[----:B------:R-:W-:Y:S01]  /*8910*/  MOV R165, R210 ;  /* 0x000000d200a57202 */ /* 0x000fe20000000f00 */
[-C--:B------:R-:W-:Y:S03]  /*8920*/  HMMA.16816.F32 R20, R148, R188.reuse, R20 ;  /* 0x000000bc9414723c */ /* 0x080fe60000001814 */
[--C-:B------:R-:W-:Y:S01]  /*8930*/  FFMA.FTZ R96, R96, c[0x0][0x2d0], -R192.reuse ;  /* 0x0000b40060607a23 */ /* 0x100fe200000108c0 */
[----:B------:R-:W4:Y:S01]  /*8940*/  MUFU.EX2 R32, R34 ;  /* 0x0000002200207308 */ /* 0x000f220000000800 */
[--C-:B------:R-:W-:Y:S02]  /*8950*/  FFMA.FTZ R97, R97, c[0x0][0x2d0], -R192.reuse ;  /* 0x0000b40061617a23 */ /* 0x100fe400000108c0 */
[--C-:B------:R-:W-:Y:S02]  /*8960*/  FFMA.FTZ R86, R86, c[0x0][0x2d0], -R193.reuse ;  /* 0x0000b40056567a23 */ /* 0x100fe400000108c1 */
[----:B-1----:R-:W-:Y:S03]  /*8970*/  FMUL.FTZ R26, R0, R166 ;  /* 0x000000a6001a7220 */ /* 0x002fe60000410000 */
[--C-:B------:R-:W-:Y:S02]  /*8980*/  FFMA.FTZ R87, R87, c[0x0][0x2d0], -R193.reuse ;  /* 0x0000b40057577a23 */ /* 0x100fe400000108c1 */
[----:B------:R1:W1:Y:S01]  /*8990*/  MUFU.EX2 R33, R28 ;  /* 0x0000001c00217308 */ /* 0x0002620000000800 */
[--C-:B------:R-:W-:Y:S02]  /*89a0*/  FFMA.FTZ R98, R98, c[0x0][0x2d0], -R193.reuse ;  /* 0x0000b40062627a23 */ /* 0x100fe400000108c1 */
[----:B------:R-:W-:Y:S02]  /*89b0*/  FFMA.FTZ R99, R99, c[0x0][0x2d0], -R193 ;  /* 0x0000b40063637a23 */ /* 0x000fe400000108c1 */
[----:B---3--:R-:W-:Y:S02]  /*89c0*/  FMUL.FTZ R27, R0, R167 ;  /* 0x000000a7001b7220 */ /* 0x008fe40000410000 */
[--C-:B------:R-:W-:Y:S02]  /*89d0*/  FFMA.FTZ R90, R90, c[0x0][0x2d0], -R3.reuse ;  /* 0x0000b4005a5a7a23 */ /* 0x100fe40000010803 */
[--C-:B------:R-:W-:Y:S01]  /*89e0*/  FFMA.FTZ R91, R91, c[0x0][0x2d0], -R3.reuse ;  /* 0x0000b4005b5b7a23 */ /* 0x100fe20000010803 */
[----:B------:R3:W2:Y:S01]  /*89f0*/  MUFU.EX2 R34, R29 ;  /* 0x0000001d00227308 */ /* 0x0006a20000000800 */
[--C-:B------:R-:W-:Y:S01]  /*8a00*/  FFMA.FTZ R94, R94, c[0x0][0x2d0], -R3.reuse ;  /* 0x0000b4005e5e7a23 */ /* 0x100fe20000010803 */
[C---:B------:R-:W-:Y:S04]  /*8a10*/  HMMA.16816.F32 R24, R144.reuse, R188, R24 ;  /* 0x000000bc9018723c */ /* 0x040fe80000001818 */
[----:B----4-:R-:W-:Y:S01]  /*8a20*/  MOV R167, R32 ;  /* 0x0000002000a77202 */ /* 0x010fe20000000f00 */
[----:B------:R-:W-:Y:S01]  /*8a30*/  FMUL.FTZ R32, R141, R172 ;  /* 0x000000ac8d207220 */ /* 0x000fe20000410000 */
[----:B------:R-:W-:Y:S01]  /*8a40*/  MOV R172, R205 ;  /* 0x000000cd00ac7202 */ /* 0x000fe20000000f00 */
[--C-:B------:R-:W-:Y:S01]  /*8a50*/  FFMA.FTZ R95, R95, c[0x0][0x2d0], -R3.reuse ;  /* 0x0000b4005f5f7a23 */ /* 0x100fe20000010803 */
[----:B------:R4:W2:Y:S01]  /*8a60*/  MUFU.EX2 R199, R30 ;  /* 0x0000001e00c77308 */ /* 0x0008a20000000800 */
[--C-:B------:R-:W-:Y:S03]  /*8a70*/  FFMA.FTZ R106, R106, c[0x0][0x2d0], -R3.reuse ;  /* 0x0000b4006a6a7a23 */ /* 0x100fe60000010803 */
[----:B-1----:R-:W-:Y:S01]  /*8a80*/  FMUL.FTZ R28, R140, R168 ;  /* 0x000000a88c1c7220 */ /* 0x002fe20000410000 */
[----:B------:R-:W-:Y:S01]  /*8a90*/  MOV R166, R33 ;  /* 0x0000002100a67202 */ /* 0x000fe20000000f00 */
[----:B------:R-:W-:Y:S01]  /*8aa0*/  FMUL.FTZ R33, R141, R173 ;  /* 0x000000ad8d217220 */ /* 0x000fe20000410000 */
[----:B------:R-:W-:Y:S01]  /*8ab0*/  MOV R173, R204 ;  /* 0x000000cc00ad7202 */ /* 0x000fe20000000f00 */
[--C-:B------:R-:W-:Y:S02]  /*8ac0*/  FFMA.FTZ R107, R107, c[0x0][0x2d0], -R3.reuse ;  /* 0x0000b4006b6b7a23 */ /* 0x100fe40000010803 */
[----:B------:R1:W-:Y:S01]  /*8ad0*/  MUFU.EX2 R243, R39 ;  /* 0x0000002700f37308 */ /* 0x0003e20000000800 */
[----:B------:R-:W-:Y:S02]  /*8ae0*/  FFMA.FTZ R110, R110, c[0x0][0x2d0], -R3 ;  /* 0x0000b4006e6e7a23 */ /* 0x000fe40000010803 */
[--C-:B------:R-:W-:Y:S02]  /*8af0*/  FFMA.FTZ R100, R100, c[0x0][0x2d0], -R192.reuse ;  /* 0x0000b40064647a23 */ /* 0x100fe400000108c0 */
[----:B---3--:R-:W-:Y:S02]  /*8b00*/  FMUL.FTZ R29, R140, R169 ;  /* 0x000000a98c1d7220 */ /* 0x008fe40000410000 */
[--C-:B------:R-:W-:Y:S02]  /*8b10*/  FFMA.FTZ R101, R101, c[0x0][0x2d0], -R192.reuse ;  /* 0x0000b40065657a23 */ /* 0x100fe400000108c0 */
[----:B------:R-:W-:Y:S01]  /*8b20*/  FFMA.FTZ R112, R112, c[0x0][0x2d0], -R192 ;  /* 0x0000b40070707a23 */ /* 0x000fe200000108c0 */
[----:B------:R3:W-:Y:S01]  /*8b30*/  MUFU.EX2 R250, R36 ;  /* 0x0000002400fa7308 */ /* 0x0007e20000000800 */
[--C-:B------:R-:W-:Y:S02]  /*8b40*/  FFMA.FTZ R102, R102, c[0x0][0x2d0], -R193.reuse ;  /* 0x0000b40066667a23 */ /* 0x100fe400000108c1 */
[--C-:B------:R-:W-:Y:S02]  /*8b50*/  FFMA.FTZ R103, R103, c[0x0][0x2d0], -R193.reuse ;  /* 0x0000b40067677a23 */ /* 0x100fe400000108c1 */
[----:B----4-:R-:W-:Y:S01]  /*8b60*/  FMUL.FTZ R30, R0, R170 ;  /* 0x000000aa001e7220 */ /* 0x010fe20000410000 */
[----:B--2---:R-:W-:Y:S01]  /*8b70*/  MOV R170, R34 ;  /* 0x0000002200aa7202 */ /* 0x004fe20000000f00 */
[----:B------:R-:W-:Y:S01]  /*8b80*/  FMUL.FTZ R34, R139, R174 ;  /* 0x000000ae8b227220 */ /* 0x000fe20000410000 */
[----:B------:R-:W-:Y:S01]  /*8b90*/  MOV R174, R207 ;  /* 0x000000cf00ae7202 */ /* 0x000fe20000000f00 */
[--C-:B------:R-:W-:Y:S01]  /*8ba0*/  FFMA.FTZ R114, R114, c[0x0][0x2d0], -R193.reuse ;  /* 0x0000b40072727a23 */ /* 0x100fe200000108c1 */
[----:B------:R2:W-:Y:S01]  /*8bb0*/  MUFU.EX2 R245, R38 ;  /* 0x0000002600f57308 */ /* 0x0005e20000000800 */
[----:B------:R-:W-:Y:S01]  /*8bc0*/  FFMA.FTZ R193, R115, c[0x0][0x2d0], -R193 ;  /* 0x0000b40073c17a23 */ /* 0x000fe200000108c1 */
[-C--:B------:R-:W-:Y:S03]  /*8bd0*/  HMMA.16816.F32 R28, R144, R190.reuse, R28 ;  /* 0x000000be901c723c */ /* 0x080fe6000000181c */
[----:B-1----:R-:W-:Y:S02]  /*8be0*/  FMUL.FTZ R39, R139, R179 ;  /* 0x000000b38b277220 */ /* 0x002fe40000410000 */
[--C-:B------:R-:W-:Y:S02]  /*8bf0*/  FFMA.FTZ R105, R105, c[0x0][0x2d0], -R194.reuse ;  /* 0x0000b40069697a23 */ /* 0x100fe400000108c2 */
[--C-:B------:R-:W-:Y:S01]  /*8c00*/  FFMA.FTZ R108, R108, c[0x0][0x2d0], -R194.reuse ;  /* 0x0000b4006c6c7a23 */ /* 0x100fe200000108c2 */
[C---:B------:R-:W-:Y:S01]  /*8c10*/  HMMA.16816.F32 R32, R148.reuse, R190, R32 ;  /* 0x000000be9420723c */ /* 0x040fe20000001820 */
[----:B------:R1:W-:Y:S03]  /*8c20*/  MUFU.EX2 R248, R48 ;  /* 0x0000003000f87308 */ /* 0x0003e60000000800 */
[----:B---3--:R-:W-:Y:S02]  /*8c30*/  FMUL.FTZ R36, R141, R176 ;  /* 0x000000b08d247220 */ /* 0x008fe40000410000 */
[--C-:B------:R-:W-:Y:S02]  /*8c40*/  FFMA.FTZ R88, R88, c[0x0][0x2d0], -R194.reuse ;  /* 0x0000b40058587a23 */ /* 0x100fe400000108c2 */
[--C-:B------:R-:W-:Y:S03]  /*8c50*/  FFMA.FTZ R89, R89, c[0x0][0x2d0], -R194.reuse ;  /* 0x0000b40059597a23 */ /* 0x100fe600000108c2 */
[----:B------:R3:W-:Y:S01]  /*8c60*/  MUFU.EX2 R222, R50 ;  /* 0x0000003200de7308 */ /* 0x0007e20000000800 */
[--C-:B------:R-:W-:Y:S02]  /*8c70*/  FFMA.FTZ R92, R92, c[0x0][0x2d0], -R194.reuse ;  /* 0x0000b4005c5c7a23 */ /* 0x100fe400000108c2 */
[----:B--2---:R-:W-:Y:S02]  /*8c80*/  FMUL.FTZ R38, R139, R178 ;  /* 0x000000b28b267220 */ /* 0x004fe40000410000 */
[--C-:B------:R-:W-:Y:S02]  /*8c90*/  FFMA.FTZ R93, R93, c[0x0][0x2d0], -R194.reuse ;  /* 0x0000b4005d5d7a23 */ /* 0x100fe400000108c2 */
[----:B------:R-:W-:Y:S03]  /*8ca0*/  FFMA.FTZ R104, R104, c[0x0][0x2d0], -R194 ;  /* 0x0000b40068687a23 */ /* 0x000fe600000108c2 */
[-C--:B------:R-:W-:Y:S01]  /*8cb0*/  HMMA.16816.F32 R36, R148, R152.reuse, R36 ;  /* 0x000000989424723c */ /* 0x080fe20000001824 */
[----:B------:R2:W-:Y:S02]  /*8cc0*/  MUFU.EX2 R247, R49 ;  /* 0x0000003100f77308 */ /* 0x0005e40000000800 */
[----:B-1----:R-:W-:Y:S08]  /*8cd0*/  FMUL.FTZ R48, R140, R180 ;  /* 0x000000b48c307220 */ /* 0x002ff00000410000 */
[----:B------:R1:W-:Y:S01]  /*8ce0*/  MUFU.EX2 R221, R51 ;  /* 0x0000003300dd7308 */ /* 0x0003e20000000800 */
[----:B---3--:R-:W-:Y:S09]  /*8cf0*/  FMUL.FTZ R50, R0, R182 ;  /* 0x000000b600327220 */ /* 0x008ff20000410000 */
[----:B------:R3:W-:Y:S01]  /*8d00*/  MUFU.EX2 R169, R40 ;  /* 0x0000002800a97308 */ /* 0x0007e20000000800 */
[----:B--2---:R-:W-:Y:S09]  /*8d10*/  FMUL.FTZ R49, R140, R181 ;  /* 0x000000b58c317220 */ /* 0x004ff20000410000 */
[----:B------:R2:W2:Y:S01]  /*8d20*/  MUFU.EX2 R215, R41 ;  /* 0x0000002900d77308 */ /* 0x0004a20000000800 */
[----:B-1----:R-:W-:Y:S09]  /*8d30*/  FMUL.FTZ R51, R0, R183 ;  /* 0x000000b700337220 */ /* 0x002ff20000410000 */
[----:B------:R-:W-:Y:S01]  /*8d40*/  MUFU.EX2 R211, R53 ;  /* 0x0000003500d37308 */ /* 0x000fe20000000800 */
[C---:B------:R-:W-:Y:S04]  /*8d50*/  HMMA.16816.F32 R48, R144.reuse, R152, R48 ;  /* 0x000000989030723c */ /* 0x040fe80000001830 */
[C---:B---3--:R-:W-:Y:S01]  /*8d60*/  FMUL.FTZ R40, R141.reuse, R184 ;  /* 0x000000b88d287220 */ /* 0x048fe20000410000 */
[----:B------:R-:W-:Y:S03]  /*8d70*/  MOV R184, R203 ;  /* 0x000000cb00b87202 */ /* 0x000fe60000000f00 */
[-C--:B------:R-:W-:Y:S01]  /*8d80*/  HMMA.16816.F32 R116, R144, R154.reuse, R116 ;  /* 0x0000009a9074723c */ /* 0x080fe20000001874 */
[----:B------:R-:W-:Y:S03]  /*8d90*/  MUFU.EX2 R207, R55 ;  /* 0x0000003700cf7308 */ /* 0x000fe60000000800 */
[----:B--2---:R-:W-:Y:S01]  /*8da0*/  FMUL.FTZ R41, R141, R185 ;  /* 0x000000b98d297220 */ /* 0x004fe20000410000 */
[----:B------:R-:W-:Y:S03]  /*8db0*/  MOV R185, R208 ;  /* 0x000000d000b97202 */ /* 0x000fe60000000f00 */
[C---:B------:R-:W-:Y:S01]  /*8dc0*/  HMMA.16816.F32 R120, R148.reuse, R154, R120 ;  /* 0x0000009a9478723c */ /* 0x040fe20000001878 */
[----:B------:R-:W1:Y:S02]  /*8dd0*/  LDSM.16.MT88.4 R152, [R224+0x900] ;  /* 0x00090000e098783b */ /* 0x000e640000004200 */
[----:B------:R2:W-:Y:S05]  /*8de0*/  MUFU.EX2 R168, R42 ;  /* 0x0000002a00a87308 */ /* 0x0005ea0000000800 */
[-C--:B------:R-:W-:Y:S05]  /*8df0*/  HMMA.16816.F32 R124, R148, R156.reuse, R124 ;  /* 0x0000009c947c723c */ /* 0x080fea000000187c */
[----:B------:R3:W1:Y:S03]  /*8e00*/  MUFU.EX2 R178, R43 ;  /* 0x0000002b00b27308 */ /* 0x0006660000000800 */
[C---:B------:R-:W-:Y:S01]  /*8e10*/  HMMA.16816.F32 R128, R144.reuse, R156, R128 ;  /* 0x0000009c9080723c */ /* 0x040fe20000001880 */
[----:B------:R-:W4:Y:S04]  /*8e20*/  LDL.LU R157, [R1+0x8] ;  /* 0x00000800019d7983 */ /* 0x000f280000300800 */
[----:B------:R-:W4:Y:S02]  /*8e30*/  LDL.LU R156, [R1+0xc] ;  /* 0x00000c00019c7983 */ /* 0x000f240000300800 */
[----:B------:R1:W-:Y:S01]  /*8e40*/  MUFU.EX2 R214, R44 ;  /* 0x0000002c00d67308 */ /* 0x0003e20000000800 */
[-C--:B------:R-:W-:Y:S04]  /*8e50*/  HMMA.16816.F32 R132, R144, R158.reuse, R132 ;  /* 0x0000009e9084723c */ /* 0x080fe80000001884 */
[----:B--2---:R-:W-:Y:S01]  /*8e60*/  FMUL.FTZ R42, R139, R186 ;  /* 0x000000ba8b2a7220 */ /* 0x004fe20000410000 */
[----:B------:R-:W-:Y:S01]  /*8e70*/  MOV R186, R142 ;  /* 0x0000008e00ba7202 */ /* 0x000fe20000000f00 */
[--C-:B------:R-:W-:Y:S01]  /*8e80*/  FFMA.FTZ R142, R47, c[0x0][0x2d0], -R3.reuse ;  /* 0x0000b4002f8e7a23 */ /* 0x100fe20000010803 */
[----:B------:R-:W-:Y:S01]  /*8e90*/  F2FP.PACK_AB R47, R164, R167 ;  /* 0x000000a7a42f723e */ /* 0x000fe200000000ff */
[----:B------:R-:W-:Y:S01]  /*8ea0*/  FFMA.FTZ R3, R111, c[0x0][0x2d0], -R3 ;  /* 0x0000b4006f037a23 */ /* 0x000fe20000010803 */
[----:B------:R2:W2:Y:S03]  /*8eb0*/  MUFU.EX2 R213, R45 ;  /* 0x0000002d00d57308 */ /* 0x0004a60000000800 */
[----:B------:R-:W-:Y:S01]  /*8ec0*/  F2FP.PACK_AB R144, R251, R252 ;  /* 0x000000fcfb90723e */ /* 0x000fe200000000ff */
[----:B---3--:R-:W-:Y:S01]  /*8ed0*/  FMUL.FTZ R43, R139, R187 ;  /* 0x000000bb8b2b7220 */ /* 0x008fe20000410000 */
[----:B------:R-:W-:Y:S02]  /*8ee0*/  MOV R187, R209 ;  /* 0x000000d100bb7202 */ /* 0x000fe40000000f00 */
[----:B------:R-:W-:Y:S02]  /*8ef0*/  F2FP.PACK_AB R146, R170, R166 ;  /* 0x000000a6aa92723e */ /* 0x000fe400000000ff */
[----:B------:R-:W-:Y:S01]  /*8f00*/  F2FP.PACK_AB R145, R198, R197 ;  /* 0x000000c5c691723e */ /* 0x000fe200000000ff */
[----:B------:R3:W-:Y:S01]  /*8f10*/  MUFU.EX2 R177, R46 ;  /* 0x0000002e00b17308 */ /* 0x0007e20000000800 */
[----:B------:R-:W-:Y:S01]  /*8f20*/  HMMA.16816.F32 R40, R148, R158, R40 ;  /* 0x0000009e9428723c */ /* 0x000fe20000001828 */
[----:B------:R-:W3:Y:S03]  /*8f30*/  LDSM.16.MT88.4 R148, [R225+0x900] ;  /* 0x00090000e194783b */ /* 0x000ee60000004200 */
[----:B-1----:R-:W-:Y:S02]  /*8f40*/  F2FP.PACK_AB R44, R185, R187 ;  /* 0x000000bbb92c723e */ /* 0x002fe400000000ff */
[----:B------:R-:W-:Y:S03]  /*8f50*/  F2FP.PACK_AB R147, R200, R199 ;  /* 0x000000c7c893723e */ /* 0x000fe600000000ff */
[----:B------:R1:W-:Y:S01]  /*8f60*/  MUFU.EX2 R208, R54 ;  /* 0x0000003600d07308 */ /* 0x0003e20000000800 */
[----:B------:R-:W4:Y:S02]  /*8f70*/  LDL.LU R158, [R1] ;  /* 0x00000000019e7983 */ /* 0x000f240000300800 */
[----:B--2---:R-:W-:Y:S02]  /*8f80*/  F2FP.PACK_AB R45, R184, R186 ;  /* 0x000000bab82d723e */ /* 0x004fe400000000ff */
[----:B------:R-:W2:Y:S05]  /*8f90*/  LDL.LU R159, [R1+0x4] ;  /* 0x00000400019f7983 */ /* 0x000eaa0000300800 */
[----:B------:R-:W-:Y:S01]  /*8fa0*/  MUFU.EX2 R210, R64 ;  /* 0x0000004000d27308 */ /* 0x000fe20000000800 */
[----:B---3--:R-:W-:Y:S09]  /*8fb0*/  F2FP.PACK_AB R46, R165, R171 ;  /* 0x000000aba52e723e */ /* 0x008ff200000000ff */
[----:B------:R-:W-:Y:S01]  /*8fc0*/  MUFU.EX2 R209, R65 ;  /* 0x0000004100d17308 */ /* 0x000fe20000000800 */
[-C--:B------:R-:W-:Y:S01]  /*8fd0*/  HMMA.16816.F32 R4, R44, R152.reuse, R4 ;  /* 0x000000982c04723c */ /* 0x080fe20000001804 */
[----:B-1----:R-:W-:Y:S07]  /*8fe0*/  LDSM.16.MT88.4 R52, [R224+0x1100] ;  /* 0x00110000e034783b */ /* 0x002fee0000004200 */
[C---:B------:R-:W-:Y:S01]  /*8ff0*/  HMMA.16816.F32 R8, R144.reuse, R152, R8 ;  /* 0x000000989008723c */ /* 0x040fe20000001808 */
[----:B------:R-:W-:Y:S07]  /*9000*/  MUFU.EX2 R183, R66 ;  /* 0x0000004200b77308 */ /* 0x000fee0000000800 */
[-C--:B------:R-:W-:Y:S03]  /*9010*/  HMMA.16816.F32 R12, R144, R154.reuse, R12 ;  /* 0x0000009a900c723c */ /* 0x080fe6000000180c */
[----:B------:R1:W-:Y:S05]  /*9020*/  MUFU.EX2 R206, R67 ;  /* 0x0000004300ce7308 */ /* 0x0003ea0000000800 */
[C---:B------:R-:W-:Y:S01]  /*9030*/  HMMA.16816.F32 R16, R44.reuse, R154, R16 ;  /* 0x0000009a2c10723c */ /* 0x040fe20000001810 */
[----:B------:R-:W3:Y:S04]  /*9040*/  LDSM.16.MT88.4 R152, [R226+0x900] ;  /* 0x00090000e298783b */ /* 0x000ee80000004200 */
[----:B------:R-:W-:Y:S03]  /*9050*/  MUFU.EX2 R205, R60 ;  /* 0x0000003c00cd7308 */ /* 0x000fe60000000800 */
[-C--:B------:R-:W-:Y:S07]  /*9060*/  HMMA.16816.F32 R20, R44, R160.reuse, R20 ;  /* 0x000000a02c14723c */ /* 0x080fee0000001814 */
[----:B------:R-:W-:Y:S01]  /*9070*/  MUFU.EX2 R204, R61 ;  /* 0x0000003d00cc7308 */ /* 0x000fe20000000800 */
[C---:B------:R-:W-:Y:S01]  /*9080*/  HMMA.16816.F32 R24, R144.reuse, R160, R24 ;  /* 0x000000a09018723c */ /* 0x040fe20000001818 */
[----:B-1----:R-:W1:Y:S07]  /*9090*/  LDSM.16.MT88.4 R64, [R227+0x1100] ;  /* 0x00110000e340783b */ /* 0x002e6e0000004200 */
[-C--:B------:R-:W-:Y:S01]  /*90a0*/  HMMA.16816.F32 R28, R144, R162.reuse, R28 ;  /* 0x000000a2901c723c */ /* 0x080fe2000000181c */
[----:B------:R-:W-:Y:S07]  /*90b0*/  MUFU.EX2 R188, R62 ;  /* 0x0000003e00bc7308 */ /* 0x000fee0000000800 */
[C---:B------:R-:W-:Y:S03]  /*90c0*/  HMMA.16816.F32 R32, R44.reuse, R162, R32 ;  /* 0x000000a22c20723c */ /* 0x040fe60000001820 */
[----:B------:R-:W-:Y:S05]  /*90d0*/  MUFU.EX2 R190, R68 ;  /* 0x0000004400be7308 */ /* 0x000fea0000000800 */
[-C--:B------:R-:W-:Y:S05]  /*90e0*/  HMMA.16816.F32 R36, R44, R148.reuse, R36 ;  /* 0x000000942c24723c */ /* 0x080fea0000001824 */
[----:B------:R-:W-:Y:S03]  /*90f0*/  MUFU.EX2 R203, R69 ;  /* 0x0000004500cb7308 */ /* 0x000fe60000000800 */
[C---:B------:R-:W-:Y:S07]  /*9100*/  HMMA.16816.F32 R48, R144.reuse, R148, R48 ;  /* 0x000000949030723c */ /* 0x040fee0000001830 */
[----:B------:R-:W1:Y:S01]  /*9110*/  MUFU.EX2 R176, R142 ;  /* 0x0000008e00b07308 */ /* 0x000e620000000800 */
[-C--:B------:R-:W-:Y:S08]  /*9120*/  HMMA.16816.F32 R116, R144, R150.reuse, R116 ;  /* 0x000000969074723c */ /* 0x080ff00000001874 */
[C---:B------:R-:W-:Y:S01]  /*9130*/  HMMA.16816.F32 R120, R44.reuse, R150, R120 ;  /* 0x000000962c78723c */ /* 0x040fe20000001878 */
[----:B------:R1:W-:Y:S07]  /*9140*/  MUFU.EX2 R142, R63 ;  /* 0x0000003f008e7308 */ /* 0x0003ee0000000800 */
[-C--:B---3--:R-:W-:Y:S03]  /*9150*/  HMMA.16816.F32 R124, R44, R152.reuse, R124 ;  /* 0x000000982c7c723c */ /* 0x088fe6000000187c */
[----:B------:R3:W-:Y:S05]  /*9160*/  MUFU.EX2 R179, R56 ;  /* 0x0000003800b37308 */ /* 0x0007ea0000000800 */
[C---:B------:R-:W-:Y:S05]  /*9170*/  HMMA.16816.F32 R128, R144.reuse, R152, R128 ;  /* 0x000000989080723c */ /* 0x040fea0000001880 */
[----:B------:R3:W3:Y:S03]  /*9180*/  MUFU.EX2 R182, R57 ;  /* 0x0000003900b67308 */ /* 0x0006e60000000800 */
[-C--:B------:R-:W-:Y:S01]  /*9190*/  HMMA.16816.F32 R132, R144, R154.reuse, R132 ;  /* 0x0000009a9084723c */ /* 0x080fe20000001884 */
[----:B-1----:R-:W1:Y:S06]  /*91a0*/  LDSM.16.MT88.4 R60, [R225+0x1100] ;  /* 0x00110000e13c783b */ /* 0x002e6c0000004200 */
[----:B------:R1:W-:Y:S01]  /*91b0*/  MUFU.EX2 R181, R58 ;  /* 0x0000003a00b57308 */ /* 0x0003e20000000800 */
[----:B------:R-:W-:Y:S04]  /*91c0*/  HMMA.16816.F32 R40, R44, R154, R40 ;  /* 0x0000009a2c28723c */ /* 0x000fe80000001828 */
[----:B---3--:R-:W-:Y:S03]  /*91d0*/  F2FP.PACK_AB R56, R215, R169 ;  /* 0x000000a9d738723e */ /* 0x008fe600000000ff */
[----:B------:R-:W-:Y:S02]  /*91e0*/  F2FP.PACK_AB R44, R249, R250 ;  /* 0x000000faf92c723e */ /* 0x000fe400000000ff */
[----:B------:R3:W1:Y:S03]  /*91f0*/  MUFU.EX2 R180, R59 ;  /* 0x0000003b00b47308 */ /* 0x0006660000000800 */
[----:B------:R-:W-:Y:S02]  /*9200*/  F2FP.PACK_AB R46, R247, R248 ;  /* 0x000000f8f72e723e */ /* 0x000fe400000000ff */
[----:B------:R-:W-:Y:S02]  /*9210*/  F2FP.PACK_AB R45, R243, R245 ;  /* 0x000000f5f32d723e */ /* 0x000fe400000000ff */
[----:B------:R-:W-:Y:S02]  /*9220*/  F2FP.PACK_AB R47, R221, R222 ;  /* 0x000000dedd2f723e */ /* 0x000fe400000000ff */
[----:B------:R-:W-:Y:S01]  /*9230*/  F2FP.PACK_AB R57, R178, R168 ;  /* 0x000000a8b239723e */ /* 0x000fe200000000ff */
[----:B------:R-:W-:Y:S04]  /*9240*/  MUFU.EX2 R191, R80 ;  /* 0x0000005000bf7308 */ /* 0x000fe80000000800 */
[-C--:B------:R-:W-:Y:S03]  /*9250*/  HMMA.16816.F32 R4, R44, R52.reuse, R4 ;  /* 0x000000342c04723c */ /* 0x080fe60000001804 */
[----:B-1----:R-:W-:Y:S03]  /*9260*/  F2FP.PACK_AB R58, R213, R214 ;  /* 0x000000d6d53a723e */ /* 0x002fe600000000ff */
[----:B------:R-:W-:Y:S01]  /*9270*/  MUFU.EX2 R80, R71 ;  /* 0x0000004700507308 */ /* 0x000fe20000000800 */
[----:B---3--:R-:W-:Y:S09]  /*9280*/  F2FP.PACK_AB R59, R176, R177 ;  /* 0x000000b1b03b723e */ /* 0x008ff200000000ff */
[----:B------:R-:W-:Y:S01]  /*9290*/  MUFU.EX2 R189, R81 ;  /* 0x0000005100bd7308 */ /* 0x000fe20000000800 */
[C---:B------:R-:W-:Y:S09]  /*92a0*/  HMMA.16816.F32 R8, R56.reuse, R52, R8 ;  /* 0x000000343808723c */ /* 0x040ff20000001808 */
[----:B------:R1:W-:Y:S01]  /*92b0*/  MUFU.EX2 R81, R70 ;  /* 0x0000004600517308 */ /* 0x0003e20000000800 */
[-C--:B------:R-:W-:Y:S08]  /*92c0*/  HMMA.16816.F32 R12, R56, R54.reuse, R12 ;  /* 0x00000036380c723c */ /* 0x080ff0000000180c */
[C---:B------:R-:W-:Y:S01]  /*92d0*/  HMMA.16816.F32 R16, R44.reuse, R54, R16 ;  /* 0x000000362c10723c */ /* 0x040fe20000001810 */
[----:B------:R-:W3:Y:S01]  /*92e0*/  LDSM.16.MT88.4 R52, [R226+0x1100] ;  /* 0x00110000e234783b */ /* 0x000ee20000004200 */
[----:B------:R-:W-:Y:S06]  /*92f0*/  MUFU.EX2 R113, R113 ;  /* 0x0000007100717308 */ /* 0x000fec0000000800 */
[-C--:B------:R-:W-:Y:S04]  /*9300*/  HMMA.16816.F32 R20, R44, R64.reuse, R20 ;  /* 0x000000402c14723c */ /* 0x080fe80000001814 */
[----:B------:R-:W-:Y:S01]  /*9310*/  MUFU.EX2 R193, R193 ;  /* 0x000000c100c17308 */ /* 0x000fe20000000800 */
[----:B-1----:R-:W-:Y:S03]  /*9320*/  LDSM.16.MT88.4 R68, [R225+0x2100] ;  /* 0x00210000e144783b */ /* 0x002fe60000004200 */
[C---:B------:R-:W-:Y:S06]  /*9330*/  HMMA.16816.F32 R24, R56.reuse, R64, R24 ;  /* 0x000000403818723c */ /* 0x040fec0000001818 */
[----:B------:R-:W-:Y:S02]  /*9340*/  MUFU.EX2 R109, R109 ;  /* 0x0000006d006d7308 */ /* 0x000fe40000000800 */
[-C--:B------:R-:W-:Y:S08]  /*9350*/  HMMA.16816.F32 R28, R56, R66.reuse, R28 ;  /* 0x00000042381c723c */ /* 0x080ff0000000181c */
[C---:B------:R-:W-:Y:S01]  /*9360*/  HMMA.16816.F32 R32, R44.reuse, R66, R32 ;  /* 0x000000422c20723c */ /* 0x040fe20000001820 */
[----:B------:R-:W1:Y:S01]  /*9370*/  LDSM.16.MT88.4 R64, [R224+0x1900] ;  /* 0x00190000e040783b */ /* 0x000e620000004200 */
[----:B------:R-:W-:Y:S06]  /*9380*/  MUFU.EX2 R82, R82 ;  /* 0x0000005200527308 */ /* 0x000fec0000000800 */
[-C--:B------:R-:W-:Y:S04]  /*9390*/  HMMA.16816.F32 R36, R44, R60.reuse, R36 ;  /* 0x0000003c2c24723c */ /* 0x080fe80000001824 */
[----:B------:R-:W-:Y:S04]  /*93a0*/  MUFU.EX2 R83, R83 ;  /* 0x0000005300537308 */ /* 0x000fe80000000800 */
[C---:B------:R-:W-:Y:S06]  /*93b0*/  HMMA.16816.F32 R48, R56.reuse, R60, R48 ;  /* 0x0000003c3830723c */ /* 0x040fec0000001830 */
[----:B------:R-:W-:Y:S02]  /*93c0*/  MUFU.EX2 R72, R72 ;  /* 0x0000004800487308 */ /* 0x000fe40000000800 */
[-C--:B------:R-:W-:Y:S08]  /*93d0*/  HMMA.16816.F32 R116, R56, R62.reuse, R116 ;  /* 0x0000003e3874723c */ /* 0x080ff00000001874 */
[C---:B------:R-:W-:Y:S01]  /*93e0*/  HMMA.16816.F32 R120, R44.reuse, R62, R120 ;  /* 0x0000003e2c78723c */ /* 0x040fe20000001878 */
[----:B------:R-:W-:Y:S01]  /*93f0*/  LDSM.16.MT88.4 R60, [R225+0x1900] ;  /* 0x00190000e13c783b */ /* 0x000fe20000004200 */
[----:B------:R-:W1:Y:S02]  /*9400*/  MUFU.EX2 R73, R73 ;  /* 0x0000004900497308 */ /* 0x000e640000000800 */
[----:B----4-:R-:W-:Y:S02]  /*9410*/  FFMA.FTZ R140, R140, R157, R216 ;  /* 0x0000009d8c8c7223 */ /* 0x010fe400000100d8 */
[----:B------:R-:W-:Y:S02]  /*9420*/  FFMA.FTZ R0, R0, R156, R195 ;  /* 0x0000009c00007223 */ /* 0x000fe400000100c3 */
[-C--:B---3--:R-:W-:Y:S04]  /*9430*/  HMMA.16816.F32 R124, R44, R52.reuse, R124 ;  /* 0x000000342c7c723c */ /* 0x088fe8000000187c */
[----:B------:R-:W-:Y:S01]  /*9440*/  FADD.FTZ R140, R217, R140 ;  /* 0x0000008cd98c7221 */ /* 0x000fe20000010000 */
[----:B------:R-:W-:Y:S01]  /*9450*/  MUFU.EX2 R76, R76 ;  /* 0x0000004c004c7308 */ /* 0x000fe20000000800 */
[----:B------:R-:W-:Y:S02]  /*9460*/  FADD.FTZ R0, R196, R0 ;  /* 0x00000000c4007221 */ /* 0x000fe40000010000 */
[C---:B------:R-:W-:Y:S04]  /*9470*/  HMMA.16816.F32 R128, R56.reuse, R52, R128 ;  /* 0x000000343880723c */ /* 0x040fe80000001880 */
[----:B------:R-:W-:Y:S03]  /*9480*/  FADD.FTZ R0, R201, R0 ;  /* 0x00000000c9007221 */ /* 0x000fe60000010000 */
[----:B------:R-:W-:Y:S01]  /*9490*/  F2FP.PACK_AB R52, R182, R179 ;  /* 0x000000b3b634723e */ /* 0x000fe200000000ff */
[-C--:B------:R-:W-:Y:S01]  /*94a0*/  HMMA.16816.F32 R132, R56, R54.reuse, R132 ;  /* 0x000000363884723c */ /* 0x080fe20000001884 */
[----:B------:R-:W3:Y:S01]  /*94b0*/  LDSM.16.MT88.4 R56, [R227+0x1900] ;  /* 0x00190000e338783b */ /* 0x000ee20000004200 */
[----:B------:R-:W4:Y:S02]  /*94c0*/  MUFU.EX2 R77, R77 ;  /* 0x0000004d004d7308 */ /* 0x000f240000000800 */
[----:B------:R-:W-:Y:S04]  /*94d0*/  F2FP.PACK_AB R53, R180, R181 ;  /* 0x000000b5b435723e */ /* 0x000fe800000000ff */
[----:B------:R-:W-:Y:S04]  /*94e0*/  HMMA.16816.F32 R40, R44, R54, R40 ;  /* 0x000000362c28723c */ /* 0x000fe80000001828 */
[----:B------:R-:W-:Y:S01]  /*94f0*/  MUFU.EX2 R74, R74 ;  /* 0x0000004a004a7308 */ /* 0x000fe20000000800 */
[----:B------:R-:W-:Y:S02]  /*9500*/  FFMA.FTZ R141, R141, R158, R219 ;  /* 0x0000009e8d8d7223 */ /* 0x000fe400000100db */
[----:B------:R-:W-:Y:S02]  /*9510*/  F2FP.PACK_AB R44, R211, R212 ;  /* 0x000000d4d32c723e */ /* 0x000fe400000000ff */
[----:B------:R-:W-:Y:S03]  /*9520*/  F2FP.PACK_AB R46, R209, R210 ;  /* 0x000000d2d12e723e */ /* 0x000fe600000000ff */
[----:B------:R-:W-:Y:S01]  /*9530*/  F2FP.PACK_AB R45, R207, R208 ;  /* 0x000000d0cf2d723e */ /* 0x000fe200000000ff */
[----:B--2---:R-:W-:Y:S01]  /*9540*/  FFMA.FTZ R139, R139, R159, R218 ;  /* 0x0000009f8b8b7223 */ /* 0x004fe200000100da */
[----:B------:R-:W-:Y:S01]  /*9550*/  F2FP.PACK_AB R47, R206, R183 ;  /* 0x000000b7ce2f723e */ /* 0x000fe200000000ff */
[----:B------:R-:W-:Y:S01]  /*9560*/  LDSM.16.MT88.4 R156, [R224+0x3100] ;  /* 0x00310000e09c783b */ /* 0x000fe20000004200 */
[----:B------:R-:W-:Y:S01]  /*9570*/  F2FP.PACK_AB R54, R204, R205 ;  /* 0x000000cdcc36723e */ /* 0x000fe200000000ff */
[----:B------:R-:W2:Y:S01]  /*9580*/  MUFU.EX2 R75, R75 ;  /* 0x0000004b004b7308 */ /* 0x000ea20000000800 */
[----:B------:R-:W-:Y:S01]  /*9590*/  F2FP.PACK_AB R55, R142, R188 ;  /* 0x000000bc8e37723e */ /* 0x000fe200000000ff */
[----:B------:R-:W-:Y:S02]  /*95a0*/  FADD.FTZ R141, R223, R141 ;  /* 0x0000008ddf8d7221 */ /* 0x000fe40000010000 */
[-C--:B-1----:R-:W-:Y:S03]  /*95b0*/  HMMA.16816.F32 R4, R44, R64.reuse, R4 ;  /* 0x000000402c04723c */ /* 0x082fe60000001804 */
[----:B------:R-:W-:Y:S02]  /*95c0*/  FADD.FTZ R141, R246, R141 ;  /* 0x0000008df68d7221 */ /* 0x000fe40000010000 */
[----:B------:R-:W-:Y:S01]  /*95d0*/  FADD.FTZ R139, R220, R139 ;  /* 0x0000008bdc8b7221 */ /* 0x000fe20000010000 */
[----:B------:R-:W-:Y:S02]  /*95e0*/  MUFU.EX2 R78, R78 ;  /* 0x0000004e004e7308 */ /* 0x000fe40000000800 */
[C---:B------:R-:W-:Y:S04]  /*95f0*/  HMMA.16816.F32 R8, R52.reuse, R64, R8 ;  /* 0x000000403408723c */ /* 0x040fe80000001808 */
[----:B------:R-:W-:Y:S04]  /*9600*/  FADD.FTZ R139, R244, R139 ;  /* 0x0000008bf48b7221 */ /* 0x000fe80000010000 */
[-C--:B------:R-:W-:Y:S01]  /*9610*/  HMMA.16816.F32 R12, R52, R66.reuse, R12 ;  /* 0x00000042340c723c */ /* 0x080fe2000000180c */
[----:B------:R-:W1:Y:S07]  /*9620*/  MUFU.EX2 R79, R79 ;  /* 0x0000004f004f7308 */ /* 0x000e6e0000000800 */
[C---:B------:R-:W-:Y:S01]  /*9630*/  HMMA.16816.F32 R16, R44.reuse, R66, R16 ;  /* 0x000000422c10723c */ /* 0x040fe20000001810 */
[----:B------:R-:W1:Y:S02]  /*9640*/  LDSM.16.MT88.4 R64, [R226+0x1900] ;  /* 0x00190000e240783b */ /* 0x000e640000004200 */
[----:B------:R-:W-:Y:S05]  /*9650*/  MUFU.EX2 R84, R84 ;  /* 0x0000005400547308 */ /* 0x000fea0000000800 */
[-C--:B---3--:R-:W-:Y:S05]  /*9660*/  HMMA.16816.F32 R20, R44, R56.reuse, R20 ;  /* 0x000000382c14723c */ /* 0x088fea0000001814 */
[----:B------:R-:W-:Y:S03]  /*9670*/  MUFU.EX2 R85, R85 ;  /* 0x0000005500557308 */ /* 0x000fe60000000800 */
[C---:B------:R-:W-:Y:S07]  /*9680*/  HMMA.16816.F32 R24, R52.reuse, R56, R24 ;  /* 0x000000383418723c */ /* 0x040fee0000001818 */
[----:B------:R-:W-:Y:S01]  /*9690*/  MUFU.EX2 R96, R96 ;  /* 0x0000006000607308 */ /* 0x000fe20000000800 */
[-C--:B------:R-:W-:Y:S08]  /*96a0*/  HMMA.16816.F32 R28, R52, R58.reuse, R28 ;  /* 0x0000003a341c723c */ /* 0x080ff0000000181c */
[C---:B------:R-:W-:Y:S01]  /*96b0*/  HMMA.16816.F32 R32, R44.reuse, R58, R32 ;  /* 0x0000003a2c20723c */ /* 0x040fe20000001820 */
[----:B------:R-:W3:Y:S01]  /*96c0*/  LDSM.16.MT88.4 R56, [R224+0x2100] ;  /* 0x00210000e038783b */ /* 0x000ee20000004200 */
[----:B------:R-:W-:Y:S06]  /*96d0*/  MUFU.EX2 R97, R97 ;  /* 0x0000006100617308 */ /* 0x000fec0000000800 */
[-C--:B------:R-:W-:Y:S04]  /*96e0*/  HMMA.16816.F32 R36, R44, R60.reuse, R36 ;  /* 0x0000003c2c24723c */ /* 0x080fe80000001824 */
[----:B------:R-:W-:Y:S04]  /*96f0*/  MUFU.EX2 R86, R86 ;  /* 0x0000005600567308 */ /* 0x000fe80000000800 */
[C---:B------:R-:W-:Y:S06]  /*9700*/  HMMA.16816.F32 R48, R52.reuse, R60, R48 ;  /* 0x0000003c3430723c */ /* 0x040fec0000001830 */
[----:B------:R-:W-:Y:S02]  /*9710*/  MUFU.EX2 R87, R87 ;  /* 0x0000005700577308 */ /* 0x000fe40000000800 */
[-C--:B------:R-:W-:Y:S08]  /*9720*/  HMMA.16816.F32 R116, R52, R62.reuse, R116 ;  /* 0x0000003e3474723c */ /* 0x080ff00000001874 */
[C---:B------:R-:W-:Y:S01]  /*9730*/  HMMA.16816.F32 R120, R44.reuse, R62, R120 ;  /* 0x0000003e2c78723c */ /* 0x040fe20000001878 */
[----:B------:R-:W3:Y:S01]  /*9740*/  LDSM.16.MT88.4 R60, [R227+0x2100] ;  /* 0x00210000e33c783b */ /* 0x000ee20000004200 */
[----:B------:R-:W-:Y:S06]  /*9750*/  MUFU.EX2 R98, R98 ;  /* 0x0000006200627308 */ /* 0x000fec0000000800 */
[-C--:B-1----:R-:W-:Y:S04]  /*9760*/  HMMA.16816.F32 R124, R44, R64.reuse, R124 ;  /* 0x000000402c7c723c */ /* 0x082fe8000000187c */
[----:B------:R-:W-:Y:S04]  /*9770*/  MUFU.EX2 R99, R99 ;  /* 0x0000006300637308 */ /* 0x000fe80000000800 */
[C---:B------:R-:W-:Y:S06]  /*9780*/  HMMA.16816.F32 R128, R52.reuse, R64, R128 ;  /* 0x000000403480723c */ /* 0x040fec0000001880 */
[----:B------:R-:W-:Y:S02]  /*9790*/  MUFU.EX2 R100, R100 ;  /* 0x0000006400647308 */ /* 0x000fe40000000800 */
[-C--:B------:R-:W-:Y:S07]  /*97a0*/  HMMA.16816.F32 R132, R52, R66.reuse, R132 ;  /* 0x000000423484723c */ /* 0x080fee0000001884 */
[----:B------:R-:W-:Y:S01]  /*97b0*/  F2FP.PACK_AB R52, R73, R72 ;  /* 0x000000484934723e */ /* 0x000fe200000000ff */
[----:B------:R-:W-:Y:S01]  /*97c0*/  HMMA.16816.F32 R40, R44, R66, R40 ;  /* 0x000000422c28723c */ /* 0x000fe20000001828 */
[----:B------:R-:W1:Y:S01]  /*97d0*/  LDSM.16.MT88.4 R64, [R226+0x2100] ;  /* 0x00210000e240783b */ /* 0x000e620000004200 */
[----:B------:R-:W-:Y:S02]  /*97e0*/  MUFU.EX2 R101, R101 ;  /* 0x0000006500657308 */ /* 0x000fe40000000800 */
[----:B----4-:R-:W-:Y:S02]  /*97f0*/  F2FP.PACK_AB R54, R77, R76 ;  /* 0x0000004c4d36723e */ /* 0x010fe400000000ff */
[----:B--2---:R-:W-:Y:S02]  /*9800*/  F2FP.PACK_AB R53, R75, R74 ;  /* 0x0000004a4b35723e */ /* 0x004fe400000000ff */
[----:B------:R-:W-:Y:S04]  /*9810*/  F2FP.PACK_AB R44, R203, R190 ;  /* 0x000000becb2c723e */ /* 0x000fe800000000ff */
[----:B------:R-:W-:Y:S01]  /*9820*/  F2FP.PACK_AB R46, R189, R191 ;  /* 0x000000bfbd2e723e */ /* 0x000fe200000000ff */
[----:B------:R-:W-:Y:S01]  /*9830*/  MUFU.EX2 R112, R112 ;  /* 0x0000007000707308 */ /* 0x000fe20000000800 */
[----:B------:R-:W-:Y:S02]  /*9840*/  F2FP.PACK_AB R45, R80, R81 ;  /* 0x00000051502d723e */ /* 0x000fe400000000ff */
[----:B------:R-:W-:Y:S02]  /*9850*/  F2FP.PACK_AB R47, R83, R82 ;  /* 0x00000052532f723e */ /* 0x000fe400000000ff */
[----:B------:R-:W-:Y:S05]  /*9860*/  F2FP.PACK_AB R55, R79, R78 ;  /* 0x0000004e4f37723e */ /* 0x000fea00000000ff */
[-C--:B---3--:R-:W-:Y:S01]  /*9870*/  HMMA.16816.F32 R4, R44, R56.reuse, R4 ;  /* 0x000000382c04723c */ /* 0x088fe20000001804 */
[----:B------:R-:W-:Y:S07]  /*9880*/  MUFU.EX2 R102, R102 ;  /* 0x0000006600667308 */ /* 0x000fee0000000800 */
[C---:B------:R-:W-:Y:S03]  /*9890*/  HMMA.16816.F32 R8, R52.reuse, R56, R8 ;  /* 0x000000383408723c */ /* 0x040fe60000001808 */
[----:B------:R-:W-:Y:S05]  /*98a0*/  MUFU.EX2 R103, R103 ;  /* 0x0000006700677308 */ /* 0x000fea0000000800 */
[-C--:B------:R-:W-:Y:S05]  /*98b0*/  HMMA.16816.F32 R12, R52, R58.reuse, R12 ;  /* 0x0000003a340c723c */ /* 0x080fea000000180c */
[----:B------:R-:W-:Y:S03]  /*98c0*/  MUFU.EX2 R114, R114 ;  /* 0x0000007200727308 */ /* 0x000fe60000000800 */
[C---:B------:R-:W-:Y:S01]  /*98d0*/  HMMA.16816.F32 R16, R44.reuse, R58, R16 ;  /* 0x0000003a2c10723c */ /* 0x040fe20000001810 */
[----:B------:R-:W2:Y:S06]  /*98e0*/  LDSM.16.MT88.4 R56, [R224+0x2900] ;  /* 0x00290000e038783b */ /* 0x000eac0000004200 */
[----:B------:R-:W-:Y:S01]  /*98f0*/  MUFU.EX2 R105, R105 ;  /* 0x0000006900697308 */ /* 0x000fe20000000800 */
[-C--:B------:R-:W-:Y:S08]  /*9900*/  HMMA.16816.F32 R20, R44, R60.reuse, R20 ;  /* 0x0000003c2c14723c */ /* 0x080ff00000001814 */
[C---:B------:R-:W-:Y:S01]  /*9910*/  HMMA.16816.F32 R24, R52.reuse, R60, R24 ;  /* 0x0000003c3418723c */ /* 0x040fe20000001818 */
[----:B------:R-:W-:Y:S07]  /*9920*/  MUFU.EX2 R108, R108 ;  /* 0x0000006c006c7308 */ /* 0x000fee0000000800 */
[-C--:B------:R-:W-:Y:S03]  /*9930*/  HMMA.16816.F32 R28, R52, R62.reuse, R28 ;  /* 0x0000003e341c723c */ /* 0x080fe6000000181c */
[----:B------:R-:W-:Y:S05]  /*9940*/  MUFU.EX2 R88, R88 ;  /* 0x0000005800587308 */ /* 0x000fea0000000800 */
[C---:B------:R-:W-:Y:S01]  /*9950*/  HMMA.16816.F32 R32, R44.reuse, R62, R32 ;  /* 0x0000003e2c20723c */ /* 0x040fe20000001820 */
[----:B------:R-:W3:Y:S04]  /*9960*/  LDSM.16.MT88.4 R60, [R227+0x2900] ;  /* 0x00290000e33c783b */ /* 0x000ee80000004200 */
[----:B------:R-:W4:Y:S03]  /*9970*/  MUFU.EX2 R89, R89 ;  /* 0x0000005900597308 */ /* 0x000f260000000800 */
[-C--:B------:R-:W-:Y:S07]  /*9980*/  HMMA.16816.F32 R36, R44, R68.reuse, R36 ;  /* 0x000000442c24723c */ /* 0x080fee0000001824 */
[----:B------:R-:W-:Y:S01]  /*9990*/  MUFU.EX2 R92, R92 ;  /* 0x0000005c005c7308 */ /* 0x000fe20000000800 */
[C---:B------:R-:W-:Y:S08]  /*99a0*/  HMMA.16816.F32 R48, R52.reuse, R68, R48 ;  /* 0x000000443430723c */ /* 0x040ff00000001830 */
[-C--:B------:R-:W-:Y:S01]  /*99b0*/  HMMA.16816.F32 R116, R52, R70.reuse, R116 ;  /* 0x000000463474723c */ /* 0x080fe20000001874 */
[----:B------:R-:W2:Y:S07]  /*99c0*/  MUFU.EX2 R93, R93 ;  /* 0x0000005d005d7308 */ /* 0x000eae0000000800 */
[C---:B------:R-:W-:Y:S01]  /*99d0*/  HMMA.16816.F32 R120, R44.reuse, R70, R120 ;  /* 0x000000462c78723c */ /* 0x040fe20000001878 */
[----:B------:R-:W3:Y:S02]  /*99e0*/  LDSM.16.MT88.4 R68, [R225+0x2900] ;  /* 0x00290000e144783b */ /* 0x000ee40000004200 */
[----:B------:R-:W-:Y:S05]  /*99f0*/  MUFU.EX2 R90, R90 ;  /* 0x0000005a005a7308 */ /* 0x000fea0000000800 */
[-C--:B-1----:R-:W-:Y:S05]  /*9a00*/  HMMA.16816.F32 R124, R44, R64.reuse, R124 ;  /* 0x000000402c7c723c */ /* 0x082fea000000187c */
[----:B------:R-:W1:Y:S03]  /*9a10*/  MUFU.EX2 R91, R91 ;  /* 0x0000005b005b7308 */ /* 0x000e660000000800 */
[C---:B------:R-:W-:Y:S07]  /*9a20*/  HMMA.16816.F32 R128, R52.reuse, R64, R128 ;  /* 0x000000403480723c */ /* 0x040fee0000001880 */
[----:B------:R-:W-:Y:S01]  /*9a30*/  MUFU.EX2 R94, R94 ;  /* 0x0000005e005e7308 */ /* 0x000fe20000000800 */
[-C--:B------:R-:W-:Y:S07]  /*9a40*/  HMMA.16816.F32 R132, R52, R66.reuse, R132 ;  /* 0x000000423484723c */ /* 0x080fee0000001884 */
[----:B----4-:R-:W-:Y:S01]  /*9a50*/  F2FP.PACK_AB R52, R89, R88 ;  /* 0x000000585934723e */ /* 0x010fe200000000ff */
[----:B------:R-:W-:Y:S01]  /*9a60*/  HMMA.16816.F32 R40, R44, R66, R40 ;  /* 0x000000422c28723c */ /* 0x000fe20000001828 */
[----:B------:R-:W4:Y:S01]  /*9a70*/  MUFU.EX2 R95, R95 ;  /* 0x0000005f005f7308 */ /* 0x000f220000000800 */
[----:B------:R-:W3:Y:S02]  /*9a80*/  LDSM.16.MT88.4 R64, [R226+0x2900] ;  /* 0x00290000e240783b */ /* 0x000ee40000004200 */
[----:B--2---:R-:W-:Y:S02]  /*9a90*/  F2FP.PACK_AB R54, R93, R92 ;  /* 0x0000005c5d36723e */ /* 0x004fe400000000ff */
[----:B-1----:R-:W-:Y:S02]  /*9aa0*/  F2FP.PACK_AB R53, R91, R90 ;  /* 0x0000005a5b35723e */ /* 0x002fe400000000ff */
[----:B------:R-:W-:Y:S03]  /*9ab0*/  F2FP.PACK_AB R44, R85, R84 ;  /* 0x00000054552c723e */ /* 0x000fe600000000ff */
[----:B------:R-:W1:Y:S01]  /*9ac0*/  MUFU.EX2 R104, R104 ;  /* 0x0000006800687308 */ /* 0x000e620000000800 */
[----:B------:R-:W-:Y:S02]  /*9ad0*/  F2FP.PACK_AB R46, R97, R96 ;  /* 0x00000060612e723e */ /* 0x000fe400000000ff */
[----:B------:R-:W-:Y:S02]  /*9ae0*/  F2FP.PACK_AB R45, R87, R86 ;  /* 0x00000056572d723e */ /* 0x000fe400000000ff */
[----:B------:R-:W-:Y:S05]  /*9af0*/  F2FP.PACK_AB R47, R99, R98 ;  /* 0x00000062632f723e */ /* 0x000fea00000000ff */
[----:B------:R-:W-:Y:S02]  /*9b00*/  MUFU.EX2 R106, R106 ;  /* 0x0000006a006a7308 */ /* 0x000fe40000000800 */
[-C--:B------:R-:W-:Y:S03]  /*9b10*/  HMMA.16816.F32 R4, R44, R56.reuse, R4 ;  /* 0x000000382c04723c */ /* 0x080fe60000001804 */
[----:B----4-:R-:W-:Y:S05]  /*9b20*/  F2FP.PACK_AB R55, R95, R94 ;  /* 0x0000005e5f37723e */ /* 0x010fea00000000ff */
[----:B------:R-:W2:Y:S02]  /*9b30*/  MUFU.EX2 R107, R107 ;  /* 0x0000006b006b7308 */ /* 0x000ea40000000800 */
[C---:B------:R-:W-:Y:S07]  /*9b40*/  HMMA.16816.F32 R8, R52.reuse, R56, R8 ;  /* 0x000000383408723c */ /* 0x040fee0000001808 */
[----:B------:R-:W-:Y:S01]  /*9b50*/  FADD.FTZ R57, R174, R141 ;  /* 0x0000008dae397221 */ /* 0x000fe20000010000 */
[-C--:B------:R-:W-:Y:S04]  /*9b60*/  HMMA.16816.F32 R12, R52, R58.reuse, R12 ;  /* 0x0000003a340c723c */ /* 0x080fe8000000180c */
[----:B------:R-:W-:Y:S01]  /*9b70*/  FADD.FTZ R56, R175, R140 ;  /* 0x0000008caf387221 */ /* 0x000fe20000010000 */
[----:B------:R-:W-:Y:S03]  /*9b80*/  MOV R140, R136 ;  /* 0x00000088008c7202 */ /* 0x000fe60000000f00 */
[C---:B------:R-:W-:Y:S07]  /*9b90*/  HMMA.16816.F32 R16, R44.reuse, R58, R16 ;  /* 0x0000003a2c10723c */ /* 0x040fee0000001810 */
[----:B------:R-:W-:Y:S01]  /*9ba0*/  FADD.FTZ R59, R173, R139 ;  /* 0x0000008bad3b7221 */ /* 0x000fe20000010000 */
[-C--:B---3--:R-:W-:Y:S04]  /*9bb0*/  HMMA.16816.F32 R20, R44, R60.reuse, R20 ;  /* 0x0000003c2c14723c */ /* 0x088fe80000001814 */
[----:B------:R-:W-:Y:S02]  /*9bc0*/  FADD.FTZ R58, R172, R56 ;  /* 0x00000038ac3a7221 */ /* 0x000fe40000010000 */
[----:B------:R-:W3:Y:S01]  /*9bd0*/  LDSM.16.MT88.4 R172, [R227+0x3100] ;  /* 0x00310000e3ac783b */ /* 0x000ee20000004200 */
[----:B------:R-:W-:Y:S01]  /*9be0*/  FADD.FTZ R56, R202, R0 ;  /* 0x00000000ca387221 */ /* 0x000fe20000010000 */
[C---:B------:R-:W-:Y:S01]  /*9bf0*/  HMMA.16816.F32 R24, R52.reuse, R60, R24 ;  /* 0x0000003c3418723c */ /* 0x040fe20000001818 */
[----:B------:R4:W-:Y:S03]  /*9c00*/  MUFU.EX2 R60, R3 ;  /* 0x00000003003c7308 */ /* 0x0009e60000000800 */
[----:B------:R-:W-:Y:S02]  /*9c10*/  FADD.FTZ R0, R252, R58 ;  /* 0x0000003afc007221 */ /* 0x000fe40000010000 */
[----:B------:R-:W-:Y:S02]  /*9c20*/  FADD.FTZ R56, R197, R56 ;  /* 0x00000038c5387221 */ /* 0x000fe40000010000 */
[-C--:B------:R-:W-:Y:S03]  /*9c30*/  HMMA.16816.F32 R28, R52, R62.reuse, R28 ;  /* 0x0000003e341c723c */ /* 0x080fe6000000181c */
[----:B------:R-:W1:Y:S01]  /*9c40*/  MUFU.EX2 R61, R110 ;  /* 0x0000006e003d7308 */ /* 0x000e620000000800 */
[----:B------:R-:W-:Y:S04]  /*9c50*/  FADD.FTZ R56, R198, R56 ;  /* 0x00000038c6387221 */ /* 0x000fe80000010000 */
[C---:B------:R-:W-:Y:S08]  /*9c60*/  HMMA.16816.F32 R32, R44.reuse, R62, R32 ;  /* 0x0000003e2c20723c */ /* 0x040ff00000001820 */
[-C--:B------:R-:W-:Y:S04]  /*9c70*/  HMMA.16816.F32 R36, R44, R68.reuse, R36 ;  /* 0x000000442c24723c */ /* 0x080fe80000001824 */
[----:B----4-:R-:W-:Y:S01]  /*9c80*/  FADD.FTZ R3, R186, R59 ;  /* 0x0000003bba037221 */ /* 0x010fe20000010000 */
[----:B------:R-:W-:Y:S03]  /*9c90*/  F2FP.PACK_AB R186, R113, R112 ;  /* 0x0000007071ba723e */ /* 0x000fe600000000ff */
[C---:B------:R-:W-:Y:S04]  /*9ca0*/  HMMA.16816.F32 R48, R52.reuse, R68, R48 ;  /* 0x000000443430723c */ /* 0x040fe80000001830 */
[----:B------:R-:W-:Y:S01]  /*9cb0*/  FADD.FTZ R3, R184, R3 ;  /* 0x00000003b8037221 */ /* 0x000fe20000010000 */
[----:B------:R-:W-:Y:S03]  /*9cc0*/  F2FP.PACK_AB R184, R101, R100 ;  /* 0x0000006465b8723e */ /* 0x000fe600000000ff */
[-C--:B------:R-:W-:Y:S08]  /*9cd0*/  HMMA.16816.F32 R116, R52, R70.reuse, R116 ;  /* 0x000000463474723c */ /* 0x080ff00000001874 */
[C---:B------:R-:W-:Y:S08]  /*9ce0*/  HMMA.16816.F32 R120, R44.reuse, R70, R120 ;  /* 0x000000462c78723c */ /* 0x040ff00000001878 */
[-C--:B------:R-:W-:Y:S08]  /*9cf0*/  HMMA.16816.F32 R124, R44, R64.reuse, R124 ;  /* 0x000000402c7c723c */ /* 0x080ff0000000187c */
[C---:B------:R-:W-:Y:S08]  /*9d00*/  HMMA.16816.F32 R128, R52.reuse, R64, R128 ;  /* 0x000000403480723c */ /* 0x040ff00000001880 */
[-C--:B------:R-:W-:Y:S07]  /*9d10*/  HMMA.16816.F32 R132, R52, R66.reuse, R132 ;  /* 0x000000423484723c */ /* 0x080fee0000001884 */
[----:B------:R-:W-:Y:S01]  /*9d20*/  FADD.FTZ R52, R187, R57 ;  /* 0x00000039bb347221 */ /* 0x000fe20000010000 */
[----:B------:R-:W-:Y:S04]  /*9d30*/  HMMA.16816.F32 R40, R44, R66, R40 ;  /* 0x000000422c28723c */ /* 0x000fe80000001828 */
[----:B------:R-:W-:Y:S01]  /*9d40*/  FADD.FTZ R52, R185, R52 ;  /* 0x00000034b9347221 */ /* 0x000fe20000010000 */
[----:B------:R-:W-:Y:S01]  /*9d50*/  F2FP.PACK_AB R185, R103, R102 ;  /* 0x0000006667b9723e */ /* 0x000fe200000000ff */
[----:B------:R-:W-:Y:S01]  /*9d60*/  FADD.FTZ R53, R251, R0 ;  /* 0x00000000fb357221 */ /* 0x000fe20000010000 */
[----:B------:R-:W-:Y:S01]  /*9d70*/  F2FP.PACK_AB R187, R193, R114 ;  /* 0x00000072c1bb723e */ /* 0x000fe200000000ff */
[----:B------:R-:W-:Y:S01]  /*9d80*/  FADD.FTZ R0, R171, R52 ;  /* 0x00000034ab007221 */ /* 0x000fe20000010000 */
[----:B-1----:R-:W-:Y:S03]  /*9d90*/  F2FP.PACK_AB R44, R105, R104 ;  /* 0x00000068692c723e */ /* 0x002fe600000000ff */
[----:B------:R-:W-:Y:S01]  /*9da0*/  FADD.FTZ R52, R167, R3 ;  /* 0x00000003a7347221 */ /* 0x000fe20000010000 */
[----:B------:R-:W-:Y:S01]  /*9db0*/  F2FP.PACK_AB R46, R109, R108 ;  /* 0x0000006c6d2e723e */ /* 0x000fe200000000ff */
[----:B------:R-:W-:Y:S01]  /*9dc0*/  FADD.FTZ R3, R199, R56 ;  /* 0x00000038c7037221 */ /* 0x000fe20000010000 */
[-C--:B------:R-:W-:Y:S01]  /*9dd0*/  HMMA.16816.F32 R148, R184, R156.reuse, R4 ;  /* 0x0000009cb894723c */ /* 0x080fe20000001804 */
[----:B------:R-:W1:Y:S04]  /*9de0*/  LDSM.16.MT88.4 R4, [R225+0x3100] ;  /* 0x00310000e104783b */ /* 0x000e680000004200 */
[----:B------:R-:W-:Y:S01]  /*9df0*/  FADD.FTZ R0, R165, R0 ;  /* 0x00000000a5007221 */ /* 0x000fe20000010000 */
[----:B--2---:R-:W-:Y:S01]  /*9e00*/  F2FP.PACK_AB R45, R107, R106 ;  /* 0x0000006a6b2d723e */ /* 0x004fe200000000ff */
[----:B------:R-:W-:Y:S01]  /*9e10*/  FADD.FTZ R3, R200, R3 ;  /* 0x00000003c8037221 */ /* 0x000fe20000010000 */
[----:B------:R-:W-:Y:S01]  /*9e20*/  F2FP.PACK_AB R47, R60, R61 ;  /* 0x0000003d3c2f723e */ /* 0x000fe200000000ff */
[----:B------:R-:W-:Y:S06]  /*9e30*/  FADD.FTZ R0, R250, R0 ;  /* 0x00000000fa007221 */ /* 0x000fec0000010000 */
[C---:B------:R-:W-:Y:S07]  /*9e40*/  HMMA.16816.F32 R144, R44.reuse, R156, R8 ;  /* 0x0000009c2c90723c */ /* 0x040fee0000001808 */
[----:B------:R-:W-:Y:S01]  /*9e50*/  FADD.FTZ R8, R166, R53 ;  /* 0x00000035a6087221 */ /* 0x000fe20000010000 */
[-C--:B------:R-:W-:Y:S04]  /*9e60*/  HMMA.16816.F32 R152, R44, R158.reuse, R12 ;  /* 0x0000009e2c98723c */ /* 0x080fe8000000180c */
[----:B------:R-:W-:Y:S02]  /*9e70*/  FADD.FTZ R8, R170, R8 ;  /* 0x00000008aa087221 */ /* 0x000fe40000010000 */
[----:B------:R-:W-:Y:S02]  /*9e80*/  FADD.FTZ R10, R168, R3 ;  /* 0x00000003a80a7221 */ /* 0x000fe40000010000 */
[----:B------:R-:W-:Y:S01]  /*9e90*/  FADD.FTZ R12, R164, R52 ;  /* 0x00000034a40c7221 */ /* 0x000fe20000010000 */
[C---:B------:R-:W-:Y:S04]  /*9ea0*/  HMMA.16816.F32 R156, R184.reuse, R158, R16 ;  /* 0x0000009eb89c723c */ /* 0x040fe80000001810 */
[----:B------:R-:W-:Y:S02]  /*9eb0*/  FADD.FTZ R12, R245, R12 ;  /* 0x0000000cf50c7221 */ /* 0x000fe40000010000 */
[----:B------:R-:W-:Y:S02]  /*9ec0*/  FADD.FTZ R11, R169, R8 ;  /* 0x00000008a90b7221 */ /* 0x000fe40000010000 */
[----:B------:R-:W-:Y:S01]  /*9ed0*/  FADD.FTZ R9, R249, R0 ;  /* 0x00000000f9097221 */ /* 0x000fe20000010000 */
[-C--:B---3--:R-:W-:Y:S03]  /*9ee0*/  HMMA.16816.F32 R160, R184, R172.reuse, R20 ;  /* 0x000000acb8a0723c */ /* 0x088fe60000001814 */
[----:B------:R-:W-:Y:S02]  /*9ef0*/  FADD.FTZ R8, R243, R12 ;  /* 0x0000000cf3087221 */ /* 0x000fe40000010000 */
[----:B------:R-:W-:Y:S02]  /*9f00*/  FADD.FTZ R3, R215, R11 ;  /* 0x0000000bd7037221 */ /* 0x000fe40000010000 */
[----:B------:R-:W-:Y:S01]  /*9f10*/  FADD.FTZ R0, R178, R10 ;  /* 0x0000000ab2007221 */ /* 0x000fe20000010000 */
[C---:B------:R-:W-:Y:S04]  /*9f20*/  HMMA.16816.F32 R164, R44.reuse, R172, R24 ;  /* 0x000000ac2ca4723c */ /* 0x040fe80000001818 */
[----:B------:R-:W-:Y:S02]  /*9f30*/  FADD.FTZ R12, R248, R9 ;  /* 0x00000009f80c7221 */ /* 0x000fe40000010000 */
[----:B------:R-:W-:Y:S02]  /*9f40*/  FADD.FTZ R15, R222, R8 ;  /* 0x00000008de0f7221 */ /* 0x000fe40000010000 */
[----:B------:R-:W-:Y:S01]  /*9f50*/  FADD.FTZ R14, R214, R3 ;  /* 0x00000003d60e7221 */ /* 0x000fe20000010000 */
[----:B------:R-:W2:Y:S01]  /*9f60*/  LDSM.16.MT88.4 R8, [R226+0x3100] ;  /* 0x00310000e208783b */ /* 0x000ea20000004200 */
[-C--:B------:R-:W-:Y:S03]  /*9f70*/  HMMA.16816.F32 R168, R44, R174.reuse, R28 ;  /* 0x000000ae2ca8723c */ /* 0x080fe6000000181c */
[----:B------:R-:W-:Y:S02]  /*9f80*/  FADD.FTZ R13, R177, R0 ;  /* 0x00000000b10d7221 */ /* 0x000fe40000010000 */
[----:B------:R-:W-:Y:S02]  /*9f90*/  FADD.FTZ R3, R221, R15 ;  /* 0x0000000fdd037221 */ /* 0x000fe40000010000 */
[----:B------:R-:W-:Y:S01]  /*9fa0*/  FADD.FTZ R0, R213, R14 ;  /* 0x0000000ed5007221 */ /* 0x000fe20000010000 */
[C---:B------:R-:W-:Y:S04]  /*9fb0*/  HMMA.16816.F32 R172, R184.reuse, R174, R32 ;  /* 0x000000aeb8ac723c */ /* 0x040fe80000001820 */
[----:B------:R-:W-:Y:S02]  /*9fc0*/  FADD.FTZ R12, R247, R12 ;  /* 0x0000000cf70c7221 */ /* 0x000fe40000010000 */
[----:B------:R-:W-:Y:S02]  /*9fd0*/  FADD.FTZ R16, R176, R13 ;  /* 0x0000000db0107221 */ /* 0x000fe40000010000 */
[----:B------:R-:W-:Y:S04]  /*9fe0*/  FADD.FTZ R14, R208, R3 ;  /* 0x00000003d00e7221 */ /* 0x000fe80000010000 */
[----:B------:R-:W-:Y:S02]  /*9ff0*/  FADD.FTZ R13, R179, R0 ;  /* 0x00000000b30d7221 */ /* 0x000fe40000010000 */
[----:B------:R-:W-:Y:S01]  /*a000*/  FADD.FTZ R15, R212, R12 ;  /* 0x0000000cd40f7221 */ /* 0x000fe20000010000 */
[-C--:B-1----:R-:W-:Y:S03]  /*a010*/  HMMA.16816.F32 R176, R184, R4.reuse, R36 ;  /* 0x00000004b8b0723c */ /* 0x082fe60000001824 */
[----:B------:R-:W-:Y:S02]  /*a020*/  FADD.FTZ R12, R181, R16 ;  /* 0x00000010b50c7221 */ /* 0x000fe40000010000 */
[----:B------:R-:W-:Y:S02]  /*a030*/  FADD.FTZ R0, R207, R14 ;  /* 0x0000000ecf007221 */ /* 0x000fe40000010000 */
[----:B------:R-:W-:Y:S02]  /*a040*/  FADD.FTZ R3, R211, R15 ;  /* 0x0000000fd3037221 */ /* 0x000fe40000010000 */
[----:B------:R-:W-:Y:S03]  /*a050*/  FADD.FTZ R15, R182, R13 ;  /* 0x0000000db60f7221 */ /* 0x000fe60000010000 */
[----:B------:R-:W-:Y:S02]  /*a060*/  FADD.FTZ R14, R180, R12 ;  /* 0x0000000cb40e7221 */ /* 0x000fe40000010000 */
[----:B------:R-:W-:Y:S02]  /*a070*/  FADD.FTZ R12, R183, R0 ;  /* 0x00000000b70c7221 */ /* 0x000fe40000010000 */
[----:B------:R-:W-:Y:S01]  /*a080*/  FADD.FTZ R13, R210, R3 ;  /* 0x00000003d20d7221 */ /* 0x000fe20000010000 */
[C---:B------:R-:W-:Y:S04]  /*a090*/  HMMA.16816.F32 R180, R44.reuse, R4, R48 ;  /* 0x000000042cb4723c */ /* 0x040fe80000001830 */
[----:B------:R-:W-:Y:S02]  /*a0a0*/  FADD.FTZ R0, R209, R13 ;  /* 0x0000000dd1007221 */ /* 0x000fe40000010000 */
[----:B------:R-:W-:Y:S02]  /*a0b0*/  FADD.FTZ R3, R188, R14 ;  /* 0x0000000ebc037221 */ /* 0x000fe40000010000 */
[----:B------:R-:W-:Y:S01]  /*a0c0*/  FADD.FTZ R4, R205, R15 ;  /* 0x0000000fcd047221 */ /* 0x000fe20000010000 */
[-C--:B------:R-:W-:Y:S03]  /*a0d0*/  HMMA.16816.F32 R116, R44, R6.reuse, R116 ;  /* 0x000000062c74723c */ /* 0x080fe60000001874 */
[----:B------:R-:W-:Y:S02]  /*a0e0*/  FADD.FTZ R14, R206, R12 ;  /* 0x0000000cce0e7221 */ /* 0x000fe40000010000 */
[----:B------:R-:W-:Y:S02]  /*a0f0*/  FADD.FTZ R13, R204, R4 ;  /* 0x00000004cc0d7221 */ /* 0x000fe40000010000 */
[----:B------:R-:W-:Y:S01]  /*a100*/  FADD.FTZ R5, R190, R0 ;  /* 0x00000000be057221 */ /* 0x000fe20000010000 */
[C---:B------:R-:W-:Y:S04]  /*a110*/  HMMA.16816.F32 R120, R184.reuse, R6, R120 ;  /* 0x00000006b878723c */ /* 0x040fe80000001878 */
[----:B------:R-:W-:Y:S01]  /*a120*/  FADD.FTZ R12, R142, R3 ;  /* 0x000000038e0c7221 */ /* 0x000fe20000010000 */
[----:B------:R-:W-:Y:S01]  /*a130*/  MOV R142, R2 ;  /* 0x00000002008e7202 */ /* 0x000fe20000000f00 */
[----:B------:R-:W-:Y:S02]  /*a140*/  FADD.FTZ R4, R81, R14 ;  /* 0x0000000e51047221 */ /* 0x000fe40000010000 */
[----:B------:R-:W-:Y:S01]  /*a150*/  FADD.FTZ R3, R72, R13 ;  /* 0x0000000d48037221 */ /* 0x000fe20000010000 */
[-C--:B--2---:R-:W-:Y:S03]  /*a160*/  HMMA.16816.F32 R124, R184, R8.reuse, R124 ;  /* 0x00000008b87c723c */ /* 0x084fe6000000187c */
        /* <DEDUP_REMOVED lines=11> */
[----:B------:R-:W-:Y:S04]  /*a220*/  HMMA.16816.F32 R184, R184, R10, R40 ;  /* 0x0000000ab8b8723c */ /* 0x000fe80000001828 */
[----:B------:R-:W-:Y:S02]  /*a230*/  FADD.FTZ R12, R78, R5 ;  /* 0x000000054e0c7221 */ /* 0x000fe40000010000 */
[----:B------:R-:W-:Y:S02]  /*a240*/  FADD.FTZ R6, R83, R3 ;  /* 0x0000000353067221 */ /* 0x000fe40000010000 */
[----:B------:R-:W-:Y:S04]  /*a250*/  FADD.FTZ R5, R77, R0 ;  /* 0x000000004d057221 */ /* 0x000fe80000010000 */
[----:B------:R-:W-:Y:S02]  /*a260*/  FADD.FTZ R3, R84, R7 ;  /* 0x0000000754037221 */ /* 0x000fe40000010000 */
        /* <DEDUP_REMOVED lines=28> */
[----:B------:R-:W-:Y:S01]  /*a430*/  FADD.FTZ R7, R107, R7 ;  /* 0x000000076b077221 */ /* 0x000fe20000010000 */
[----:B------:R-:W-:Y:S01]  /*a440*/  STL [R1], R5 ;  /* 0x0000000501007387 */ /* 0x000fe20000100800 */
[----:B------:R-:W-:Y:S02]  /*a450*/  FADD.FTZ R3, R109, R3 ;  /* 0x000000036d037221 */ /* 0x000fe40000010000 */
[----:B------:R-:W-:Y:S01]  /*a460*/  FADD.FTZ R0, R61, R7 ;  /* 0x000000073d007221 */ /* 0x000fe20000010000 */
[----:B------:R-:W-:Y:S03]  /*a470*/  STL [R1+0x4], R4 ;  /* 0x0000040401007387 */ /* 0x000fe60000100800 */
[----:B------:R-:W-:Y:S01]  /*a480*/  FADD.FTZ R0, R60, R0 ;  /* 0x000000003c007221 */ /* 0x000fe20000010000 */
[----:B------:R1:W-:Y:S04]  /*a490*/  STL [R1+0x8], R3 ;  /* 0x0000080301007387 */ /* 0x0003e80000100800 */
[----:B------:R2:W-:Y:S01]  /*a4a0*/  STL [R1+0xc], R0 ;  /* 0x00000c0001007387 */ /* 0x0005e20000100800 */
[----:B-1----:R-:W-:Y:S02]  /*a4b0*/  MOV R3, R137 ;  /* 0x0000008900037202 */ /* 0x002fe40000000f00 */
[----:B--2---:R-:W-:Y:S01]  /*a4c0*/  MOV R0, R138 ;  /* 0x0000008a00007202 */ /* 0x004fe20000000f00 */
[----:B------:R-:W-:-:S05]  /*a4d0*/  @P0 BRA `(.L_x_20) ;  /* 0xffffc1e000000947 */ /* 0x000fca000383ffff */
.L_x_19:
[----:B-1----:R-:W2:Y:S04]  /*a4e0*/  LDL.LU R6, [R1] ;  /* 0x0000000001067983 */ /* 0x002ea80000300800 */
[----:B------:R-:W3:Y:S04]  /*a4f0*/  LDL.LU R4, [R1+0x4] ;  /* 0x0000040001047983 */ /* 0x000ee80000300800 */
[----:B------:R-:W4:Y:S04]  /*a500*/  LDL.LU R10, [R1+0x8] ;  /* 0x00000800010a7983 */ /* 0x000f280000300800 */
[----:B------:R-:W4:Y:S01]  /*a510*/  LDL.LU R8, [R1+0xc] ;  /* 0x00000c0001087983 */ /* 0x000f220000300800 */
[----:B------:R-:W-:-:S02]  /*a520*/  MOV R20, 0xff800000 ;  /* 0xff80000000147802 */ /* 0x000fc40000000f00 */
[----:B------:R-:W-:Y:S02]  /*a530*/  MOV R21, 0xff800000 ;  /* 0xff80000000157802 */ /* 0x000fe40000000f00 */
[----:B------:R-:W-:Y:S02]  /*a540*/  MOV R22, 0xff800000 ;  /* 0xff80000000167802 */ /* 0x000fe40000000f00 */
[----:B------:R-:W-:Y:S02]  /*a550*/  MOV R23, 0xff800000 ;  /* 0xff80000000177802 */ /* 0x000fe40000000f00 */
[----:B------:R-:W-:Y:S01]  /*a560*/  PLOP3.LUT P4, PT, PT, PT, PT, 0x8, 0x0 ;  /* 0x000000000000781c */ /* 0x000fe20003f8e170 */
[----:B--2---:R-:W1:Y:S04]  /*a570*/  SHFL.BFLY PT, R5, R6, 0x2, 0x1f ;  /* 0x0c401f0006057f89 */ /* 0x004e6800000e0000 */
[----:B---3--:R-:W2:Y:S04]  /*a580*/  SHFL.BFLY PT, R9, R4, 0x2, 0x1f ;  /* 0x0c401f0004097f89 */ /* 0x008ea800000e0000 */
[----:B----4-:R-:W3:Y:S01]  /*a590*/  SHFL.BFLY PT, R7, R10, 0x2, 0x1f ;  /* 0x0c401f000a077f89 */ /* 0x010ee200000e0000 */
[----:B-1----:R-:W-:-:S03]  /*a5a0*/  FADD.FTZ R5, R5, R6 ;  /* 0x0000000605057221 */ /* 0x002fc60000010000 */
[----:B------:R-:W1:Y:S01]  /*a5b0*/  SHFL.BFLY PT, R6, R8, 0x2, 0x1f ;  /* 0x0c401f0008067f89 */ /* 0x000e6200000e0000 */
[----:B--2---:R-:W-:-:S03]  /*a5c0*/  FADD.FTZ R9, R9, R4 ;  /* 0x0000000409097221 */ /* 0x004fc60000010000 */
[----:B------:R-:W2:Y:S01]  /*a5d0*/  SHFL.BFLY PT, R0, R5, 0x1, 0x1f ;  /* 0x0c201f0005007f89 */ /* 0x000ea200000e0000 */
[----:B---3--:R-:W-:-:S03]  /*a5e0*/  FADD.FTZ R7, R7, R10 ;  /* 0x0000000a07077221 */ /* 0x008fc60000010000 */
[----:B------:R-:W3:Y:S04]  /*a5f0*/  SHFL.BFLY PT, R4, R9, 0x1, 0x1f ;  /* 0x0c201f0009047f89 */ /* 0x000ee800000e0000 */
[----:B------:R-:W4:Y:S01]  /*a600*/  SHFL.BFLY PT, R3, R7, 0x1, 0x1f ;  /* 0x0c201f0007037f89 */ /* 0x000f2200000e0000 */
[----:B-1----:R-:W-:Y:S02]  /*a610*/  FADD.FTZ R6, R6, R8 ;  /* 0x0000000806067221 */ /* 0x002fe40000010000 */
[----:B--2---:R-:W-:-:S03]  /*a620*/  FADD.FTZ R5, R5, R0 ;  /* 0x0000000005057221 */ /* 0x004fc60000010000 */
[----:B------:R-:W1:Y:S01]  /*a630*/  SHFL.BFLY PT, R8, R6, 0x1, 0x1f ;  /* 0x0c201f0006087f89 */ /* 0x000e6200000e0000 */
[----:B------:R-:W-:Y:S01]  /*a640*/  MOV R0, RZ ;  /* 0x000000ff00007202 */ /* 0x000fe20000000f00 */
[----:B---3--:R-:W-:Y:S01]  /*a650*/  FADD.FTZ R9, R9, R4 ;  /* 0x0000000409097221 */ /* 0x008fe20000010000 */
[----:B------:R-:W-:Y:S02]  /*a660*/  FSETP.NE.FTZ.AND P3, PT, R5, RZ, PT ;  /* 0x000000ff0500720b */ /* 0x000fe40003f75000 */
[----:B------:R-:W-:Y:S01]  /*a670*/  MOV R4, RZ ;  /* 0x000000ff00047202 */ /* 0x000fe20000000f00 */
[----:B----4-:R-:W-:Y:S01]  /*a680*/  FADD.FTZ R7, R7, R3 ;  /* 0x0000000307077221 */ /* 0x010fe20000010000 */
[----:B------:R-:W-:Y:S02]  /*a690*/  FSETP.NE.FTZ.AND P2, PT, R9, RZ, PT ;  /* 0x000000ff0900720b */ /* 0x000fe40003f55000 */
[----:B------:R-:W-:Y:S02]  /*a6a0*/  MOV R3, RZ ;  /* 0x000000ff00037202 */ /* 0x000fe40000000f00 */
[----:B------:R-:W-:-:S05]  /*a6b0*/  FSETP.NE.FTZ.AND P1, PT, R7, RZ, PT ;  /* 0x000000ff0700720b */ /* 0x000fca0003f35000 */
[----:B------:R-:W2:Y:S01]  /*a6c0*/  @P3 MUFU.RCP R0, R5 ;  /* 0x0000000500003308 */ /* 0x000ea20000001000 */
[----:B-1----:R-:W-:-:S07]  /*a6d0*/  FADD.FTZ R6, R8, R6 ;  /* 0x0000000608067221 */ /* 0x002fce0000010000 */
[----:B------:R-:W1:Y:S01]  /*a6e0*/  @P1 MUFU.RCP R3, R7 ;  /* 0x0000000700031308 */ /* 0x000e620000001000 */
[----:B------:R-:W-:Y:S01]  /*a6f0*/  FSETP.NE.FTZ.AND P0, PT, R6, RZ, PT ;  /* 0x000000ff0600720b */ /* 0x000fe20003f15000 */
[----:B--2---:R-:W-:-:S06]  /*a700*/  FMUL.FTZ R148, R0, R148 ;  /* 0x0000009400947220 */ /* 0x004fcc0000410000 */
[----:B------:R-:W2:Y:S01]  /*a710*/  @P2 MUFU.RCP R4, R9 ;  /* 0x0000000900042308 */ /* 0x000ea20000001000 */
[C---:B------:R-:W-:Y:S02]  /*a720*/  FMUL.FTZ R149, R0.reuse, R149 ;  /* 0x0000009500957220 */ /* 0x040fe40000410000 */
[C---:B------:R-:W-:Y:S02]  /*a730*/  FMUL.FTZ R156, R0.reuse, R156 ;  /* 0x0000009c009c7220 */ /* 0x040fe40000410000 */
[C---:B------:R-:W-:Y:S02]  /*a740*/  FMUL.FTZ R157, R0.reuse, R157 ;  /* 0x0000009d009d7220 */ /* 0x040fe40000410000 */
[C---:B------:R-:W-:Y:S01]  /*a750*/  FMUL.FTZ R160, R0.reuse, R160 ;  /* 0x000000a000a07220 */ /* 0x040fe20000410000 */
[----:B------:R-:W-:Y:S01]  /*a760*/  @P3 MUFU.LG2 R11, R5 ;  /* 0x00000005000b3308 */ /* 0x000fe20000000c00 */
[C---:B------:R-:W-:Y:S01]  /*a770*/  FMUL.FTZ R161, R0.reuse, R161 ;  /* 0x000000a100a17220 */ /* 0x040fe20000410000 */
[----:B------:R-:W-:Y:S01]  /*a780*/  @P0 MOV R8, 0x3f317218 ;  /* 0x3f31721800080802 */ /* 0x000fe20000000f00 */
[----:B------:R-:W-:-:S02]  /*a790*/  FMUL.FTZ R172, R0, R172 ;  /* 0x000000ac00ac7220 */ /* 0x000fc40000410000 */
[C---:B------:R-:W-:Y:S02]  /*a7a0*/  FMUL.FTZ R173, R0.reuse, R173 ;  /* 0x000000ad00ad7220 */ /* 0x040fe40000410000 */
[C---:B------:R-:W-:Y:S01]  /*a7b0*/  FMUL.FTZ R176, R0.reuse, R176 ;  /* 0x000000b000b07220 */ /* 0x040fe20000410000 */
[----:B------:R-:W-:Y:S01]  /*a7c0*/  @P2 MUFU.LG2 R9, R9 ;  /* 0x0000000900092308 */ /* 0x000fe20000000c00 */
[C---:B------:R-:W-:Y:S02]  /*a7d0*/  FMUL.FTZ R177, R0.reuse, R177 ;  /* 0x000000b100b17220 */ /* 0x040fe40000410000 */
[C---:B------:R-:W-:Y:S02]  /*a7e0*/  FMUL.FTZ R120, R0.reuse, R120 ;  /* 0x0000007800787220 */ /* 0x040fe40000410000 */
[C---:B------:R-:W-:Y:S02]  /*a7f0*/  FMUL.FTZ R121, R0.reuse, R121 ;  /* 0x0000007900797220 */ /* 0x040fe40000410000 */
[C---:B------:R-:W-:Y:S01]  /*a800*/  FMUL.FTZ R124, R0.reuse, R124 ;  /* 0x0000007c007c7220 */ /* 0x040fe20000410000 */
[----:B------:R-:W-:Y:S01]  /*a810*/  @P1 MUFU.LG2 R7, R7 ;  /* 0x0000000700071308 */ /* 0x000fe20000000c00 */
[----:B------:R-:W-:-:S02]  /*a820*/  FMUL.FTZ R125, R0, R125 ;  /* 0x0000007d007d7220 */ /* 0x000fc40000410000 */
[C---:B------:R-:W-:Y:S02]  /*a830*/  FMUL.FTZ R184, R0.reuse, R184 ;  /* 0x000000b800b87220 */ /* 0x040fe40000410000 */
[----:B------:R-:W-:Y:S01]  /*a840*/  FMUL.FTZ R185, R0, R185 ;  /* 0x000000b900b97220 */ /* 0x000fe20000410000 */
[----:B------:R-:W-:Y:S01]  /*a850*/  MOV R0, RZ ;  /* 0x000000ff00007202 */ /* 0x000fe20000000f00 */
[C---:B-1----:R-:W-:Y:S02]  /*a860*/  FMUL.FTZ R144, R3.reuse, R144 ;  /* 0x0000009003907220 */ /* 0x042fe40000410000 */
[C---:B------:R-:W-:Y:S02]  /*a870*/  FMUL.FTZ R145, R3.reuse, R145 ;  /* 0x0000009103917220 */ /* 0x040fe40000410000 */
[C---:B------:R-:W-:Y:S01]  /*a880*/  FMUL.FTZ R152, R3.reuse, R152 ;  /* 0x0000009803987220 */ /* 0x040fe20000410000 */
[----:B------:R-:W1:Y:S01]  /*a890*/  @P0 MUFU.RCP R0, R6 ;  /* 0x0000000600000308 */ /* 0x000e620000001000 */
[----:B------:R-:W-:-:S02]  /*a8a0*/  FMUL.FTZ R153, R3, R153 ;  /* 0x0000009903997220 */ /* 0x000fc40000410000 */
[C---:B------:R-:W-:Y:S02]  /*a8b0*/  FMUL.FTZ R164, R3.reuse, R164 ;  /* 0x000000a403a47220 */ /* 0x040fe40000410000 */
[C---:B------:R-:W-:Y:S02]  /*a8c0*/  FMUL.FTZ R165, R3.reuse, R165 ;  /* 0x000000a503a57220 */ /* 0x040fe40000410000 */
[C---:B------:R-:W-:Y:S01]  /*a8d0*/  FMUL.FTZ R168, R3.reuse, R168 ;  /* 0x000000a803a87220 */ /* 0x040fe20000410000 */
[----:B------:R-:W3:Y:S01]  /*a8e0*/  @P0 MUFU.LG2 R6, R6 ;  /* 0x0000000600060308 */ /* 0x000ee20000000c00 */
[C---:B------:R-:W-:Y:S02]  /*a8f0*/  FMUL.FTZ R169, R3.reuse, R169 ;  /* 0x000000a903a97220 */ /* 0x040fe40000410000 */
[C---:B------:R-:W-:Y:S02]  /*a900*/  FMUL.FTZ R180, R3.reuse, R180 ;  /* 0x000000b403b47220 */ /* 0x040fe40000410000 */
[----:B------:R-:W-:-:S02]  /*a910*/  FMUL.FTZ R181, R3, R181 ;  /* 0x000000b503b57220 */ /* 0x000fc40000410000 */
[C---:B------:R-:W-:Y:S02]  /*a920*/  FMUL.FTZ R116, R3.reuse, R116 ;  /* 0x0000007403747220 */ /* 0x040fe40000410000 */
[C---:B------:R-:W-:Y:S02]  /*a930*/  FMUL.FTZ R117, R3.reuse, R117 ;  /* 0x0000007503757220 */ /* 0x040fe40000410000 */
[C---:B------:R-:W-:Y:S02]  /*a940*/  FMUL.FTZ R128, R3.reuse, R128 ;  /* 0x0000008003807220 */ /* 0x040fe40000410000 */
[C---:B------:R-:W-:Y:S02]  /*a950*/  FMUL.FTZ R129, R3.reuse, R129 ;  /* 0x0000008103817220 */ /* 0x040fe40000410000 */
[C---:B------:R-:W-:Y:S02]  /*a960*/  FMUL.FTZ R132, R3.reuse, R132 ;  /* 0x0000008403847220 */ /* 0x040fe40000410000 */
[----:B------:R-:W-:Y:S01]  /*a970*/  FMUL.FTZ R133, R3, R133 ;  /* 0x0000008503857220 */ /* 0x000fe20000410000 */
[----:B------:R-:W-:Y:S01]  /*a980*/  @P2 MOV R3, 0x3f317218 ;  /* 0x3f31721800032802 */ /* 0x000fe20000000f00 */
[----:B--2---:R-:W-:-:S02]  /*a990*/  FMUL.FTZ R150, R4, R150 ;  /* 0x0000009604967220 */ /* 0x004fc40000410000 */
[C---:B------:R-:W-:Y:S02]  /*a9a0*/  FMUL.FTZ R151, R4.reuse, R151 ;  /* 0x0000009704977220 */ /* 0x040fe40000410000 */
[C---:B------:R-:W-:Y:S02]  /*a9b0*/  FMUL.FTZ R158, R4.reuse, R158 ;  /* 0x0000009e049e7220 */ /* 0x040fe40000410000 */
[C---:B------:R-:W-:Y:S02]  /*a9c0*/  FMUL.FTZ R159, R4.reuse, R159 ;  /* 0x0000009f049f7220 */ /* 0x040fe40000410000 */
        /* <DEDUP_REMOVED lines=11> */
[----:B------:R-:W-:Y:S01]  /*aa80*/  FMUL.FTZ R187, R4, R187 ;  /* 0x000000bb04bb7220 */ /* 0x000fe20000410000 */
[----:B------:R-:W-:Y:S01]  /*aa90*/  @P3 MOV R4, 0x3f317218 ;  /* 0x3f31721800043802 */ /* 0x000fe20000000f00 */
[C---:B-1----:R-:W-:Y:S02]  /*aaa0*/  FMUL.FTZ R146, R0.reuse, R146 ;  /* 0x0000009200927220 */ /* 0x042fe40000410000 */
        /* <DEDUP_REMOVED lines=14> */
[----:B------:R-:W-:Y:S01]  /*ab90*/  FMUL.FTZ R135, R0, R135 ;  /* 0x0000008700877220 */ /* 0x000fe20000410000 */
[----:B------:R-:W-:Y:S01]  /*aba0*/  @P1 MOV R0, 0x3f317218 ;  /* 0x3f31721800001802 */ /* 0x000fe20000000f00 */
[----:B------:R-:W-:Y:S02]  /*abb0*/  @P2 FMUL.FTZ R5, R3, c[0x0][0x2d0] ;  /* 0x0000b40003052a20 */ /* 0x000fe40000410000 */
[----:B------:R-:W-:Y:S02]  /*abc0*/  @P3 FMUL.FTZ R10, R4, c[0x0][0x2d0] ;  /* 0x0000b400040a3a20 */ /* 0x000fe40000410000 */
[----:B------:R-:W-:Y:S02]  /*abd0*/  @P1 FMUL.FTZ R3, R0, c[0x0][0x2d0] ;  /* 0x0000b40000031a20 */ /* 0x000fe40000410000 */
[----:B------:R-:W-:Y:S02]  /*abe0*/  @P3 FMUL.FTZ R11, R11, 0.69314718246459960938 ;  /* 0x3f3172180b0b3820 */ /* 0x000fe40000410000 */
[----:B------:R-:W-:-:S02]  /*abf0*/  @P2 FMUL.FTZ R9, R9, 0.69314718246459960938 ;  /* 0x3f31721809092820 */ /* 0x000fc40000410000 */
[----:B------:R-:W-:Y:S02]  /*ac00*/  @P1 FMUL.FTZ R7, R7, 0.69314718246459960938 ;  /* 0x3f31721807071820 */ /* 0x000fe40000410000 */
[----:B---3--:R-:W-:Y:S02]  /*ac10*/  @P0 FMUL.FTZ R4, R6, 0.69314718246459960938 ;  /* 0x3f31721806040820 */ /* 0x008fe40000410000 */
[----:B------:R-:W-:Y:S02]  /*ac20*/  @P0 FMUL.FTZ R0, R8, c[0x0][0x2d0] ;  /* 0x0000b40008000a20 */ /* 0x000fe40000410000 */
[----:B------:R-:W-:Y:S02]  /*ac30*/  @P3 FFMA.FTZ R20, R10, R138, R11 ;  /* 0x0000008a0a143223 */ /* 0x000fe4000001000b */
[----:B------:R-:W-:Y:S02]  /*ac40*/  @P2 FFMA.FTZ R21, R5, R137, R9 ;  /* 0x0000008905152223 */ /* 0x000fe40000010009 */
[----:B------:R-:W-:-:S02]  /*ac50*/  @P1 FFMA.FTZ R22, R3, R136, R7 ;  /* 0x0000008803161223 */ /* 0x000fc40000010007 */
[----:B------:R-:W-:Y:S02]  /*ac60*/  @P0 FFMA.FTZ R23, R0, R2, R4 ;  /* 0x0000000200170223 */ /* 0x000fe40000010004 */
.L_x_3:
[----:B-1----:R-:W-:Y:S05]  /*ac70*/  @P4 BRA `(.L_x_21) ;  /* 0x0000142000004947 */ /* 0x002fea0003800000 */
[----:B------:R-:W2:Y:S01]  /*ac80*/  LDL.LU R14, [R1+0x20] ;  /* 0x00002000010e7983 */ /* 0x000ea20000300800 */
[----:B------:R-:W-:Y:S01]  /*ac90*/  MOV R24, c[0x0][0x4e8] ;  /* 0x00013a0000187a02 */ /* 0x000fe20000000f00 */
[----:B------:R-:W-:Y:S02]  /*aca0*/  BSSY B0, `(.L_x_22) ;  /* 0x00000a9000007945 */ /* 0x000fe40003800000 */
[----:B------:R-:W1:Y:S01]  /*acb0*/  S2R R16, SR_TID.X ;  /* 0x0000000000107919 */ /* 0x000e620000002100 */
[C---:B------:R-:W-:Y:S01]  /*acc0*/  ISETP.NE.AND P0, PT, R24.reuse, 0x1, PT ;  /* 0x000000011800780c */ /* 0x040fe20003f05270 */
[----:B------:R-:W-:Y:S02]  /*acd0*/  IMAD R24, R24, c[0x0][0x388], RZ ;  /* 0x0000e20018187a24 */ /* 0x000fe400078e02ff */
[----:B------:R-:W3:Y:S04]  /*ace0*/  S2R R12, SR_CTAID.Y ;  /* 0x00000000000c7919 */ /* 0x000ee80000002600 */
[----:B------:R-:W4:Y:S04]  /*acf0*/  S2R R13, SR_CTAID.Z ;  /* 0x00000000000d7919 */ /* 0x000f280000002700 */
[----:B------:R-:W2:Y:S01]  /*ad00*/  S2R R15, SR_CTAID.X ;  /* 0x00000000000f7919 */ /* 0x000ea20000002500 */
[----:B-1----:R-:W-:-:S04]  /*ad10*/  SHF.R.S32.HI R11, RZ, 0x1f, R16 ;  /* 0x0000001fff0b7819 */ /* 0x002fc80000011410 */
[CC--:B------:R-:W-:Y:S02]  /*ad20*/  LEA.HI R6, R11.reuse, R16.reuse, RZ, 0x2 ;  /* 0x000000100b067211 */ /* 0x0c0fe400078f10ff */
[----:B------:R-:W-:Y:S02]  /*ad30*/  LEA.HI R11, R11, R16, RZ, 0x5 ;  /* 0x000000100b0b7211 */ /* 0x000fe400078f28ff */
[----:B------:R-:W-:Y:S02]  /*ad40*/  LOP3.LUT R6, R6, 0xfffffffc, RZ, 0xc0, !PT ;  /* 0xfffffffc06067812 */ /* 0x000fe400078ec0ff */
[----:B------:R-:W-:-:S03]  /*ad50*/  SHF.R.S32.HI R7, RZ, 0x5, R11 ;  /* 0x00000005ff077819 */ /* 0x000fc6000001140b */
[----:B------:R-:W-:Y:S01]  /*ad60*/  IMAD.IADD R6, R16, 0x1, -R6 ;  /* 0x0000000110067824 */ /* 0x000fe200078e0a06 */
[----:B------:R-:W-:Y:S01]  /*ad70*/  BAR.SYNC.DEFER_BLOCKING 0x1, 0x80 ;  /* 0x0042000000007b1d */ /* 0x000fe20000010000 */
[----:B--2---:R-:W-:Y:S01]  /*ad80*/  SHF.R.S32.HI R10, RZ, 0x1f, R14 ;  /* 0x0000001fff0a7819 */ /* 0x004fe2000001140e */
[----:B------:R-:W-:-:S04]  /*ad90*/  IMAD.WIDE.U32 R2, R14, c[0x0][0x4d0], RZ ;  /* 0x000134000e027a25 */ /* 0x000fc800078e00ff */
[----:B------:R-:W-:Y:S02]  /*ada0*/  IMAD R0, R10, c[0x0][0x4d0], RZ ;  /* 0x000134000a007a24 */ /* 0x000fe400078e02ff */
[----:B------:R-:W-:Y:S02]  /*adb0*/  IMAD.MOV R9, RZ, RZ, -R14 ;  /* 0x000000ffff097224 */ /* 0x000fe400078e0a0e */
[----:B------:R-:W-:Y:S01]  /*adc0*/  IMAD R4, R14, c[0x0][0x4d4], R0 ;  /* 0x000135000e047a24 */ /* 0x000fe200078e0200 */
[----:B------:R-:W-:Y:S01]  /*add0*/  SHF.R.S32.HI R0, RZ, 0x1f, R11 ;  /* 0x0000001fff007819 */ /* 0x000fe2000001140b */
[----:B---3--:R-:W-:Y:S01]  /*ade0*/  IMAD R12, R9, c[0x0][0x550], R12 ;  /* 0x00015400090c7a24 */ /* 0x008fe200078e020c */
[----:B------:R-:W-:Y:S01]  /*adf0*/  LOP3.LUT R11, R11, 0xffffffe0, RZ, 0xc0, !PT ;  /* 0xffffffe00b0b7812 */ /* 0x000fe200078ec0ff */
[----:B------:R-:W-:Y:S01]  /*ae00*/  IMAD.IADD R5, R3, 0x1, R4 ;  /* 0x0000000103057824 */ /* 0x000fe200078e0204 */
[----:B------:R-:W-:Y:S01]  /*ae10*/  LEA.HI R8, R0, R7, RZ, 0x2 ;  /* 0x0000000700087211 */ /* 0x000fe200078f10ff */
[----:B------:R-:W-:Y:S01]  /*ae20*/  IMAD.MOV.U32 R4, RZ, RZ, R2 ;  /* 0x000000ffff047224 */ /* 0x000fe200078e0002 */
[----:B------:R-:W-:Y:S01]  /*ae30*/  LEA.HI R0, R6, R6, RZ, 0x1 ;  /* 0x0000000606007211 */ /* 0x000fe200078f08ff */
[----:B------:R-:W-:Y:S01]  /*ae40*/  IMAD R2, R10, c[0x0][0x438], RZ ;  /* 0x00010e000a027a24 */ /* 0x000fe200078e02ff */
[----:B------:R-:W-:Y:S01]  /*ae50*/  LOP3.LUT R8, R8, 0xffffffc, RZ, 0xc0, !PT ;  /* 0x0ffffffc08087812 */ /* 0x000fe200078ec0ff */
[----:B----4-:R-:W-:Y:S01]  /*ae60*/  IMAD.WIDE.U32 R4, R13, c[0x0][0x4d8], R4 ;  /* 0x000136000d047a25 */ /* 0x010fe200078e0004 */
[----:B------:R-:W-:-:S02]  /*ae70*/  LOP3.LUT R3, R0, 0x1ffffffe, RZ, 0xc0, !PT ;  /* 0x1ffffffe00037812 */ /* 0x000fc400078ec0ff */
[----:B------:R-:W-:Y:S01]  /*ae80*/  IADD3 R16, -R11, R16, RZ ;  /* 0x000000100b107210 */ /* 0x000fe20007ffe1ff */
[----:B------:R-:W-:Y:S01]  /*ae90*/  IMAD.SHL.U32 R0, R0, 0x20, RZ ;  /* 0x0000002000007824 */ /* 0x000fe200078e00ff */
[----:B------:R-:W-:Y:S01]  /*aea0*/  SHF.R.S32.HI R10, RZ, 0x1f, R13 ;  /* 0x0000001fff0a7819 */ /* 0x000fe2000001140d */
[----:B------:R-:W-:Y:S01]  /*aeb0*/  IMAD.IADD R9, R7, 0x1, -R8 ;  /* 0x0000000107097824 */ /* 0x000fe200078e0a08 */
[----:B------:R-:W-:Y:S02]  /*aec0*/  SHF.R.S32.HI R8, RZ, 0x1f, R16 ;  /* 0x0000001fff087819 */ /* 0x000fe40000011410 */
[----:B------:R-:W-:Y:S01]  /*aed0*/  IADD3 R7, R6, -R3, RZ ;  /* 0x8000000306077210 */ /* 0x000fe20007ffe0ff */
[----:B------:R-:W-:Y:S01]  /*aee0*/  IMAD R6, R14, c[0x0][0x43c], R2 ;  /* 0x00010f000e067a24 */ /* 0x000fe200078e0202 */
[----:B------:R-:W-:Y:S01]  /*aef0*/  LOP3.LUT R0, R0, 0xffffffc0, RZ, 0xc0, !PT ;  /* 0xffffffc000007812 */ /* 0x000fe200078ec0ff */
[----:B------:R-:W-:Y:S01]  /*af00*/  IMAD.WIDE.U32 R2, R14, c[0x0][0x438], RZ ;  /* 0x00010e000e027a25 */ /* 0x000fe200078e00ff */
[----:B------:R-:W-:-:S02]  /*af10*/  LEA.HI R19, R8, R16, RZ, 0x2 ;  /* 0x0000001008137211 */ /* 0x000fc400078f10ff */
[----:B------:R-:W-:Y:S01]  /*af20*/  LOP3.LUT P1, RZ, R16, 0x3, RZ, 0xc0, !PT ;  /* 0x0000000310ff7812 */ /* 0x000fe2000782c0ff */
[----:B------:R-:W-:Y:S01]  /*af30*/  IMAD R8, R7, 0x8, R0 ;  /* 0x0000000807087824 */ /* 0x000fe200078e0200 */
[----:B------:R-:W-:Y:S01]  /*af40*/  SHF.R.S32.HI R7, RZ, 0x2, R19 ;  /* 0x00000002ff077819 */ /* 0x000fe20000011413 */
[C---:B------:R-:W-:Y:S02]  /*af50*/  IMAD R11, R10.reuse, c[0x0][0x4d8], RZ ;  /* 0x000136000a0b7a24 */ /* 0x040fe400078e02ff */
[----:B------:R-:W-:Y:S02]  /*af60*/  IMAD.IADD R3, R3, 0x1, R6 ;  /* 0x0000000103037824 */ /* 0x000fe400078e0206 */
[----:B------:R-:W-:Y:S02]  /*af70*/  IMAD R14, R9, 0x10, R7 ;  /* 0x00000010090e7824 */ /* 0x000fe400078e0207 */
[----:B------:R-:W-:Y:S02]  /*af80*/  IMAD R6, R10, c[0x0][0x440], RZ ;  /* 0x000110000a067a24 */ /* 0x000fe400078e02ff */
[----:B------:R-:W-:-:S02]  /*af90*/  IMAD.IADD R8, R14, 0x1, R8 ;  /* 0x000000010e087824 */ /* 0x000fc400078e0208 */
[----:B------:R-:W-:Y:S02]  /*afa0*/  IMAD R0, R13, c[0x0][0x4dc], R11 ;  /* 0x000137000d007a24 */ /* 0x000fe400078e020b */
[----:B------:R-:W-:Y:S02]  /*afb0*/  IMAD R8, R15, 0x80, R8 ;  /* 0x000000800f087824 */ /* 0x000fe400078e0208 */
[----:B------:R-:W-:Y:S01]  /*afc0*/  IMAD R6, R13, c[0x0][0x444], R6 ;  /* 0x000111000d067a24 */ /* 0x000fe200078e0206 */
[----:B------:R-:W-:Y:S01]  /*afd0*/  IADD3 R5, R5, R0, RZ ;  /* 0x0000000005057210 */ /* 0x000fe20007ffe0ff */
[----:B------:R-:W-:Y:S01]  /*afe0*/  IMAD.WIDE.U32 R2, R13, c[0x0][0x440], R2 ;  /* 0x000110000d027a25 */ /* 0x000fe200078e0002 */
[----:B------:R-:W-:-:S03]  /*aff0*/  SHF.R.S32.HI R0, RZ, 0x1f, R12 ;  /* 0x0000001fff007819 */ /* 0x000fc6000001140c */
[----:B------:R-:W-:Y:S01]  /*b000*/  @P0 IMAD.HI.U32 R11, R8, c[0x0][0x4ec], RZ ;  /* 0x00013b00080b0a27 */ /* 0x000fe200078e00ff */
[----:B------:R-:W-:-:S03]  /*b010*/  IADD3 R3, R3, R6, RZ ;  /* 0x0000000603037210 */ /* 0x000fc60007ffe0ff */
[----:B------:R-:W-:-:S04]  /*b020*/  @P0 IMAD.HI.U32 R10, R8, c[0x0][0x4ec], RZ ;  /* 0x00013b00080a0a27 */ /* 0x000fc800078e00ff */
[--C-:B------:R-:W-:Y:S01]  /*b030*/  IMAD.MOV.U32 R6, RZ, RZ, R8.reuse ;  /* 0x000000ffff067224 */ /* 0x100fe200078e0008 */
[----:B------:R-:W-:Y:S01]  /*b040*/  @P0 SHF.R.U32.HI R6, RZ, c[0x0][0x4f0], R11 ;  /* 0x00013c00ff060a19 */ /* 0x000fe2000001160b */
[----:B------:R-:W-:Y:S01]  /*b050*/  IMAD.MOV.U32 R7, RZ, RZ, R8 ;  /* 0x000000ffff077224 */ /* 0x000fe200078e0008 */
[----:B------:R-:W-:Y:S01]  /*b060*/  @P0 SHF.R.U32.HI R7, RZ, c[0x0][0x4f0], R10 ;  /* 0x00013c00ff070a19 */ /* 0x000fe2000001160a */
[----:B------:R-:W-:Y:S01]  /*b070*/  IMAD R9, R0, c[0x0][0x448], RZ ;  /* 0x0001120000097a24 */ /* 0x000fe200078e02ff */
[----:B------:R-:W-:Y:S01]  /*b080*/  IADD3 R10, -R6, RZ, RZ ;  /* 0x000000ff060a7210 */ /* 0x000fe20007ffe1ff */
[----:B------:R-:W-:Y:S02]  /*b090*/  IMAD R0, R0, c[0x0][0x4e0], RZ ;  /* 0x0001380000007a24 */ /* 0x000fe400078e02ff */
[C---:B------:R-:W-:Y:S01]  /*b0a0*/  IMAD R11, R12.reuse, c[0x0][0x44c], R9 ;  /* 0x000113000c0b7a24 */ /* 0x040fe200078e0209 */
[----:B------:R-:W-:Y:S01]  /*b0b0*/  SHF.R.S32.HI R9, RZ, 0x1f, R7 ;  /* 0x0000001fff097819 */ /* 0x000fe20000011407 */
[----:B------:R-:W-:-:S02]  /*b0c0*/  IMAD R13, R12, c[0x0][0x4e4], R0 ;  /* 0x000139000c0d7a24 */ /* 0x000fc400078e0200 */
[----:B------:R-:W-:-:S04]  /*b0d0*/  IMAD.WIDE.U32 R4, R12, c[0x0][0x4e0], R4 ;  /* 0x000138000c047a25 */ /* 0x000fc800078e0004 */
[----:B------:R-:W-:Y:S01]  /*b0e0*/  IMAD R0, R10, c[0x0][0x4e8], R8 ;  /* 0x00013a000a007a24 */ /* 0x000fe200078e0208 */
[----:B------:R-:W-:Y:S01]  /*b0f0*/  SHF.R.S32.HI R10, RZ, 0x1f, R6 ;  /* 0x0000001fff0a7819 */ /* 0x000fe20000011406 */
[----:B------:R-:W-:Y:S01]  /*b100*/  IMAD R9, R9, c[0x0][0x430], RZ ;  /* 0x00010c0009097a24 */ /* 0x000fe200078e02ff */
[----:B------:R-:W-:Y:S01]  /*b110*/  IADD3 R4, P0, R6, R4, RZ ;  /* 0x0000000406047210 */ /* 0x000fe20007f1e0ff */
[----:B------:R-:W-:Y:S01]  /*b120*/  IMAD.WIDE.U32 R2, R12, c[0x0][0x448], R2 ;  /* 0x000112000c027a25 */ /* 0x000fe200078e0002 */
[----:B------:R-:W-:Y:S02]  /*b130*/  SHF.R.S32.HI R6, RZ, 0x1f, R0 ;  /* 0x0000001fff067819 */ /* 0x000fe40000011400 */
[----:B------:R-:W-:Y:S01]  /*b140*/  IADD3.X R5, R10, R5, R13, P0, !PT ;  /* 0x000000050a057210 */ /* 0x000fe200007fe40d */
[----:B------:R-:W-:Y:S02]  /*b150*/  IMAD R10, R7, c[0x0][0x434], R9 ;  /* 0x00010d00070a7a24 */ /* 0x000fe400078e0209 */
[----:B------:R-:W-:-:S02]  /*b160*/  IMAD R9, R6, c[0x0][0x4c8], RZ ;  /* 0x0001320006097a24 */ /* 0x000fc400078e02ff */
[----:B------:R-:W-:Y:S02]  /*b170*/  IMAD.MOV R6, RZ, RZ, -R7 ;  /* 0x000000ffff067224 */ /* 0x000fe400078e0a07 */
[----:B------:R-:W-:-:S04]  /*b180*/  IMAD.WIDE.U32 R4, R0, c[0x0][0x4c8], R4 ;  /* 0x0001320000047a25 */ /* 0x000fc800078e0004 */
[----:B------:R-:W-:Y:S02]  /*b190*/  IMAD R0, R0, c[0x0][0x4cc], R9 ;  /* 0x0001330000007a24 */ /* 0x000fe400078e0209 */
[----:B------:R-:W-:Y:S02]  /*b1a0*/  IMAD.IADD R3, R3, 0x1, R11 ;  /* 0x0000000103037824 */ /* 0x000fe400078e020b */
[----:B------:R-:W-:Y:S01]  /*b1b0*/  IMAD R13, R6, c[0x0][0x4e8], R8 ;  /* 0x00013a00060d7a24 */ /* 0x000fe200078e0208 */
[C---:B------:R-:W-:Y:S01]  /*b1c0*/  LEA R6, P0, R4.reuse, c[0x0][0x4a8], 0x2 ;  /* 0x00012a0004067a11 */ /* 0x040fe200078010ff */
[----:B------:R-:W-:Y:S02]  /*b1d0*/  IMAD.IADD R0, R5, 0x1, R0 ;  /* 0x0000000105007824 */ /* 0x000fe400078e0200 */
[----:B------:R-:W-:Y:S01]  /*b1e0*/  IMAD.WIDE.U32 R2, R7, c[0x0][0x430], R2 ;  /* 0x00010c0007027a25 */ /* 0x000fe200078e0002 */
[----:B------:R-:W-:Y:S01]  /*b1f0*/  SHF.R.S32.HI R7, RZ, 0x1f, R13 ;  /* 0x0000001fff077819 */ /* 0x000fe2000001140d */
[----:B------:R-:W-:Y:S01]  /*b200*/  SHFL.IDX PT, R8, R6, 0x2, 0x1c1f ;  /* 0x005c1f0006087f89 */ /* 0x000fe200000e0000 */
[----:B------:R-:W-:Y:S01]  /*b210*/  LEA.HI.X R0, R4, c[0x0][0x4ac], R0, 0x2, P0 ;  /* 0x00012b0004007a11 */ /* 0x000fe200000f1400 */
[----:B------:R-:W-:Y:S01]  /*b220*/  IMAD R12, R15, 0x80, R14 ;  /* 0x000000800f0c7824 */ /* 0x000fe200078e020e */
[----:B------:R-:W-:Y:S01]  /*b230*/  IADD3 R3, R3, R10, RZ ;  /* 0x0000000a03037210 */ /* 0x000fe20007ffe0ff */
[----:B------:R-:W-:Y:S01]  /*b240*/  IMAD R7, R7, c[0x0][0x428], RZ ;  /* 0x00010a0007077a24 */ /* 0x000fe200078e02ff */
[----:B------:R-:W-:Y:S02]  /*b250*/  SHFL.IDX PT, R4, R6, RZ, 0x1c1f ;  /* 0x001c1fff06047589 */ /* 0x000fe400000e0000 */
[C---:B------:R-:W-:Y:S01]  /*b260*/  IADD3 R14, R12.reuse, 0x40, RZ ;  /* 0x000000400c0e7810 */ /* 0x040fe20007ffe0ff */
[C---:B------:R-:W-:Y:S01]  /*b270*/  IMAD R15, R13.reuse, c[0x0][0x42c], R7 ;  /* 0x00010b000d0f7a24 */ /* 0x040fe200078e0207 */
[----:B------:R-:W1:Y:S01]  /*b280*/  SHFL.IDX PT, R5, R0, RZ, 0x1c1f ;  /* 0x001c1fff00057589 */ /* 0x000e6200000e0000 */
[----:B------:R-:W-:Y:S01]  /*b290*/  IMAD.WIDE.U32 R2, R13, c[0x0][0x428], R2 ;  /* 0x00010a000d027a25 */ /* 0x000fe200078e0002 */
[----:B------:R-:W-:-:S02]  /*b2a0*/  IADD3 R13, R12, 0x48, RZ ;  /* 0x000000480c0d7810 */ /* 0x000fc40007ffe0ff */
[----:B------:R-:W-:Y:S01]  /*b2b0*/  SHFL.IDX PT, R10, R6, 0x1, 0x1c1f ;  /* 0x003c1f00060a7f89 */ /* 0x000fe200000e0000 */
[-C--:B------:R-:W-:Y:S02]  /*b2c0*/  ISETP.GE.OR P4, PT, R12, R24.reuse, P1 ;  /* 0x000000180c00720c */ /* 0x080fe40000f86670 */
[-C--:B------:R-:W-:Y:S01]  /*b2d0*/  ISETP.GE.OR P2, PT, R14, R24.reuse, P1 ;  /* 0x000000180e00720c */ /* 0x080fe20000f46670 */
[----:B------:R-:W2:Y:S01]  /*b2e0*/  SHFL.IDX PT, R11, R0, 0x1, 0x1c1f ;  /* 0x003c1f00000b7f89 */ /* 0x000ea200000e0000 */
[----:B------:R-:W-:Y:S02]  /*b2f0*/  IADD3 R3, R3, R15, RZ ;  /* 0x0000000f03037210 */ /* 0x000fe40007ffe0ff */
[----:B------:R-:W-:Y:S01]  /*b300*/  LEA R18, P0, R2, c[0x0][0x400], 0x2 ;  /* 0x0001000002127a11 */ /* 0x000fe200078010ff */
[----:B------:R-:W3:Y:S01]  /*b310*/  SHFL.IDX PT, R9, R0, 0x2, 0x1c1f ;  /* 0x005c1f0000097f89 */ /* 0x000ee200000e0000 */
[-C--:B------:R-:W-:Y:S02]  /*b320*/  ISETP.GE.AND P5, PT, R14, R24.reuse, PT ;  /* 0x000000180e00720c */ /* 0x080fe40003fa6270 */
[----:B------:R-:W-:Y:S01]  /*b330*/  LEA.HI.X R17, R2, c[0x0][0x404], R3, 0x2, P0 ;  /* 0x0001010002117a11 */ /* 0x000fe200000f1403 */
[----:B------:R-:W-:Y:S01]  /*b340*/  SHFL.IDX PT, R6, R6, 0x3, 0x1c1f ;  /* 0x007c1f0006067f89 */ /* 0x000fe200000e0000 */
[----:B------:R-:W-:-:S03]  /*b350*/  ISETP.GE.AND P6, PT, R13, R24, PT ;  /* 0x000000180d00720c */ /* 0x000fc60003fc6270 */
[----:B------:R4:W2:Y:S04]  /*b360*/  SHFL.IDX PT, R7, R0, 0x3, 0x1c1f ;  /* 0x007c1f0000077f89 */ /* 0x0008a800000e0000 */
[----:B-1----:R1:W-:Y:S04]  /*b370*/  @!P4 ST.E [R4.64], R20 ;  /* 0x000000140400c985 */ /* 0x0023e8000c101908 */
[----:B------:R1:W1:Y:S04]  /*b380*/  SHFL.IDX PT, R2, R18, RZ, 0x1c1f ;  /* 0x001c1fff12027589 */ /* 0x00026800000e0000 */
[----:B------:R1:W1:Y:S01]  /*b390*/  SHFL.IDX PT, R3, R17, RZ, 0x1c1f ;  /* 0x001c1fff11037589 */ /* 0x00026200000e0000 */
[----:B----4-:R-:W-:-:S04]  /*b3a0*/  IADD3 R0, R12, 0x8, RZ ;  /* 0x000000080c007810 */ /* 0x010fc80007ffe0ff */
[CC--:B------:R-:W-:Y:S02]  /*b3b0*/  ISETP.GE.OR P3, PT, R0.reuse, R24.reuse, P1 ;  /* 0x000000180000720c */ /* 0x0c0fe40000f66670 */
[-C--:B------:R-:W-:Y:S02]  /*b3c0*/  ISETP.GE.OR P1, PT, R13, R24.reuse, P1 ;  /* 0x000000180d00720c */ /* 0x080fe40000f26670 */
[----:B------:R-:W-:Y:S02]  /*b3d0*/  ISETP.GE.AND P0, PT, R0, R24, PT ;  /* 0x000000180000720c */ /* 0x000fe40003f06270 */
[----:B------:R-:W-:-:S05]  /*b3e0*/  LOP3.LUT R0, R19, 0x7ffffffc, RZ, 0xc0, !PT ;  /* 0x7ffffffc13007812 */ /* 0x000fca00078ec0ff */
[----:B------:R-:W-:Y:S02]  /*b3f0*/  IMAD.IADD R0, R16, 0x1, -R0 ;  /* 0x0000000110007824 */ /* 0x000fe400078e0a00 */
[----:B--2---:R2:W-:Y:S03]  /*b400*/  @!P3 ST.E [R10.64], R21 ;  /* 0x000000150a00b985 */ /* 0x0045e6000c101908 */
[----:B------:R-:W-:Y:S01]  /*b410*/  SHF.L.U32 R0, R0, 0x1, RZ ;  /* 0x0000000100007819 */ /* 0x000fe200000006ff */
[----:B---3--:R2:W-:Y:S04]  /*b420*/  @!P2 ST.E [R8.64], R22 ;  /* 0x000000160800a985 */ /* 0x0085e8000c101908 */
[----:B------:R2:W-:Y:S01]  /*b430*/  @!P1 ST.E [R6.64], R23 ;  /* 0x0000001706009985 */ /* 0x0005e2000c101908 */
[----:B------:R-:W-:-:S13]  /*b440*/  ISETP.GE.AND P1, PT, R12, R24, PT ;  /* 0x000000180c00720c */ /* 0x000fda0003f26270 */
[----:B------:R-:W-:Y:S05]  /*b450*/  @P1 BRA `(.L_x_23) ;  /* 0x000002d000001947 */ /* 0x000fea0003800000 */
[C---:B-12---:R-:W-:Y:S02]  /*b460*/  IADD3 R6, R0.reuse, 0x8, RZ ;  /* 0x0000000800067810 */ /* 0x046fe40007ffe0ff */
[C---:B------:R-:W-:Y:S02]  /*b470*/  IADD3 R5, R0.reuse, 0x10, RZ ;  /* 0x0000001000057810 */ /* 0x040fe40007ffe0ff */
[----:B------:R-:W-:Y:S02]  /*b480*/  IADD3 R4, R0, 0x18, RZ ;  /* 0x0000001800047810 */ /* 0x000fe40007ffe0ff */
[----:B------:R-:W-:Y:S02]  /*b490*/  ISETP.GE.AND P3, PT, R6, c[0x0][0x3c8], PT ;  /* 0x0000f20006007a0c */ /* 0x000fe40003f66270 */
[----:B------:R-:W-:Y:S02]  /*b4a0*/  ISETP.GE.AND P2, PT, R5, c[0x0][0x3c8], PT ;  /* 0x0000f20005007a0c */ /* 0x000fe40003f46270 */
[----:B------:R-:W-:-:S02]  /*b4b0*/  ISETP.GE.AND P1, PT, R4, c[0x0][0x3c8], PT ;  /* 0x0000f20004007a0c */ /* 0x000fc40003f26270 */
[----:B------:R-:W-:-:S07]  /*b4c0*/  ISETP.GE.AND P4, PT, R0, c[0x0][0x3c8], PT ;  /* 0x0000f20000007a0c */ /* 0x000fce0003f86270 */
[----:B------:R-:W-:Y:S02]  /*b4d0*/  @!P3 LEA.HI R8, R6, R6, RZ, 0x1 ;  /* 0x000000060608b211 */ /* 0x000fe400078f08ff */
[----:B------:R-:W-:Y:S02]  /*b4e0*/  @!P2 LEA.HI R5, R5, R5, RZ, 0x1 ;  /* 0x000000050505a211 */ /* 0x000fe400078f08ff */
[----:B------:R-:W-:Y:S02]  /*b4f0*/  @!P1 LEA.HI R6, R4, R4, RZ, 0x1 ;  /* 0x0000000404069211 */ /* 0x000fe400078f08ff */
[----:B------:R-:W-:Y:S02]  /*b500*/  @!P3 LOP3.LUT R8, R8, 0xfffffffe, RZ, 0xc0, !PT ;  /* 0xfffffffe0808b812 */ /* 0x000fe400078ec0ff */
[----:B------:R-:W-:Y:S01]  /*b510*/  @!P2 LOP3.LUT R7, R5, 0xfffffffe, RZ, 0xc0, !PT ;  /* 0xfffffffe0507a812 */ /* 0x000fe200078ec0ff */
[----:B------:R-:W-:Y:S01]  /*b520*/  @!P4 IMAD.WIDE R4, R0, 0x4, R2 ;  /* 0x000000040004c825 */ /* 0x000fe200078e0202 */
[----:B------:R-:W-:-:S03]  /*b530*/  @!P1 LOP3.LUT R10, R6, 0xfffffffe, RZ, 0xc0, !PT ;  /* 0xfffffffe060a9812 */ /* 0x000fc600078ec0ff */
[--C-:B------:R-:W-:Y:S01]  /*b540*/  @!P3 IMAD.WIDE R8, R8, 0x4, R2.reuse ;  /* 0x000000040808b825 */ /* 0x100fe200078e0202 */
[----:B------:R1:W-:Y:S03]  /*b550*/  @!P4 ST.E.64 [R4.64], R148 ;  /* 0x000000940400c985 */ /* 0x0003e6000c101b08 */
[--C-:B------:R-:W-:Y:S01]  /*b560*/  @!P2 IMAD.WIDE R6, R7, 0x4, R2.reuse ;  /* 0x000000040706a825 */ /* 0x100fe200078e0202 */
[----:B------:R2:W-:Y:S04]  /*b570*/  @!P3 ST.E.64 [R8.64], R156 ;  /* 0x0000009c0800b985 */ /* 0x0005e8000c101b08 */
[----:B------:R3:W-:Y:S01]  /*b580*/  @!P2 ST.E.64 [R6.64], R160 ;  /* 0x000000a00600a985 */ /* 0x0007e2000c101b08 */
[----:B-1----:R-:W-:Y:S01]  /*b590*/  @!P1 IMAD.WIDE R4, R10, 0x4, R2 ;  /* 0x000000040a049825 */ /* 0x002fe200078e0202 */
[----:B--2---:R-:W-:-:S04]  /*b5a0*/  IADD3 R8, R0, 0x20, RZ ;  /* 0x0000002000087810 */ /* 0x004fc80007ffe0ff */
[----:B------:R1:W-:Y:S01]  /*b5b0*/  @!P1 ST.E.64 [R4.64], R172 ;  /* 0x000000ac04009985 */ /* 0x0003e2000c101b08 */
[----:B---3--:R-:W-:Y:S02]  /*b5c0*/  IADD3 R6, R0, 0x28, RZ ;  /* 0x0000002800067810 */ /* 0x008fe40007ffe0ff */
[----:B------:R-:W-:Y:S02]  /*b5d0*/  ISETP.GE.AND P4, PT, R8, c[0x0][0x3c8], PT ;  /* 0x0000f20008007a0c */ /* 0x000fe40003f86270 */
[----:B------:R-:W-:-:S11]  /*b5e0*/  ISETP.GE.AND P3, PT, R6, c[0x0][0x3c8], PT ;  /* 0x0000f20006007a0c */ /* 0x000fd60003f66270 */
[----:B------:R-:W-:Y:S02]  /*b5f0*/  @!P4 LEA.HI R8, R8, R8, RZ, 0x1 ;  /* 0x000000080808c211 */ /* 0x000fe400078f08ff */
[----:B------:R-:W-:-:S04]  /*b600*/  @!P3 LEA.HI R7, R6, R6, RZ, 0x1 ;  /* 0x000000060607b211 */ /* 0x000fc800078f08ff */
[----:B------:R-:W-:Y:S02]  /*b610*/  @!P3 LOP3.LUT R7, R7, 0xfffffffe, RZ, 0xc0, !PT ;  /* 0xfffffffe0707b812 */ /* 0x000fe400078ec0ff */
[C---:B-1----:R-:W-:Y:S02]  /*b620*/  IADD3 R5, R0.reuse, 0x30, RZ ;  /* 0x0000003000057810 */ /* 0x042fe40007ffe0ff */
[----:B------:R-:W-:Y:S02]  /*b630*/  IADD3 R4, R0, 0x38, RZ ;  /* 0x0000003800047810 */ /* 0x000fe40007ffe0ff */
[----:B------:R-:W-:Y:S02]  /*b640*/  ISETP.GE.AND P2, PT, R5, c[0x0][0x3c8], PT ;  /* 0x0000f20005007a0c */ /* 0x000fe40003f46270 */
[----:B------:R-:W-:-:S11]  /*b650*/  ISETP.GE.AND P1, PT, R4, c[0x0][0x3c8], PT ;  /* 0x0000f20004007a0c */ /* 0x000fd60003f26270 */
[----:B------:R-:W-:Y:S02]  /*b660*/  @!P2 LEA.HI R6, R5, R5, RZ, 0x1 ;  /* 0x000000050506a211 */ /* 0x000fe400078f08ff */
[----:B------:R-:W-:Y:S02]  /*b670*/  @!P1 LEA.HI R4, R4, R4, RZ, 0x1 ;  /* 0x0000000404049211 */ /* 0x000fe400078f08ff */
[----:B------:R-:W-:Y:S02]  /*b680*/  @!P4 LOP3.LUT R5, R8, 0xfffffffe, RZ, 0xc0, !PT ;  /* 0xfffffffe0805c812 */ /* 0x000fe400078ec0ff */
[----:B------:R-:W-:Y:S01]  /*b690*/  @!P2 LOP3.LUT R10, R6, 0xfffffffe, RZ, 0xc0, !PT ;  /* 0xfffffffe060aa812 */ /* 0x000fe200078ec0ff */
[----:B------:R-:W-:Y:S01]  /*b6a0*/  @!P3 IMAD.WIDE R6, R7, 0x4, R2 ;  /* 0x000000040706b825 */ /* 0x000fe200078e0202 */
[----:B------:R-:W-:-:S03]  /*b6b0*/  @!P1 LOP3.LUT R11, R4, 0xfffffffe, RZ, 0xc0, !PT ;  /* 0xfffffffe040b9812 */ /* 0x000fc600078ec0ff */
[----:B------:R-:W-:-:S04]  /*b6c0*/  @!P4 IMAD.WIDE R8, R5, 0x4, R2 ;  /* 0x000000040508c825 */ /* 0x000fc800078e0202 */
[--C-:B------:R-:W-:Y:S01]  /*b6d0*/  @!P2 IMAD.WIDE R4, R10, 0x4, R2.reuse ;  /* 0x000000040a04a825 */ /* 0x100fe200078e0202 */
[----:B------:R1:W-:Y:S03]  /*b6e0*/  @!P4 ST.E.64 [R8.64], R176 ;  /* 0x000000b00800c985 */ /* 0x0003e6000c101b08 */
[----:B------:R-:W-:Y:S01]  /*b6f0*/  @!P1 IMAD.WIDE R2, R11, 0x4, R2 ;  /* 0x000000040b029825 */ /* 0x000fe200078e0202 */
[----:B------:R1:W-:Y:S04]  /*b700*/  @!P3 ST.E.64 [R6.64], R120 ;  /* 0x000000780600b985 */ /* 0x0003e8000c101b08 */
[----:B------:R1:W-:Y:S04]  /*b710*/  @!P2 ST.E.64 [R4.64], R124 ;  /* 0x0000007c0400a985 */ /* 0x0003e8000c101b08 */
[----:B------:R1:W-:Y:S02]  /*b720*/  @!P1 ST.E.64 [R2.64], R184 ;  /* 0x000000b802009985 */ /* 0x0003e4000c101b08 */
.L_x_23:
[----:B-1----:R-:W-:Y:S05]  /*b730*/  BSYNC B0 ;  /* 0x0000000000007941 */ /* 0x002fea0003800000 */
.L_x_22:
[----:B------:R1:W3:Y:S01]  /*b740*/  SHFL.IDX PT, R3, R17, 0x1, 0x1c1f ;  /* 0x003c1f0011037f89 */ /* 0x0002e200000e0000 */
[----:B------:R-:W-:Y:S03]  /*b750*/  BSSY B0, `(.L_x_24) ;  /* 0x0000030000007945 */ /* 0x000fe60003800000 */
[----:B------:R1:W4:Y:S01]  /*b760*/  SHFL.IDX PT, R2, R18, 0x1, 0x1c1f ;  /* 0x003c1f0012027f89 */ /* 0x00032200000e0000 */
[----:B------:R-:W-:Y:S05]  /*b770*/  @P0 BRA `(.L_x_25) ;  /* 0x000002d000000947 */ /* 0x000fea0003800000 */
[C---:B------:R-:W-:Y:S02]  /*b780*/  IADD3 R5, R0.reuse, 0x8, RZ ;  /* 0x0000000800057810 */ /* 0x040fe40007ffe0ff */
[----:B------:R-:W-:-:S02]  /*b790*/  IADD3 R4, R0, 0x10, RZ ;  /* 0x0000001000047810 */ /* 0x000fc40007ffe0ff */
[----:B------:R-:W-:Y:S02]  /*b7a0*/  ISETP.GE.AND P1, PT, R5, c[0x0][0x3c8], PT ;  /* 0x0000f20005007a0c */ /* 0x000fe40003f26270 */
[----:B------:R-:W-:Y:S02]  /*b7b0*/  ISETP.GE.AND P0, PT, R4, c[0x0][0x3c8], PT ;  /* 0x0000f20004007a0c */ /* 0x000fe40003f06270 */
[C---:B------:R-:W-:Y:S02]  /*b7c0*/  ISETP.GE.AND P2, PT, R0.reuse, c[0x0][0x3c8], PT ;  /* 0x0000f20000007a0c */ /* 0x040fe40003f46270 */
[----:B--2---:R-:W-:-:S04]  /*b7d0*/  IADD3 R10, R0, 0x18, RZ ;  /* 0x00000018000a7810 */ /* 0x004fc80007ffe0ff */
[----:B------:R-:W-:-:S03]  /*b7e0*/  ISETP.GE.AND P4, PT, R10, c[0x0][0x3c8], PT ;  /* 0x0000f2000a007a0c */ /* 0x000fc60003f86270 */
[----:B------:R-:W-:Y:S02]  /*b7f0*/  @!P1 LEA.HI R5, R5, R5, RZ, 0x1 ;  /* 0x0000000505059211 */ /* 0x000fe400078f08ff */
[----:B------:R-:W-:Y:S02]  /*b800*/  @!P0 LEA.HI R4, R4, R4, RZ, 0x1 ;  /* 0x0000000404048211 */ /* 0x000fe400078f08ff */
[----:B------:R-:W-:Y:S01]  /*b810*/  @!P1 LOP3.LUT R5, R5, 0xfffffffe, RZ, 0xc0, !PT ;  /* 0xfffffffe05059812 */ /* 0x000fe200078ec0ff */
[----:B---34-:R-:W-:Y:S01]  /*b820*/  @!P2 IMAD.WIDE R6, R0, 0x4, R2 ;  /* 0x000000040006a825 */ /* 0x018fe200078e0202 */
[----:B------:R-:W-:-:S03]  /*b830*/  @!P0 LOP3.LUT R8, R4, 0xfffffffe, RZ, 0xc0, !PT ;  /* 0xfffffffe04088812 */ /* 0x000fc600078ec0ff */
[--C-:B------:R-:W-:Y:S01]  /*b840*/  @!P1 IMAD.WIDE R4, R5, 0x4, R2.reuse ;  /* 0x0000000405049825 */ /* 0x100fe200078e0202 */
[----:B------:R2:W-:Y:S01]  /*b850*/  @!P2 ST.E.64 [R6.64], R150 ;  /* 0x000000960600a985 */ /* 0x0005e2000c101b08 */
[----:B------:R-:W-:Y:S02]  /*b860*/  @!P4 LEA.HI R10, R10, R10, RZ, 0x1 ;  /* 0x0000000a0a0ac211 */ /* 0x000fe400078f08ff */
[----:B------:R-:W-:Y:S01]  /*b870*/  @!P0 IMAD.WIDE R8, R8, 0x4, R2 ;  /* 0x0000000408088825 */ /* 0x000fe200078e0202 */
[----:B------:R3:W-:Y:S04]  /*b880*/  @!P1 ST.E.64 [R4.64], R158 ;  /* 0x0000009e04009985 */ /* 0x0007e8000c101b08 */
[----:B------:R4:W-:Y:S01]  /*b890*/  @!P0 ST.E.64 [R8.64], R162 ;  /* 0x000000a208008985 */ /* 0x0009e2000c101b08 */
[----:B--2---:R-:W-:-:S02]  /*b8a0*/  IADD3 R7, R0, 0x20, RZ ;  /* 0x0000002000077810 */ /* 0x004fc40007ffe0ff */
[C---:B------:R-:W-:Y:S02]  /*b8b0*/  IADD3 R6, R0.reuse, 0x28, RZ ;  /* 0x0000002800067810 */ /* 0x040fe40007ffe0ff */
[C---:B---3--:R-:W-:Y:S02]  /*b8c0*/  IADD3 R5, R0.reuse, 0x30, RZ ;  /* 0x0000003000057810 */ /* 0x048fe40007ffe0ff */
[----:B------:R-:W-:Y:S02]  /*b8d0*/  IADD3 R4, R0, 0x38, RZ ;  /* 0x0000003800047810 */ /* 0x000fe40007ffe0ff */
[----:B------:R-:W-:Y:S02]  /*b8e0*/  ISETP.GE.AND P3, PT, R7, c[0x0][0x3c8], PT ;  /* 0x0000f20007007a0c */ /* 0x000fe40003f66270 */
[----:B------:R-:W-:Y:S02]  /*b8f0*/  ISETP.GE.AND P2, PT, R6, c[0x0][0x3c8], PT ;  /* 0x0000f20006007a0c */ /* 0x000fe40003f46270 */
[----:B------:R-:W-:-:S02]  /*b900*/  ISETP.GE.AND P1, PT, R5, c[0x0][0x3c8], PT ;  /* 0x0000f20005007a0c */ /* 0x000fc40003f26270 */
[----:B------:R-:W-:-:S07]  /*b910*/  ISETP.GE.AND P0, PT, R4, c[0x0][0x3c8], PT ;  /* 0x0000f20004007a0c */ /* 0x000fce0003f06270 */
[----:B----4-:R-:W-:Y:S02]  /*b920*/  @!P3 LEA.HI R8, R7, R7, RZ, 0x1 ;  /* 0x000000070708b211 */ /* 0x010fe400078f08ff */
[----:B------:R-:W-:Y:S02]  /*b930*/  @!P2 LEA.HI R7, R6, R6, RZ, 0x1 ;  /* 0x000000060607a211 */ /* 0x000fe400078f08ff */
[----:B------:R-:W-:Y:S02]  /*b940*/  @!P1 LEA.HI R6, R5, R5, RZ, 0x1 ;  /* 0x0000000505069211 */ /* 0x000fe400078f08ff */
[----:B------:R-:W-:Y:S02]  /*b950*/  @!P0 LEA.HI R4, R4, R4, RZ, 0x1 ;  /* 0x0000000404048211 */ /* 0x000fe400078f08ff */
[----:B------:R-:W-:Y:S02]  /*b960*/  @!P4 LOP3.LUT R5, R10, 0xfffffffe, RZ, 0xc0, !PT ;  /* 0xfffffffe0a05c812 */ /* 0x000fe400078ec0ff */
[----:B------:R-:W-:-:S02]  /*b970*/  @!P3 LOP3.LUT R8, R8, 0xfffffffe, RZ, 0xc0, !PT ;  /* 0xfffffffe0808b812 */ /* 0x000fc400078ec0ff */
[----:B------:R-:W-:Y:S01]  /*b980*/  @!P2 LOP3.LUT R7, R7, 0xfffffffe, RZ, 0xc0, !PT ;  /* 0xfffffffe0707a812 */ /* 0x000fe200078ec0ff */
[--C-:B------:R-:W-:Y:S01]  /*b990*/  @!P4 IMAD.WIDE R10, R5, 0x4, R2.reuse ;  /* 0x00000004050ac825 */ /* 0x100fe200078e0202 */
[----:B------:R-:W-:Y:S02]  /*b9a0*/  @!P1 LOP3.LUT R12, R6, 0xfffffffe, RZ, 0xc0, !PT ;  /* 0xfffffffe060c9812 */ /* 0x000fe400078ec0ff */
[----:B------:R-:W-:Y:S01]  /*b9b0*/  @!P0 LOP3.LUT R13, R4, 0xfffffffe, RZ, 0xc0, !PT ;  /* 0xfffffffe040d8812 */ /* 0x000fe200078ec0ff */
[--C-:B------:R-:W-:Y:S01]  /*b9c0*/  @!P3 IMAD.WIDE R8, R8, 0x4, R2.reuse ;  /* 0x000000040808b825 */ /* 0x100fe200078e0202 */
[----:B------:R2:W-:Y:S03]  /*b9d0*/  @!P4 ST.E.64 [R10.64], R174 ;  /* 0x000000ae0a00c985 */ /* 0x0005e6000c101b08 */
[--C-:B------:R-:W-:Y:S01]  /*b9e0*/  @!P2 IMAD.WIDE R6, R7, 0x4, R2.reuse ;  /* 0x000000040706a825 */ /* 0x100fe200078e0202 */
[----:B------:R2:W-:Y:S03]  /*b9f0*/  @!P3 ST.E.64 [R8.64], R178 ;  /* 0x000000b20800b985 */ /* 0x0005e6000c101b08 */
[--C-:B------:R-:W-:Y:S01]  /*ba00*/  @!P1 IMAD.WIDE R4, R12, 0x4, R2.reuse ;  /* 0x000000040c049825 */ /* 0x100fe200078e0202 */
[----:B------:R2:W-:Y:S03]  /*ba10*/  @!P2 ST.E.64 [R6.64], R122 ;  /* 0x0000007a0600a985 */ /* 0x0005e6000c101b08 */
[----:B------:R-:W-:Y:S01]  /*ba20*/  @!P0 IMAD.WIDE R2, R13, 0x4, R2 ;  /* 0x000000040d028825 */ /* 0x000fe200078e0202 */
[----:B------:R2:W-:Y:S04]  /*ba30*/  @!P1 ST.E.64 [R4.64], R126 ;  /* 0x0000007e04009985 */ /* 0x0005e8000c101b08 */
[----:B------:R2:W-:Y:S02]  /*ba40*/  @!P0 ST.E.64 [R2.64], R186 ;  /* 0x000000ba02008985 */ /* 0x0005e4000c101b08 */
.L_x_25:
[----:B------:R-:W-:Y:S05]  /*ba50*/  BSYNC B0 ;  /* 0x0000000000007941 */ /* 0x000fea0003800000 */
.L_x_24:
[----:B--23--:R2:W3:Y:S01]  /*ba60*/  SHFL.IDX PT, R3, R17, 0x2, 0x1c1f ;  /* 0x005c1f0011037f89 */ /* 0x00c4e200000e0000 */
[----:B------:R-:W-:Y:S03]  /*ba70*/  BSSY B0, `(.L_x_26) ;  /* 0x0000030000007945 */ /* 0x000fe60003800000 */
[----:B----4-:R2:W4:Y:S01]  /*ba80*/  SHFL.IDX PT, R2, R18, 0x2, 0x1c1f ;  /* 0x005c1f0012027f89 */ /* 0x01052200000e0000 */
[----:B------:R-:W-:Y:S05]  /*ba90*/  @P5 BRA `(.L_x_27) ;  /* 0x000002d000005947 */ /* 0x000fea0003800000 */
[C---:B------:R-:W-:Y:S02]  /*baa0*/  IADD3 R4, R0.reuse, 0x8, RZ ;  /* 0x0000000800047810 */ /* 0x040fe40007ffe0ff */
[----:B------:R-:W-:-:S02]  /*bab0*/  ISETP.GE.AND P1, PT, R0, c[0x0][0x3c8], PT ;  /* 0x0000f20000007a0c */ /* 0x000fc40003f26270 */
[----:B------:R-:W-:Y:S02]  /*bac0*/  ISETP.GE.AND P0, PT, R4, c[0x0][0x3c8], PT ;  /* 0x0000f20004007a0c */ /* 0x000fe40003f06270 */
[C---:B------:R-:W-:Y:S02]  /*bad0*/  IADD3 R9, R0.reuse, 0x10, RZ ;  /* 0x0000001000097810 */ /* 0x040fe40007ffe0ff */
[----:B------:R-:W-:Y:S02]  /*bae0*/  IADD3 R8, R0, 0x18, RZ ;  /* 0x0000001800087810 */ /* 0x000fe40007ffe0ff */
[----:B------:R-:W-:Y:S02]  /*baf0*/  ISETP.GE.AND P5, PT, R9, c[0x0][0x3c8], PT ;  /* 0x0000f20009007a0c */ /* 0x000fe40003fa6270 */
[----:B------:R-:W-:-:S03]  /*bb00*/  ISETP.GE.AND P4, PT, R8, c[0x0][0x3c8], PT ;  /* 0x0000f20008007a0c */ /* 0x000fc60003f86270 */
[----:B---34-:R-:W-:Y:S02]  /*bb10*/  @!P1 IMAD.WIDE R6, R0, 0x4, R2 ;  /* 0x0000000400069825 */ /* 0x018fe400078e0202 */
[----:B------:R-:W-:-:S03]  /*bb20*/  @!P0 LEA.HI R4, R4, R4, RZ, 0x1 ;  /* 0x0000000404048211 */ /* 0x000fc600078f08ff */
[----:B------:R3:W-:Y:S01]  /*bb30*/  @!P1 ST.E.64 [R6.64], R144 ;  /* 0x0000009006009985 */ /* 0x0007e2000c101b08 */
[----:B------:R-:W-:Y:S02]  /*bb40*/  @!P0 LOP3.LUT R4, R4, 0xfffffffe, RZ, 0xc0, !PT ;  /* 0xfffffffe04048812 */ /* 0x000fe400078ec0ff */
[----:B------:R-:W-:Y:S02]  /*bb50*/  @!P5 LEA.HI R9, R9, R9, RZ, 0x1 ;  /* 0x000000090909d211 */ /* 0x000fe400078f08ff */
[----:B------:R-:W-:Y:S01]  /*bb60*/  @!P4 LEA.HI R10, R8, R8, RZ, 0x1 ;  /* 0x00000008080ac211 */ /* 0x000fe200078f08ff */
[----:B------:R-:W-:-:S03]  /*bb70*/  @!P0 IMAD.WIDE R4, R4, 0x4, R2 ;  /* 0x0000000404048825 */ /* 0x000fc600078e0202 */
[----:B------:R-:W-:Y:S02]  /*bb80*/  @!P4 LOP3.LUT R10, R10, 0xfffffffe, RZ, 0xc0, !PT ;  /* 0xfffffffe0a0ac812 */ /* 0x000fe400078ec0ff */
[----:B------:R4:W-:Y:S03]  /*bb90*/  @!P0 ST.E.64 [R4.64], R152 ;  /* 0x0000009804008985 */ /* 0x0009e6000c101b08 */
[----:B------:R-:W-:Y:S01]  /*bba0*/  @!P4 IMAD.WIDE R10, R10, 0x4, R2 ;  /* 0x000000040a0ac825 */ /* 0x000fe200078e0202 */
[C---:B---3--:R-:W-:Y:S02]  /*bbb0*/  IADD3 R7, R0.reuse, 0x20, RZ ;  /* 0x0000002000077810 */ /* 0x048fe40007ffe0ff */
[----:B------:R-:W-:Y:S02]  /*bbc0*/  IADD3 R6, R0, 0x28, RZ ;  /* 0x0000002800067810 */ /* 0x000fe40007ffe0ff */
[----:B------:R-:W-:-:S02]  /*bbd0*/  ISETP.GE.AND P3, PT, R7, c[0x0][0x3c8], PT ;  /* 0x0000f20007007a0c */ /* 0x000fc40003f66270 */
[----:B------:R-:W-:Y:S02]  /*bbe0*/  ISETP.GE.AND P2, PT, R6, c[0x0][0x3c8], PT ;  /* 0x0000f20006007a0c */ /* 0x000fe40003f46270 */
[C---:B----4-:R-:W-:Y:S02]  /*bbf0*/  IADD3 R5, R0.reuse, 0x30, RZ ;  /* 0x0000003000057810 */ /* 0x050fe40007ffe0ff */
[----:B------:R-:W-:Y:S02]  /*bc00*/  IADD3 R4, R0, 0x38, RZ ;  /* 0x0000003800047810 */ /* 0x000fe40007ffe0ff */
[----:B------:R-:W-:Y:S02]  /*bc10*/  ISETP.GE.AND P1, PT, R5, c[0x0][0x3c8], PT ;  /* 0x0000f20005007a0c */ /* 0x000fe40003f26270 */
[----:B------:R-:W-:-:S03]  /*bc20*/  ISETP.GE.AND P0, PT, R4, c[0x0][0x3c8], PT ;  /* 0x0000f20004007a0c */ /* 0x000fc60003f06270 */
[----:B------:R-:W-:Y:S02]  /*bc30*/  @!P3 LEA.HI R8, R7, R7, RZ, 0x1 ;  /* 0x000000070708b211 */ /* 0x000fe400078f08ff */
[----:B------:R-:W-:Y:S02]  /*bc40*/  @!P2 LEA.HI R7, R6, R6, RZ, 0x1 ;  /* 0x000000060607a211 */ /* 0x000fe400078f08ff */
[----:B------:R-:W-:Y:S02]  /*bc50*/  @!P3 LOP3.LUT R8, R8, 0xfffffffe, RZ, 0xc0, !PT ;  /* 0xfffffffe0808b812 */ /* 0x000fe400078ec0ff */
[----:B------:R-:W-:Y:S02]  /*bc60*/  @!P2 LOP3.LUT R7, R7, 0xfffffffe, RZ, 0xc0, !PT ;  /* 0xfffffffe0707a812 */ /* 0x000fe400078ec0ff */
[----:B------:R-:W-:Y:S02]  /*bc70*/  @!P1 LEA.HI R6, R5, R5, RZ, 0x1 ;  /* 0x0000000505069211 */ /* 0x000fe400078f08ff */
[----:B------:R-:W-:Y:S01]  /*bc80*/  @!P5 LOP3.LUT R5, R9, 0xfffffffe, RZ, 0xc0, !PT ;  /* 0xfffffffe0905d812 */ /* 0x000fe200078ec0ff */
[----:B------:R-:W-:Y:S01]  /*bc90*/  @!P3 IMAD.WIDE R8, R8, 0x4, R2 ;  /* 0x000000040808b825 */ /* 0x000fe200078e0202 */
[----:B------:R-:W-:-:S02]  /*bca0*/  @!P0 LEA.HI R4, R4, R4, RZ, 0x1 ;  /* 0x0000000404048211 */ /* 0x000fc400078f08ff */
[----:B------:R-:W-:Y:S01]  /*bcb0*/  @!P1 LOP3.LUT R14, R6, 0xfffffffe, RZ, 0xc0, !PT ;  /* 0xfffffffe060e9812 */ /* 0x000fe200078ec0ff */
[----:B------:R-:W-:Y:S01]  /*bcc0*/  @!P5 IMAD.WIDE R12, R5, 0x4, R2 ;  /* 0x00000004050cd825 */ /* 0x000fe200078e0202 */
[----:B------:R-:W-:-:S03]  /*bcd0*/  @!P0 LOP3.LUT R15, R4, 0xfffffffe, RZ, 0xc0, !PT ;  /* 0xfffffffe040f8812 */ /* 0x000fc600078ec0ff */
[--C-:B------:R-:W-:Y:S01]  /*bce0*/  @!P2 IMAD.WIDE R6, R7, 0x4, R2.reuse ;  /* 0x000000040706a825 */ /* 0x100fe200078e0202 */
[----:B------:R3:W-:Y:S03]  /*bcf0*/  @!P5 ST.E.64 [R12.64], R164 ;  /* 0x000000a40c00d985 */ /* 0x0007e6000c101b08 */
[--C-:B------:R-:W-:Y:S01]  /*bd00*/  @!P1 IMAD.WIDE R4, R14, 0x4, R2.reuse ;  /* 0x000000040e049825 */ /* 0x100fe200078e0202 */
[----:B------:R3:W-:Y:S03]  /*bd10*/  @!P4 ST.E.64 [R10.64], R168 ;  /* 0x000000a80a00c985 */ /* 0x0007e6000c101b08 */
[----:B------:R-:W-:Y:S01]  /*bd20*/  @!P0 IMAD.WIDE R2, R15, 0x4, R2 ;  /* 0x000000040f028825 */ /* 0x000fe200078e0202 */
[----:B------:R3:W-:Y:S04]  /*bd30*/  @!P3 ST.E.64 [R8.64], R180 ;  /* 0x000000b40800b985 */ /* 0x0007e8000c101b08 */
[----:B------:R3:W-:Y:S04]  /*bd40*/  @!P2 ST.E.64 [R6.64], R116 ;  /* 0x000000740600a985 */ /* 0x0007e8000c101b08 */
[----:B------:R3:W-:Y:S04]  /*bd50*/  @!P1 ST.E.64 [R4.64], R128 ;  /* 0x0000008004009985 */ /* 0x0007e8000c101b08 */
[----:B------:R3:W-:Y:S02]  /*bd60*/  @!P0 ST.E.64 [R2.64], R132 ;  /* 0x0000008402008985 */ /* 0x0007e4000c101b08 */
.L_x_27:
[----:B------:R-:W-:Y:S05]  /*bd70*/  BSYNC B0 ;  /* 0x0000000000007941 */ /* 0x000fea0003800000 */
.L_x_26:
[----:B---3--:R3:W1:Y:S04]  /*bd80*/  SHFL.IDX PT, R3, R17, 0x3, 0x1c1f ;  /* 0x007c1f0011037f89 */ /* 0x00866800000e0000 */
[----:B----4-:R3:W4:Y:S01]  /*bd90*/  SHFL.IDX PT, R2, R18, 0x3, 0x1c1f ;  /* 0x007c1f0012027f89 */ /* 0x01072200000e0000 */
[----:B------:R-:W-:Y:S05]  /*bda0*/  @P6 EXIT ;  /* 0x000000000000694d */ /* 0x000fea0003800000 */
[C---:B------:R-:W-:Y:S02]  /*bdb0*/  IADD3 R4, R0.reuse, 0x8, RZ ;  /* 0x0000000800047810 */ /* 0x040fe40007ffe0ff */
[----:B------:R-:W-:-:S02]  /*bdc0*/  ISETP.GE.AND P6, PT, R0, c[0x0][0x3c8], PT ;  /* 0x0000f20000007a0c */ /* 0x000fc40003fc6270 */
[----:B------:R-:W-:Y:S02]  /*bdd0*/  ISETP.GE.AND P5, PT, R4, c[0x0][0x3c8], PT ;  /* 0x0000f20004007a0c */ /* 0x000fe40003fa6270 */
[C---:B------:R-:W-:Y:S02]  /*bde0*/  IADD3 R9, R0.reuse, 0x10, RZ ;  /* 0x0000001000097810 */ /* 0x040fe40007ffe0ff */
[C---:B------:R-:W-:Y:S02]  /*bdf0*/  IADD3 R8, R0.reuse, 0x18, RZ ;  /* 0x0000001800087810 */ /* 0x040fe40007ffe0ff */
[C---:B------:R-:W-:Y:S02]  /*be00*/  IADD3 R10, R0.reuse, 0x20, RZ ;  /* 0x00000020000a7810 */ /* 0x040fe40007ffe0ff */
[C---:B------:R-:W-:Y:S02]  /*be10*/  IADD3 R11, R0.reuse, 0x28, RZ ;  /* 0x00000028000b7810 */ /* 0x040fe40007ffe0ff */
[C---:B------:R-:W-:Y:S01]  /*be20*/  IADD3 R13, R0.reuse, 0x30, RZ ;  /* 0x00000030000d7810 */ /* 0x040fe20007ffe0ff */
[----:B-1--4-:R-:W-:Y:S01]  /*be30*/  @!P6 IMAD.WIDE R6, R0, 0x4, R2 ;  /* 0x000000040006e825 */ /* 0x012fe200078e0202 */
[----:B------:R-:W-:-:S02]  /*be40*/  ISETP.GE.AND P4, PT, R9, c[0x0][0x3c8], PT ;  /* 0x0000f20009007a0c */ /* 0x000fc40003f86270 */
[----:B------:R-:W-:Y:S02]  /*be50*/  @!P5 LEA.HI R4, R4, R4, RZ, 0x1 ;  /* 0x000000040404d211 */ /* 0x000fe400078f08ff */
[----:B------:R-:W-:Y:S01]  /*be60*/  ISETP.GE.AND P3, PT, R8, c[0x0][0x3c8], PT ;  /* 0x0000f20008007a0c */ /* 0x000fe20003f66270 */
[----:B------:R1:W-:Y:S01]  /*be70*/  @!P6 ST.E.64 [R6.64], R146 ;  /* 0x000000920600e985 */ /* 0x0003e2000c101b08 */
[----:B------:R-:W-:Y:S02]  /*be80*/  ISETP.GE.AND P2, PT, R10, c[0x0][0x3c8], PT ;  /* 0x0000f2000a007a0c */ /* 0x000fe40003f46270 */
[----:B------:R-:W-:Y:S02]  /*be90*/  ISETP.GE.AND P1, PT, R11, c[0x0][0x3c8], PT ;  /* 0x0000f2000b007a0c */ /* 0x000fe40003f26270 */
[----:B------:R-:W-:Y:S02]  /*bea0*/  ISETP.GE.AND P0, PT, R13, c[0x0][0x3c8], PT ;  /* 0x0000f2000d007a0c */ /* 0x000fe40003f06270 */
[----:B------:R-:W-:-:S02]  /*beb0*/  @!P5 LOP3.LUT R4, R4, 0xfffffffe, RZ, 0xc0, !PT ;  /* 0xfffffffe0404d812 */ /* 0x000fc400078ec0ff */
[----:B------:R-:W-:Y:S02]  /*bec0*/  @!P4 LEA.HI R12, R9, R9, RZ, 0x1 ;  /* 0x00000009090cc211 */ /* 0x000fe400078f08ff */
[----:B------:R-:W-:Y:S01]  /*bed0*/  IADD3 R0, R0, 0x38, RZ ;  /* 0x0000003800007810 */ /* 0x000fe20007ffe0ff */
[----:B------:R-:W-:Y:S01]  /*bee0*/  @!P5 IMAD.WIDE R4, R4, 0x4, R2 ;  /* 0x000000040404d825 */ /* 0x000fe200078e0202 */
[----:B------:R-:W-:Y:S02]  /*bef0*/  @!P3 LEA.HI R8, R8, R8, RZ, 0x1 ;  /* 0x000000080808b211 */ /* 0x000fe400078f08ff */
[----:B------:R-:W-:Y:S02]  /*bf00*/  @!P4 LOP3.LUT R12, R12, 0xfffffffe, RZ, 0xc0, !PT ;  /* 0xfffffffe0c0cc812 */ /* 0x000fe400078ec0ff */
[----:B------:R4:W-:Y:S01]  /*bf10*/  @!P5 ST.E.64 [R4.64], R154 ;  /* 0x0000009a0400d985 */ /* 0x0009e2000c101b08 */
[----:B------:R-:W-:Y:S02]  /*bf20*/  @!P3 LOP3.LUT R8, R8, 0xfffffffe, RZ, 0xc0, !PT ;  /* 0xfffffffe0808b812 */ /* 0x000fe400078ec0ff */
[----:B-1----:R-:W-:-:S04]  /*bf30*/  @!P2 LEA.HI R6, R10, R10, RZ, 0x1 ;  /* 0x0000000a0a06a211 */ /* 0x002fc800078f08ff */
[----:B------:R-:W-:Y:S02]  /*bf40*/  @!P2 LOP3.LUT R6, R6, 0xfffffffe, RZ, 0xc0, !PT ;  /* 0xfffffffe0606a812 */ /* 0x000fe400078ec0ff */
[----:B----4-:R-:W-:Y:S01]  /*bf50*/  @!P1 LEA.HI R5, R11, R11, RZ, 0x1 ;  /* 0x0000000b0b059211 */ /* 0x010fe200078f08ff */
[--C-:B------:R-:W-:Y:S01]  /*bf60*/  @!P3 IMAD.WIDE R10, R8, 0x4, R2.reuse ;  /* 0x00000004080ab825 */ /* 0x100fe200078e0202 */
[----:B------:R-:W-:Y:S02]  /*bf70*/  @!P0 LEA.HI R4, R13, R13, RZ, 0x1 ;  /* 0x0000000d0d048211 */ /* 0x000fe400078f08ff */
        /* <DEDUP_REMOVED lines=10> */
[----:B------:R1:W-:Y:S01]  /*c020*/  @!P0 ST.E.64 [R4.64], R130 ;  /* 0x0000008204008985 */ /* 0x0003e2000c101b08 */
[----:B------:R-:W-:-:S13]  /*c030*/  ISETP.GE.AND P0, PT, R0, c[0x0][0x3c8], PT ;  /* 0x0000f20000007a0c */ /* 0x000fda0003f06270 */
[----:B------:R-:W-:Y:S05]  /*c040*/  @P0 EXIT ;  /* 0x000000000000094d */ /* 0x000fea0003800000 */
[----:B------:R-:W-:-:S04]  /*c050*/  LEA.HI R0, R0, R0, RZ, 0x1 ;  /* 0x0000000000007211 */ /* 0x000fc800078f08ff */
[----:B------:R-:W-:-:S05]  /*c060*/  LOP3.LUT R0, R0, 0xfffffffe, RZ, 0xc0, !PT ;  /* 0xfffffffe00007812 */ /* 0x000fca00078ec0ff */
[----:B------:R-:W-:-:S05]  /*c070*/  IMAD.WIDE R2, R0, 0x4, R2 ;  /* 0x0000000400027825 */ /* 0x000fca00078e0202 */
[----:B------:R-:W-:Y:S01]  /*c080*/  ST.E.64 [R2.64], R134 ;  /* 0x0000008602007985 */ /* 0x000fe2000c101b08 */
[----:B------:R-:W-:Y:S05]  /*c090*/  EXIT ;  /* 0x000000000000794d */ /* 0x000fea0003800000 */
.L_x_21:
[----:B------:R-:W1:Y:S02]  /*c0a0*/  S2R R0, SR_TID.X ;  /* 0x0000000000007919 */ /* 0x000e640000002100 */
[----:B-1----:R-:W-:-:S13]  /*c0b0*/  ISETP.GT.AND P0, PT, R0, 0x7f, PT ;  /* 0x0000007f0000780c */ /* 0x002fda0003f04270 */
[----:B------:R-:W-:Y:S05]  /*c0c0*/  @P0 EXIT ;  /* 0x000000000000094d */ /* 0x000fea0003800000 */
[----:B------:R-:W1:Y:S01]  /*c0d0*/  S2R R8, SR_CTAID.X ;  /* 0x0000000000087919 */ /* 0x000e620000002500 */
[----:B------:R-:W-:-:S05]  /*c0e0*/  MOV R3, c[0x0][0x4e8] ;  /* 0x00013a0000037a02 */ /* 0x000fca0000000f00 */
[----:B------:R-:W-:Y:S01]  /*c0f0*/  IMAD R2, R3, c[0x0][0x388], RZ ;  /* 0x0000e20003027a24 */ /* 0x000fe200078e02ff */
[----:B-1----:R-:W-:-:S04]  /*c100*/  LEA R8, R8, R0, 0x7 ;  /* 0x0000000008087211 */ /* 0x002fc800078e38ff */
[----:B------:R-:W-:-:S13]  /*c110*/  ISETP.GE.AND P0, PT, R8, R2, PT ;  /* 0x000000020800720c */ /* 0x000fda0003f06270 */
[----:B------:R-:W-:Y:S05]  /*c120*/  @P0 EXIT ;  /* 0x000000000000094d */ /* 0x000fea0003800000 */
[----:B------:R-:W2:Y:S01]  /*c130*/  LDL.LU R4, [R1+0x20] ;  /* 0x0000200001047983 */ /* 0x000ea20000300800 */
[----:B------:R-:W-:-:S03]  /*c140*/  ISETP.NE.AND P0, PT, R3, 0x1, PT ;  /* 0x000000010300780c */ /* 0x000fc60003f05270 */
[----:B------:R-:W1:Y:S04]  /*c150*/  S2R R9, SR_CTAID.Z ;  /* 0x0000000000097919 */ /* 0x000e680000002700 */
[----:B------:R-:W3:Y:S06]  /*c160*/  S2R R10, SR_CTAID.Y ;  /* 0x00000000000a7919 */ /* 0x000eec0000002600 */
[----:B------:R-:W-:Y:S01]  /*c170*/  @P0 IMAD.HI.U32 R6, R8, c[0x0][0x4ec], RZ ;  /* 0x00013b0008060a27 */ /* 0x000fe200078e00ff */
[----:B-1----:R-:W-:-:S02]  /*c180*/  SHF.R.S32.HI R7, RZ, 0x1f, R9 ;  /* 0x0000001fff077819 */ /* 0x002fc40000011409 */
[----:B--2---:R-:W-:Y:S01]  /*c190*/  SHF.R.S32.HI R0, RZ, 0x1f, R4 ;  /* 0x0000001fff007819 */ /* 0x004fe20000011404 */
[C---:B------:R-:W-:Y:S01]  /*c1a0*/  IMAD.WIDE.U32 R2, R4.reuse, c[0x0][0x4d0], RZ ;  /* 0x0001340004027a25 */ /* 0x040fe200078e00ff */
[----:B------:R-:W-:-:S03]  /*c1b0*/  IADD3 R5, -R4, RZ, RZ ;  /* 0x000000ff04057210 */ /* 0x000fc60007ffe1ff */
[----:B------:R-:W-:-:S04]  /*c1c0*/  IMAD R0, R0, c[0x0][0x4d0], RZ ;  /* 0x0001340000007a24 */ /* 0x000fc800078e02ff */
[----:B------:R-:W-:Y:S01]  /*c1d0*/  IMAD R0, R4, c[0x0][0x4d4], R0 ;  /* 0x0001350004007a24 */ /* 0x000fe200078e0200 */
[----:B------:R-:W-:Y:S02]  /*c1e0*/  MOV R4, R8 ;  /* 0x0000000800047202 */ /* 0x000fe40000000f00 */
[----:B------:R-:W-:Y:S02]  /*c1f0*/  @P0 SHF.R.U32.HI R4, RZ, c[0x0][0x4f0], R6 ;  /* 0x00013c00ff040a19 */ /* 0x000fe40000011606 */
[----:B------:R-:W-:Y:S01]  /*c200*/  IADD3 R3, R3, R0, RZ ;  /* 0x0000000003037210 */ /* 0x000fe20007ffe0ff */
[----:B------:R-:W-:Y:S02]  /*c210*/  IMAD R0, R7, c[0x0][0x4d8], RZ ;  /* 0x0001360007007a24 */ /* 0x000fe400078e02ff */
[----:B---3--:R-:W-:Y:S01]  /*c220*/  IMAD R7, R5, c[0x0][0x550], R10 ;  /* 0x0001540005077a24 */ /* 0x008fe200078e020a */
[----:B------:R-:W-:Y:S01]  /*c230*/  IADD3 R5, -R4, RZ, RZ ;  /* 0x000000ff04057210 */ /* 0x000fe20007ffe1ff */
[----:B------:R-:W-:-:S02]  /*c240*/  IMAD R0, R9, c[0x0][0x4dc], R0 ;  /* 0x0001370009007a24 */ /* 0x000fc400078e0200 */
[----:B------:R-:W-:Y:S01]  /*c250*/  IMAD.WIDE.U32 R2, R9, c[0x0][0x4d8], R2 ;  /* 0x0001360009027a25 */ /* 0x000fe200078e0002 */
[----:B------:R-:W-:-:S03]  /*c260*/  SHF.R.S32.HI R6, RZ, 0x1f, R7 ;  /* 0x0000001fff067819 */ /* 0x000fc60000011407 */
[----:B------:R-:W-:Y:S01]  /*c270*/  IMAD R5, R5, c[0x0][0x4e8], R8 ;  /* 0x00013a0005057a24 */ /* 0x000fe200078e0208 */
[----:B------:R-:W-:Y:S01]  /*c280*/  IADD3 R3, R0, R3, RZ ;  /* 0x0000000300037210 */ /* 0x000fe20007ffe0ff */
[----:B------:R-:W-:-:S03]  /*c290*/  IMAD R6, R6, c[0x0][0x4e0], RZ ;  /* 0x0001380006067a24 */ /* 0x000fc600078e02ff */
[----:B------:R-:W-:Y:S01]  /*c2a0*/  SHF.R.S32.HI R0, RZ, 0x1f, R5 ;  /* 0x0000001fff007819 */ /* 0x000fe20000011405 */
[----:B------:R-:W-:-:S04]  /*c2b0*/  IMAD.WIDE.U32 R2, R7, c[0x0][0x4e0], R2 ;  /* 0x0001380007027a25 */ /* 0x000fc800078e0002 */
[----:B------:R-:W-:Y:S01]  /*c2c0*/  IMAD R7, R7, c[0x0][0x4e4], R6 ;  /* 0x0001390007077a24 */ /* 0x000fe200078e0206 */
[----:B------:R-:W-:Y:S01]  /*c2d0*/  SHF.R.S32.HI R6, RZ, 0x1f, R4 ;  /* 0x0000001fff067819 */ /* 0x000fe20000011404 */
[----:B------:R-:W-:Y:S01]  /*c2e0*/  IMAD R0, R0, c[0x0][0x4c8], RZ ;  /* 0x0001320000007a24 */ /* 0x000fe200078e02ff */
[----:B------:R-:W-:-:S03]  /*c2f0*/  IADD3 R2, P0, R4, R2, RZ ;  /* 0x0000000204027210 */ /* 0x000fc60007f1e0ff */
[----:B------:R-:W-:Y:S01]  /*c300*/  IMAD R0, R5, c[0x0][0x4cc], R0 ;  /* 0x0001330005007a24 */ /* 0x000fe200078e0200 */
[----:B------:R-:W-:-:S05]  /*c310*/  IADD3.X R3, R6, R3, R7, P0, !PT ;  /* 0x0000000306037210 */ /* 0x000fca00007fe407 */
[----:B------:R-:W-:-:S05]  /*c320*/  IMAD.WIDE.U32 R2, R5, c[0x0][0x4c8], R2 ;  /* 0x0001320005027a25 */ /* 0x000fca00078e0002 */
[----:B------:R-:W-:Y:S02]  /*c330*/  IADD3 R0, R3, R0, RZ ;  /* 0x0000000003007210 */ /* 0x000fe40007ffe0ff */
[----:B------:R-:W-:-:S04]  /*c340*/  LEA R4, P0, R2, c[0x0][0x4a8], 0x2 ;  /* 0x00012a0002047a11 */ /* 0x000fc800078010ff */
[----:B------:R-:W-:Y:S02]  /*c350*/  LEA.HI.X R5, R2, c[0x0][0x4ac], R0, 0x2, P0 ;  /* 0x00012b0002057a11 */ /* 0x000fe400000f1400 */
[----:B------:R-:W-:-:S05]  /*c360*/  MOV R0, 0xff800000 ;  /* 0xff80000000007802 */ /* 0x000fca0000000f00 */
[----:B------:R-:W-:Y:S01]  /*c370*/  STG.E [R4.64], R0 ;  /* 0x0000000004007986 */ /* 0x000fe2000c101908 */
[----:B------:R-:W-:Y:S05]  /*c380*/  EXIT ;  /* 0x000000000000794d */ /* 0x000fea0003800000 */
.L_x_28:
[----:B------:R-:W-:-:S00]  /*c390*/  BRA `(.L_x_28) ;  /* 0xfffffff000007947 */ /* 0x000fc0000383ffff */
[----:B------:R-:W-:-:S00]  /*c3a0*/  NOP ;  /* 0x0000000000007918 */ /* 0x000fc00000000000 */
        /* <DEDUP_REMOVED lines=13> */
.L_x_1614:


//--------------------- .text._ZN7cutlass13device_kernelIN5flash19enable_sm80_to_sm89INS1_16FlashAttnFwdSm80INS1_25CollectiveMainloopFwdSm80ILi4ELi1ELb0EN4cute5tupleIJNS5_1CILi128EEENS7_ILi80EEENS7_ILi64EEEEEELi64ENS_6half_tEfNS_4arch4Sm80ELb0ELb0ELb0ELb1ELb0ELb0ELb1ELb1EEENS1_21CollectiveEpilogueFwdINS6_IJS8_SA_S9_EEENS6_IJNS7_ILi1EEESI_SI_EEESC_SE_Li128ELb1ELb1ELb1ELb0EEENS1_36VarlenDynamicPersistentTileSchedulerILi128ELi80ELi128ELi128ELb1ELb1ELb0ELb0ELb1ELb1EEEEEEEEEvNT_6ParamsE --------------------------
	.section	.text._ZN7cutlass13device_kernelIN5flash19enable_sm80_to_sm89INS1_16FlashAttnFwdSm80INS1_25CollectiveMainloopFwdSm80ILi4ELi1ELb0EN4cute5tupleIJNS5_1CILi128EEENS7_ILi80EEENS7_ILi64EEEEEELi64ENS_6half_tEfNS_4arch4Sm80ELb0ELb0ELb0ELb1ELb0ELb0ELb1ELb1EEENS1_21CollectiveEpilogueFwdINS6_IJS8_SA_S9_EEENS6_IJNS7_ILi1EEESI_SI_EEESC_SE_Li128ELb1ELb1ELb1ELb0EEENS1_36VarlenDynamicPersistentTileSchedulerILi128ELi80ELi128ELi128ELb1ELb1ELb0ELb0ELb1ELb1EEEEEEEEEvNT_6ParamsE,"ax",@progbits
	.sectioninfo	@"SHI_REGISTERS=255"
	.align	128
.text._ZN7cutlass13device_kernelIN5flash19enable_sm80_to_sm89INS1_16FlashAttnFwdSm80INS1_25CollectiveMainloopFwdSm80ILi4ELi1ELb0EN4cute5tupleIJNS5_1CILi128EEENS7_ILi80EEENS7_ILi64EEEEEELi64ENS_6half_tEfNS_4arch4Sm80ELb0ELb0ELb0ELb1ELb0ELb0ELb1ELb1EEENS1_21CollectiveEpilogueFwdINS6_IJS8_SA_S9_EEENS6_IJNS7_ILi1EEESI_SI_EEESC_SE_Li128ELb1ELb1ELb1ELb0EEENS1_36VarlenDynamicPersistentTileSchedulerILi128ELi80ELi128ELi128ELb1ELb1ELb0ELb0ELb1ELb1EEEEEEEEEvNT_6ParamsE:
        .type           _ZN7cutlass13device_kernelIN5flash19enable_sm80_to_sm89INS1_16FlashAttnFwdSm80INS1_25CollectiveMainloopFwdSm80ILi4ELi1ELb0EN4cute5tupleIJNS5_1CILi128EEENS7_ILi80EEENS7_ILi64EEEEEELi64ENS_6half_tEfNS_4arch4Sm80ELb0ELb0ELb0ELb1ELb0ELb0ELb1ELb1EEENS1_21CollectiveEpilogueFwdINS6_IJS8_SA_S9_EEENS6_IJNS7_ILi1EEESI_SI_EEESC_SE_Li128ELb1ELb1ELb1ELb0EEENS1_36VarlenDynamicPersistentTileSchedulerILi128ELi80ELi128ELi128ELb1ELb1ELb0ELb0ELb1ELb1EEEEEEEEEvNT_6ParamsE,@function
        .size           _ZN7cutlass13device_kernelIN5flash19enable_sm80_to_sm89INS1_16FlashAttnFwdSm80INS1_25CollectiveMainloopFwdSm80ILi4ELi1ELb0EN4cute5tupleIJNS5_1CILi128EEENS7_ILi80EEENS7_ILi64EEEEEELi64ENS_6half_tEfNS_4arch4Sm80ELb0ELb0ELb0ELb1ELb0ELb0ELb1ELb1EEENS1_21CollectiveEpilogueFwdINS6_IJS8_SA_S9_EEENS6_IJNS7_ILi1EEESI_SI_EEESC_SE_Li128ELb1ELb1ELb1ELb0EEENS1_36VarlenDynamicPersistentTileSchedulerILi128ELi80ELi128ELi128ELb1ELb1ELb0ELb0ELb1ELb1EEEEEEEEEvNT_6ParamsE,(.L_x_1615 - _ZN7cutlass13device_kernelIN5flash19enable_sm80_to_sm89INS1_16FlashAttnFwdSm80INS1_25CollectiveMainloopFwdSm80ILi4ELi1ELb0EN4cute5tupleIJNS5_1CILi128EEENS7_ILi80EEENS7_ILi64EEEEEELi64ENS_6half_tEfNS_4arch4Sm80ELb0ELb0ELb0ELb1ELb0ELb0ELb1ELb1EEENS1_21CollectiveEpilogueFwdINS6_IJS8_SA_S9_EEENS6_IJNS7_ILi1EEESI_SI_EEESC_SE_Li128ELb1ELb1ELb1ELb0EEENS1_36VarlenDynamicPersistentTileSchedulerILi128ELi80ELi128ELi128ELb1ELb1ELb0ELb0ELb1ELb1EEEEEEEEEvNT_6ParamsE)
        .other          _ZN7cutlass13device_kernelIN5flash19enable_sm80_to_sm89INS1_16FlashAttnFwdSm80INS1_25CollectiveMainloopFwdSm80ILi4ELi1ELb0EN4cute5tupleIJNS5_1CILi128EEENS7_ILi80EEENS7_ILi64EEEEEELi64ENS_6half_tEfNS_4arch4Sm80ELb0ELb0ELb0ELb1ELb0ELb0ELb1ELb1EEENS1_21CollectiveEpilogueFwdINS6_IJS8_SA_S9_EEENS6_IJNS7_ILi1EEESI_SI_EEESC_SE_Li128ELb1ELb1ELb1ELb0EEENS1_36VarlenDynamicPersistentTileSchedulerILi128ELi80ELi128ELi128ELb1ELb1ELb0ELb0ELb1ELb1EEEEEEEEEvNT_6ParamsE,@"STO_CUDA_ENTRY STV_DEFAULT"
_ZN7cutlass13device_kernelIN5flash19enable_sm80_to_sm89INS1_16FlashAttnFwdSm80INS1_25CollectiveMainloopFwdSm80ILi4ELi1ELb0EN4cute5tupleIJNS5_1CILi128EEENS7_ILi80EEENS7_ILi64EEEEEELi64ENS_6half_tEfNS_4arch4Sm80ELb0ELb0ELb0ELb1ELb0ELb0ELb1ELb1EEENS1_21CollectiveEpilogueFwdINS6_IJS8_SA_S9_EEENS6_IJNS7_ILi1EEESI_SI_EEESC_SE_Li128ELb1ELb1ELb1ELb0EEENS1_36VarlenDynamicPersistentTileSchedulerILi128ELi80ELi128ELi128ELb1ELb1ELb0ELb0ELb1ELb1EEEEEEEEEvNT_6ParamsE:
[----:B------:R-:W-:-:S03]  /*0000*/  MOV R1, c[0x0][0x28] ;  /* 0x00000a0000017a02 */ /* 0x000fc60000000f00 */
[----:B------:R-:W1:Y:S01]  /*0010*/  S2R R2, SR_TID.X ;  /* 0x0000000000027919 */ /* 0x000e620000002100 */
[----:B------:R-:W-:Y:S01]  /*0020*/  IADD3 R1, R1, -0x58, RZ ;  /* 0xffffffa801017810 */ /* 0x000fe20007ffe0ff */
[----:B------:R-:W-:Y:S01]  /*0030*/  ULDC.64 UR8, c[0x0][0x118] ;  /* 0x0000460000087ab9 */ /* 0x000fe20000000a00 */
[----:B-1----:R-:W-:-:S05]  /*0040*/  SHF.R.U32.HI R0, RZ, 0x5, R2 ;  /* 0x00000005ff007819 */ /* 0x002fca0000011602 */
[----:B------:R-:W1:Y:S02]  /*0050*/  SHFL.IDX PT, R3, R0, RZ, 0x1f ;  /* 0x00001fff00037589 */ /* 0x000e6400000e0000 */
[----:B-1----:R-:W-:Y:S02]  /*0060*/  ISETP.NE.AND P0, PT, R3, RZ, PT ;  /* 0x000000ff0300720c */ /* 0x002fe40003f05270 */
[----:B------:R1:W-:Y:S11]  /*0070*/  STL [R1+0x4c], R3 ;  /* 0x00004c0301007387 */ /* 0x0003f60000100800 */
[----:B------:R-:W-:Y:S06]  /*0080*/  @P0 BAR.SYNC.DEFER_BLOCKING 0x5, 0x80 ;  /* 0x0142000000000b1d */ /* 0x000fec0000010000 */
[----:B------:R-:W2:Y:S04]  /*0090*/  @P0 LDS.128 R248, [0x9100] ;  /* 0x00910000fff80984 */ /* 0x000ea80000000c00 */
[----:B------:R-:W-:Y:S06]  /*00a0*/  @P0 BAR.ARV 0x4, 0x80 ;  /* 0x0102000000000b1d */ /* 0x000fec0000002000 */
[----:B------:R-:W-:Y:S05]  /*00b0*/  @P0 BRA `(.L_x_29) ;  /* 0x00000a8000000947 */ /* 0x000fea0003800000 */
[----:B-1----:R-:W-:Y:S01]  /*00c0*/  LOP3.LUT R13, R2, 0x1f, RZ, 0xc0, !PT ;  /* 0x0000001f020d7812 */ /* 0x002fe200078ec0ff */
[----:B------:R-:W-:-:S02]  /*00d0*/  IMAD.MOV.U32 R8, RZ, RZ, RZ ;  /* 0x000000ffff087224 */ /* 0x000fc400078e00ff */
[----:B------:R-:W-:Y:S01]  /*00e0*/  IMAD.MOV.U32 R7, RZ, RZ, RZ ;  /* 0x000000ffff077224 */ /* 0x000fe200078e00ff */
[----:B------:R-:W-:-:S04]  /*00f0*/  ISETP.NE.AND P6, PT, R13, 0x1f, PT ;  /* 0x0000001f0d00780c */ /* 0x000fc80003fc5270 */
[----:B------:R-:W-:-:S13]  /*0100*/  ISETP.GE.OR P0, PT, R13, c[0x0][0x53c], !P6 ;  /* 0x00014f000d007a0c */ /* 0x000fda0007706670 */
[----:B------:R-:W-:Y:S02]  /*0110*/  @!P0 IMAD.MOV.U32 R4, RZ, RZ, 0x4 ;  /* 0x00000004ff048424 */ /* 0x000fe400078e00ff */
[----:B------:R-:W-:Y:S02]  /*0120*/  @!P0 IMAD.MOV.U32 R2, RZ, RZ, 0x4 ;  /* 0x00000004ff028424 */ /* 0x000fe400078e00ff */
[----:B------:R-:W-:-:S04]  /*0130*/  @!P0 IMAD.WIDE.U32 R4, R13, R4, c[0x0][0x580] ;  /* 0x000160000d048625 */ /* 0x000fc800078e0004 */
[C---:B------:R-:W-:Y:S01]  /*0140*/  @!P0 IMAD.WIDE.U32 R2, R13.reuse, R2, c[0x0][0x578] ;  /* 0x00015e000d028625 */ /* 0x040fe200078e0002 */
[----:B------:R-:W3:Y:S04]  /*0150*/  @!P0 LDG.E R8, [R4.64] ;  /* 0x0000000804088981 */ /* 0x000ee8000c1e1900 */
[----:B------:R-:W3:Y:S01]  /*0160*/  @!P0 LDG.E R7, [R2.64] ;  /* 0x0000000802078981 */ /* 0x000ee2000c1e1900 */
[C---:B------:R-:W-:Y:S01]  /*0170*/  ISETP.NE.AND P5, PT, R13.reuse, RZ, PT ;  /* 0x000000ff0d00720c */ /* 0x040fe20003fa5270 */
[----:B------:R-:W1:Y:S01]  /*0180*/  S2UR UR4, SR_CTAID.X ;  /* 0x00000000000479c3 */ /* 0x000e620000002500 */
[C---:B------:R-:W-:Y:S02]  /*0190*/  ISETP.GE.U32.AND P4, PT, R13.reuse, 0x2, PT ;  /* 0x000000020d00780c */ /* 0x040fe40003f86070 */
[----:B------:R-:W-:-:S02]  /*01a0*/  ISETP.GE.U32.AND P3, PT, R13, 0x4, PT ;  /* 0x000000040d00780c */ /* 0x000fc40003f66070 */
[C---:B------:R-:W-:Y:S02]  /*01b0*/  ISETP.GE.U32.AND P2, PT, R13.reuse, 0x8, PT ;  /* 0x000000080d00780c */ /* 0x040fe40003f46070 */
[----:B------:R-:W-:Y:S02]  /*01c0*/  ISETP.GE.U32.AND P1, PT, R13, 0x10, PT ;  /* 0x000000100d00780c */ /* 0x000fe40003f26070 */
[----:B------:R-:W-:Y:S01]  /*01d0*/  MOV R10, RZ ;  /* 0x000000ff000a7202 */ /* 0x000fe20000000f00 */
[----:B---3--:R-:W-:-:S05]  /*01e0*/  IMAD R4, R8, R7, RZ ;  /* 0x0000000708047224 */ /* 0x008fca00078e02ff */
[----:B------:R-:W3:Y:S02]  /*01f0*/  SHFL.UP PT, R0, R4, 0x1, RZ ;  /* 0x0420000004007989 */ /* 0x000ee400000e00ff */
[----:B---3--:R-:W-:-:S05]  /*0200*/  SEL R0, R0, RZ, P5 ;  /* 0x000000ff00007207 */ /* 0x008fca0002800000 */
[----:B------:R-:W-:-:S05]  /*0210*/  IMAD.IADD R4, R4, 0x1, R0 ;  /* 0x0000000104047824 */ /* 0x000fca00078e0200 */
[----:B------:R-:W3:Y:S02]  /*0220*/  SHFL.UP PT, R0, R4, 0x2, RZ ;  /* 0x0440000004007989 */ /* 0x000ee400000e00ff */
[----:B---3--:R-:W-:-:S04]  /*0230*/  SEL R0, R0, RZ, P4 ;  /* 0x000000ff00007207 */ /* 0x008fc80002000000 */
[----:B------:R-:W-:-:S05]  /*0240*/  IADD3 R4, R4, R0, RZ ;  /* 0x0000000004047210 */ /* 0x000fca0007ffe0ff */
[----:B------:R-:W3:Y:S02]  /*0250*/  SHFL.UP PT, R0, R4, 0x4, RZ ;  /* 0x0480000004007989 */ /* 0x000ee400000e00ff */
[----:B---3--:R-:W-:-:S05]  /*0260*/  SEL R0, R0, RZ, P3 ;  /* 0x000000ff00007207 */ /* 0x008fca0001800000 */
[----:B------:R-:W-:-:S05]  /*0270*/  IMAD.IADD R4, R4, 0x1, R0 ;  /* 0x0000000104047824 */ /* 0x000fca00078e0200 */
[----:B------:R-:W3:Y:S02]  /*0280*/  SHFL.UP PT, R0, R4, 0x8, RZ ;  /* 0x0500000004007989 */ /* 0x000ee400000e00ff */
[----:B---3--:R-:W-:-:S05]  /*0290*/  SEL R0, R0, RZ, P2 ;  /* 0x000000ff00007207 */ /* 0x008fca0001000000 */
[----:B------:R-:W-:-:S05]  /*02a0*/  IMAD.IADD R4, R4, 0x1, R0 ;  /* 0x0000000104047824 */ /* 0x000fca00078e0200 */
[----:B------:R-:W3:Y:S02]  /*02b0*/  SHFL.UP PT, R0, R4, 0x10, RZ ;  /* 0x0600000004007989 */ /* 0x000ee400000e00ff */
[----:B---3--:R-:W-:-:S05]  /*02c0*/  SEL R0, R0, RZ, P1 ;  /* 0x000000ff00007207 */ /* 0x008fca0000800000 */
[----:B------:R-:W-:-:S05]  /*02d0*/  IMAD.IADD R4, R4, 0x1, R0 ;  /* 0x0000000104047824 */ /* 0x000fca00078e0200 */
[----:B------:R-:W3:Y:S02]  /*02e0*/  SHFL.IDX PT, R6, R4, 0x1f, 0x1f ;  /* 0x03e01f0004067f89 */ /* 0x000ee400000e0000 */
[----:B---3--:R-:W-:-:S04]  /*02f0*/  IMAD R6, R6, c[0x0][0x538], RZ ;  /* 0x00014e0006067a24 */ /* 0x008fc800078e02ff */
[----:B------:R-:W-:Y:S01]  /*0300*/  IMAD.MOV.U32 R0, RZ, RZ, R6 ;  /* 0x000000ffff007224 */ /* 0x000fe200078e0006 */
[----:B-1----:R-:W-:-:S13]  /*0310*/  ISETP.GT.AND P0, PT, R6, UR4, PT ;  /* 0x0000000406007c0c */ /* 0x002fda000bf04270 */
[----:B------:R-:W-:Y:S05]  /*0320*/  @P0 BRA `(.L_x_30) ;  /* 0x0000027000000947 */ /* 0x000fea0003800000 */
[----:B------:R-:W-:Y:S02]  /*0330*/  MOV R6, R0 ;  /* 0x0000000000067202 */ /* 0x000fe40000000f00 */
[----:B------:R-:W-:-:S04]  /*0340*/  MOV R10, RZ ;  /* 0x000000ff000a7202 */ /* 0x000fc80000000f00 */
.L_x_34:
[----:B------:R-:W-:-:S04]  /*0350*/  IADD3 R0, R10, 0x1f, RZ ;  /* 0x0000001f0a007810 */ /* 0x000fc80007ffe0ff */
[----:B------:R-:W-:-:S13]  /*0360*/  ISETP.GE.AND P0, PT, R0, c[0x0][0x53c], PT ;  /* 0x00014f0000007a0c */ /* 0x000fda0003f06270 */
[----:B------:R-:W-:Y:S05]  /*0370*/  @P0 BRA `(.L_x_31) ;  /* 0x0000074000000947 */ /* 0x000fea0003800000 */
[----:B------:R-:W-:Y:S01]  /*0380*/  MOV R10, R0 ;  /* 0x00000000000a7202 */ /* 0x000fe20000000f00 */
[----:B------:R-:W-:Y:S01]  /*0390*/  IMAD.MOV.U32 R7, RZ, RZ, RZ ;  /* 0x000000ffff077224 */ /* 0x000fe200078e00ff */
[----:B------:R-:W-:Y:S02]  /*03a0*/  MOV R8, RZ ;  /* 0x000000ff00087202 */ /* 0x000fe40000000f00 */
[----:B------:R-:W-:-:S04]  /*03b0*/  IADD3 R0, R13, R10, RZ ;  /* 0x0000000a0d007210 */ /* 0x000fc80007ffe0ff */
[----:B------:R-:W-:-:S13]  /*03c0*/  ISETP.GE.OR P0, PT, R0, c[0x0][0x53c], !P6 ;  /* 0x00014f0000007a0c */ /* 0x000fda0007706670 */
[----:B------:R-:W-:Y:S01]  /*03d0*/  @!P0 MOV R2, 0x4 ;  /* 0x0000000400028802 */ /* 0x000fe20000000f00 */
[----:B------:R-:W-:-:S04]  /*03e0*/  @!P0 IMAD.MOV.U32 R3, RZ, RZ, 0x4 ;  /* 0x00000004ff038424 */ /* 0x000fc800078e00ff */
[----:B------:R-:W-:-:S04]  /*03f0*/  @!P0 IMAD.WIDE R4, R0, R2, c[0x0][0x580] ;  /* 0x0001600000048625 */ /* 0x000fc800078e0202 */
[----:B------:R-:W-:Y:S01]  /*0400*/  @!P0 IMAD.WIDE R2, R0, R3, c[0x0][0x578] ;  /* 0x00015e0000028625 */ /* 0x000fe200078e0203 */
[----:B------:R-:W3:Y:S04]  /*0410*/  @!P0 LDG.E R8, [R4.64] ;  /* 0x0000000804088981 */ /* 0x000ee8000c1e1900 */
[----:B------:R-:W3:Y:S02]  /*0420*/  @!P0 LDG.E R7, [R2.64] ;  /* 0x0000000802078981 */ /* 0x000ee4000c1e1900 */
[----:B---3--:R-:W-:Y:S01]  /*0430*/  IMAD R5, R8, R7, RZ ;  /* 0x0000000708057224 */ /* 0x008fe200078e02ff */
[----:B------:R-:W-:Y:S05]  /*0440*/  BRA.DIV ~URZ, `(.L_x_32) ;  /* 0x0000c6127f007947 */ /* 0x000fea000b800000 */
[----:B------:R1:W3:Y:S02]  /*0450*/  SHFL.UP PT, R0, R5, 0x1, RZ ;  /* 0x0420000005007989 */ /* 0x0002e400000e00ff */
.L_x_143:
[----:B---3--:R-:W-:-:S04]  /*0460*/  SEL R0, R0, RZ, P5 ;  /* 0x000000ff00007207 */ /* 0x008fc80002800000 */
[----:B-1----:R-:W-:Y:S01]  /*0470*/  IADD3 R5, R5, R0, RZ ;  /* 0x0000000005057210 */ /* 0x002fe20007ffe0ff */
[----:B------:R-:W-:Y:S05]  /*0480*/  BRA.DIV ~URZ, `(.L_x_33) ;  /* 0x0000c6327f007947 */ /* 0x000fea000b800000 */
[----:B------:R-:W1:Y:S02]  /*0490*/  SHFL.UP PT, R0, R5, 0x2, RZ ;  /* 0x0440000005007989 */ /* 0x000e6400000e00ff */
[----:B-1----:R-:W-:-:S05]  /*04a0*/  SEL R0, R0, RZ, P4 ;  /* 0x000000ff00007207 */ /* 0x002fca0002000000 */
[----:B------:R-:W-:-:S05]  /*04b0*/  IMAD.IADD R0, R5, 0x1, R0 ;  /* 0x0000000105007824 */ /* 0x000fca00078e0200 */
        /* <DEDUP_REMOVED lines=9> */
[----:B------:R1:W3:Y:S02]  /*0550*/  SHFL.IDX PT, R0, R4, 0x1f, 0x1f ;  /* 0x03e01f0004007f89 */ /* 0x0002e400000e0000 */
.L_x_144:
[----:B---3--:R-:W-:-:S05]  /*0560*/  IMAD R0, R0, c[0x0][0x538], RZ ;  /* 0x00014e0000007a24 */ /* 0x008fca00078e02ff */
[----:B------:R-:W-:-:S04]  /*0570*/  IADD3 R6, R0, R6, RZ ;  /* 0x0000000600067210 */ /* 0x000fc80007ffe0ff */
[----:B------:R-:W-:-:S13]  /*0580*/  ISETP.GT.AND P0, PT, R6, UR4, PT ;  /* 0x0000000406007c0c */ /* 0x000fda000bf04270 */
[----:B-12---:R-:W-:Y:S05]  /*0590*/  @!P0 BRA `(.L_x_34) ;  /* 0xfffffdb000008947 */ /* 0x006fea000383ffff */
.L_x_30:
[----:B------:R-:W-:-:S05]  /*05a0*/  IADD3 R6, -R0, R6, RZ ;  /* 0x0000000600067210 */ /* 0x000fca0007ffe1ff */
[----:B------:R-:W-:-:S05]  /*05b0*/  IMAD R0, R4, c[0x0][0x538], R6 ;  /* 0x00014e0004007a24 */ /* 0x000fca00078e0206 */
[----:B------:R-:W-:Y:S01]  /*05c0*/  ISETP.GT.AND P0, PT, R0, UR4, PT ;  /* 0x0000000400007c0c */ /* 0x000fe2000bf04270 */
[----:B------:R-:W-:-:S12]  /*05d0*/  BRA.DIV ~URZ, `(.L_x_35) ;  /* 0x0000c6a27f007947 */ /* 0x000fd8000b800000 */
[----:B------:R-:W-:-:S04]  /*05e0*/  VOTE.ANY R0, PT, !P0 ;  /* 0x0000000000007806 */ /* 0x000fc800040e0100 */
.L_x_145:
[----:B--2---:R1:W2:Y:S01]  /*05f0*/  POPC R251, R0 ;  /* 0x0000000000fb7309 */ /* 0x0042a20000000000 */
[----:B------:R-:W-:Y:S05]  /*0600*/  BRA.DIV ~URZ, `(.L_x_36) ;  /* 0x0000c6b27f007947 */ /* 0x000fea000b800000 */
[----:B--2---:R2:W3:Y:S01]  /*0610*/  SHFL.IDX PT, R12, R8, R251, 0x1f ;  /* 0x00001ffb080c7589 */ /* 0x0044e200000e0000 */
[----:B------:R-:W-:-:S03]  /*0620*/  MOV R248, RZ ;  /* 0x000000ff00f87202 */ /* 0x000fc60000000f00 */
[----:B------:R2:W4:Y:S04]  /*0630*/  SHFL.IDX PT, R11, R7, R251, 0x1f ;  /* 0x00001ffb070b7589 */ /* 0x00052800000e0000 */
.L_x_146:
[----:B------:R-:W-:Y:S01]  /*0640*/  ISETP.NE.AND P0, PT, R0, RZ, PT ;  /* 0x000000ff0000720c */ /* 0x000fe20003f05270 */
[----:B------:R-:W-:-:S12]  /*0650*/  BSSY B0, `(.L_x_37) ;  /* 0x0000005000007945 */ /* 0x000fd80003800000 */
[----:B------:R-:W-:Y:S05]  /*0660*/  @!P0 BRA `(.L_x_38) ;  /* 0x0000003000008947 */ /* 0x000fea0003800000 */
[----:B------:R-:W-:Y:S01]  /*0670*/  IADD3 R5, R251, -0x1, RZ ;  /* 0xfffffffffb057810 */ /* 0x000fe20007ffe0ff */
[----:B------:R-:W-:Y:S05]  /*0680*/  BRA.DIV ~URZ, `(.L_x_39) ;  /* 0x0000c7127f007947 */ /* 0x000fea000b800000 */
[----:B------:R1:W2:Y:S02]  /*0690*/  SHFL.IDX PT, R248, R4, R5, 0x1f ;  /* 0x00001f0504f87589 */ /* 0x0002a400000e0000 */
.L_x_38:
[----:B------:R-:W-:Y:S05]  /*06a0*/  BSYNC B0 ;  /* 0x0000000000007941 */ /* 0x000fea0003800000 */
.L_x_37:
[----:B-1-3--:R-:W-:Y:S01]  /*06b0*/  IABS R0, R12 ;  /* 0x0000000c00007213 */ /* 0x00afe20000000000 */
[----:B--2---:R-:W-:Y:S02]  /*06c0*/  IMAD R248, R248, c[0x0][0x538], R6 ;  /* 0x00014e00f8f87a24 */ /* 0x004fe400078e0206 */
[----:B------:R-:W-:Y:S02]  /*06d0*/  IMAD.IADD R251, R251, 0x1, R10 ;  /* 0x00000001fbfb7824 */ /* 0x000fe400078e020a */
[----:B------:R-:W-:Y:S01]  /*06e0*/  IMAD.MOV.U32 R5, RZ, RZ, R0 ;  /* 0x000000ffff057224 */ /* 0x000fe200078e0000 */
[----:B----4-:R-:W-:Y:S02]  /*06f0*/  IABS R0, R11 ;  /* 0x0000000b00007213 */ /* 0x010fe40000000000 */
[----:B------:R-:W-:Y:S01]  /*0700*/  IADD3 R249, -R248, UR4, RZ ;  /* 0x00000004f8f97c10 */ /* 0x000fe2000fffe1ff */
[----:B------:R-:W1:Y:S02]  /*0710*/  I2F.RP R2, R5 ;  /* 0x0000000500027306 */ /* 0x000e640000209400 */
[----:B------:R-:W-:Y:S01]  /*0720*/  IMAD.MOV.U32 R7, RZ, RZ, R0 ;  /* 0x000000ffff077224 */ /* 0x000fe200078e0000 */
[----:B------:R-:W-:-:S02]  /*0730*/  IABS R6, R249 ;  /* 0x000000f900067213 */ /* 0x000fc40000000000 */
[----:B------:R-:W-:-:S03]  /*0740*/  IABS R0, R12 ;  /* 0x0000000c00007213 */ /* 0x000fc60000000000 */
[----:B------:R-:W-:Y:S01]  /*0750*/  I2F.RP R8, R7 ;  /* 0x0000000700087306 */ /* 0x000fe20000209400 */
[----:B------:R-:W-:-:S07]  /*0760*/  IADD3 R0, RZ, -R0, RZ ;  /* 0x80000000ff007210 */ /* 0x000fce0007ffe0ff */
[----:B-1----:R-:W1:Y:S02]  /*0770*/  MUFU.RCP R2, R2 ;  /* 0x0000000200027308 */ /* 0x002e640000001000 */
[----:B-1----:R-:W-:-:S06]  /*0780*/  IADD3 R2, R2, 0xffffffe, RZ ;  /* 0x0ffffffe02027810 */ /* 0x002fcc0007ffe0ff */
[----:B------:R-:W1:Y:S02]  /*0790*/  F2I.FTZ.U32.TRUNC.NTZ R3, R2 ;  /* 0x0000000200037305 */ /* 0x000e64000021f000 */
[----:B-1----:R-:W-:-:S04]  /*07a0*/  IMAD.MOV R2, RZ, RZ, -R3 ;  /* 0x000000ffff027224 */ /* 0x002fc800078e0a03 */
[----:B------:R-:W-:Y:S02]  /*07b0*/  IMAD R4, R2, R5, RZ ;  /* 0x0000000502047224 */ /* 0x000fe400078e02ff */
[----:B------:R-:W-:-:S04]  /*07c0*/  IMAD.MOV.U32 R2, RZ, RZ, RZ ;  /* 0x000000ffff027224 */ /* 0x000fc800078e00ff */
[----:B------:R-:W-:-:S04]  /*07d0*/  IMAD.HI.U32 R2, R3, R4, R2 ;  /* 0x0000000403027227 */ /* 0x000fc800078e0002 */
[----:B------:R-:W-:-:S04]  /*07e0*/  IMAD.MOV.U32 R3, RZ, RZ, R6 ;  /* 0x000000ffff037224 */ /* 0x000fc800078e0006 */
[----:B------:R-:W-:-:S04]  /*07f0*/  IMAD.HI.U32 R2, R2, R3, RZ ;  /* 0x0000000302027227 */ /* 0x000fc800078e00ff */
[----:B------:R-:W-:Y:S02]  /*0800*/  IMAD R0, R2, R0, R3 ;  /* 0x0000000002007224 */ /* 0x000fe400078e0203 */
[----:B------:R-:W1:Y:S03]  /*0810*/  MUFU.RCP R3, R8 ;  /* 0x0000000800037308 */ /* 0x000e660000001000 */
[----:B------:R-:W-:-:S13]  /*0820*/  ISETP.GT.U32.AND P1, PT, R5, R0, PT ;  /* 0x000000000500720c */ /* 0x000fda0003f24070 */
[----:B------:R-:W-:Y:S01]  /*0830*/  @!P1 IMAD.IADD R0, R0, 0x1, -R5 ;  /* 0x0000000100009824 */ /* 0x000fe200078e0a05 */
[----:B-1----:R-:W-:Y:S02]  /*0840*/  IADD3 R3, R3, 0xffffffe, RZ ;  /* 0x0ffffffe03037810 */ /* 0x002fe40007ffe0ff */
[----:B------:R-:W-:Y:S02]  /*0850*/  @!P1 IADD3 R2, R2, 0x1, RZ ;  /* 0x0000000102029810 */ /* 0x000fe40007ffe0ff */
[----:B------:R-:W-:Y:S02]  /*0860*/  ISETP.GE.U32.AND P2, PT, R0, R5, PT ;  /* 0x000000050000720c */ /* 0x000fe40003f46070 */
[----:B------:R-:W1:Y:S01]  /*0870*/  F2I.FTZ.U32.TRUNC.NTZ R3, R3 ;  /* 0x0000000300037305 */ /* 0x000e62000021f000 */
[----:B------:R-:W-:Y:S02]  /*0880*/  LOP3.LUT R0, R249, R12, RZ, 0x3c, !PT ;  /* 0x0000000cf9007212 */ /* 0x000fe400078e3cff */
[----:B------:R-:W-:-:S02]  /*0890*/  ISETP.NE.AND P1, PT, R12, RZ, PT ;  /* 0x000000ff0c00720c */ /* 0x000fc40003f25270 */
[----:B------:R-:W-:-:S06]  /*08a0*/  ISETP.GE.AND P0, PT, R0, RZ, PT ;  /* 0x000000ff0000720c */ /* 0x000fcc0003f06270 */
[----:B------:R-:W-:Y:S02]  /*08b0*/  @P2 IADD3 R2, R2, 0x1, RZ ;  /* 0x0000000102022810 */ /* 0x000fe40007ffe0ff */
[----:B-1----:R-:W-:-:S03]  /*08c0*/  IADD3 R0, RZ, -R3, RZ ;  /* 0x80000003ff007210 */ /* 0x002fc60007ffe0ff */
[----:B------:R-:W-:Y:S01]  /*08d0*/  IMAD.MOV.U32 R4, RZ, RZ, R2 ;  /* 0x000000ffff047224 */ /* 0x000fe200078e0002 */
[----:B------:R-:W-:-:S03]  /*08e0*/  MOV R2, RZ ;  /* 0x000000ff00027202 */ /* 0x000fc60000000f00 */
[----:B------:R-:W-:Y:S01]  /*08f0*/  @!P0 IMAD.MOV R4, RZ, RZ, -R4 ;  /* 0x000000ffff048224 */ /* 0x000fe200078e0a04 */
[----:B------:R-:W-:Y:S01]  /*0900*/  @!P1 LOP3.LUT R4, RZ, R12, RZ, 0x33, !PT ;  /* 0x0000000cff049212 */ /* 0x000fe200078e33ff */
[----:B------:R-:W-:Y:S01]  /*0910*/  IMAD.MOV.U32 R5, RZ, RZ, R0 ;  /* 0x000000ffff057224 */ /* 0x000fe200078e0000 */
[----:B------:R-:W-:Y:S02]  /*0920*/  IABS R0, R11 ;  /* 0x0000000b00007213 */ /* 0x000fe40000000000 */
[----:B------:R-:W-:Y:S01]  /*0930*/  IABS R8, R4 ;  /* 0x0000000400087213 */ /* 0x000fe20000000000 */
[----:B------:R-:W-:Y:S02]  /*0940*/  IMAD R5, R5, R7, RZ ;  /* 0x0000000705057224 */ /* 0x000fe400078e02ff */
[----:B------:R-:W-:Y:S02]  /*0950*/  IMAD.MOV R6, RZ, RZ, -R0 ;  /* 0x000000ffff067224 */ /* 0x000fe400078e0a00 */
[----:B------:R-:W-:-:S04]  /*0960*/  IMAD.HI.U32 R0, R3, R5, R2 ;  /* 0x0000000503007227 */ /* 0x000fc800078e0002 */
[----:B------:R-:W-:Y:S02]  /*0970*/  IMAD.MOV.U32 R2, RZ, RZ, R8 ;  /* 0x000000ffff027224 */ /* 0x000fe400078e0008 */
[----:B------:R-:W-:Y:S02]  /*0980*/  IMAD.MOV.U32 R3, RZ, RZ, R6 ;  /* 0x000000ffff037224 */ /* 0x000fe400078e0006 */
[----:B------:R-:W-:-:S04]  /*0990*/  IMAD.HI.U32 R0, R0, R2, RZ ;  /* 0x0000000200007227 */ /* 0x000fc800078e00ff */
[----:B------:R-:W-:Y:S02]  /*09a0*/  IMAD R2, R0, R3, R2 ;  /* 0x0000000300027224 */ /* 0x000fe400078e0202 */
[----:B------:R-:W-:-:S03]  /*09b0*/  IMAD R3, R4, R12, RZ ;  /* 0x0000000c04037224 */ /* 0x000fc600078e02ff */
[----:B------:R-:W-:Y:S02]  /*09c0*/  ISETP.GT.U32.AND P1, PT, R7, R2, PT ;  /* 0x000000020700720c */ /* 0x000fe40003f24070 */
[----:B------:R-:W-:-:S11]  /*09d0*/  IADD3 R249, R249, -R3, RZ ;  /* 0x80000003f9f97210 */ /* 0x000fd60007ffe0ff */
[----:B------:R-:W-:Y:S01]  /*09e0*/  @!P1 IMAD.IADD R2, R2, 0x1, -R7 ;  /* 0x0000000102029824 */ /* 0x000fe200078e0a07 */
[----:B------:R-:W-:Y:S02]  /*09f0*/  @!P1 IADD3 R0, R0, 0x1, RZ ;  /* 0x0000000100009810 */ /* 0x000fe40007ffe0ff */
[----:B------:R-:W-:Y:S02]  /*0a00*/  ISETP.NE.AND P1, PT, R11, RZ, PT ;  /* 0x000000ff0b00720c */ /* 0x000fe40003f25270 */
[----:B------:R-:W-:Y:S02]  /*0a10*/  ISETP.GE.U32.AND P2, PT, R2, R7, PT ;  /* 0x000000070200720c */ /* 0x000fe40003f46070 */
[----:B------:R-:W-:-:S04]  /*0a20*/  LOP3.LUT R2, R4, R11, RZ, 0x3c, !PT ;  /* 0x0000000b04027212 */ /* 0x000fc800078e3cff */
[----:B------:R-:W-:-:S07]  /*0a30*/  ISETP.GE.AND P0, PT, R2, RZ, PT ;  /* 0x000000ff0200720c */ /* 0x000fce0003f06270 */
[----:B------:R-:W-:-:S06]  /*0a40*/  @P2 IADD3 R0, R0, 0x1, RZ ;  /* 0x0000000100002810 */ /* 0x000fcc0007ffe0ff */
[----:B------:R-:W-:Y:S02]  /*0a50*/  @!P0 IADD3 R0, -R0, RZ, RZ ;  /* 0x000000ff00008210 */ /* 0x000fe40007ffe1ff */
[----:B------:R-:W-:-:S05]  /*0a60*/  @!P1 LOP3.LUT R0, RZ, R11, RZ, 0x33, !PT ;  /* 0x0000000bff009212 */ /* 0x000fca00078e33ff */
[--C-:B------:R-:W-:Y:S02]  /*0a70*/  IMAD.MOV R2, RZ, RZ, -R0.reuse ;  /* 0x000000ffff027224 */ /* 0x100fe400078e0a00 */
[C---:B------:R-:W-:Y:S02]  /*0a80*/  IMAD R0, R11.reuse, 0x1000000, R0 ;  /* 0x010000000b007824 */ /* 0x040fe400078e0200 */
[----:B------:R-:W-:-:S04]  /*0a90*/  IMAD R2, R11, R2, R4 ;  /* 0x000000020b027224 */ /* 0x000fc800078e0204 */
[----:B------:R-:W-:Y:S01]  /*0aa0*/  IMAD R250, R2, 0x10000, R0 ;  /* 0x0001000002fa7824 */ /* 0x000fe200078e0200 */
[----:B------:R-:W-:Y:S05]  /*0ab0*/  BRA `(.L_x_40) ;  /* 0x0000004000007947 */ /* 0x000fea0003800000 */
.L_x_31:
[----:B--2---:R-:W-:Y:S01]  /*0ac0*/  IMAD.MOV.U32 R249, RZ, RZ, RZ ;  /* 0x000000fffff97224 */ /* 0x004fe200078e00ff */
[----:B------:R-:W-:Y:S01]  /*0ad0*/  MOV R250, RZ ;  /* 0x000000ff00fa7202 */ /* 0x000fe20000000f00 */
[----:B------:R-:W-:Y:S01]  /*0ae0*/  IMAD.U32 R248, RZ, RZ, UR4 ;  /* 0x00000004fff87e24 */ /* 0x000fe2000f8e00ff */
[----:B------:R-:W-:Y:S02]  /*0af0*/  MOV R251, c[0x0][0x53c] ;  /* 0x00014f0000fb7a02 */ /* 0x000fe40000000f00 */
.L_x_40:
[----:B------:R-:W-:Y:S01]  /*0b00*/  ISETP.NE.AND P0, PT, R13, RZ, PT ;  /* 0x000000ff0d00720c */ /* 0x000fe20003f05270 */
[----:B------:R-:W-:-:S12]  /*0b10*/  WARPSYNC 0xffffffff ;  /* 0xffffffff00007948 */ /* 0x000fd80003800000 */
[----:B------:R1:W-:Y:S04]  /*0b20*/  @!P0 STS.128 [0x9100], R248 ;  /* 0x009100f8ff008388 */ /* 0x0003e80000000c00 */
[----:B------:R-:W-:Y:S06]  /*0b30*/  BAR.ARV 0x5, 0x80 ;  /* 0x0142000000007b1d */ /* 0x000fec0000002000 */
.L_x_29:
[----:B-12---:R-:W-:-:S13]  /*0b40*/  ISETP.GE.AND P0, PT, R251, c[0x0][0x53c], PT ;  /* 0x00014f00fb007a0c */ /* 0x006fda0003f06270 */
[----:B------:R-:W-:Y:S05]  /*0b50*/  @P0 EXIT ;  /* 0x000000000000094d */ /* 0x000fea0003800000 */
[----:B------:R-:W1:Y:S02]  /*0b60*/  S2R R16, SR_TID.X ;  /* 0x0000000000107919 */ /* 0x000e640000002100 */
[----:B-1----:R-:W-:-:S04]  /*0b70*/  SHF.R.S32.HI R13, RZ, 0x1f, R16 ;  /* 0x0000001fff0d7819 */ /* 0x002fc80000011410 */
[CC--:B------:R-:W-:Y:S02]  /*0b80*/  LEA.HI R2, R13.reuse, R16.reuse, RZ, 0x4 ;  /* 0x000000100d027211 */ /* 0x0c0fe400078f20ff */
[CC--:B------:R-:W-:Y:S02]  /*0b90*/  LEA.HI R10, R13.reuse, R16.reuse, RZ, 0x3 ;  /* 0x000000100d0a7211 */ /* 0x0c0fe400078f18ff */
[----:B------:R-:W-:Y:S02]  /*0ba0*/  SHF.R.S32.HI R3, RZ, 0x4, R2 ;  /* 0x00000004ff037819 */ /* 0x000fe40000011402 */
[----:B------:R-:W-:Y:S02]  /*0bb0*/  LEA.HI R11, R13, R16, RZ, 0x2 ;  /* 0x000000100d0b7211 */ /* 0x000fe400078f10ff */
[----:B------:R-:W-:Y:S02]  /*0bc0*/  LEA.HI R0, R2, R3, RZ, 0x1 ;  /* 0x0000000302007211 */ /* 0x000fe400078f08ff */
[----:B------:R-:W-:-:S02]  /*0bd0*/  SHF.R.S32.HI R18, RZ, 0x3, R10 ;  /* 0x00000003ff127819 */ /* 0x000fc4000001140a */
[----:B------:R-:W-:Y:S02]  /*0be0*/  LOP3.LUT R0, R0, 0xfffffffe, RZ, 0xc0, !PT ;  /* 0xfffffffe00007812 */ /* 0x000fe400078ec0ff */
[----:B------:R-:W-:Y:S01]  /*0bf0*/  LOP3.LUT R8, R10, 0xfffffff8, RZ, 0xc0, !PT ;  /* 0xfffffff80a087812 */ /* 0x000fe200078ec0ff */
[----:B------:R-:W-:Y:S01]  /*0c00*/  IMAD.SHL.U32 R4, R18, 0x40, RZ ;  /* 0x0000004012047824 */ /* 0x000fe200078e00ff */
[--C-:B------:R-:W-:Y:S01]  /*0c10*/  SHF.R.S32.HI R9, RZ, 0x2, R11.reuse ;  /* 0x00000002ff097819 */ /* 0x100fe2000001140b */
[----:B------:R-:W-:Y:S01]  /*0c20*/  IMAD.IADD R14, R3, 0x1, -R0 ;  /* 0x00000001030e7824 */ /* 0x000fe200078e0a00 */
[----:B------:R-:W-:Y:S01]  /*0c30*/  LOP3.LUT R0, R2, 0xfffffff0, RZ, 0xc0, !PT ;  /* 0xfffffff002007812 */ /* 0x000fe200078ec0ff */
[----:B------:R-:W-:Y:S01]  /*0c40*/  IMAD.IADD R8, R16, 0x1, -R8 ;  /* 0x0000000110087824 */ /* 0x000fe200078e0a08 */
[----:B------:R-:W-:-:S03]  /*0c50*/  SHF.R.S32.HI R3, RZ, 0x1f, R11 ;  /* 0x0000001fff037819 */ /* 0x000fc6000001140b */
[----:B------:R-:W-:Y:S01]  /*0c60*/  IMAD.IADD R2, R16, 0x1, -R0 ;  /* 0x0000000110027824 */ /* 0x000fe200078e0a00 */
[----:B------:R-:W-:Y:S01]  /*0c70*/  LEA.HI R3, R3, R9, RZ, 0x3 ;  /* 0x0000000903037211 */ /* 0x000fe200078f18ff */
[----:B------:R-:W-:Y:S01]  /*0c80*/  IMAD.SHL.U32 R246, R8, 0x8, RZ ;  /* 0x0000000808f67824 */ /* 0x000fe200078e00ff */
[----:B------:R-:W-:Y:S01]  /*0c90*/  LOP3.LUT R0, R4, 0x1c0, RZ, 0xc0, !PT ;  /* 0x000001c004007812 */ /* 0x000fe200078ec0ff */
[----:B------:R-:W-:Y:S01]  /*0ca0*/  IMAD.SHL.U32 R7, R8, 0x40, RZ ;  /* 0x0000004008077824 */ /* 0x000fe200078e00ff */
[----:B------:R-:W-:Y:S02]  /*0cb0*/  SHF.R.S32.HI R6, RZ, 0x1f, R2 ;  /* 0x0000001fff067819 */ /* 0x000fe40000011402 */
[----:B------:R-:W-:Y:S02]  /*0cc0*/  LOP3.LUT R3, R3, 0xfffffff8, RZ, 0xc0, !PT ;  /* 0xfffffff803037812 */ /* 0x000fe400078ec0ff */
[----:B------:R-:W-:Y:S02]  /*0cd0*/  SHF.R.U32.HI R5, RZ, 0x3, R0 ;  /* 0x00000003ff057819 */ /* 0x000fe40000011600 */
[----:B------:R-:W-:Y:S01]  /*0ce0*/  LOP3.LUT R4, R0, 0x38, R246, 0xf8, !PT ;  /* 0x0000003800047812 */ /* 0x000fe200078ef8f6 */
[----:B------:R-:W-:Y:S01]  /*0cf0*/  IMAD.IADD R9, R9, 0x1, -R3 ;  /* 0x0000000109097824 */ /* 0x000fe200078e0a03 */
[----:B------:R-:W-:-:S02]  /*0d00*/  LEA.HI R12, R6, R2, RZ, 0x3 ;  /* 0x00000002060c7211 */ /* 0x000fc400078f18ff */
[----:B------:R-:W-:Y:S02]  /*0d10*/  LOP3.LUT R0, R7, 0x1c0, RZ, 0xc0, !PT ;  /* 0x000001c007007812 */ /* 0x000fe400078ec0ff */
[----:B------:R-:W-:Y:S02]  /*0d20*/  LOP3.LUT R5, R4, R5, RZ, 0x3c, !PT ;  /* 0x0000000504057212 */ /* 0x000fe400078e3cff */
[----:B------:R-:W-:Y:S02]  /*0d30*/  LOP3.LUT R3, R12, 0xfffffff8, RZ, 0xc0, !PT ;  /* 0xfffffff80c037812 */ /* 0x000fe400078ec0ff */
[CC--:B------:R-:W-:Y:S02]  /*0d40*/  LEA.HI R6, R13.reuse, R16.reuse, RZ, 0x6 ;  /* 0x000000100d067211 */ /* 0x0c0fe400078f30ff */
[----:B------:R-:W-:Y:S01]  /*0d50*/  LOP3.LUT R4, R0, 0x8, R10, 0xf8, !PT ;  /* 0x0000000800047812 */ /* 0x000fe200078ef80a */
[----:B------:R-:W-:Y:S01]  /*0d60*/  IMAD.IADD R10, R2, 0x1, -R3 ;  /* 0x00000001020a7824 */ /* 0x000fe200078e0a03 */
[----:B------:R-:W-:Y:S01]  /*0d70*/  SHF.R.U32.HI R0, RZ, 0x3, R0 ;  /* 0x00000003ff007819 */ /* 0x000fe20000011600 */
[----:B------:R-:W-:Y:S01]  /*0d80*/  IMAD.SHL.U32 R3, R6, 0x8, RZ ;  /* 0x0000000806037824 */ /* 0x000fe200078e00ff */
[----:B------:R-:W-:-:S02]  /*0d90*/  LEA.HI R7, R13, R16, RZ, 0x5 ;  /* 0x000000100d077211 */ /* 0x000fc400078f28ff */
[----:B------:R-:W-:Y:S02]  /*0da0*/  LOP3.LUT R15, R4, R0, RZ, 0x3c, !PT ;  /* 0x00000000040f7212 */ /* 0x000fe400078e3cff */
[----:B------:R-:W-:Y:S02]  /*0db0*/  LOP3.LUT R2, R11, 0xfffffffc, RZ, 0xc0, !PT ;  /* 0xfffffffc0b027812 */ /* 0x000fe400078ec0ff */
[----:B------:R-:W-:Y:S02]  /*0dc0*/  LOP3.LUT R0, R7, 0xffffffe0, RZ, 0xc0, !PT ;  /* 0xffffffe007007812 */ /* 0x000fe400078ec0ff */
[----:B------:R-:W-:Y:S01]  /*0dd0*/  LOP3.LUT R216, R5, 0x7ffffe00, R3, 0xf8, !PT ;  /* 0x7ffffe0005d87812 */ /* 0x000fe200078ef803 */
[C---:B------:R-:W-:Y:S01]  /*0de0*/  IMAD.IADD R6, R16.reuse, 0x1, -R2 ;  /* 0x0000000110067824 */ /* 0x040fe200078e0a02 */
[----:B------:R-:W-:Y:S01]  /*0df0*/  LOP3.LUT R3, R9, 0x1, RZ, 0xc0, !PT ;  /* 0x0000000109037812 */ /* 0x000fe200078ec0ff */
[----:B------:R-:W-:Y:S01]  /*0e00*/  IMAD.IADD R17, R16, 0x1, -R0 ;  /* 0x0000000110117824 */ /* 0x000fe200078e0a00 */
[--C-:B------:R-:W-:Y:S01]  /*0e10*/  SHF.R.S32.HI R5, RZ, 0x5, R7.reuse ;  /* 0x00000005ff057819 */ /* 0x100fe20000011407 */
[----:B------:R-:W-:Y:S01]  /*0e20*/  IMAD.SHL.U32 R216, R216, 0x2, RZ ;  /* 0x00000002d8d87824 */ /* 0x000fe200078e00ff */
[----:B------:R-:W-:-:S02]  /*0e30*/  SHF.R.S32.HI R2, RZ, 0x1f, R7 ;  /* 0x0000001fff027819 */ /* 0x000fc40000011407 */
[----:B------:R-:W-:Y:S02]  /*0e40*/  LEA.HI R0, R6, R6, RZ, 0x1 ;  /* 0x0000000606007211 */ /* 0x000fe400078f08ff */
[----:B------:R-:W-:Y:S02]  /*0e50*/  ISETP.NE.U32.AND P0, PT, R3, 0x1, PT ;  /* 0x000000010300780c */ /* 0x000fe40003f05070 */
[----:B------:R-:W-:Y:S02]  /*0e60*/  LEA.HI R3, R2, R5, RZ, 0x2 ;  /* 0x0000000502037211 */ /* 0x000fe400078f10ff */
[----:B------:R-:W-:Y:S02]  /*0e70*/  SHF.R.S32.HI R11, RZ, 0x1f, R17 ;  /* 0x0000001fff0b7819 */ /* 0x000fe40000011411 */
[C---:B------:R-:W-:Y:S01]  /*0e80*/  LOP3.LUT R2, R0.reuse, 0x1ffffffe, RZ, 0xc0, !PT ;  /* 0x1ffffffe00027812 */ /* 0x040fe200078ec0ff */
[----:B------:R-:W-:Y:S01]  /*0e90*/  IMAD.SHL.U32 R0, R0, 0x20, RZ ;  /* 0x0000002000007824 */ /* 0x000fe200078e00ff */
[----:B------:R-:W-:-:S02]  /*0ea0*/  LOP3.LUT R3, R3, 0xffffffc, RZ, 0xc0, !PT ;  /* 0x0ffffffc03037812 */ /* 0x000fc400078ec0ff */
[----:B------:R-:W-:Y:S01]  /*0eb0*/  LEA.HI R11, R11, R17, RZ, 0x2 ;  /* 0x000000110b0b7211 */ /* 0x000fe200078f10ff */
[----:B------:R-:W-:Y:S01]  /*0ec0*/  IMAD.IADD R2, R6, 0x1, -R2 ;  /* 0x0000000106027824 */ /* 0x000fe200078e0a02 */
[----:B------:R-:W-:Y:S01]  /*0ed0*/  LOP3.LUT R0, R0, 0xffffffc0, RZ, 0xc0, !PT ;  /* 0xffffffc000007812 */ /* 0x000fe200078ec0ff */
[----:B------:R-:W-:Y:S01]  /*0ee0*/  IMAD.IADD R7, R5, 0x1, -R3 ;  /* 0x0000000105077824 */ /* 0x000fe200078e0a03 */
[----:B------:R-:W-:Y:S01]  /*0ef0*/  SHF.R.S32.HI R4, RZ, 0x2, R11 ;  /* 0x00000002ff047819 */ /* 0x000fe2000001140b */
[----:B------:R-:W-:Y:S01]  /*0f00*/  IMAD.SHL.U32 R3, R10, 0x40, RZ ;  /* 0x000000400a037824 */ /* 0x000fe200078e00ff */
[----:B------:R-:W-:Y:S01]  /*0f10*/  R2P PR, R9, 0x6 ;  /* 0x0000000609007804 */ /* 0x000fe20000000000 */
[----:B------:R-:W-:Y:S01]  /*0f20*/  IMAD R13, R2, 0x8, R0 ;  /* 0x00000008020d7824 */ /* 0x000fe200078e0200 */
[----:B------:R-:W-:Y:S01]  /*0f30*/  LOP3.LUT P4, RZ, R8, 0x2, RZ, 0xc0, !PT ;  /* 0x0000000208ff7812 */ /* 0x000fe2000788c0ff */
[----:B------:R-:W-:Y:S01]  /*0f40*/  IMAD R16, R7, 0x10, R4 ;  /* 0x0000001007107824 */ /* 0x000fe200078e0204 */
[----:B------:R-:W-:Y:S01]  /*0f50*/  LOP3.LUT R0, R3, 0x1c0, RZ, 0xc0, !PT ;  /* 0x000001c003007812 */ /* 0x000fe200078ec0ff */
[----:B------:R-:W-:Y:S01]  /*0f60*/  IMAD.SHL.U32 R4, R9, 0x40, RZ ;  /* 0x0000004009047824 */ /* 0x000fe200078e00ff */
[----:B------:R-:W-:Y:S01]  /*0f70*/  LOP3.LUT P6, RZ, R10, 0x2, RZ, 0xc0, !PT ;  /* 0x000000020aff7812 */ /* 0x000fe200078cc0ff */
[----:B------:R-:W-:Y:S01]  /*0f80*/  IMAD.SHL.U32 R2, R14, 0x8, RZ ;  /* 0x000000080e027824 */ /* 0x000fe200078e00ff */
[----:B------:R-:W-:Y:S01]  /*0f90*/  LOP3.LUT P5, RZ, R10, 0x4, RZ, 0xc0, !PT ;  /* 0x000000040aff7812 */ /* 0x000fe200078ac0ff */
[----:B------:R-:W-:Y:S01]  /*0fa0*/  IMAD.SHL.U32 R3, R5, 0x400, RZ ;  /* 0x0000040005037824 */ /* 0x000fe200078e00ff */
[----:B------:R-:W-:Y:S01]  /*0fb0*/  LOP3.LUT R4, R4, 0x1c0, RZ, 0xc0, !PT ;  /* 0x000001c004047812 */ /* 0x000fe200078ec0ff */
[----:B------:R-:W-:Y:S01]  /*0fc0*/  IMAD.SHL.U32 R5, R12, 0x40, RZ ;  /* 0x000000400c057824 */ /* 0x000fe200078e00ff */
[----:B------:R-:W-:Y:S01]  /*0fd0*/  LOP3.LUT R2, R0, 0x8, R2, 0xf8, !PT ;  /* 0x0000000800027812 */ /* 0x000fe200078ef802 */
[----:B------:R-:W-:Y:S01]  /*0fe0*/  IMAD R6, R6, 0x2, R3 ;  /* 0x0000000206067824 */ /* 0x000fe200078e0203 */
[----:B------:R-:W-:Y:S01]  /*0ff0*/  SHF.R.U32.HI R0, RZ, 0x3, R0 ;  /* 0x00000003ff007819 */ /* 0x000fe20000011600 */
[----:B------:R-:W-:Y:S01]  /*1000*/  IMAD.MOV.U32 R7, RZ, RZ, -0x10 ;  /* 0xfffffff0ff077424 */ /* 0x000fe200078e00ff */
[----:B------:R-:W-:Y:S01]  /*1010*/  LEA.HI R4, R4, R4, RZ, 0x1d ;  /* 0x0000000404047211 */ /* 0x000fe200078fe8ff */
[----:B------:R-:W-:Y:S01]  /*1020*/  IMAD.MOV.U32 R10, RZ, RZ, 0x20 ;  /* 0x00000020ff0a7424 */ /* 0x000fe200078e00ff */
[----:B------:R-:W-:Y:S01]  /*1030*/  LOP3.LUT R2, R2, R0, RZ, 0x3c, !PT ;  /* 0x0000000002027212 */ /* 0x000fe200078e3cff */
[----:B------:R-:W-:Y:S01]  /*1040*/  IMAD R0, R14, 0x200, R15 ;  /* 0x000002000e007824 */ /* 0x000fe200078e020f */
[----:B------:R-:W-:Y:S01]  /*1050*/  LOP3.LUT R5, R5, 0xfffffe00, RZ, 0xc0, !PT ;  /* 0xfffffe0005057812 */ /* 0x000fe200078ec0ff */
[----:B------:R-:W-:Y:S01]  /*1060*/  IMAD.IADD R9, R6, 0x1, R4 ;  /* 0x0000000106097824 */ /* 0x000fe200078e0204 */
[C---:B------:R-:W-:Y:S01]  /*1070*/  LOP3.LUT P3, RZ, R8.reuse, 0x4, RZ, 0xc0, !PT ;  /* 0x0000000408ff7812 */ /* 0x040fe2000786c0ff */
[----:B------:R-:W-:Y:S01]  /*1080*/  IMAD R6, R8, 0x10, R18 ;  /* 0x0000001008067824 */ /* 0x000fe200078e0212 */
[-C--:B------:R-:W-:Y:S01]  /*1090*/  IADD3 R4, R2, R5.reuse, R3 ;  /* 0x0000000502047210 */ /* 0x080fe20007ffe003 */
[----:B------:R-:W-:Y:S01]  /*10a0*/  IMAD.MOV.U32 R12, RZ, RZ, 0x40 ;  /* 0x00000040ff0c7424 */ /* 0x000fe200078e00ff */
[----:B------:R-:W-:Y:S01]  /*10b0*/  LOP3.LUT R3, R11, 0x7ffffffc, RZ, 0xc0, !PT ;  /* 0x7ffffffc0b037812 */ /* 0x000fe200078ec0ff */
[----:B------:R-:W-:Y:S01]  /*10c0*/  IMAD.IADD R8, R16, 0x1, R13 ;  /* 0x0000000110087824 */ /* 0x000fe200078e020d */
[----:B------:R-:W-:Y:S01]  /*10d0*/  LEA R119, R0, 0x2900, 0x1 ;  /* 0x0000290000777811 */ /* 0x000fe200078e08ff */
[----:B------:R-:W-:Y:S01]  /*10e0*/  STL [R1+0x50], R16 ;  /* 0x0000501001007387 */ /* 0x000fe20000100800 */
[----:B------:R-:W-:Y:S01]  /*10f0*/  SEL R7, R7, 0x10, !P0 ;  /* 0x0000001007077807 */ /* 0x000fe20004000000 */
[----:B------:R-:W-:Y:S01]  /*1100*/  IMAD.IADD R3, R17, 0x1, -R3 ;  /* 0x0000000111037824 */ /* 0x000fe200078e0a03 */
[----:B------:R-:W-:Y:S01]  /*1110*/  LEA R9, R9, 0x80, 0x1 ;  /* 0x0000008009097811 */ /* 0x000fe200078e08ff */
[----:B------:R1:W-:Y:S01]  /*1120*/  STL [R1+0x40], R6 ;  /* 0x0000400601007387 */ /* 0x0003e20000100800 */
[----:B------:R-:W-:Y:S01]  /*1130*/  LOP3.LUT R5, R2, R5, RZ, 0xfc, !PT ;  /* 0x0000000502057212 */ /* 0x000fe200078efcff */
[----:B------:R-:W-:Y:S01]  /*1140*/  IMAD.SHL.U32 R3, R3, 0x2, RZ ;  /* 0x0000000203037824 */ /* 0x000fe200078e00ff */
[----:B------:R-:W-:Y:S01]  /*1150*/  IADD3 R210, R119, 0x20, RZ ;  /* 0x0000002077d27810 */ /* 0x000fe20007ffe0ff */
[----:B------:R2:W-:Y:S01]  /*1160*/  STL [R1+0x54], R8 ;  /* 0x0000540801007387 */ /* 0x0005e20000100800 */
[----:B------:R-:W-:-:S02]  /*1170*/  SEL R2, R12, 0xffffffc0, !P3 ;  /* 0xffffffc00c027807 */ /* 0x000fc40005800000 */
[C---:B------:R-:W-:Y:S01]  /*1180*/  @P4 IADD3 R210, R119.reuse, -0x20, RZ ;  /* 0xffffffe077d24810 */ /* 0x040fe20007ffe0ff */
[----:B------:R3:W-:Y:S01]  /*1190*/  STL [R1+0x18], R3 ;  /* 0x0000180301007387 */ /* 0x0007e20000100800 */
[----:B------:R-:W-:Y:S01]  /*11a0*/  SEL R0, R10, 0xffffffe0, !P6 ;  /* 0xffffffe00a007807 */ /* 0x000fe20007000000 */
[----:B------:R-:W-:Y:S01]  /*11b0*/  IMAD.IADD R205, R119, 0x1, R2 ;  /* 0x0000000177cd7824 */ /* 0x000fe200078e0202 */
[C---:B------:R-:W-:Y:S01]  /*11c0*/  IADD3 R11, R9.reuse, 0x40, RZ ;  /* 0x00000040090b7810 */ /* 0x040fe20007ffe0ff */
[----:B------:R-:W-:Y:S01]  /*11d0*/  IMAD.IADD R202, R2, 0x1, R210 ;  /* 0x0000000102ca7824 */ /* 0x000fe200078e02d2 */
[----:B------:R-:W-:Y:S01]  /*11e0*/  @P2 IADD3 R11, R9, -0x40, RZ ;  /* 0xffffffc0090b2810 */ /* 0x000fe20007ffe0ff */
[----:B------:R-:W-:Y:S01]  /*11f0*/  STL [R1+0x24], R9 ;  /* 0x0000240901007387 */ /* 0x000fe20000100800 */
[----:B------:R-:W-:Y:S02]  /*1200*/  LEA R206, R4, 0x5100, 0x1 ;  /* 0x0000510004ce7811 */ /* 0x000fe400078e08ff */
[----:B------:R-:W-:-:S02]  /*1210*/  LEA R200, R5, 0x100, 0x1 ;  /* 0x0000010005c87811 */ /* 0x000fc400078e08ff */
[----:B------:R-:W-:Y:S01]  /*1220*/  IADD3 R214, R210, 0x800, RZ ;  /* 0x00000800d2d67810 */ /* 0x000fe20007ffe0ff */
[----:B------:R-:W-:Y:S01]  /*1230*/  IMAD.IADD R209, R206, 0x1, R0 ;  /* 0x00000001ced17824 */ /* 0x000fe200078e0200 */
[----:B------:R-:W-:Y:S01]  /*1240*/  IADD3 R213, R210, 0x1000, RZ ;  /* 0x00001000d2d57810 */ /* 0x000fe20007ffe0ff */
[----:B------:R-:W-:Y:S01]  /*1250*/  IMAD.IADD R204, R0, 0x1, R200 ;  /* 0x0000000100cc7824 */ /* 0x000fe200078e02c8 */
[----:B------:R-:W-:Y:S02]  /*1260*/  IADD3 R212, R210, 0x1800, RZ ;  /* 0x00001800d2d47810 */ /* 0x000fe40007ffe0ff */
[----:B-1----:R-:W-:Y:S02]  /*1270*/  SEL R6, R10, 0xffffffe0, !P1 ;  /* 0xffffffe00a067807 */ /* 0x002fe40004800000 */
[----:B------:R-:W-:Y:S01]  /*1280*/  IADD3 R211, R210, 0x2000, RZ ;  /* 0x00002000d2d37810 */ /* 0x000fe20007ffe0ff */
[C---:B--2---:R-:W-:Y:S02]  /*1290*/  IMAD.IADD R8, R9.reuse, 0x1, R7 ;  /* 0x0000000109087824 */ /* 0x044fe400078e0207 */
[----:B------:R-:W-:-:S02]  /*12a0*/  IMAD.IADD R10, R9, 0x1, R6 ;  /* 0x00000001090a7824 */ /* 0x000fc400078e0206 */
[----:B------:R-:W-:Y:S01]  /*12b0*/  IMAD.IADD R2, R8, 0x1, R6 ;  /* 0x0000000108027824 */ /* 0x000fe200078e0206 */
[----:B---3--:R-:W-:Y:S02]  /*12c0*/  SEL R3, R12, 0xffffffc0, !P5 ;  /* 0xffffffc00c037807 */ /* 0x008fe40006800000 */
[----:B------:R-:W-:Y:S03]  /*12d0*/  STL [R1+0x3c], R10 ;  /* 0x00003c0a01007387 */ /* 0x000fe60000100800 */
[----:B------:R-:W-:Y:S01]  /*12e0*/  IMAD.IADD R207, R206, 0x1, R3 ;  /* 0x00000001cecf7824 */ /* 0x000fe200078e0203 */
[----:B------:R1:W-:Y:S01]  /*12f0*/  STL [R1+0x34], R8 ;  /* 0x0000340801007387 */ /* 0x0003e20000100800 */
[----:B------:R-:W-:Y:S02]  /*1300*/  IMAD.IADD R201, R3, 0x1, R200 ;  /* 0x0000000103c97824 */ /* 0x000fe400078e02c8 */
[C---:B------:R-:W-:Y:S01]  /*1310*/  IMAD.IADD R208, R0.reuse, 0x1, R207 ;  /* 0x0000000100d07824 */ /* 0x040fe200078e02cf */
[----:B------:R2:W-:Y:S01]  /*1320*/  STL [R1+0x38], R2 ;  /* 0x0000380201007387 */ /* 0x0005e20000100800 */
[----:B------:R-:W-:-:S03]  /*1330*/  IMAD.IADD R203, R0, 0x1, R201 ;  /* 0x0000000100cb7824 */ /* 0x000fc600078e02c9 */
[----:B------:R-:W-:Y:S01]  /*1340*/  STL [R1+0x28], R11 ;  /* 0x0000280b01007387 */ /* 0x000fe20000100800 */
[--C-:B-1----:R-:W-:Y:S02]  /*1350*/  IMAD.IADD R8, R6, 0x1, R11.reuse ;  /* 0x0000000106087824 */ /* 0x102fe400078e020b */
[----:B--2---:R-:W-:-:S03]  /*1360*/  IMAD.IADD R2, R7, 0x1, R11 ;  /* 0x0000000107027824 */ /* 0x004fc600078e020b */
[----:B------:R-:W-:Y:S01]  /*1370*/  STL [R1+0x2c], R8 ;  /* 0x00002c0801007387 */ /* 0x000fe20000100800 */
[----:B------:R-:W-:-:S03]  /*1380*/  IMAD.IADD R3, R7, 0x1, R8 ;  /* 0x0000000107037824 */ /* 0x000fc600078e0208 */
[----:B------:R1:W-:Y:S04]  /*1390*/  STL [R1+0x30], R2 ;  /* 0x0000300201007387 */ /* 0x0003e80000100800 */
[----:B------:R2:W-:Y:S01]  /*13a0*/  STL [R1+0x48], R3 ;  /* 0x0000480301007387 */ /* 0x0005e20000100800 */
[----:B-1----:R-:W-:-:S05]  /*13b0*/  IMAD.IADD R2, R6, 0x1, R2 ;  /* 0x0000000106027824 */ /* 0x002fca00078e0202 */
[----:B------:R2:W-:Y:S02]  /*13c0*/  STL [R1+0x44], R2 ;  /* 0x0000440201007387 */ /* 0x0005e40000100800 */
.L_x_142:
[----:B------:R-:W-:-:S04]  /*13d0*/  IMAD.MOV.U32 R14, RZ, RZ, 0x4 ;  /* 0x00000004ff0e7424 */ /* 0x000fc800078e00ff */
[----:B--2---:R-:W-:-:S05]  /*13e0*/  IMAD.WIDE R2, R251, R14, c[0x0][0x588] ;  /* 0x00016200fb027625 */ /* 0x004fca00078e020e */
[----:B------:R-:W2:Y:S01]  /*13f0*/  LDG.E R245, [R2.64] ;  /* 0x0000000802f57981 */ /* 0x000ea2000c1e1900 */
[----:B------:R-:W-:Y:S01]  /*1400*/  ISETP.NE.U32.AND P0, PT, RZ, c[0x0][0x370], PT ;  /* 0x0000dc00ff007a0c */ /* 0x000fe20003f05070 */
[----:B------:R-:W-:Y:S01]  /*1410*/  CS2R R8, SRZ ;  /* 0x0000000000087805 */ /* 0x000fe2000001ff00 */
[----:B------:R-:W-:Y:S02]  /*1420*/  ISETP.NE.U32.AND P3, PT, RZ, c[0x0][0x360], PT ;  /* 0x0000d800ff007a0c */ /* 0x000fe40003f65070 */
[----:B------:R-:W-:Y:S02]  /*1430*/  ISETP.NE.AND.EX P0, PT, RZ, c[0x0][0x374], PT, P0 ;  /* 0x0000dd00ff007a0c */ /* 0x000fe40003f05300 */
[----:B------:R-:W-:Y:S02]  /*1440*/  ISETP.NE.AND.EX P3, PT, RZ, c[0x0][0x364], PT, P3 ;  /* 0x0000d900ff007a0c */ /* 0x000fe40003f65330 */
[----:B------:R-:W-:Y:S02]  /*1450*/  ISETP.NE.U32.AND P5, PT, RZ, c[0x0][0x348], PT ;  /* 0x0000d200ff007a0c */ /* 0x000fe40003fa5070 */
[----:B------:R-:W-:-:S02]  /*1460*/  ISETP.NE.U32.AND P4, PT, RZ, c[0x0][0x350], PT ;  /* 0x0000d400ff007a0c */ /* 0x000fc40003f85070 */
[----:B------:R-:W-:Y:S02]  /*1470*/  ISETP.NE.AND.EX P5, PT, RZ, c[0x0][0x34c], PT, P5 ;  /* 0x0000d300ff007a0c */ /* 0x000fe40003fa5350 */
[----:B------:R-:W-:Y:S01]  /*1480*/  ISETP.NE.AND.EX P4, PT, RZ, c[0x0][0x354], PT, P4 ;  /* 0x0000d500ff007a0c */ /* 0x000fe20003f85340 */
[----:B------:R-:W-:Y:S01]  /*1490*/  IMAD.MOV.U32 R11, RZ, RZ, RZ ;  /* 0x000000ffff0b7224 */ /* 0x000fe200078e00ff */
[----:B--2---:R-:W-:Y:S02]  /*14a0*/  SHF.R.S32.HI R12, RZ, 0x1f, R245 ;  /* 0x0000001fff0c7819 */ /* 0x004fe400000114f5 */
[----:B------:R-:W-:-:S04]  /*14b0*/  @P0 LEA R2, P1, R245, c[0x0][0x370], 0x2 ;  /* 0x0000dc00f5020a11 */ /* 0x000fc800078210ff */
[C---:B------:R-:W-:Y:S02]  /*14c0*/  @P0 LEA.HI.X R3, R245.reuse, c[0x0][0x374], R12, 0x2, P1 ;  /* 0x0000dd00f5030a11 */ /* 0x040fe400008f140c */
[----:B------:R-:W-:-:S03]  /*14d0*/  LEA R4, P2, R245, c[0x0][0x348], 0x2 ;  /* 0x0000d200f5047a11 */ /* 0x000fc600078410ff */
[----:B------:R1:W5:Y:S01]  /*14e0*/  @P0 LDG.E R8, [R2.64] ;  /* 0x0000000802080981 */ /* 0x000362000c1e1900 */
[C---:B------:R-:W-:Y:S02]  /*14f0*/  @P3 LEA R6, P0, R245.reuse, c[0x0][0x360], 0x2 ;  /* 0x0000d800f5063a11 */ /* 0x040fe400078010ff */
[C-C-:B------:R-:W-:Y:S02]  /*1500*/  LEA.HI.X R5, R245.reuse, c[0x0][0x34c], R12.reuse, 0x2, P2 ;  /* 0x0000d300f5057a11 */ /* 0x140fe400010f140c */
[----:B------:R-:W-:-:S03]  /*1510*/  @P3 LEA.HI.X R7, R245, c[0x0][0x364], R12, 0x2, P0 ;  /* 0x0000d900f5073a11 */ /* 0x000fc600000f140c */
[----:B------:R2:W5:Y:S04]  /*1520*/  @P5 LDG.E R11, [R4.64] ;  /* 0x00000008040b5981 */ /* 0x000568000c1e1900 */
[----:B------:R2:W5:Y:S01]  /*1530*/  @P3 LDG.E R17, [R6.64] ;  /* 0x0000000806113981 */ /* 0x000562000c1e1900 */
[----:B-1----:R-:W-:-:S04]  /*1540*/  LEA R2, P1, R245, c[0x0][0x350], 0x2 ;  /* 0x0000d400f5027a11 */ /* 0x002fc800078210ff */
[----:B------:R-:W-:-:S05]  /*1550*/  LEA.HI.X R3, R245, c[0x0][0x354], R12, 0x2, P1 ;  /* 0x0000d500f5037a11 */ /* 0x000fca00008f140c */
[----:B------:R2:W5:Y:S01]  /*1560*/  @P4 LDG.E R9, [R2.64] ;  /* 0x0000000802094981 */ /* 0x000562000c1e1900 */
[----:B------:R-:W-:-:S05]  /*1570*/  LOP3.LUT R18, R250, 0xffff, RZ, 0xc0, !PT ;  /* 0x0000fffffa127812 */ /* 0x000fca00078ec0ff */
[----:B------:R2:W-:Y:S01]  /*1580*/  STL [R1+0x14], R18 ;  /* 0x0000141201007387 */ /* 0x0005e20000100800 */
[----:B------:R-:W-:Y:S01]  /*1590*/  YIELD ;  /* 0x0000000000007946 */ /* 0x000fe20003800000 */
[----:B------:R-:W-:Y:S05]  /*15a0*/  @P3 BRA `(.L_x_41) ;  /* 0x0000005000003947 */ /* 0x000fea0003800000 */
[----:B-----5:R-:W-:Y:S01]  /*15b0*/  MOV R17, c[0x0][0x168] ;  /* 0x00005a0000117a02 */ /* 0x020fe20000000f00 */
[----:B------:R-:W-:Y:S05]  /*15c0*/  @!P5 BRA `(.L_x_41) ;  /* 0x000000300000d947 */ /* 0x000fea0003800000 */
[----:B--2---:R-:W2:Y:S04]  /*15d0*/  LDG.E R6, [R4.64] ;  /* 0x0000000804067981 */ /* 0x004ea8000c1e1900 */
[----:B------:R-:W2:Y:S02]  /*15e0*/  LDG.E R0, [R4.64+0x4] ;  /* 0x0000040804007981 */ /* 0x000ea4000c1e1900 */
[----:B--2---:R-:W-:Y:S02]  /*15f0*/  IADD3 R17, -R6, R0, RZ ;  /* 0x0000000006117210 */ /* 0x004fe40007ffe1ff */
.L_x_41:
[----:B------:R-:W-:-:S04]  /*1600*/  ISETP.NE.U32.AND P0, PT, RZ, c[0x0][0x368], PT ;  /* 0x0000da00ff007a0c */ /* 0x000fc80003f05070 */
[----:B------:R-:W-:-:S13]  /*1610*/  ISETP.NE.AND.EX P0, PT, RZ, c[0x0][0x36c], PT, P0 ;  /* 0x0000db00ff007a0c */ /* 0x000fda0003f05300 */
[----:B------:R-:W-:Y:S05]  /*1620*/  @!P0 BRA `(.L_x_42) ;  /* 0x0000004000008947 */ /* 0x000fea0003800000 */
[----:B--2---:R-:W-:-:S04]  /*1630*/  LEA R2, P0, R245, c[0x0][0x368], 0x2 ;  /* 0x0000da00f5027a11 */ /* 0x004fc800078010ff */
[----:B------:R-:W-:-:S05]  /*1640*/  LEA.HI.X R3, R245, c[0x0][0x36c], R12, 0x2, P0 ;  /* 0x0000db00f5037a11 */ /* 0x000fca00000f140c */
[----:B------:R1:W5:Y:S01]  /*1650*/  LDG.E R0, [R2.64] ;  /* 0x0000000802007981 */ /* 0x000362000c1e1900 */
[----:B------:R-:W-:Y:S05]  /*1660*/  BRA `(.L_x_43) ;  /* 0x0000005000007947 */ /* 0x000fea0003800000 */
.L_x_42:
[----:B------:R-:W-:Y:S01]  /*1670*/  MOV R0, c[0x0][0x1d0] ;  /* 0x0000740000007a02 */ /* 0x000fe20000000f00 */
[----:B------:R-:W-:Y:S05]  /*1680*/  @!P4 BRA `(.L_x_43) ;  /* 0x000000300000c947 */ /* 0x000fea0003800000 */
[----:B--2---:R-:W2:Y:S04]  /*1690*/  LDG.E R4, [R2.64] ;  /* 0x0000000802047981 */ /* 0x004ea8000c1e1900 */
[----:B------:R-:W2:Y:S02]  /*16a0*/  LDG.E R0, [R2.64+0x4] ;  /* 0x0000040802007981 */ /* 0x000ea4000c1e1900 */
[----:B--2---:R-:W-:-:S04]  /*16b0*/  IADD3 R0, -R4, R0, RZ ;  /* 0x0000000004007210 */ /* 0x004fc80007ffe1ff */
.L_x_43:
[----:B-12---:R-:W-:Y:S01]  /*16c0*/  LOP3.LUT R2, R250, 0xff000000, RZ, 0xc0, !PT ;  /* 0xff000000fa027812 */ /* 0x006fe200078ec0ff */
[----:B-----5:R-:W-:Y:S01]  /*16d0*/  IMAD.IADD R116, R0, 0x1, -R8 ;  /* 0x0000000100747824 */ /* 0x020fe200078e0a08 */
[----:B------:R-:W-:Y:S01]  /*16e0*/  LOP3.LUT R3, R250, 0xff0000, RZ, 0xc0, !PT ;  /* 0x00ff0000fa037812 */ /* 0x000fe200078ec0ff */
[----:B------:R-:W-:Y:S01]  /*16f0*/  BSSY B0, `(.L_x_44) ;  /* 0x000002d000007945 */ /* 0x000fe20003800000 */
[----:B------:R-:W-:Y:S01]  /*1700*/  SHF.R.U32.HI R4, RZ, 0x8, R2 ;  /* 0x00000008ff047819 */ /* 0x000fe20000011602 */
[----:B------:R-:W-:Y:S01]  /*1710*/  IMAD.IADD R13, R9, 0x1, R8 ;  /* 0x00000001090d7824 */ /* 0x000fe200078e0208 */
[----:B------:R-:W-:-:S02]  /*1720*/  IADD3 R0, R116, 0x4f, RZ ;  /* 0x0000004f74007810 */ /* 0x000fc40007ffe0ff */
[----:B------:R-:W-:Y:S02]  /*1730*/  LEA.HI R3, R3, R4, RZ, 0x10 ;  /* 0x0000000403037211 */ /* 0x000fe400078f80ff */
[----:B------:R-:W-:Y:S01]  /*1740*/  ISETP.GE.AND P0, PT, R116, 0x1, PT ;  /* 0x000000017400780c */ /* 0x000fe20003f06270 */
[----:B------:R-:W-:Y:S01]  /*1750*/  IMAD.HI R0, R0, 0x66666667, RZ ;  /* 0x6666666700007827 */ /* 0x000fe200078e02ff */
[----:B------:R-:W-:Y:S02]  /*1760*/  LOP3.LUT R15, R3, 0xff, RZ, 0xc0, !PT ;  /* 0x000000ff030f7812 */ /* 0x000fe400078ec0ff */
[----:B------:R-:W-:Y:S02]  /*1770*/  SHF.R.U32.HI R5, RZ, 0x10, R3 ;  /* 0x00000010ff057819 */ /* 0x000fe40000011603 */
[----:B------:R-:W-:Y:S01]  /*1780*/  SHF.R.U32.HI R2, RZ, 0x1f, R0 ;  /* 0x0000001fff027819 */ /* 0x000fe20000011600 */
[----:B------:R1:W-:Y:S03]  /*1790*/  STL [R1+0x20], R15 ;  /* 0x0000200f01007387 */ /* 0x0003e60000100800 */
[----:B------:R-:W-:Y:S01]  /*17a0*/  LEA.HI.SX32 R8, R0, R2, 0x1b ;  /* 0x0000000200087211 */ /* 0x000fe200078fdaff */
[----:B------:R1:W-:Y:S01]  /*17b0*/  STL [R1+0x1c], R5 ;  /* 0x00001c0501007387 */ /* 0x0003e20000100800 */
[----:B------:R-:W-:Y:S01]  /*17c0*/  IMAD.MOV.U32 R2, RZ, RZ, RZ ;  /* 0x000000ffff027224 */ /* 0x000fe200078e00ff */
[----:B------:R-:W-:Y:S05]  /*17d0*/  @!P0 BRA `(.L_x_45) ;  /* 0x000001e000008947 */ /* 0x000fea0003800000 */
[----:B------:R-:W-:Y:S01]  /*17e0*/  ISETP.NE.AND P0, PT, R5, RZ, PT ;  /* 0x000000ff0500720c */ /* 0x000fe20003f05270 */
[----:B------:R-:W-:-:S03]  /*17f0*/  IMAD.MOV.U32 R4, RZ, RZ, RZ ;  /* 0x000000ffff047224 */ /* 0x000fc600078e00ff */
[----:B------:R-:W-:-:S04]  /*1800*/  SEL R0, R5, c[0x0][0x338], P0 ;  /* 0x0000ce0005007a07 */ /* 0x000fc80000000000 */
[----:B------:R-:W-:Y:S02]  /*1810*/  IABS R3, R0 ;  /* 0x0000000000037213 */ /* 0x000fe40000000000 */
[----:B------:R-:W-:Y:S02]  /*1820*/  IADD3 R6, R8, -0x1, R0 ;  /* 0xffffffff08067810 */ /* 0x000fe40007ffe000 */
[----:B------:R-:W2:Y:S02]  /*1830*/  I2F.RP R2, R3 ;  /* 0x0000000300027306 */ /* 0x000ea40000209400 */
[----:B------:R-:W-:-:S06]  /*1840*/  IABS R10, R6 ;  /* 0x00000006000a7213 */ /* 0x000fcc0000000000 */
[----:B--2---:R-:W2:Y:S02]  /*1850*/  MUFU.RCP R2, R2 ;  /* 0x0000000200027308 */ /* 0x004ea40000001000 */
[----:B--2---:R-:W-:-:S06]  /*1860*/  IADD3 R2, R2, 0xffffffe, RZ ;  /* 0x0ffffffe02027810 */ /* 0x004fcc0007ffe0ff */
[----:B-1----:R-:W1:Y:S02]  /*1870*/  F2I.FTZ.U32.TRUNC.NTZ R5, R2 ;  /* 0x0000000200057305 */ /* 0x002e64000021f000 */
[----:B-1----:R-:W-:-:S04]  /*1880*/  IMAD.MOV R2, RZ, RZ, -R5 ;  /* 0x000000ffff027224 */ /* 0x002fc800078e0a05 */
        /* <DEDUP_REMOVED lines=19> */
.L_x_45:
[----:B------:R-:W-:Y:S05]  /*19c0*/  BSYNC B0 ;  /* 0x0000000000007941 */ /* 0x000fea0003800000 */
.L_x_44:
[----:B------:R-:W-:Y:S01]  /*19d0*/  IMAD R250, R15, R2, RZ ;  /* 0x000000020ffa7224 */ /* 0x000fe200078e02ff */
[----:B------:R-:W-:Y:S01]  /*19e0*/  PRMT R0, RZ, 0x7610, R0 ;  /* 0x00007610ff007816 */ /* 0x000fe20000000000 */
[----:B------:R-:W-:Y:S01]  /*19f0*/  IMAD.MOV.U32 R26, RZ, RZ, RZ ;  /* 0x000000ffff1a7224 */ /* 0x000fe200078e00ff */
[----:B------:R-:W-:Y:S01]  /*1a00*/  MOV R19, RZ ;  /* 0x000000ff00137202 */ /* 0x000fe20000000f00 */
[----:B------:R-:W-:Y:S01]  /*1a10*/  IMAD.IADD R2, R250, 0x1, R2 ;  /* 0x00000001fa027824 */ /* 0x000fe200078e0202 */
[----:B------:R-:W-:Y:S01]  /*1a20*/  CS2R R24, SRZ ;  /* 0x0000000000187805 */ /* 0x000fe2000001ff00 */
        /* <DEDUP_REMOVED lines=35> */
[----:B------:R-:W2:Y:S01]  /*1c60*/  LDL R4, [R1+0x40] ;  /* 0x0000400001047983 */ /* 0x000ea20000100800 */
[----:B------:R-:W-:-:S04]  /*1c70*/  ISETP.NE.U32.AND P1, PT, RZ, c[0x0][0x340], PT ;  /* 0x0000d000ff007a0c */ /* 0x000fc80003f25070 */
[----:B------:R-:W-:-:S13]  /*1c80*/  ISETP.NE.AND.EX P1, PT, RZ, c[0x0][0x344], PT, P1 ;  /* 0x0000d100ff007a0c */ /* 0x000fda0003f25310 */
[----:B------:R-:W-:-:S05]  /*1c90*/  @P1 IMAD.WIDE R2, R245, R14, c[0x0][0x340] ;  /* 0x0000d000f5021625 */ /* 0x000fca00078e020e */
[----:B------:R3:W4:Y:S01]  /*1ca0*/  @P1 LDG.E R14, [R2.64] ;  /* 0x00000008020e1981 */ /* 0x000722000c1e1900 */
[----:B------:R-:W-:Y:S02]  /*1cb0*/  MOV R0, c[0x0][0x2c4] ;  /* 0x0000b10000007a02 */ /* 0x000fe40000000f00 */
[----:B------:R-:W-:Y:S01]  /*1cc0*/  SHF.R.S32.HI R247, RZ, 0x1f, R246 ;  /* 0x0000001ffff77819 */ /* 0x000fe200000114f6 */
[----:B------:R-:W5:Y:S01]  /*1cd0*/  S2R R6, SR_TID.X ;  /* 0x0000000000067919 */ /* 0x000f620000002100 */
[----:B------:R-:W-:Y:S02]  /*1ce0*/  ISETP.NE.AND P0, PT, R0, 0x1, PT ;  /* 0x000000010000780c */ /* 0x000fe40003f05270 */
[----:B------:R-:W-:Y:S02]  /*1cf0*/  SHF.R.S32.HI R0, RZ, 0x1f, R11 ;  /* 0x0000001fff007819 */ /* 0x000fe4000001140b */
[----:B------:R-:W-:Y:S02]  /*1d00*/  ISETP.GE.AND P3, PT, R246, c[0x0][0x198], PT ;  /* 0x00006600f6007a0c */ /* 0x000fe40003f66270 */
[----:B------:R-:W-:Y:S01]  /*1d10*/  IADD3 R64, R244, -0x1, RZ ;  /* 0xfffffffff4407810 */ /* 0x000fe20007ffe0ff */
[----:B------:R-:W-:-:S04]  /*1d20*/  IMAD R0, R0, c[0x0][0x178], RZ ;  /* 0x00005e0000007a24 */ /* 0x000fc800078e02ff */
[----:B---3--:R-:W-:Y:S01]  /*1d30*/  IMAD R2, R11, c[0x0][0x17c], R0 ;  /* 0x00005f000b027a24 */ /* 0x008fe200078e0200 */
[----:B-----5:R-:W-:-:S04]  /*1d40*/  SHF.R.S32.HI R22, RZ, 0x1f, R6 ;  /* 0x0000001fff167819 */ /* 0x020fc80000011406 */
[----:B------:R-:W-:Y:S02]  /*1d50*/  LEA.HI R22, R22, R6, RZ, 0x3 ;  /* 0x0000000616167211 */ /* 0x000fe400078f18ff */
[----:B------:R-:W-:Y:S02]  /*1d60*/  SEL R6, R12, RZ, !P5 ;  /* 0x000000ff0c067207 */ /* 0x000fe40006800000 */
[----:B------:R-:W-:-:S03]  /*1d70*/  SHF.R.S32.HI R22, RZ, 0x3, R22 ;  /* 0x00000003ff167819 */ /* 0x000fc60000011416 */
[----:B------:R-:W-:Y:S01]  /*1d80*/  IMAD R16, R6, c[0x0][0x1c0], RZ ;  /* 0x0000700006107a24 */ /* 0x000fe200078e02ff */
[----:B--2---:R-:W-:Y:S01]  /*1d90*/  LEA R10, R249, R4, 0x7 ;  /* 0x00000004f90a7211 */ /* 0x004fe200078e38ff */
[----:B-1----:R-:W-:Y:S01]  /*1da0*/  IMAD.WIDE.U32 R4, R11, c[0x0][0x178], RZ ;  /* 0x00005e000b047a25 */ /* 0x002fe200078e00ff */
[----:B------:R-:W-:Y:S02]  /*1db0*/  SEL R11, R245, RZ, !P5 ;  /* 0x000000fff50b7207 */ /* 0x000fe40006800000 */
[----:B------:R-:W-:Y:S01]  /*1dc0*/  MOV R0, R10 ;  /* 0x0000000a00007202 */ /* 0x000fe20000000f00 */
[----:B------:R-:W-:-:S04]  /*1dd0*/  @P0 IMAD.HI.U32 R3, R10, c[0x0][0x2c8], RZ ;  /* 0x0000b2000a030a27 */ /* 0x000fc800078e00ff */
[----:B------:R-:W-:Y:S01]  /*1de0*/  IMAD.IADD R5, R5, 0x1, R2 ;  /* 0x0000000105057824 */ /* 0x000fe200078e0202 */
[----:B------:R-:W-:Y:S02]  /*1df0*/  @P0 SHF.R.U32.HI R0, RZ, c[0x0][0x2cc], R3 ;  /* 0x0000b300ff000a19 */ /* 0x000fe40000011603 */
[----:B------:R-:W-:Y:S01]  /*1e00*/  SHF.R.S32.HI R3, RZ, 0x1f, R13 ;  /* 0x0000001fff037819 */ /* 0x000fe2000001140d */
[----:B------:R-:W-:Y:S01]  /*1e10*/  IMAD.WIDE.U32 R4, R18, c[0x0][0x1b8], R4 ;  /* 0x00006e0012047a25 */ /* 0x000fe200078e0004 */
[----:B------:R-:W-:-:S04]  /*1e20*/  IADD3 R2, P0, R22, R13, RZ ;  /* 0x0000000d16027210 */ /* 0x000fc80007f1e0ff */
[----:B------:R-:W-:Y:S01]  /*1e30*/  LEA.HI.X.SX32 R3, R22, R3, 0x1, P0 ;  /* 0x0000000316037211 */ /* 0x000fe200000f0eff */
[----:B------:R-:W-:-:S04]  /*1e40*/  IMAD.WIDE.U32 R6, R2, c[0x0][0x1e0], R246 ;  /* 0x0000780002067a25 */ /* 0x000fc800078e00f6 */
[C---:B------:R-:W-:Y:S02]  /*1e50*/  IMAD R15, R3.reuse, c[0x0][0x1e0], RZ ;  /* 0x00007800030f7a24 */ /* 0x040fe400078e02ff */
[----:B------:R-:W-:Y:S02]  /*1e60*/  IMAD R13, R3, c[0x0][0x208], RZ ;  /* 0x00008200030d7a24 */ /* 0x000fe400078e02ff */
[----:B------:R-:W-:Y:S02]  /*1e70*/  IMAD R3, R18, c[0x0][0x1bc], R5 ;  /* 0x00006f0012037a24 */ /* 0x000fe400078e0205 */
[C---:B------:R-:W-:Y:S02]  /*1e80*/  IMAD R5, R2.reuse, c[0x0][0x1e4], R15 ;  /* 0x0000790002057a24 */ /* 0x040fe400078e020f */
[----:B------:R-:W-:-:S04]  /*1e90*/  IMAD.WIDE.U32 R8, R2, c[0x0][0x208], R246 ;  /* 0x0000820002087a25 */ /* 0x000fc800078e00f6 */
[----:B------:R-:W-:Y:S01]  /*1ea0*/  IMAD R15, R2, c[0x0][0x20c], R13 ;  /* 0x00008300020f7a24 */ /* 0x000fe200078e020d */
[----:B------:R-:W-:Y:S01]  /*1eb0*/  MOV R2, R4 ;  /* 0x0000000400027202 */ /* 0x000fe20000000f00 */
[----:B------:R-:W-:Y:S01]  /*1ec0*/  IMAD R13, R11, c[0x0][0x1c4], R16 ;  /* 0x000071000b0d7a24 */ /* 0x000fe200078e0210 */
[----:B------:R-:W-:Y:S01]  /*1ed0*/  IADD3 R4, -R0, RZ, RZ ;  /* 0x000000ff00047210 */ /* 0x000fe20007ffe1ff */
[----:B------:R-:W-:Y:S01]  /*1ee0*/  IMAD.IADD R7, R7, 0x1, R5 ;  /* 0x0000000107077824 */ /* 0x000fe200078e0205 */
[----:B------:R-:W-:Y:S01]  /*1ef0*/  IADD3 R5, R9, R15, RZ ;  /* 0x0000000f09057210 */ /* 0x000fe20007ffe0ff */
[----:B------:R-:W-:Y:S01]  /*1f00*/  IMAD.WIDE.U32 R2, R11, c[0x0][0x1c0], R2 ;  /* 0x000070000b027a25 */ /* 0x000fe200078e0002 */
[----:B------:R-:W-:-:S03]  /*1f10*/  SHF.R.S32.HI R11, RZ, 0x1f, R0 ;  /* 0x0000001fff0b7819 */ /* 0x000fc60000011400 */
[----:B------:R-:W-:Y:S01]  /*1f20*/  IMAD R10, R4, c[0x0][0x2c4], R10 ;  /* 0x0000b100040a7a24 */ /* 0x000fe200078e020a */
[----:B------:R-:W-:Y:S01]  /*1f30*/  IADD3 R3, R3, R13, RZ ;  /* 0x0000000d03037210 */ /* 0x000fe20007ffe0ff */
[----:B------:R-:W-:Y:S01]  /*1f40*/  IMAD R9, R11, c[0x0][0x1b0], RZ ;  /* 0x00006c000b097a24 */ /* 0x000fe200078e02ff */
[----:B------:R-:W-:Y:S01]  /*1f50*/  MOV R4, R8 ;  /* 0x0000000800047202 */ /* 0x000fe20000000f00 */
[----:B------:R-:W-:-:S04]  /*1f60*/  IMAD.WIDE.U32 R6, R18, c[0x0][0x1e8], R6 ;  /* 0x00007a0012067a25 */ /* 0x000fc800078e0006 */
[C---:B------:R-:W-:Y:S02]  /*1f70*/  IMAD R11, R0.reuse, c[0x0][0x1b4], R9 ;  /* 0x00006d00000b7a24 */ /* 0x040fe400078e0209 */
[----:B------:R-:W-:Y:S01]  /*1f80*/  IMAD.WIDE.U32 R2, R0, c[0x0][0x1b0], R2 ;  /* 0x00006c0000027a25 */ /* 0x000fe200078e0002 */
[----:B----4-:R-:W-:Y:S02]  /*1f90*/  @P1 SHF.R.S32.HI R0, RZ, 0x1f, R14 ;  /* 0x0000001fff001819 */ /* 0x010fe4000001140e */
[----:B------:R-:W-:Y:S01]  /*1fa0*/  @!P1 MOV R0, R12 ;  /* 0x0000000c00009202 */ /* 0x000fe20000000f00 */
[C---:B------:R-:W-:Y:S01]  /*1fb0*/  IMAD R9, R18.reuse, c[0x0][0x1ec], R7 ;  /* 0x00007b0012097a24 */ /* 0x040fe200078e0207 */
[----:B------:R-:W-:Y:S01]  /*1fc0*/  SHF.R.S32.HI R7, RZ, 0x1f, R10 ;  /* 0x0000001fff077819 */ /* 0x000fe2000001140a */
[----:B------:R-:W-:Y:S01]  /*1fd0*/  IMAD.MOV.U32 R8, RZ, RZ, R6 ;  /* 0x000000ffff087224 */ /* 0x000fe200078e0006 */
[----:B------:R-:W-:Y:S01]  /*1fe0*/  IADD3 R3, R3, R11, RZ ;  /* 0x0000000b03037210 */ /* 0x000fe20007ffe0ff */
[----:B------:R-:W-:Y:S01]  /*1ff0*/  IMAD.WIDE.U32 R4, R18, c[0x0][0x210], R4 ;  /* 0x0000840012047a25 */ /* 0x000fe200078e0004 */
[----:B------:R-:W-:-:S02]  /*2000*/  SEL R6, R0, RZ, !P4 ;  /* 0x000000ff00067207 */ /* 0x000fc40006000000 */
[----:B------:R-:W-:Y:S01]  /*2010*/  @!P1 MOV R14, R245 ;  /* 0x000000f5000e9202 */ /* 0x000fe20000000f00 */
[----:B------:R-:W-:Y:S01]  /*2020*/  IMAD R7, R7, c[0x0][0x1a8], RZ ;  /* 0x00006a0007077a24 */ /* 0x000fe200078e02ff */
[----:B------:R-:W-:Y:S01]  /*2030*/  ISETP.GE.AND P1, PT, R246, c[0x0][0x1d4], PT ;  /* 0x00007500f6007a0c */ /* 0x000fe20003f26270 */
[----:B------:R-:W-:Y:S01]  /*2040*/  IMAD.WIDE.U32 R2, R10, c[0x0][0x1a8], R2 ;  /* 0x00006a000a027a25 */ /* 0x000fe200078e0002 */
[----:B------:R-:W-:-:S03]  /*2050*/  SEL R0, R14, RZ, !P4 ;  /* 0x000000ff0e007207 */ /* 0x000fc60006000000 */
[----:B------:R-:W-:Y:S02]  /*2060*/  IMAD R7, R10, c[0x0][0x1ac], R7 ;  /* 0x00006b000a077a24 */ /* 0x000fe400078e0207 */
[----:B------:R-:W-:Y:S02]  /*2070*/  IMAD R11, R6, c[0x0][0x1f0], RZ ;  /* 0x00007c00060b7a24 */ /* 0x000fe400078e02ff */
[----:B------:R-:W-:Y:S02]  /*2080*/  IMAD R5, R18, c[0x0][0x214], R5 ;  /* 0x0000850012057a24 */ /* 0x000fe400078e0205 */
[----:B------:R-:W-:Y:S02]  /*2090*/  IMAD R6, R6, c[0x0][0x218], RZ ;  /* 0x0000860006067a24 */ /* 0x000fe400078e02ff */
[----:B------:R-:W-:Y:S01]  /*20a0*/  IMAD.IADD R3, R3, 0x1, R7 ;  /* 0x0000000103037824 */ /* 0x000fe200078e0207 */
[----:B------:R-:W-:Y:S01]  /*20b0*/  LEA R7, P0, R2, c[0x0][0x160], 0x1 ;  /* 0x0000580002077a11 */ /* 0x000fe200078008ff */
[----:B------:R-:W-:-:S02]  /*20c0*/  IMAD R10, R0, c[0x0][0x21c], R6 ;  /* 0x00008700000a7a24 */ /* 0x000fc400078e0206 */
[----:B------:R-:W-:Y:S01]  /*20d0*/  IMAD.WIDE.U32 R18, R0, c[0x0][0x218], R4 ;  /* 0x0000860000127a25 */ /* 0x000fe200078e0004 */
[----:B------:R-:W-:-:S03]  /*20e0*/  LEA.HI.X R6, R2, c[0x0][0x164], R3, 0x1, P0 ;  /* 0x0000590002067a11 */ /* 0x000fc600000f0c03 */
[----:B------:R-:W-:Y:S01]  /*20f0*/  IMAD.WIDE.U32 R20, R0, c[0x0][0x1f0], R8 ;  /* 0x00007c0000147a25 */ /* 0x000fe200078e0008 */
[----:B------:R-:W-:-:S03]  /*2100*/  IADD3 R2, R19, R10, RZ ;  /* 0x0000000a13027210 */ /* 0x000fc60007ffe0ff */
[----:B------:R-:W-:Y:S01]  /*2110*/  IMAD R11, R0, c[0x0][0x1f4], R11 ;  /* 0x00007d00000b7a24 */ /* 0x000fe200078e020b */
[----:B------:R1:W-:Y:S01]  /*2120*/  STL.64 [R1], R20 ;  /* 0x0000001401007387 */ /* 0x0003e20000100a00 */
[----:B------:R-:W-:-:S03]  /*2130*/  LEA R0, R249, R22, 0x7 ;  /* 0x00000016f9007211 */ /* 0x000fc600078e38ff */
[----:B------:R1:W-:Y:S01]  /*2140*/  STL.64 [R1+0x8], R18 ;  /* 0x0000081201007387 */ /* 0x0003e20000100a00 */
[----:B------:R-:W-:-:S03]  /*2150*/  IADD3 R252, R21, R11, RZ ;  /* 0x0000000b15fc7210 */ /* 0x000fc60007ffe0ff */
[----:B------:R1:W-:Y:S01]  /*2160*/  STL [R1+0x10], R2 ;  /* 0x0000100201007387 */ /* 0x0003e20000100800 */
[----:B------:R-:W-:Y:S05]  /*2170*/  BRA.DIV ~URZ, `(.L_x_47) ;  /* 0x0000ac827f007947 */ /* 0x000fea000b800000 */
[----:B------:R2:W3:Y:S02]  /*2180*/  SHFL.IDX PT, R8, R6, RZ, 0x181f ;  /* 0x00181fff06087589 */ /* 0x0004e400000e0000 */
.L_x_147:
[----:B------:R-:W-:Y:S05]  /*2190*/  BRA.DIV ~URZ, `(.L_x_48) ;  /* 0x0000acd27f007947 */ /* 0x000fea000b800000 */
[----:B-1----:R1:W4:Y:S02]  /*21a0*/  SHFL.IDX PT, R2, R7, RZ, 0x181f ;  /* 0x00181fff07027589 */ /* 0x00232400000e0000 */
.L_x_148:
[----:B------:R-:W-:Y:S01]  /*21b0*/  IMAD R4, R17, c[0x0][0x2c4], RZ ;  /* 0x0000b10011047a24 */ /* 0x000fe200078e02ff */
[----:B------:R-:W-:Y:S04]  /*21c0*/  BSSY B0, `(.L_x_49) ;  /* 0x0000009000007945 */ /* 0x000fe80003800000 */
[----:B------:R-:W-:-:S13]  /*21d0*/  ISETP.GE.AND P0, PT, R0, R4, PT ;  /* 0x000000040000720c */ /* 0x000fda0003f06270 */
[----:B------:R-:W-:Y:S05]  /*21e0*/  @P0 BRA `(.L_x_50) ;  /* 0x0000006000000947 */ /* 0x000fea0003800000 */
[----:B----4-:R-:W-:-:S04]  /*21f0*/  LEA R2, P0, R246, R2, 0x1 ;  /* 0x00000002f6027211 */ /* 0x010fc800078008ff */
[----:B---3--:R-:W-:-:S05]  /*2200*/  LEA.HI.X R3, R246, R8, R247, 0x1, P0 ;  /* 0x00000008f6037211 */ /* 0x008fca00000f0cf7 */
[----:B------:R-:W-:Y:S01]  /*2210*/  @!PT LDS RZ, [RZ] ;  /* 0x00000000fffff984 */ /* 0x000fe20000000800 */
[----:B------:R-:W-:Y:S01]  /*2220*/  @!PT LDS RZ, [RZ] ;  /* 0x00000000fffff984 */ /* 0x000fe20000000800 */
[----:B------:R-:W-:Y:S01]  /*2230*/  @!PT LDS RZ, [RZ] ;  /* 0x00000000fffff984 */ /* 0x000fe20000000800 */
[----:B------:R3:W-:Y:S04]  /*2240*/  LDGSTS.E.BYPASS.LTC128B.128 [R216+0x5100], [R2.64], !P3 ;  /* 0x0510000002d87fae */ /* 0x0007e8000d901d48 */
.L_x_50:
[----:B------:R-:W-:Y:S05]  /*2250*/  BSYNC B0 ;  /* 0x0000000000007941 */ /* 0x000fea0003800000 */
.L_x_49:
[----:B------:R-:W-:Y:S05]  /*2260*/  BRA.DIV ~URZ, `(.L_x_51) ;  /* 0x0000ac727f007947 */ /* 0x000fea000b800000 */
[----:B---3--:R3:W1:Y:S04]  /*2270*/  SHFL.IDX PT, R8, R6, 0x1, 0x181f ;  /* 0x00381f0006087f89 */ /* 0x00866800000e0000 */
[----:B----4-:R3:W4:Y:S02]  /*2280*/  SHFL.IDX PT, R2, R7, 0x1, 0x181f ;  /* 0x00381f0007027f89 */ /* 0x01072400000e0000 */
.L_x_149:
[----:B------:R-:W-:Y:S01]  /*2290*/  IADD3 R3, R0, 0x10, RZ ;  /* 0x0000001000037810 */ /* 0x000fe20007ffe0ff */
[----:B------:R-:W-:Y:S03]  /*22a0*/  BSSY B0, `(.L_x_52) ;  /* 0x0000009000007945 */ /* 0x000fe60003800000 */
[----:B------:R-:W-:-:S13]  /*22b0*/  ISETP.GE.AND P0, PT, R3, R4, PT ;  /* 0x000000040300720c */ /* 0x000fda0003f06270 */
[----:B------:R-:W-:Y:S05]  /*22c0*/  @P0 BRA `(.L_x_53) ;  /* 0x0000006000000947 */ /* 0x000fea0003800000 */
[----:B----4-:R-:W-:-:S04]  /*22d0*/  LEA R2, P0, R246, R2, 0x1 ;  /* 0x00000002f6027211 */ /* 0x010fc800078008ff */
[----:B-1----:R-:W-:-:S05]  /*22e0*/  LEA.HI.X R3, R246, R8, R247, 0x1, P0 ;  /* 0x00000008f6037211 */ /* 0x002fca00000f0cf7 */
[----:B------:R-:W-:Y:S01]  /*22f0*/  @!PT LDS RZ, [RZ] ;  /* 0x00000000fffff984 */ /* 0x000fe20000000800 */
[----:B------:R-:W-:Y:S01]  /*2300*/  @!PT LDS RZ, [RZ] ;  /* 0x00000000fffff984 */ /* 0x000fe20000000800 */
[----:B------:R-:W-:Y:S01]  /*2310*/  @!PT LDS RZ, [RZ] ;  /* 0x00000000fffff984 */ /* 0x000fe20000000800 */
[----:B------:R1:W-:Y:S04]  /*2320*/  LDGSTS.E.BYPASS.LTC128B.128 [R216+0x5900], [R2.64], !P3 ;  /* 0x0590000002d87fae */ /* 0x0003e8000d901d48 */
.L_x_53:
[----:B------:R-:W-:Y:S05]  /*2330*/  BSYNC B0 ;  /* 0x0000000000007941 */ /* 0x000fea0003800000 */
.L_x_52:
[----:B------:R-:W-:Y:S05]  /*2340*/  BRA.DIV ~URZ, `(.L_x_54) ;  /* 0x0000ac627f007947 */ /* 0x000fea000b800000 */
[----:B-1----:R1:W2:Y:S02]  /*2350*/  SHFL.IDX PT, R8, R6, 0x2, 0x181f ;  /* 0x00581f0006087f89 */ /* 0x0022a400000e0000 */
.L_x_150:
[----:B------:R-:W-:Y:S05]  /*2360*/  BRA.DIV ~URZ, `(.L_x_55) ;  /* 0x0000acb27f007947 */ /* 0x000fea000b800000 */
[----:B----4-:R4:W1:Y:S02]  /*2370*/  SHFL.IDX PT, R2, R7, 0x2, 0x181f ;  /* 0x00581f0007027f89 */ /* 0x01086400000e0000 */
.L_x_151:
[----:B------:R-:W-:Y:S01]  /*2380*/  IADD3 R3, R0, 0x20, RZ ;  /* 0x0000002000037810 */ /* 0x000fe20007ffe0ff */
[----:B------:R-:W-:Y:S03]  /*2390*/  BSSY B0, `(.L_x_56) ;  /* 0x0000009000007945 */ /* 0x000fe60003800000 */
[----:B------:R-:W-:-:S13]  /*23a0*/  ISETP.GE.AND P0, PT, R3, R4, PT ;  /* 0x000000040300720c */ /* 0x000fda0003f06270 */
[----:B------:R-:W-:Y:S05]  /*23b0*/  @P0 BRA `(.L_x_57) ;  /* 0x0000006000000947 */ /* 0x000fea0003800000 */
[----:B-1----:R-:W-:-:S04]  /*23c0*/  LEA R2, P0, R246, R2, 0x1 ;  /* 0x00000002f6027211 */ /* 0x002fc800078008ff */
[----:B--2---:R-:W-:-:S05]  /*23d0*/  LEA.HI.X R3, R246, R8, R247, 0x1, P0 ;  /* 0x00000008f6037211 */ /* 0x004fca00000f0cf7 */
[----:B------:R-:W-:Y:S01]  /*23e0*/  @!PT LDS RZ, [RZ] ;  /* 0x00000000fffff984 */ /* 0x000fe20000000800 */
[----:B------:R-:W-:Y:S01]  /*23f0*/  @!PT LDS RZ, [RZ] ;  /* 0x00000000fffff984 */ /* 0x000fe20000000800 */
[----:B------:R-:W-:Y:S01]  /*2400*/  @!PT LDS RZ, [RZ] ;  /* 0x00000000fffff984 */ /* 0x000fe20000000800 */
[----:B------:R1:W-:Y:S04]  /*2410*/  LDGSTS.E.BYPASS.LTC128B.128 [R216+0x6100], [R2.64], !P3 ;  /* 0x0610000002d87fae */ /* 0x0003e8000d901d48 */
.L_x_57:
[----:B------:R-:W-:Y:S05]  /*2420*/  BSYNC B0 ;  /* 0x0000000000007941 */ /* 0x000fea0003800000 */
.L_x_56:
[----:B------:R-:W-:Y:S05]  /*2430*/  BRA.DIV ~URZ, `(.L_x_58) ;  /* 0x0000ac527f007947 */ /* 0x000fea000b800000 */
[----:B--2---:R2:W3:Y:S04]  /*2440*/  SHFL.IDX PT, R8, R6, 0x3, 0x181f ;  /* 0x00781f0006087f89 */ /* 0x0044e800000e0000 */
[----:B-1----:R2:W1:Y:S02]  /*2450*/  SHFL.IDX PT, R2, R7, 0x3, 0x181f ;  /* 0x00781f0007027f89 */ /* 0x00246400000e0000 */
.L_x_152:
[----:B------:R-:W-:Y:S01]  /*2460*/  IADD3 R3, R0, 0x30, RZ ;  /* 0x0000003000037810 */ /* 0x000fe20007ffe0ff */
[----:B------:R-:W-:Y:S03]  /*2470*/  BSSY B0, `(.L_x_59) ;  /* 0x0000009000007945 */ /* 0x000fe60003800000 */
[----:B------:R-:W-:-:S13]  /*2480*/  ISETP.GE.AND P0, PT, R3, R4, PT ;  /* 0x000000040300720c */ /* 0x000fda0003f06270 */
[----:B------:R-:W-:Y:S05]  /*2490*/  @P0 BRA `(.L_x_60) ;  /* 0x0000006000000947 */ /* 0x000fea0003800000 */
[----:B-1----:R-:W-:-:S04]  /*24a0*/  LEA R2, P0, R246, R2, 0x1 ;  /* 0x00000002f6027211 */ /* 0x002fc800078008ff */
[----:B---3--:R-:W-:-:S05]  /*24b0*/  LEA.HI.X R3, R246, R8, R247, 0x1, P0 ;  /* 0x00000008f6037211 */ /* 0x008fca00000f0cf7 */
[----:B------:R-:W-:Y:S01]  /*24c0*/  @!PT LDS RZ, [RZ] ;  /* 0x00000000fffff984 */ /* 0x000fe20000000800 */
[----:B------:R-:W-:Y:S01]  /*24d0*/  @!PT LDS RZ, [RZ] ;  /* 0x00000000fffff984 */ /* 0x000fe20000000800 */
[----:B------:R-:W-:Y:S01]  /*24e0*/  @!PT LDS RZ, [RZ] ;  /* 0x00000000fffff984 */ /* 0x000fe20000000800 */
[----:B------:R1:W-:Y:S04]  /*24f0*/  LDGSTS.E.BYPASS.LTC128B.128 [R216+0x6900], [R2.64], !P3 ;  /* 0x0690000002d87fae */ /* 0x0003e8000d901d48 */
.L_x_60:
[----:B------:R-:W-:Y:S05]  /*2500*/  BSYNC B0 ;  /* 0x0000000000007941 */ /* 0x000fea0003800000 */
.L_x_59:
[----:B------:R-:W-:Y:S05]  /*2510*/  BRA.DIV ~URZ, `(.L_x_61) ;  /* 0x0000ac427f007947 */ /* 0x000fea000b800000 */
[----:B---3--:R3:W2:Y:S02]  /*2520*/  SHFL.IDX PT, R8, R6, 0x4, 0x181f ;  /* 0x00981f0006087f89 */ /* 0x0086a400000e0000 */
.L_x_153:
[----:B------:R-:W-:Y:S05]  /*2530*/  BRA.DIV ~URZ, `(.L_x_62) ;  /* 0x0000ac927f007947 */ /* 0x000fea000b800000 */
[----:B-1----:R1:W3:Y:S02]  /*2540*/  SHFL.IDX PT, R2, R7, 0x4, 0x181f ;  /* 0x00981f0007027f89 */ /* 0x0022e400000e0000 */
.L_x_154:
[----:B------:R-:W-:Y:S01]  /*2550*/  IADD3 R3, R0, 0x40, RZ ;  /* 0x0000004000037810 */ /* 0x000fe20007ffe0ff */
[----:B------:R-:W-:Y:S03]  /*2560*/  BSSY B0, `(.L_x_63) ;  /* 0x0000009000007945 */ /* 0x000fe60003800000 */
[----:B------:R-:W-:-:S13]  /*2570*/  ISETP.GE.AND P0, PT, R3, R4, PT ;  /* 0x000000040300720c */ /* 0x000fda0003f06270 */
[----:B------:R-:W-:Y:S05]  /*2580*/  @P0 BRA `(.L_x_64) ;  /* 0x0000006000000947 */ /* 0x000fea0003800000 */
[----:B---3--:R-:W-:-:S04]  /*2590*/  LEA R2, P0, R246, R2, 0x1 ;  /* 0x00000002f6027211 */ /* 0x008fc800078008ff */
[----:B--2---:R-:W-:-:S05]  /*25a0*/  LEA.HI.X R3, R246, R8, R247, 0x1, P0 ;  /* 0x00000008f6037211 */ /* 0x004fca00000f0cf7 */
[----:B------:R-:W-:Y:S01]  /*25b0*/  @!PT LDS RZ, [RZ] ;  /* 0x00000000fffff984 */ /* 0x000fe20000000800 */
[----:B------:R-:W-:Y:S01]  /*25c0*/  @!PT LDS RZ, [RZ] ;  /* 0x00000000fffff984 */ /* 0x000fe20000000800 */
[----:B------:R-:W-:Y:S01]  /*25d0*/  @!PT LDS RZ, [RZ] ;  /* 0x00000000fffff984 */ /* 0x000fe20000000800 */
[----:B------:R2:W-:Y:S04]  /*25e0*/  LDGSTS.E.BYPASS.LTC128B.128 [R216+0x7100], [R2.64], !P3 ;  /* 0x0710000002d87fae */ /* 0x0005e8000d901d48 */
.L_x_64:
[----:B------:R-:W-:Y:S05]  /*25f0*/  BSYNC B0 ;  /* 0x0000000000007941 */ /* 0x000fea0003800000 */
.L_x_63:
[----:B------:R-:W-:Y:S05]  /*2600*/  BRA.DIV ~URZ, `(.L_x_65) ;  /* 0x0000ac327f007947 */ /* 0x000fea000b800000 */
[----:B--2---:R2:W1:Y:S04]  /*2610*/  SHFL.IDX PT, R8, R6, 0x5, 0x181f ;  /* 0x00b81f0006087f89 */ /* 0x00446800000e0000 */
[----:B---3--:R2:W3:Y:S02]  /*2620*/  SHFL.IDX PT, R2, R7, 0x5, 0x181f ;  /* 0x00b81f0007027f89 */ /* 0x0084e400000e0000 */
.L_x_155:
[----:B------:R-:W-:Y:S01]  /*2630*/  IADD3 R3, R0, 0x50, RZ ;  /* 0x0000005000037810 */ /* 0x000fe20007ffe0ff */
[----:B------:R-:W-:Y:S03]  /*2640*/  BSSY B0, `(.L_x_66) ;  /* 0x0000009000007945 */ /* 0x000fe60003800000 */
[----:B------:R-:W-:-:S13]  /*2650*/  ISETP.GE.AND P0, PT, R3, R4, PT ;  /* 0x000000040300720c */ /* 0x000fda0003f06270 */
[----:B------:R-:W-:Y:S05]  /*2660*/  @P0 BRA `(.L_x_67) ;  /* 0x0000006000000947 */ /* 0x000fea0003800000 */
[----:B---3--:R-:W-:-:S04]  /*2670*/  LEA R2, P0, R246, R2, 0x1 ;  /* 0x00000002f6027211 */ /* 0x008fc800078008ff */
[----:B-1----:R-:W-:-:S05]  /*2680*/  LEA.HI.X R3, R246, R8, R247, 0x1, P0 ;  /* 0x00000008f6037211 */ /* 0x002fca00000f0cf7 */
[----:B------:R-:W-:Y:S01]  /*2690*/  @!PT LDS RZ, [RZ] ;  /* 0x00000000fffff984 */ /* 0x000fe20000000800 */
[----:B------:R-:W-:Y:S01]  /*26a0*/  @!PT LDS RZ, [RZ] ;  /* 0x00000000fffff984 */ /* 0x000fe20000000800 */
[----:B------:R-:W-:Y:S01]  /*26b0*/  @!PT LDS RZ, [RZ] ;  /* 0x00000000fffff984 */ /* 0x000fe20000000800 */
[----:B------:R1:W-:Y:S04]  /*26c0*/  LDGSTS.E.BYPASS.LTC128B.128 [R216+0x7900], [R2.64], !P3 ;  /* 0x0790000002d87fae */ /* 0x0003e8000d901d48 */
.L_x_67:
[----:B------:R-:W-:Y:S05]  /*26d0*/  BSYNC B0 ;  /* 0x0000000000007941 */ /* 0x000fea0003800000 */
.L_x_66:
[----:B------:R-:W-:Y:S05]  /*26e0*/  BRA.DIV ~URZ, `(.L_x_68) ;  /* 0x0000ac227f007947 */ /* 0x000fea000b800000 */
[----:B-1----:R1:W2:Y:S02]  /*26f0*/  SHFL.IDX PT, R8, R6, 0x6, 0x181f ;  /* 0x00d81f0006087f89 */ /* 0x0022a400000e0000 */
.L_x_156:
[----:B------:R-:W-:Y:S05]  /*2700*/  BRA.DIV ~URZ, `(.L_x_69) ;  /* 0x0000ac727f007947 */ /* 0x000fea000b800000 */
[----:B---3--:R3:W1:Y:S02]  /*2710*/  SHFL.IDX PT, R2, R7, 0x6, 0x181f ;  /* 0x00d81f0007027f89 */ /* 0x00866400000e0000 */
.L_x_157:
        /* <DEDUP_REMOVED lines=10> */
.L_x_71:
[----:B------:R-:W-:Y:S05]  /*27c0*/  BSYNC B0 ;  /* 0x0000000000007941 */ /* 0x000fea0003800000 */
.L_x_70:
[----:B------:R-:W-:Y:S05]  /*27d0*/  BRA.DIV ~URZ, `(.L_x_72) ;  /* 0x0000ac127f007947 */ /* 0x000fea000b800000 */
[----:B-12---:R-:W1:Y:S04]  /*27e0*/  SHFL.IDX PT, R6, R6, 0x7, 0x181f ;  /* 0x00f81f0006067f89 */ /* 0x006e6800000e0000 */
[----:B------:R2:W3:Y:S02]  /*27f0*/  SHFL.IDX PT, R2, R7, 0x7, 0x181f ;  /* 0x00f81f0007027f89 */ /* 0x0004e400000e0000 */
.L_x_158:
[----:B------:R-:W-:-:S04]  /*2800*/  IADD3 R0, R0, 0x70, RZ ;  /* 0x0000007000007810 */ /* 0x000fc80007ffe0ff */
[----:B------:R-:W-:-:S13]  /*2810*/  ISETP.GE.AND P2, PT, R0, R4, PT ;  /* 0x000000040000720c */ /* 0x000fda0003f46270 */
[----:B---3--:R-:W-:-:S04]  /*2820*/  @!P2 LEA R2, P0, R246, R2, 0x1 ;  /* 0x00000002f602a211 */ /* 0x008fc800078008ff */
[----:B-1----:R-:W-:-:S05]  /*2830*/  @!P2 LEA.HI.X R3, R246, R6, R247, 0x1, P0 ;  /* 0x00000006f603a211 */ /* 0x002fca00000f0cf7 */
[----:B------:R-:W-:Y:S01]  /*2840*/  @!PT LDS RZ, [RZ] ;  /* 0x00000000fffff984 */ /* 0x000fe20000000800 */
[----:B------:R-:W-:Y:S01]  /*2850*/  @!PT LDS RZ, [RZ] ;  /* 0x00000000fffff984 */ /* 0x000fe20000000800 */
[----:B------:R-:W-:Y:S01]  /*2860*/  @!PT LDS RZ, [RZ] ;  /* 0x00000000fffff984 */ /* 0x000fe20000000800 */
[----:B------:R1:W-:Y:S04]  /*2870*/  @!P2 LDGSTS.E.BYPASS.LTC128B.128 [R216+0x8900], [R2.64], !P3 ;  /* 0x0890000002d8afae */ /* 0x0003e8000d901d48 */
[----:B------:R-:W0:Y:S01]  /*2880*/  LDGDEPBAR ;  /* 0x00000000000079af */ /* 0x000e220000000000 */
[----:B------:R-:W-:Y:S02]  /*2890*/  WARPSYNC 0xffffffff ;  /* 0xffffffff00007948 */ /* 0x000fe40003800000 */
[----:B------:R-:W3:Y:S04]  /*28a0*/  LDL.64 R8, [R1] ;  /* 0x0000000001087983 */ /* 0x000ee80000100a00 */
[----:B------:R-:W5:Y:S04]  /*28b0*/  LDL R17, [R1+0x10] ;  /* 0x0000100001117983 */ /* 0x000f680000100800 */
[----:B--2---:R-:W2:Y:S04]  /*28c0*/  LDL.64 R136, [R1+0x8] ;  /* 0x0000080001887983 */ /* 0x004ea80000100a00 */
[----:B----4-:R-:W4:Y:S01]  /*28d0*/  S2R R7, SR_TID.X ;  /* 0x0000000000077919 */ /* 0x010f220000002100 */
[----:B------:R-:W-:Y:S01]  /*28e0*/  IMAD.MOV.U32 R65, RZ, RZ, -0x50 ;  /* 0xffffffb0ff417424 */ /* 0x000fe200078e00ff */
[----:B------:R-:W-:Y:S01]  /*28f0*/  SHF.R.S32.HI R16, RZ, 0x1f, R64 ;  /* 0x0000001fff107819 */ /* 0x000fe20000011440 */
[----:B-1----:R-:W-:Y:S01]  /*2900*/  IMAD.WIDE.U32 R2, R64, c[0x0][0x1e0], RZ ;  /* 0x0000780040027a25 */ /* 0x002fe200078e00ff */
[----:B------:R-:W-:-:S03]  /*2910*/  ULDC.64 UR4, c[0x0][0x208] ;  /* 0x0000820000047ab9 */ /* 0x000fc60000000a00 */
[----:B------:R-:W-:Y:S02]  /*2920*/  IMAD R65, R244, R65, 0x50 ;  /* 0x00000050f4417424 */ /* 0x000fe400078e0241 */
[----:B------:R-:W-:Y:S01]  /*2930*/  IMAD R0, R16, c[0x0][0x1e0], RZ ;  /* 0x0000780010007a24 */ /* 0x000fe200078e02ff */
[----:B----4-:R-:W-:-:S04]  /*2940*/  SHF.R.S32.HI R5, RZ, 0x1f, R7 ;  /* 0x0000001fff057819 */ /* 0x010fc80000011407 */
[----:B------:R-:W-:-:S04]  /*2950*/  LEA.HI R5, R5, R7, RZ, 0x3 ;  /* 0x0000000705057211 */ /* 0x000fc800078f18ff */
[----:B------:R-:W-:-:S04]  /*2960*/  SHF.R.S32.HI R5, RZ, 0x3, R5 ;  /* 0x00000003ff057819 */ /* 0x000fc80000011405 */
[----:B------:R-:W-:Y:S01]  /*2970*/  IADD3 R18, R65, R116, -R5 ;  /* 0x0000007441127210 */ /* 0x000fe20007ffe805 */
[----:B------:R-:W-:-:S03]  /*2980*/  IMAD R0, R64, c[0x0][0x1e4], R0 ;  /* 0x0000790040007a24 */ /* 0x000fc600078e0200 */
[C---:B------:R-:W-:Y:S02]  /*2990*/  ISETP.GE.AND P2, PT, R18.reuse, 0x1, PT ;  /* 0x000000011200780c */ /* 0x040fe40003f46270 */
[----:B------:R-:W-:Y:S01]  /*29a0*/  ISETP.GE.AND P6, PT, R18, 0x11, PT ;  /* 0x000000111200780c */ /* 0x000fe20003fc6270 */
[----:B------:R-:W-:Y:S02]  /*29b0*/  IMAD.IADD R0, R3, 0x1, R0 ;  /* 0x0000000103007824 */ /* 0x000fe400078e0200 */
[----:B------:R-:W-:Y:S02]  /*29c0*/  IMAD.MOV.U32 R67, RZ, RZ, R252 ;  /* 0x000000ffff437224 */ /* 0x000fe400078e00fc */
[----:B------:R-:W-:Y:S02]  /*29d0*/  IMAD.MOV.U32 R117, RZ, RZ, c[0x0][0x1e0] ;  /* 0x00007800ff757624 */ /* 0x000fe400078e00ff */
[----:B------:R-:W-:Y:S01]  /*29e0*/  IMAD R5, R0, 0x50, RZ ;  /* 0x0000005000057824 */ /* 0x000fe200078e02ff */
[----:B------:R-:W-:Y:S01]  /*29f0*/  BAR.SYNC.DEFER_BLOCKING 0x0 ;  /* 0x0000000000007b1d */ /* 0x000fe20000010000 */
[----:B------:R-:W-:Y:S01]  /*2a00*/  ISETP.GE.AND P5, PT, R18, 0x21, PT ;  /* 0x000000211200780c */ /* 0x000fe20003fa6270 */
[----:B------:R-:W-:Y:S01]  /*2a10*/  IMAD.MOV.U32 R118, RZ, RZ, c[0x0][0x1e4] ;  /* 0x00007900ff767624 */ /* 0x000fe200078e00ff */
[----:B------:R-:W-:-:S03]  /*2a20*/  USHF.L.U32 UR7, UR4, 0x5, URZ ;  /* 0x0000000504077899 */ /* 0x000fc6000800063f */
[----:B------:R-:W-:Y:S02]  /*2a30*/  UMOV UR6, 0x5 ;  /* 0x0000000500067882 */ /* 0x000fe40000000000 */
[----:B------:R-:W-:Y:S01]  /*2a40*/  USHF.L.U64.HI UR5, UR4, UR6, UR5 ;  /* 0x0000000604057299 */ /* 0x000fe20008010205 */
[----:B---3--:R-:W-:-:S04]  /*2a50*/  IMAD.MOV.U32 R66, RZ, RZ, R8 ;  /* 0x000000ffff427224 */ /* 0x008fc800078e0008 */
[----:B------:R-:W-:-:S04]  /*2a60*/  IMAD.WIDE.U32 R2, R2, 0x50, R66 ;  /* 0x0000005002027825 */ /* 0x000fc800078e0042 */
[----:B------:R-:W-:Y:S01]  /*2a70*/  IMAD.IADD R3, R3, 0x1, R5 ;  /* 0x0000000103037824 */ /* 0x000fe200078e0205 */
[C---:B------:R-:W-:Y:S02]  /*2a80*/  @P2 LEA R4, P4, R2.reuse, c[0x0][0x1c8], 0x1 ;  /* 0x0000720002042a11 */ /* 0x040fe400078808ff */
[C---:B------:R-:W-:Y:S02]  /*2a90*/  @P6 LEA R0, P3, R117.reuse, R2, 0x4 ;  /* 0x0000000275006211 */ /* 0x040fe400078620ff */
[----:B------:R-:W-:Y:S02]  /*2aa0*/  @P2 LEA.HI.X R5, R2, c[0x0][0x1cc], R3, 0x1, P4 ;  /* 0x0000730002052a11 */ /* 0x000fe400020f0c03 */
[C---:B------:R-:W-:Y:S02]  /*2ab0*/  @P6 LEA.HI.X R6, R117.reuse, R3, R118, 0x4, P3 ;  /* 0x0000000375066211 */ /* 0x040fe400018f2476 */
[C---:B------:R-:W-:Y:S01]  /*2ac0*/  ISETP.GE.AND P4, PT, R18.reuse, 0x31, PT ;  /* 0x000000311200780c */ /* 0x040fe20003f86270 */
[----:B------:R-:W-:Y:S01]  /*2ad0*/  IMAD.WIDE.U32 R8, R117, 0x20, RZ ;  /* 0x0000002075087825 */ /* 0x000fe200078e00ff */
[----:B------:R-:W-:Y:S01]  /*2ae0*/  ISETP.GE.AND P3, PT, R18, 0x41, PT ;  /* 0x000000411200780c */ /* 0x000fe20003f66270 */
[----:B------:R-:W-:Y:S01]  /*2af0*/  @!PT LDS RZ, [RZ] ;  /* 0x00000000fffff984 */ /* 0x000fe20000000800 */
[----:B------:R-:W-:Y:S01]  /*2b00*/  @!PT LDS RZ, [RZ] ;  /* 0x00000000fffff984 */ /* 0x000fe20000000800 */
[----:B------:R-:W-:Y:S01]  /*2b10*/  @!PT LDS RZ, [RZ] ;  /* 0x00000000fffff984 */ /* 0x000fe20000000800 */
[----:B------:R1:W-:Y:S01]  /*2b20*/  @P2 LDGSTS.E.BYPASS.LTC128B.128 [R216+0x2900], [R4.64], !P1 ;  /* 0x0290000004d82fae */ /* 0x0003e2000c901d48 */
[----:B------:R-:W-:-:S04]  /*2b30*/  @P6 LEA R10, P0, R0, c[0x0][0x1c8], 0x1 ;  /* 0x00007200000a6a11 */ /* 0x000fc800078008ff */
[----:B------:R-:W-:Y:S01]  /*2b40*/  @P6 LEA.HI.X R11, R0, c[0x0][0x1cc], R6, 0x1, P0 ;  /* 0x00007300000b6a11 */ /* 0x000fe200000f0c06 */
[----:B------:R-:W-:Y:S01]  /*2b50*/  IMAD.SHL.U32 R6, R118, 0x20, RZ ;  /* 0x0000002076067824 */ /* 0x000fe200078e00ff */
[----:B------:R-:W-:-:S03]  /*2b60*/  @P5 IADD3 R0, P0, R2, R8, RZ ;  /* 0x0000000802005210 */ /* 0x000fc60007f1e0ff */
[----:B------:R-:W-:Y:S01]  /*2b70*/  @P4 IMAD R12, R118, 0x30, RZ ;  /* 0x00000030760c4824 */ /* 0x000fe200078e02ff */
[----:B------:R-:W-:Y:S01]  /*2b80*/  @P5 IADD3.X R6, R3, R9, R6, P0, !PT ;  /* 0x0000000903065210 */ /* 0x000fe200007fe406 */
[----:B------:R3:W-:Y:S01]  /*2b90*/  @P6 LDGSTS.E.BYPASS.LTC128B.128 [R216+0x3100], [R10.64], !P1 ;  /* 0x031000000ad86fae */ /* 0x0007e2000c901d48 */
[C---:B------:R-:W-:Y:S02]  /*2ba0*/  @P5 LEA R8, P0, R0.reuse, c[0x0][0x1c8], 0x1 ;  /* 0x0000720000085a11 */ /* 0x040fe400078008ff */
[----:B------:R-:W-:Y:S02]  /*2bb0*/  @P3 LEA R7, P2, R117, R2, 0x6 ;  /* 0x0000000275073211 */ /* 0x000fe400078430ff */
[----:B------:R-:W-:-:S05]  /*2bc0*/  @P5 LEA.HI.X R9, R0, c[0x0][0x1cc], R6, 0x1, P0 ;  /* 0x0000730000095a11 */ /* 0x000fca00000f0c06 */
[----:B------:R3:W-:Y:S01]  /*2bd0*/  @P5 LDGSTS.E.BYPASS.LTC128B.128 [R216+0x3900], [R8.64], !P1 ;  /* 0x0390000008d85fae */ /* 0x0007e2000c901d48 */
[----:B-1----:R-:W-:Y:S01]  /*2be0*/  @P4 IMAD.WIDE.U32 R4, R117, 0x30, R2 ;  /* 0x0000003075044825 */ /* 0x002fe200078e0002 */
[----:B------:R-:W-:Y:S02]  /*2bf0*/  @P3 LEA R2, P0, R7, c[0x0][0x1c8], 0x1 ;  /* 0x0000720007023a11 */ /* 0x000fe400078008ff */
[----:B------:R-:W-:Y:S01]  /*2c00*/  @P3 LEA.HI.X R3, R117, R3, R118, 0x6, P2 ;  /* 0x0000000375033211 */ /* 0x000fe200010f3476 */
[----:B------:R-:W-:Y:S01]  /*2c10*/  @P4 IMAD.IADD R0, R5, 0x1, R12 ;  /* 0x0000000105004824 */ /* 0x000fe200078e020c */
[C---:B------:R-:W-:Y:S02]  /*2c20*/  @P4 LEA R6, P2, R4.reuse, c[0x0][0x1c8], 0x1 ;  /* 0x0000720004064a11 */ /* 0x040fe400078408ff */
[----:B------:R-:W-:Y:S02]  /*2c30*/  @P3 LEA.HI.X R3, R7, c[0x0][0x1cc], R3, 0x1, P0 ;  /* 0x0000730007033a11 */ /* 0x000fe400000f0c03 */
[----:B------:R-:W-:-:S05]  /*2c40*/  @P4 LEA.HI.X R7, R4, c[0x0][0x1cc], R0, 0x1, P2 ;  /* 0x0000730004074a11 */ /* 0x000fca00010f0c00 */
[----:B------:R1:W-:Y:S04]  /*2c50*/  @P4 LDGSTS.E.BYPASS.LTC128B.128 [R216+0x4100], [R6.64], !P1 ;  /* 0x0410000006d84fae */ /* 0x0003e8000c901d48 */
[----:B------:R4:W-:Y:S04]  /*2c60*/  @P3 LDGSTS.E.BYPASS.LTC128B.128 [R216+0x4900], [R2.64], !P1 ;  /* 0x0490000002d83fae */ /* 0x0009e8000c901d48 */
[----:B------:R-:W0:Y:S01]  /*2c70*/  LDGDEPBAR ;  /* 0x00000000000079af */ /* 0x000e220000000000 */
[----:B------:R-:W-:-:S04]  /*2c80*/  DEPBAR.LE SB0, 0x1 ;  /* 0x000080400000791a */ /* 0x000fc80000000000 */
[----:B------:R-:W-:-:S04]  /*2c90*/  DEPBAR.LE SB0, 0x0 ;  /* 0x000080000000791a */ /* 0x000fc80000000000 */
[----:B------:R-:W-:Y:S06]  /*2ca0*/  BAR.SYNC.DEFER_BLOCKING 0x0 ;  /* 0x0000000000007b1d */ /* 0x000fec0000010000 */
[----:B-1----:R-:W-:Y:S04]  /*2cb0*/  LDSM.16.M88.4 R4, [R206+0x2000] ;  /* 0x00200000ce04783b */ /* 0x002fe80000000200 */
[----:B------:R-:W1:Y:S04]  /*2cc0*/  LDSM.16.M88.4 R20, [R119] ;  /* 0x000000007714783b */ /* 0x000e680000000200 */
[----:B------:R-:W2:Y:S04]  /*2cd0*/  LDSM.16.M88.4 R12, [R119+0x800] ;  /* 0x00080000770c783b */ /* 0x000ea80000000200 */
[----:B------:R-:W2:Y:S04]  /*2ce0*/  LDSM.16.M88.4 R24, [R119+0x1000] ;  /* 0x001000007718783b */ /* 0x000ea80000000200 */
[----:B------:R-:W5:Y:S04]  /*2cf0*/  LDSM.16.M88.4 R32, [R119+0x1800] ;  /* 0x001800007720783b */ /* 0x000f680000000200 */
[----:B------:R-:W5:Y:S04]  /*2d00*/  LDSM.16.M88.4 R28, [R119+0x2000] ;  /* 0x00200000771c783b */ /* 0x000f680000000200 */
[----:B---3--:R-:W3:Y:S01]  /*2d10*/  LDSM.16.M88.4 R8, [R206] ;  /* 0x00000000ce08783b */ /* 0x008ee20000000200 */
[----:B------:R-:W-:-:S02]  /*2d20*/  IMAD R0, R16, c[0x0][0x208], RZ ;  /* 0x0000820010007a24 */ /* 0x000fc400078e02ff */
[C---:B----4-:R-:W-:Y:S01]  /*2d30*/  IMAD.WIDE.U32 R2, R64.reuse, c[0x0][0x208], RZ ;  /* 0x0000820040027a25 */ /* 0x050fe200078e00ff */
[----:B------:R-:W-:Y:S03]  /*2d40*/  LDSM.16.M88.4 R36, [R213] ;  /* 0x00000000d524783b */ /* 0x000fe60000000200 */
[----:B------:R-:W-:Y:S01]  /*2d50*/  IMAD R0, R64, c[0x0][0x20c], R0 ;  /* 0x0000830040007a24 */ /* 0x000fe200078e0200 */
[----:B------:R-:W-:Y:S03]  /*2d60*/  LDSM.16.M88.4 R56, [R214] ;  /* 0x00000000d638783b */ /* 0x000fe60000000200 */
[----:B------:R-:W-:Y:S01]  /*2d70*/  IMAD.IADD R0, R3, 0x1, R0 ;  /* 0x0000000103007824 */ /* 0x000fe200078e0200 */
[----:B------:R-:W-:Y:S01]  /*2d80*/  ISETP.GE.AND P2, PT, R246, c[0x0][0x1d4], PT ;  /* 0x00007500f6007a0c */ /* 0x000fe20003f46270 */
[----:B------:R-:W-:Y:S01]  /*2d90*/  LDSM.16.M88.4 R68, [R210] ;  /* 0x00000000d244783b */ /* 0x000fe20000000200 */
[C---:B-1----:R-:W-:Y:S08]  /*2da0*/  HMMA.16816.F32 R40, R4.reuse, R20, RZ ;  /* 0x000000140428723c */ /* 0x042ff000000018ff */
[C---:B--2---:R-:W-:Y:S08]  /*2db0*/  HMMA.16816.F32 R44, R4.reuse, R12, RZ ;  /* 0x0000000c042c723c */ /* 0x044ff000000018ff */
[C---:B------:R-:W-:Y:S08]  /*2dc0*/  HMMA.16816.F32 R48, R4.reuse, R24, RZ ;  /* 0x000000180430723c */ /* 0x040ff000000018ff */
[C---:B-----5:R-:W-:Y:S08]  /*2dd0*/  HMMA.16816.F32 R52, R4.reuse, R32, RZ ;  /* 0x000000200434723c */ /* 0x060ff000000018ff */
[C---:B------:R-:W-:Y:S08]  /*2de0*/  HMMA.16816.F32 R60, R4.reuse, R28, RZ ;  /* 0x0000001c043c723c */ /* 0x040ff000000018ff */
[C---:B------:R-:W-:Y:S08]  /*2df0*/  HMMA.16816.F32 R76, R4.reuse, R22, RZ ;  /* 0x00000016044c723c */ /* 0x040ff000000018ff */
[C---:B------:R-:W-:Y:S08]  /*2e00*/  HMMA.16816.F32 R72, R4.reuse, R14, RZ ;  /* 0x0000000e0448723c */ /* 0x040ff000000018ff */
[C---:B------:R-:W-:Y:S08]  /*2e10*/  HMMA.16816.F32 R96, R4.reuse, R26, RZ ;  /* 0x0000001a0460723c */ /* 0x040ff000000018ff */
[C---:B------:R-:W-:Y:S08]  /*2e20*/  HMMA.16816.F32 R112, R4.reuse, R34, RZ ;  /* 0x000000220470723c */ /* 0x040ff000000018ff */
[----:B------:R-:W-:Y:S01]  /*2e30*/  HMMA.16816.F32 R108, R4, R30, RZ ;  /* 0x0000001e046c723c */ /* 0x000fe200000018ff */
[----:B------:R-:W1:Y:S01]  /*2e40*/  LDSM.16.M88.4 R4, [R209+0x2000] ;  /* 0x00200000d104783b */ /* 0x000e620000000200 */
[----:B------:R-:W-:-:S06]  /*2e50*/  IMAD R0, R0, 0x50, RZ ;  /* 0x0000005000007824 */ /* 0x000fcc00078e02ff */
[C---:B---3--:R-:W-:Y:S08]  /*2e60*/  HMMA.16816.F32 R120, R8.reuse, R20, RZ ;  /* 0x000000140878723c */ /* 0x048ff000000018ff */
[C---:B------:R-:W-:Y:S01]  /*2e70*/  HMMA.16816.F32 R144, R8.reuse, R22, RZ ;  /* 0x000000160890723c */ /* 0x040fe200000018ff */
[----:B------:R-:W-:Y:S07]  /*2e80*/  LDSM.16.M88.4 R20, [R211] ;  /* 0x00000000d314783b */ /* 0x000fee0000000200 */
[C---:B------:R-:W-:Y:S08]  /*2e90*/  HMMA.16816.F32 R104, R8.reuse, R12, RZ ;  /* 0x0000000c0868723c */ /* 0x040ff000000018ff */
[C---:B------:R-:W-:Y:S08]  /*2ea0*/  HMMA.16816.F32 R128, R8.reuse, R14, RZ ;  /* 0x0000000e0880723c */ /* 0x040ff000000018ff */
[C---:B------:R-:W-:Y:S08]  /*2eb0*/  HMMA.16816.F32 R100, R8.reuse, R24, RZ ;  /* 0x000000180864723c */ /* 0x040ff000000018ff */
[C---:B------:R-:W-:Y:S01]  /*2ec0*/  HMMA.16816.F32 R124, R8.reuse, R26, RZ ;  /* 0x0000001a087c723c */ /* 0x040fe200000018ff */
[----:B------:R-:W2:Y:S07]  /*2ed0*/  LDSM.16.M88.4 R24, [R212] ;  /* 0x00000000d418783b */ /* 0x000eae0000000200 */
[C---:B------:R-:W-:Y:S08]  /*2ee0*/  HMMA.16816.F32 R92, R8.reuse, R32, RZ ;  /* 0x00000020085c723c */ /* 0x040ff000000018ff */
[C---:B------:R-:W-:Y:S08]  /*2ef0*/  HMMA.16816.F32 R132, R8.reuse, R34, RZ ;  /* 0x000000220884723c */ /* 0x040ff000000018ff */
[C---:B------:R-:W-:Y:S08]  /*2f00*/  HMMA.16816.F32 R84, R8.reuse, R28, RZ ;  /* 0x0000001c0854723c */ /* 0x040ff000000018ff */
[----:B------:R-:W-:Y:S07]  /*2f10*/  HMMA.16816.F32 R88, R8, R30, RZ ;  /* 0x0000001e0858723c */ /* 0x000fee00000018ff */
[----:B------:R-:W-:-:S02]  /*2f20*/  IMAD.MOV.U32 R8, RZ, RZ, R136 ;  /* 0x000000ffff087224 */ /* 0x000fc400078e0088 */
[----:B------:R-:W-:-:S04]  /*2f30*/  IMAD.MOV.U32 R9, RZ, RZ, R17 ;  /* 0x000000ffff097224 */ /* 0x000fc800078e0011 */
[----:B------:R-:W-:Y:S01]  /*2f40*/  IMAD.WIDE.U32 R2, R2, 0x50, R8 ;  /* 0x0000005002027825 */ /* 0x000fe200078e0008 */
[----:B------:R-:W-:Y:S01]  /*2f50*/  ISETP.LT.OR P6, PT, R18, 0x1, P2 ;  /* 0x000000011200780c */ /* 0x000fe200017c1670 */
[----:B------:R-:W3:Y:S02]  /*2f60*/  LDSM.16.M88.4 R8, [R209] ;  /* 0x00000000d108783b */ /* 0x000ee40000000200 */
[----:B------:R-:W-:Y:S01]  /*2f70*/  IMAD.IADD R0, R3, 0x1, R0 ;  /* 0x0000000103007824 */ /* 0x000fe200078e0200 */
[----:B------:R-:W-:-:S04]  /*2f80*/  LEA R16, P0, R2, c[0x0][0x1f8], 0x1 ;  /* 0x00007e0002107a11 */ /* 0x000fc800078008ff */
[----:B------:R-:W-:Y:S02]  /*2f90*/  LEA.HI.X R17, R2, c[0x0][0x1fc], R0, 0x1, P0 ;  /* 0x00007f0002117a11 */ /* 0x000fe400000f0c00 */
[----:B------:R-:W-:Y:S02]  /*2fa0*/  IADD3 R14, P3, R16, UR7, RZ ;  /* 0x00000007100e7c10 */ /* 0x000fe4000ff7e0ff */
[----:B------:R-:W-:Y:S01]  /*2fb0*/  ISETP.LT.OR P5, PT, R18, 0x11, P2 ;  /* 0x000000111200780c */ /* 0x000fe200017a1670 */
[----:B------:R-:W-:Y:S01]  /*2fc0*/  @!PT LDS RZ, [RZ] ;  /* 0x00000000fffff984 */ /* 0x000fe20000000800 */
[----:B------:R-:W-:Y:S01]  /*2fd0*/  @!PT LDS RZ, [RZ] ;  /* 0x00000000fffff984 */ /* 0x000fe20000000800 */
[----:B------:R-:W-:Y:S01]  /*2fe0*/  @!PT LDS RZ, [RZ] ;  /* 0x00000000fffff984 */ /* 0x000fe20000000800 */
[----:B------:R4:W-:Y:S01]  /*2ff0*/  LDGSTS.E.BYPASS.LTC128B.128 [R216+0x100], [R16.64], !P6 ;  /* 0x0010000010d87fae */ /* 0x0009e2000f101d48 */
[----:B------:R-:W-:Y:S02]  /*3000*/  IADD3 R12, P0, R14, UR7, RZ ;  /* 0x000000070e0c7c10 */ /* 0x000fe4000ff1e0ff */
[----:B------:R-:W-:Y:S02]  /*3010*/  IADD3.X R15, R17, UR5, RZ, P3, !PT ;  /* 0x00000005110f7c10 */ /* 0x000fe40009ffe4ff */
[----:B------:R-:W-:-:S02]  /*3020*/  ISETP.LT.OR P4, PT, R18, 0x21, P2 ;  /* 0x000000211200780c */ /* 0x000fc40001781670 */
[----:B------:R-:W-:Y:S02]  /*3030*/  IADD3.X R13, R15, UR5, RZ, P0, !PT ;  /* 0x000000050f0d7c10 */ /* 0x000fe400087fe4ff */
[----:B------:R-:W-:Y:S02]  /*3040*/  ISETP.LT.OR P3, PT, R18, 0x31, P2 ;  /* 0x000000311200780c */ /* 0x000fe40001761670 */
[----:B------:R-:W-:Y:S01]  /*3050*/  IADD3 R2, P0, R12, UR7, RZ ;  /* 0x000000070c027c10 */ /* 0x000fe2000ff1e0ff */
[----:B------:R5:W-:Y:S01]  /*3060*/  LDGSTS.E.BYPASS.LTC128B.128 [R216+0x900], [R14.64], !P5 ;  /* 0x009000000ed87fae */ /* 0x000be2000e901d48 */
[----:B------:R-:W-:Y:S02]  /*3070*/  ISETP.LT.OR P2, PT, R18, 0x41, P2 ;  /* 0x000000411200780c */ /* 0x000fe40001741670 */
[----:B------:R-:W-:Y:S01]  /*3080*/  IADD3.X R3, R13, UR5, RZ, P0, !PT ;  /* 0x000000050d037c10 */ /* 0x000fe200087fe4ff */
[----:B-1----:R-:W-:Y:S02]  /*3090*/  HMMA.16816.F32 R28, R4, R36, R48 ;  /* 0x00000024041c723c */ /* 0x002fe40000001830 */
[----:B------:R5:W-:Y:S04]  /*30a0*/  LDGSTS.E.BYPASS.LTC128B.128 [R216+0x1100], [R12.64], !P4 ;  /* 0x011000000cd87fae */ /* 0x000be8000e101d48 */
[----:B------:R1:W-:Y:S01]  /*30b0*/  LDGSTS.E.BYPASS.LTC128B.128 [R216+0x1900], [R2.64], !P3 ;  /* 0x0190000002d87fae */ /* 0x0003e2000d901d48 */
[----:B----4-:R-:W-:-:S04]  /*30c0*/  IADD3 R16, P0, R2, UR7, RZ ;  /* 0x0000000702107c10 */ /* 0x010fc8000ff1e0ff */
[----:B------:R-:W-:Y:S01]  /*30d0*/  IADD3.X R17, R3, UR5, RZ, P0, !PT ;  /* 0x0000000503117c10 */ /* 0x000fe200087fe4ff */
[C---:B------:R-:W-:Y:S04]  /*30e0*/  HMMA.16816.F32 R32, R4.reuse, R56, R44 ;  /* 0x000000380420723c */ /* 0x040fe8000000182c */
[----:B------:R4:W-:Y:S04]  /*30f0*/  LDGSTS.E.BYPASS.LTC128B.128 [R216+0x2100], [R16.64], !P2 ;  /* 0x0210000010d87fae */ /* 0x0009e8000d101d48 */
[----:B------:R-:W-:Y:S04]  /*3100*/  LDSM.16.M88.4 R48, [R205+0x800] ;  /* 0x00080000cd30783b */ /* 0x000fe80000000200 */
[----:B------:R-:W-:Y:S01]  /*3110*/  LDSM.16.M88.4 R44, [R205+0x1000] ;  /* 0x00100000cd2c783b */ /* 0x000fe20000000200 */
[C---:B--2---:R-:W-:Y:S03]  /*3120*/  HMMA.16816.F32 R140, R4.reuse, R24, R52 ;  /* 0x00000018048c723c */ /* 0x044fe60000001834 */
[----:B------:R-:W-:Y:S04]  /*3130*/  LDSM.16.M88.4 R52, [R205] ;  /* 0x00000000cd34783b */ /* 0x000fe80000000200 */
[----:B-----5:R-:W-:Y:S01]  /*3140*/  LDSM.16.M88.4 R12, [R207] ;  /* 0x00000000cf0c783b */ /* 0x020fe20000000200 */
[C---:B------:R-:W-:Y:S03]  /*3150*/  HMMA.16816.F32 R80, R4.reuse, R68, R40 ;  /* 0x000000440450723c */ /* 0x040fe60000001828 */
[----:B------:R-:W-:Y:S04]  /*3160*/  LDSM.16.M88.4 R40, [R205+0x2000] ;  /* 0x00200000cd28783b */ /* 0x000fe80000000200 */
[----:B------:R-:W0:Y:S04]  /*3170*/  LDGDEPBAR ;  /* 0x00000000000079af */ /* 0x000e280000000000 */
[----:B----4-:R-:W2:Y:S01]  /*3180*/  LDSM.16.M88.4 R16, [R207+0x2000] ;  /* 0x00200000cf10783b */ /* 0x010ea20000000200 */
[C---:B------:R-:W-:Y:S03]  /*3190*/  HMMA.16816.F32 R156, R4.reuse, R20, R60 ;  /* 0x00000014049c723c */ /* 0x040fe6000000183c */
[----:B------:R-:W4:Y:S05]  /*31a0*/  LDSM.16.M88.4 R60, [R205+0x1800] ;  /* 0x00180000cd3c783b */ /* 0x000f2a0000000200 */
[C---:B------:R-:W-:Y:S08]  /*31b0*/  HMMA.16816.F32 R76, R4.reuse, R70, R76 ;  /* 0x00000046044c723c */ /* 0x040ff0000000184c */
[----:B------:R-:W-:Y:S08]  /*31c0*/  HMMA.16816.F32 R72, R4, R58, R72 ;  /* 0x0000003a0448723c */ /* 0x000ff00000001848 */
[C---:B---3--:R-:W-:Y:S08]  /*31d0*/  HMMA.16816.F32 R136, R8.reuse, R68, R120 ;  /* 0x000000440888723c */ /* 0x048ff00000001878 */
[C---:B------:R-:W-:Y:S08]  /*31e0*/  HMMA.16816.F32 R68, R8.reuse, R70, R144 ;  /* 0x000000460844723c */ /* 0x040ff00000001890 */
[----:B------:R-:W-:Y:S08]  /*31f0*/  HMMA.16816.F32 R152, R8, R56, R104 ;  /* 0x000000380898723c */ /* 0x000ff00000001868 */
[C---:B------:R-:W-:Y:S08]  /*3200*/  HMMA.16816.F32 R172, R4.reuse, R38, R96 ;  /* 0x0000002604ac723c */ /* 0x040ff00000001860 */
[C---:B------:R-:W-:Y:S08]  /*3210*/  HMMA.16816.F32 R164, R4.reuse, R26, R112 ;  /* 0x0000001a04a4723c */ /* 0x040ff00000001870 */
[----:B------:R-:W-:Y:S01]  /*3220*/  HMMA.16816.F32 R148, R4, R22, R108 ;  /* 0x000000160494723c */ /* 0x000fe2000000186c */
[----:B------:R-:W-:Y:S07]  /*3230*/  LDSM.16.M88.4 R4, [R208+0x2000] ;  /* 0x00200000d004783b */ /* 0x000fee0000000200 */
[C---:B------:R-:W-:Y:S08]  /*3240*/  HMMA.16816.F32 R56, R8.reuse, R58, R128 ;  /* 0x0000003a0838723c */ /* 0x040ff00000001880 */
[C---:B------:R-:W-:Y:S08]  /*3250*/  HMMA.16816.F32 R160, R8.reuse, R36, R100 ;  /* 0x0000002408a0723c */ /* 0x040ff00000001864 */
[C---:B------:R-:W-:Y:S08]  /*3260*/  HMMA.16816.F32 R168, R8.reuse, R24, R92 ;  /* 0x0000001808a8723c */ /* 0x040ff0000000185c */
[C---:B------:R-:W-:Y:S08]  /*3270*/  HMMA.16816.F32 R176, R8.reuse, R20, R84 ;  /* 0x0000001408b0723c */ /* 0x040ff00000001854 */
[C---:B------:R-:W-:Y:S01]  /*3280*/  HMMA.16816.F32 R120, R8.reuse, R38, R124 ;  /* 0x000000260878723c */ /* 0x040fe2000000187c */
[----:B------:R-:W-:Y:S07]  /*3290*/  LDSM.16.M88.4 R36, [R202] ;  /* 0x00000000ca24783b */ /* 0x000fee0000000200 */
[C---:B------:R-:W-:Y:S01]  /*32a0*/  HMMA.16816.F32 R132, R8.reuse, R26, R132 ;  /* 0x0000001a0884723c */ /* 0x040fe20000001884 */
[----:B------:R-:W-:Y:S07]  /*32b0*/  LDSM.16.M88.4 R24, [R202+0x1800] ;  /* 0x00180000ca18783b */ /* 0x000fee0000000200 */
[----:B------:R-:W-:Y:S01]  /*32c0*/  HMMA.16816.F32 R128, R8, R22, R88 ;  /* 0x000000160880723c */ /* 0x000fe20000001858 */
[----:B------:R-:W-:Y:S04]  /*32d0*/  LDSM.16.M88.4 R8, [R208] ;  /* 0x00000000d008783b */ /* 0x000fe80000000200 */
[----:B------:R-:W-:Y:S03]  /*32e0*/  LDSM.16.M88.4 R20, [R202+0x2000] ;  /* 0x00200000ca14783b */ /* 0x000fe60000000200 */
[C---:B--2---:R-:W-:Y:S01]  /*32f0*/  HMMA.16816.F32 R112, R16.reuse, R48, R32 ;  /* 0x000000301070723c */ /* 0x044fe20000001820 */
[----:B------:R-:W2:Y:S07]  /*3300*/  LDSM.16.M88.4 R32, [R202+0x800] ;  /* 0x00080000ca20783b */ /* 0x000eae0000000200 */
[----:B------:R-:W-:Y:S01]  /*3310*/  HMMA.16816.F32 R108, R16, R44, R28 ;  /* 0x0000002c106c723c */ /* 0x000fe2000000181c */
[----:B------:R-:W3:Y:S01]  /*3320*/  LDSM.16.M88.4 R28, [R202+0x1000] ;  /* 0x00100000ca1c783b */ /* 0x000ee20000000200 */
[----:B------:R-:W-:Y:S01]  /*3330*/  ISETP.GT.AND P0, PT, R64, R250, PT ;  /* 0x000000fa4000720c */ /* 0x000fe20003f04270 */
[----:B------:R-:W-:-:S05]  /*3340*/  DEPBAR.LE SB0, 0x0 ;  /* 0x000080000000791a */ /* 0x000fca0000000000 */
[----:B------:R-:W-:Y:S08]  /*3350*/  HMMA.16816.F32 R92, R16, R50, R72 ;  /* 0x00000032105c723c */ /* 0x000ff00000001848 */
[----:B------:R-:W-:Y:S08]  /*3360*/  HMMA.16816.F32 R72, R12, R54, R68 ;  /* 0x000000360c48723c */ /* 0x000ff00000001844 */
[----:B------:R-:W-:Y:S08]  /*3370*/  HMMA.16816.F32 R124, R16, R52, R80 ;  /* 0x00000034107c723c */ /* 0x000ff00000001850 */
[----:B------:R-:W-:Y:S08]  /*3380*/  HMMA.16816.F32 R68, R12, R48, R152 ;  /* 0x000000300c44723c */ /* 0x000ff00000001898 */
[C---:B----4-:R-:W-:Y:S08]  /*3390*/  HMMA.16816.F32 R104, R16.reuse, R60, R140 ;  /* 0x0000003c1068723c */ /* 0x050ff0000000188c */
        /* <DEDUP_REMOVED lines=13> */
[----:B------:R-:W-:Y:S07]  /*3470*/  BSSY B0, `(.L_x_73) ;  /* 0x0000035000007945 */ /* 0x000fee0003800000 */
[C---:B--2---:R-:W-:Y:S08]  /*3480*/  HMMA.16816.F32 R112, R4.reuse, R32, R112 ;  /* 0x000000200470723c */ /* 0x044ff00000001870 */
[----:B------:R-:W-:Y:S08]  /*3490*/  HMMA.16816.F32 R92, R4, R34, R92 ;  /* 0x00000022045c723c */ /* 0x000ff0000000185c */
[C---:B------:R-:W-:Y:S08]  /*34a0*/  HMMA.16816.F32 R68, R8.reuse, R32, R68 ;  /* 0x000000200844723c */ /* 0x040ff00000001844 */
[----:B------:R-:W-:Y:S08]  /*34b0*/  HMMA.16816.F32 R48, R8, R34, R48 ;  /* 0x000000220830723c */ /* 0x000ff00000001830 */
[C---:B---3--:R-:W-:Y:S08]  /*34c0*/  HMMA.16816.F32 R108, R4.reuse, R28, R108 ;  /* 0x0000001c046c723c */ /* 0x048ff0000000186c */
[C---:B------:R-:W-:Y:S08]  /*34d0*/  HMMA.16816.F32 R40, R4.reuse, R30, R88 ;  /* 0x0000001e0428723c */ /* 0x040ff00000001858 */
[C---:B------:R-:W-:Y:S08]  /*34e0*/  HMMA.16816.F32 R100, R4.reuse, R20, R100 ;  /* 0x000000140464723c */ /* 0x040ff00000001864 */
[----:B------:R-:W-:Y:S08]  /*34f0*/  HMMA.16816.F32 R80, R4, R22, R80 ;  /* 0x000000160450723c */ /* 0x000ff00000001850 */
        /* <DEDUP_REMOVED lines=11> */
[----:B------:R-:W-:Y:S01]  /*35b0*/  HMMA.16816.F32 R20, R8, R22, R12 ;  /* 0x000000160814723c */ /* 0x000fe2000000180c */
[----:B------:R-:W-:Y:S06]  /*35c0*/  BAR.SYNC.DEFER_BLOCKING 0x0 ;  /* 0x0000000000007b1d */ /* 0x000fec0000010000 */
[----:B------:R-:W-:Y:S01]  /*35d0*/  @!UPT UIADD3 URZ, URZ, URZ, URZ ;  /* 0x0000003f3f3ff290 */ /* 0x000fe2000fffe03f */
[----:B------:R-:W-:Y:S11]  /*35e0*/  @!P0 BRA `(.L_x_74) ;  /* 0x000001d000008947 */ /* 0x000ff60003800000 */
[----:B-1----:R-:W-:Y:S01]  /*35f0*/  IADD3 R0, R244, -0x2, RZ ;  /* 0xfffffffef4007810 */ /* 0x002fe20007ffe0ff */
[C---:B------:R-:W-:Y:S01]  /*3600*/  IMAD.SHL.U32 R10, R117.reuse, 0x20, RZ ;  /* 0x00000020750a7824 */ /* 0x040fe200078e00ff */
[----:B------:R-:W-:-:S02]  /*3610*/  SHF.L.U64.HI R11, R117, 0x5, R118 ;  /* 0x00000005750b7819 */ /* 0x000fc40000010276 */
[----:B------:R-:W-:-:S05]  /*3620*/  SHF.R.S32.HI R2, RZ, 0x1f, R0 ;  /* 0x0000001fff027819 */ /* 0x000fca0000011400 */
[----:B------:R-:W-:Y:S02]  /*3630*/  IMAD R4, R2, c[0x0][0x1e0], RZ ;  /* 0x0000780002047a24 */ /* 0x000fe400078e02ff */
[----:B------:R-:W-:-:S04]  /*3640*/  IMAD.WIDE.U32 R2, R0, c[0x0][0x1e0], RZ ;  /* 0x0000780000027a25 */ /* 0x000fc800078e00ff */
[----:B------:R-:W-:-:S04]  /*3650*/  IMAD R0, R0, c[0x0][0x1e4], R4 ;  /* 0x0000790000007a24 */ /* 0x000fc800078e0204 */
[----:B------:R-:W-:Y:S02]  /*3660*/  IMAD.IADD R0, R3, 0x1, R0 ;  /* 0x0000000103007824 */ /* 0x000fe400078e0200 */
[----:B------:R-:W-:-:S04]  /*3670*/  IMAD.WIDE.U32 R2, R2, 0x50, R66 ;  /* 0x0000005002027825 */ /* 0x000fc800078e0042 */
[----:B------:R-:W-:Y:S01]  /*3680*/  IMAD R0, R0, 0x50, RZ ;  /* 0x0000005000007824 */ /* 0x000fe200078e02ff */
[----:B------:R-:W-:-:S04]  /*3690*/  LEA R8, P0, R2, c[0x0][0x1c8], 0x1 ;  /* 0x0000720002087a11 */ /* 0x000fc800078008ff */
[----:B------:R-:W-:Y:S02]  /*36a0*/  IADD3 R0, R3, R0, RZ ;  /* 0x0000000003007210 */ /* 0x000fe40007ffe0ff */
[----:B------:R-:W-:Y:S02]  /*36b0*/  IADD3 R6, P2, R10, R8, RZ ;  /* 0x000000080a067210 */ /* 0x000fe40007f5e0ff */
[----:B------:R-:W-:Y:S02]  /*36c0*/  LEA.HI.X R9, R2, c[0x0][0x1cc], R0, 0x1, P0 ;  /* 0x0000730002097a11 */ /* 0x000fe400000f0c00 */
[----:B------:R-:W-:-:S03]  /*36d0*/  IADD3 R4, P0, R6, R10, RZ ;  /* 0x0000000a06047210 */ /* 0x000fc60007f1e0ff */
[----:B------:R-:W-:Y:S01]  /*36e0*/  IMAD.X R7, R11, 0x1, R9, P2 ;  /* 0x000000010b077824 */ /* 0x000fe200010e0609 */
[-C--:B------:R-:W-:Y:S01]  /*36f0*/  IADD3 R2, P2, R4, R10.reuse, RZ ;  /* 0x0000000a04027210 */ /* 0x080fe20007f5e0ff */
[----:B------:R-:W-:Y:S01]  /*3700*/  @!PT LDS RZ, [RZ] ;  /* 0x00000000fffff984 */ /* 0x000fe20000000800 */
[----:B------:R-:W-:Y:S01]  /*3710*/  @!PT LDS RZ, [RZ] ;  /* 0x00000000fffff984 */ /* 0x000fe20000000800 */
[----:B------:R-:W-:Y:S01]  /*3720*/  @!PT LDS RZ, [RZ] ;  /* 0x00000000fffff984 */ /* 0x000fe20000000800 */
[----:B------:R1:W-:Y:S03]  /*3730*/  LDGSTS.E.BYPASS.LTC128B.128 [R216+0x2900], [R8.64], !P1 ;  /* 0x0290000008d87fae */ /* 0x0003e6000c901d48 */
[----:B------:R-:W-:Y:S01]  /*3740*/  IADD3.X R5, R7, R11, RZ, P0, !PT ;  /* 0x0000000b07057210 */ /* 0x000fe200007fe4ff */
[----:B------:R1:W-:Y:S01]  /*3750*/  LDGSTS.E.BYPASS.LTC128B.128 [R216+0x3100], [R6.64], !P1 ;  /* 0x0310000006d87fae */ /* 0x0003e2000c901d48 */
[----:B------:R-:W-:-:S03]  /*3760*/  IADD3 R10, P0, R2, R10, RZ ;  /* 0x0000000a020a7210 */ /* 0x000fc60007f1e0ff */
[----:B------:R-:W-:Y:S01]  /*3770*/  IMAD.X R3, R5, 0x1, R11, P2 ;  /* 0x0000000105037824 */ /* 0x000fe200010e060b */
[----:B------:R1:W-:Y:S04]  /*3780*/  LDGSTS.E.BYPASS.LTC128B.128 [R216+0x3900], [R4.64], !P1 ;  /* 0x0390000004d87fae */ /* 0x0003e8000c901d48 */
[----:B------:R-:W-:Y:S01]  /*3790*/  IADD3.X R11, R3, R11, RZ, P0, !PT ;  /* 0x0000000b030b7210 */ /* 0x000fe200007fe4ff */
[----:B------:R1:W-:Y:S04]  /*37a0*/  LDGSTS.E.BYPASS.LTC128B.128 [R216+0x4100], [R2.64], !P1 ;  /* 0x0410000002d87fae */ /* 0x0003e8000c901d48 */
[----:B------:R1:W-:Y:S02]  /*37b0*/  LDGSTS.E.BYPASS.LTC128B.128 [R216+0x4900], [R10.64], !P1 ;  /* 0x049000000ad87fae */ /* 0x0003e4000c901d48 */
.L_x_74:
[----:B-1----:R-:W-:Y:S05]  /*37c0*/  BSYNC B0 ;  /* 0x0000000000007941 */ /* 0x002fea0003800000 */
.L_x_73:
[----:B------:R-:W2:Y:S04]  /*37d0*/  LDL R0, [R1+0x18] ;  /* 0x0000180001007983 */ /* 0x000ea80000100800 */
[----:B------:R-:W0:Y:S01]  /*37e0*/  LDGDEPBAR ;  /* 0x00000000000079af */ /* 0x000e220000000000 */
[----:B--2---:R-:W-:-:S04]  /*37f0*/  IADD3 R0, -R0, R116, R65 ;  /* 0x0000007400007210 */ /* 0x004fc80007ffe141 */
[C---:B------:R-:W-:Y:S02]  /*3800*/  ISETP.GT.AND P2, PT, R0.reuse, RZ, PT ;  /* 0x000000ff0000720c */ /* 0x040fe40003f44270 */
[C---:B------:R-:W-:Y:S02]  /*3810*/  ISETP.GT.AND P0, PT, R0.reuse, 0x1, PT ;  /* 0x000000010000780c */ /* 0x040fe40003f04270 */
[----:B------:R-:W-:Y:S02]  /*3820*/  ISETP.GT.AND P4, PT, R0, 0x8, PT ;  /* 0x000000080000780c */ /* 0x000fe40003f84270 */
[----:B------:R-:W-:Y:S02]  /*3830*/  FSEL R8, R76, -INF , P2 ;  /* 0xff8000004c087808 */ /* 0x000fe40001000000 */
        /* <DEDUP_REMOVED lines=9> */
[----:B------:R-:W-:Y:S02]  /*38d0*/  FSEL R14, R127, -INF , P0 ;  /* 0xff8000007f0e7808 */ /* 0x000fe40000000000 */
[----:B------:R-:W-:Y:S02]  /*38e0*/  FSEL R36, R78, -INF , P2 ;  /* 0xff8000004e247808 */ /* 0x000fe40001000000 */
[----:B------:R-:W-:Y:S02]  /*38f0*/  FSEL R37, R79, -INF , P0 ;  /* 0xff8000004f257808 */ /* 0x000fe40000000000 */
[C---:B------:R-:W-:Y:S02]  /*3900*/  ISETP.GT.AND P2, PT, R0.reuse, 0x10, PT ;  /* 0x000000100000780c */ /* 0x040fe40003f44270 */
[----:B------:R-:W-:-:S02]  /*3910*/  ISETP.GT.AND P0, PT, R0, 0x11, PT ;  /* 0x000000110000780c */ /* 0x000fc40003f04270 */
[----:B------:R-:W-:Y:S02]  /*3920*/  FSEL R27, R73, -INF , P3 ;  /* 0xff800000491b7808 */ /* 0x000fe40001800000 */
[----:B------:R-:W-:Y:S02]  /*3930*/  FMNMX.FTZ R2, R26, R2, !PT ;  /* 0x000000021a027209 */ /* 0x000fe40007810000 */
[----:B------:R-:W-:Y:S02]  /*3940*/  FSEL R12, R97, -INF , P3 ;  /* 0xff800000610c7808 */ /* 0x000fe40001800000 */
[----:B------:R-:W-:Y:S02]  /*3950*/  FMNMX.FTZ R3, R11, R3, !PT ;  /* 0x000000030b037209 */ /* 0x000fe40007810000 */
[----:B------:R-:W-:Y:S02]  /*3960*/  FSEL R39, R75, -INF , P3 ;  /* 0xff8000004b277808 */ /* 0x000fe40001800000 */
[----:B------:R-:W-:-:S02]  /*3970*/  FSEL R38, R74, -INF , P4 ;  /* 0xff8000004a267808 */ /* 0x000fc40002000000 */
[----:B------:R-:W-:Y:S02]  /*3980*/  FSEL R75, R115, -INF , P0 ;  /* 0xff800000734b7808 */ /* 0x000fe40000000000 */
[----:B------:R-:W-:Y:S02]  /*3990*/  FSEL R90, R68, -INF , P2 ;  /* 0xff800000445a7808 */ /* 0x000fe40001000000 */
[----:B------:R-:W-:Y:S02]  /*39a0*/  FMNMX.FTZ R2, R27, R2, !PT ;  /* 0x000000021b027209 */ /* 0x000fe40007810000 */
[----:B------:R-:W-:Y:S02]  /*39b0*/  FSEL R15, R98, -INF , P4 ;  /* 0xff800000620f7808 */ /* 0x000fe40002000000 */
[----:B------:R-:W-:Y:S02]  /*39c0*/  FSEL R24, R99, -INF , P3 ;  /* 0xff80000063187808 */ /* 0x000fe40001800000 */
[----:B------:R-:W-:-:S02]  /*39d0*/  FSEL R74, R114, -INF , P2 ;  /* 0xff800000724a7808 */ /* 0x000fc40001000000 */
[----:B------:R-:W-:Y:S02]  /*39e0*/  FSEL R44, R112, -INF , P2 ;  /* 0xff800000702c7808 */ /* 0x000fe40001000000 */
[----:B------:R-:W-:Y:S02]  /*39f0*/  FSEL R45, R113, -INF , P0 ;  /* 0xff800000712d7808 */ /* 0x000fe40000000000 */
[----:B------:R-:W-:Y:S02]  /*3a00*/  FSEL R115, R70, -INF , P2 ;  /* 0xff80000046737808 */ /* 0x000fe40001000000 */
[----:B------:R-:W-:Y:S02]  /*3a10*/  FSEL R117, R71, -INF , P0 ;  /* 0xff80000047757808 */ /* 0x000fe40000000000 */
[----:B------:R-:W-:Y:S02]  /*3a20*/  FSEL R91, R69, -INF , P0 ;  /* 0xff800000455b7808 */ /* 0x000fe40000000000 */
[----:B------:R-:W-:-:S02]  /*3a30*/  FMNMX.FTZ R3, R12, R3, !PT ;  /* 0x000000030c037209 */ /* 0x000fc40007810000 */
[C---:B------:R-:W-:Y:S02]  /*3a40*/  ISETP.GT.AND P4, PT, R0.reuse, 0x18, PT ;  /* 0x000000180000780c */ /* 0x040fe40003f84270 */
[C---:B------:R-:W-:Y:S02]  /*3a50*/  ISETP.GT.AND P3, PT, R0.reuse, 0x19, PT ;  /* 0x000000190000780c */ /* 0x040fe40003f64270 */
[C---:B------:R-:W-:Y:S02]  /*3a60*/  ISETP.GT.AND P2, PT, R0.reuse, 0x20, PT ;  /* 0x000000200000780c */ /* 0x040fe40003f44270 */
[----:B------:R-:W-:Y:S02]  /*3a70*/  ISETP.GT.AND P0, PT, R0, 0x21, PT ;  /* 0x000000210000780c */ /* 0x000fe40003f04270 */
[----:B------:R-:W-:Y:S02]  /*3a80*/  FMNMX.FTZ R2, R90, R2, !PT ;  /* 0x000000025a027209 */ /* 0x000fe40007810000 */
[----:B------:R-:W-:-:S02]  /*3a90*/  FMNMX.FTZ R3, R44, R3, !PT ;  /* 0x000000032c037209 */ /* 0x000fc40007810000 */
[----:B------:R-:W-:Y:S02]  /*3aa0*/  FSEL R88, R94, -INF , P4 ;  /* 0xff8000005e587808 */ /* 0x000fe40002000000 */
        /* <DEDUP_REMOVED lines=18> */
[C---:B------:R-:W-:Y:S02]  /*3bd0*/  ISETP.GT.AND P2, PT, R0.reuse, 0x30, PT ;  /* 0x000000300000780c */ /* 0x040fe40003f44270 */
[----:B------:R-:W-:Y:S02]  /*3be0*/  ISETP.GT.AND P0, PT, R0, 0x31, PT ;  /* 0x000000310000780c */ /* 0x000fe40003f04270 */
[----:B------:R-:W-:Y:S02]  /*3bf0*/  FMNMX.FTZ R2, R91, R2, !PT ;  /* 0x000000025b027209 */ /* 0x000fe40007810000 */
[----:B------:R-:W-:Y:S02]  /*3c00*/  FMNMX.FTZ R3, R45, R3, !PT ;  /* 0x000000032d037209 */ /* 0x000fe40007810000 */
[----:B------:R-:W-:Y:S02]  /*3c10*/  FSEL R131, R42, -INF , P4 ;  /* 0xff8000002a837808 */ /* 0x000fe40002000000 */
[----:B------:R-:W-:-:S02]  /*3c20*/  FSEL R126, R40, -INF , P4 ;  /* 0xff800000287e7808 */ /* 0x000fc40002000000 */
[----:B------:R-:W-:Y:S02]  /*3c30*/  FSEL R132, R43, -INF , P3 ;  /* 0xff8000002b847808 */ /* 0x000fe40001800000 */
[----:B------:R-:W-:Y:S02]  /*3c40*/  FSEL R128, R41, -INF , P3 ;  /* 0xff80000029807808 */ /* 0x000fe40001800000 */
[----:B------:R-:W-:Y:S01]  /*3c50*/  FSEL R140, R30, -INF , P4 ;  /* 0xff8000001e8c7808 */ /* 0x000fe20002000000 */
[----:B------:R-:W-:Y:S01]  /*3c60*/  LDSM.16.MT88.4 R40, [R203] ;  /* 0x00000000cb28783b */ /* 0x000fe20000004200 */
[----:B------:R-:W-:Y:S02]  /*3c70*/  FSEL R133, R28, -INF , P4 ;  /* 0xff8000001c857808 */ /* 0x000fe40002000000 */
[----:B------:R-:W-:Y:S02]  /*3c80*/  FSEL R143, R31, -INF , P3 ;  /* 0xff8000001f8f7808 */ /* 0x000fe40001800000 */
[----:B------:R-:W-:-:S02]  /*3c90*/  FSEL R136, R29, -INF , P3 ;  /* 0xff8000001d887808 */ /* 0x000fc40001800000 */
[----:B------:R-:W-:Y:S01]  /*3ca0*/  FSEL R155, R106, -INF , P2 ;  /* 0xff8000006a9b7808 */ /* 0x000fe20001000000 */
[----:B------:R-:W-:Y:S01]  /*3cb0*/  LDSM.16.MT88.4 R28, [R201] ;  /* 0x00000000c91c783b */ /* 0x000fe20000004200 */
[----:B------:R-:W-:Y:S02]  /*3cc0*/  FSEL R146, R104, -INF , P2 ;  /* 0xff80000068927808 */ /* 0x000fe40001000000 */
[----:B------:R-:W-:Y:S02]  /*3cd0*/  FSEL R175, R107, -INF , P0 ;  /* 0xff8000006baf7808 */ /* 0x000fe40000000000 */
[----:B------:R-:W-:Y:S02]  /*3ce0*/  FSEL R147, R105, -INF , P0 ;  /* 0xff80000069937808 */ /* 0x000fe40000000000 */
[----:B------:R-:W-:Y:S02]  /*3cf0*/  FSEL R197, R18, -INF , P2 ;  /* 0xff80000012c57808 */ /* 0x000fe40001000000 */
[----:B------:R-:W-:-:S02]  /*3d00*/  FSEL R134, R16, -INF , P2 ;  /* 0xff80000010867808 */ /* 0x000fc40001000000 */
[----:B------:R-:W-:Y:S02]  /*3d10*/  FSEL R215, R19, -INF , P0 ;  /* 0xff80000013d77808 */ /* 0x000fe40000000000 */
[----:B------:R-:W-:Y:S02]  /*3d20*/  FSEL R139, R17, -INF , P0 ;  /* 0xff800000118b7808 */ /* 0x000fe40000000000 */
[C---:B------:R-:W-:Y:S01]  /*3d30*/  ISETP.GT.AND P6, PT, R0.reuse, 0x38, PT ;  /* 0x000000380000780c */ /* 0x040fe20003fc4270 */
[----:B------:R-:W-:Y:S01]  /*3d40*/  LDSM.16.MT88.4 R16, [R200] ;  /* 0x00000000c810783b */ /* 0x000fe20000004200 */
[C---:B------:R-:W-:Y:S02]  /*3d50*/  ISETP.GT.AND P5, PT, R0.reuse, 0x39, PT ;  /* 0x000000390000780c */ /* 0x040fe40003fa4270 */
[C---:B------:R-:W-:Y:S02]  /*3d60*/  ISETP.GT.AND P4, PT, R0.reuse, 0x40, PT ;  /* 0x000000400000780c */ /* 0x040fe40003f84270 */
[----:B------:R-:W-:-:S02]  /*3d70*/  ISETP.GT.AND P3, PT, R0, 0x41, PT ;  /* 0x000000410000780c */ /* 0x000fc40003f64270 */
[----:B------:R-:W-:Y:S02]  /*3d80*/  ISETP.GT.AND P2, PT, R0, 0x48, PT ;  /* 0x000000480000780c */ /* 0x000fe40003f44270 */
[----:B------:R-:W-:Y:S02]  /*3d90*/  FMNMX.FTZ R2, R96, R2, !PT ;  /* 0x0000000260027209 */ /* 0x000fe40007810000 */
[----:B------:R-:W-:Y:S02]  /*3da0*/  ISETP.GT.AND P0, PT, R0, 0x49, PT ;  /* 0x000000490000780c */ /* 0x000fe40003f04270 */
        /* <DEDUP_REMOVED lines=19> */
[----:B------:R-:W-:Y:S02]  /*3ee0*/  FSEL R137, R60, -INF , P6 ;  /* 0xff8000003c897808 */ /* 0x000fe40003000000 */
[----:B------:R-:W-:-:S02]  /*3ef0*/  FMNMX.FTZ R3, R139, R3, !PT ;  /* 0x000000038b037209 */ /* 0x000fc40007810000 */
[----:B------:R-:W-:Y:S02]  /*3f00*/  FSEL R145, R84, -INF , P6 ;  /* 0xff80000054917808 */ /* 0x000fe40003000000 */
[----:B------:R-:W-:Y:S02]  /*3f10*/  FMNMX.FTZ R0, R147, R0, !PT ;  /* 0x0000000093007209 */ /* 0x000fe40007810000 */
[----:B------:R-:W-:Y:S02]  /*3f20*/  FMNMX.FTZ R2, R89, R2, !PT ;  /* 0x0000000259027209 */ /* 0x000fe40007810000 */
[----:B------:R-:W-:Y:S02]  /*3f30*/  FSEL R154, R61, -INF , P5 ;  /* 0xff8000003d9a7808 */ /* 0x000fe40002800000 */
[----:B------:R-:W-:Y:S02]  /*3f40*/  FMNMX.FTZ R3, R137, R3, !PT ;  /* 0x0000000389037209 */ /* 0x000fe40007810000 */
[----:B------:R-:W-:-:S02]  /*3f50*/  FSEL R144, R85, -INF , P5 ;  /* 0xff80000055907808 */ /* 0x000fc40002800000 */
[----:B------:R-:W-:Y:S02]  /*3f60*/  FMNMX.FTZ R0, R145, R0, !PT ;  /* 0x0000000091007209 */ /* 0x000fe40007810000 */
[----:B------:R-:W-:Y:S02]  /*3f70*/  FMNMX.FTZ R2, R129, R2, !PT ;  /* 0x0000000281027209 */ /* 0x000fe40007810000 */
[----:B------:R-:W-:Y:S02]  /*3f80*/  FSEL R151, R52, -INF , P4 ;  /* 0xff80000034977808 */ /* 0x000fe40002000000 */
[----:B------:R-:W-:Y:S02]  /*3f90*/  FMNMX.FTZ R3, R154, R3, !PT ;  /* 0x000000039a037209 */ /* 0x000fe40007810000 */
[----:B------:R-:W-:Y:S02]  /*3fa0*/  FSEL R194, R100, -INF , P4 ;  /* 0xff80000064c27808 */ /* 0x000fe40002000000 */
[----:B------:R-:W-:-:S02]  /*3fb0*/  FMNMX.FTZ R0, R144, R0, !PT ;  /* 0x0000000090007209 */ /* 0x000fc40007810000 */
[----:B------:R-:W-:Y:S02]  /*3fc0*/  FMNMX.FTZ R2, R130, R2, !PT ;  /* 0x0000000282027209 */ /* 0x000fe40007810000 */
[----:B------:R-:W-:Y:S02]  /*3fd0*/  FSEL R153, R53, -INF , P3 ;  /* 0xff80000035997808 */ /* 0x000fe40001800000 */
[----:B------:R-:W-:Y:S02]  /*3fe0*/  FMNMX.FTZ R3, R151, R3, !PT ;  /* 0x0000000397037209 */ /* 0x000fe40007810000 */
[----:B------:R-:W-:Y:S02]  /*3ff0*/  FSEL R196, R101, -INF , P3 ;  /* 0xff80000065c47808 */ /* 0x000fe40001800000 */
[----:B------:R-:W-:Y:S02]  /*4000*/  FMNMX.FTZ R0, R194, R0, !PT ;  /* 0x00000000c2007209 */ /* 0x000fe40007810000 */
[----:B------:R-:W-:-:S02]  /*4010*/  FMNMX.FTZ R2, R131, R2, !PT ;  /* 0x0000000283027209 */ /* 0x000fc40007810000 */
[----:B------:R-:W-:Y:S02]  /*4020*/  FSEL R152, R20, -INF , P2 ;  /* 0xff80000014987808 */ /* 0x000fe40001000000 */
[----:B------:R-:W-:Y:S02]  /*4030*/  FMNMX.FTZ R3, R153, R3, !PT ;  /* 0x0000000399037209 */ /* 0x000fe40007810000 */
[----:B------:R-:W-:Y:S02]  /*4040*/  FSEL R192, R80, -INF , P2 ;  /* 0xff80000050c07808 */ /* 0x000fe40001000000 */
[----:B------:R-:W-:Y:S02]  /*4050*/  FMNMX.FTZ R0, R196, R0, !PT ;  /* 0x00000000c4007209 */ /* 0x000fe40007810000 */
[----:B------:R-:W-:Y:S02]  /*4060*/  FMNMX.FTZ R2, R132, R2, !PT ;  /* 0x0000000284027209 */ /* 0x000fe40007810000 */
[----:B------:R-:W-:-:S02]  /*4070*/  FSEL R180, R21, -INF , P0 ;  /* 0xff80000015b47808 */ /* 0x000fc40000000000 */
[----:B------:R-:W-:Y:S02]  /*4080*/  FMNMX.FTZ R3, R152, R3, !PT ;  /* 0x0000000398037209 */ /* 0x000fe40007810000 */
[----:B------:R-:W-:Y:S02]  /*4090*/  FSEL R187, R81, -INF , P0 ;  /* 0xff80000051bb7808 */ /* 0x000fe40000000000 */
[----:B------:R-:W-:Y:S02]  /*40a0*/  FMNMX.FTZ R4, R192, R0, !PT ;  /* 0x00000000c0047209 */ /* 0x000fe40007810000 */
[----:B------:R-:W-:Y:S02]  /*40b0*/  FMNMX.FTZ R2, R155, R2, !PT ;  /* 0x000000029b027209 */ /* 0x000fe40007810000 */
[----:B------:R-:W-:Y:S02]  /*40c0*/  FMNMX.FTZ R3, R180, R3, !PT ;  /* 0x00000003b4037209 */ /* 0x000fe40007810000 */
[----:B------:R-:W-:-:S02]  /*40d0*/  FMNMX.FTZ R0, R36, R37, !PT ;  /* 0x0000002524007209 */ /* 0x000fc40007810000 */
[----:B------:R-:W-:Y:S01]  /*40e0*/  FMNMX.FTZ R5, R187, R4, !PT ;  /* 0x00000004bb057209 */ /* 0x000fe20007810000 */
[----:B------:R-:W1:Y:S01]  /*40f0*/  SHFL.BFLY PT, R6, R3, 0x2, 0x1f ;  /* 0x0c401f0003067f89 */ /* 0x000e6200000e0000 */
[----:B------:R-:W-:Y:S02]  /*4100*/  FSEL R150, R86, -INF , P6 ;  /* 0xff80000056967808 */ /* 0x000fe40003000000 */
[----:B------:R-:W-:Y:S01]  /*4110*/  FMNMX.FTZ R2, R175, R2, !PT ;  /* 0x00000002af027209 */ /* 0x000fe20007810000 */
[----:B------:R-:W2:Y:S01]  /*4120*/  SHFL.BFLY PT, R7, R5, 0x2, 0x1f ;  /* 0x0c401f0005077f89 */ /* 0x000ea200000e0000 */
[----:B------:R-:W-:Y:S02]  /*4130*/  FMNMX.FTZ R0, R38, R0, !PT ;  /* 0x0000000026007209 */ /* 0x000fe40007810000 */
[----:B------:R-:W-:Y:S02]  /*4140*/  FSEL R142, R87, -INF , P5 ;  /* 0xff800000578e7808 */ /* 0x000fe40002800000 */
[----:B------:R-:W-:-:S02]  /*4150*/  FMNMX.FTZ R2, R150, R2, !PT ;  /* 0x0000000296027209 */ /* 0x000fc40007810000 */
[----:B------:R-:W-:Y:S02]  /*4160*/  FMNMX.FTZ R0, R39, R0, !PT ;  /* 0x0000000027007209 */ /* 0x000fe40007810000 */
[----:B------:R-:W-:Y:S02]  /*4170*/  FSEL R186, R102, -INF , P4 ;  /* 0xff80000066ba7808 */ /* 0x000fe40002000000 */
[----:B------:R-:W-:Y:S02]  /*4180*/  FMNMX.FTZ R2, R142, R2, !PT ;  /* 0x000000028e027209 */ /* 0x000fe40007810000 */
        /* <DEDUP_REMOVED lines=10> */
[----:B------:R-:W-:Y:S02]  /*4230*/  FMNMX.FTZ R2, R198, R2, !PT ;  /* 0x00000002c6027209 */ /* 0x000fe40007810000 */
[----:B------:R-:W-:Y:S02]  /*4240*/  FMNMX.FTZ R4, R138, R4, !PT ;  /* 0x000000048a047209 */ /* 0x000fe40007810000 */
[----:B-1----:R-:W-:Y:S02]  /*4250*/  FMNMX.FTZ R0, R3, R6, !PT ;  /* 0x0000000603007209 */ /* 0x002fe40007810000 */
[----:B--2---:R-:W-:Y:S02]  /*4260*/  FMNMX.FTZ R3, R5, R7, !PT ;  /* 0x0000000705037209 */ /* 0x004fe40007810000 */
[----:B------:R-:W1:Y:S01]  /*4270*/  SHFL.BFLY PT, R5, R2, 0x2, 0x1f ;  /* 0x0c401f0002057f89 */ /* 0x000e6200000e0000 */
[----:B------:R-:W-:-:S02]  /*4280*/  FMNMX.FTZ R4, R141, R4, !PT ;  /* 0x000000048d047209 */ /* 0x000fc40007810000 */
[----:B------:R-:W-:Y:S01]  /*4290*/  FSEL R148, R62, -INF , P6 ;  /* 0xff8000003e947808 */ /* 0x000fe20003000000 */
[----:B------:R-:W2:Y:S01]  /*42a0*/  SHFL.BFLY PT, R6, R0, 0x1, 0x1f ;  /* 0x0c201f0000067f89 */ /* 0x000ea200000e0000 */
[----:B------:R-:W-:Y:S02]  /*42b0*/  FMNMX.FTZ R4, R140, R4, !PT ;  /* 0x000000048c047209 */ /* 0x000fe40007810000 */
[----:B------:R-:W-:Y:S01]  /*42c0*/  FSEL R149, R63, -INF , P5 ;  /* 0xff8000003f957808 */ /* 0x000fe20002800000 */
[----:B------:R-:W3:Y:S01]  /*42d0*/  SHFL.BFLY PT, R7, R3, 0x1, 0x1f ;  /* 0x0c201f0003077f89 */ /* 0x000ee200000e0000 */
[----:B------:R-:W-:Y:S02]  /*42e0*/  FMNMX.FTZ R4, R143, R4, !PT ;  /* 0x000000048f047209 */ /* 0x000fe40007810000 */
[----:B------:R-:W-:Y:S02]  /*42f0*/  FSEL R199, R54, -INF , P4 ;  /* 0xff80000036c77808 */ /* 0x000fe40002000000 */
[----:B------:R-:W-:-:S02]  /*4300*/  FMNMX.FTZ R4, R197, R4, !PT ;  /* 0x00000004c5047209 */ /* 0x000fc40007810000 */
[----:B------:R-:W-:Y:S02]  /*4310*/  FSEL R217, R55, -INF , P3 ;  /* 0xff80000037d97808 */ /* 0x000fe40001800000 */
[----:B------:R-:W-:Y:S02]  /*4320*/  FMNMX.FTZ R4, R215, R4, !PT ;  /* 0x00000004d7047209 */ /* 0x000fe40007810000 */
[----:B------:R-:W-:Y:S02]  /*4330*/  FSEL R218, R22, -INF , P2 ;  /* 0xff80000016da7808 */ /* 0x000fe40001000000 */
[----:B------:R-:W-:Y:S02]  /*4340*/  FMNMX.FTZ R4, R148, R4, !PT ;  /* 0x0000000494047209 */ /* 0x000fe40007810000 */
[----:B------:R-:W-:Y:S02]  /*4350*/  FSEL R219, R23, -INF , P0 ;  /* 0xff80000017db7808 */ /* 0x000fe40000000000 */
[----:B-1----:R-:W-:Y:S01]  /*4360*/  FMNMX.FTZ R5, R2, R5, !PT ;  /* 0x0000000502057209 */ /* 0x002fe20007810000 */
[----:B------:R-:W-:Y:S01]  /*4370*/  LDSM.16.MT88.4 R20, [R204] ;  /* 0x00000000cc14783b */ /* 0x000fe20000004200 */
[----:B------:R-:W-:-:S02]  /*4380*/  FMNMX.FTZ R2, R149, R4, !PT ;  /* 0x0000000495027209 */ /* 0x000fc40007810000 */
[----:B--2---:R-:W-:Y:S02]  /*4390*/  FMNMX.FTZ R114, R0, R6, !PT ;  /* 0x0000000600727209 */ /* 0x004fe40007810000 */
[----:B------:R-:W-:Y:S01]  /*43a0*/  FMNMX.FTZ R0, R199, R2, !PT ;  /* 0x00000002c7007209 */ /* 0x000fe20007810000 */
[----:B------:R-:W1:Y:S01]  /*43b0*/  SHFL.BFLY PT, R6, R5, 0x1, 0x1f ;  /* 0x0c201f0005067f89 */ /* 0x000e6200000e0000 */
[----:B---3--:R-:W-:Y:S01]  /*43c0*/  FMNMX.FTZ R112, R3, R7, !PT ;  /* 0x0000000703707209 */ /* 0x008fe20007810000 */
[C---:B------:R-:W-:Y:S01]  /*43d0*/  FMUL.FTZ R3, R114.reuse, c[0x0][0x2d0] ;  /* 0x0000b40072037a20 */ /* 0x040fe20000410000 */
[----:B------:R-:W-:Y:S02]  /*43e0*/  FMNMX.FTZ R0, R217, R0, !PT ;  /* 0x00000000d9007209 */ /* 0x000fe40007810000 */
[----:B------:R-:W-:Y:S01]  /*43f0*/  FSETP.NEU.FTZ.AND P3, PT, R114, -INF , PT ;  /* 0xff8000007200780b */ /* 0x000fe20003f7d000 */
[----:B------:R-:W-:Y:S01]  /*4400*/  FMUL.FTZ R2, R112, c[0x0][0x2d0] ;  /* 0x0000b40070027a20 */ /* 0x000fe20000410000 */
[----:B------:R-:W-:-:S02]  /*4410*/  FMNMX.FTZ R4, R218, R0, !PT ;  /* 0x00000000da047209 */ /* 0x000fc40007810000 */
[----:B------:R-:W-:Y:S02]  /*4420*/  FSEL R3, R3, RZ, P3 ;  /* 0x000000ff03037208 */ /* 0x000fe40001800000 */
[----:B------:R-:W-:Y:S02]  /*4430*/  FMNMX.FTZ R4, R219, R4, !PT ;  /* 0x00000004db047209 */ /* 0x000fe40007810000 */
[----:B------:R-:W-:Y:S01]  /*4440*/  FSETP.NEU.FTZ.AND P2, PT, R112, -INF , PT ;  /* 0xff8000007000780b */ /* 0x000fe20003f5d000 */
[----:B------:R-:W-:Y:S02]  /*4450*/  FFMA.FTZ R0, R8, c[0x0][0x2d0], -R3 ;  /* 0x0000b40008007a23 */ /* 0x000fe40000010803 */
[----:B------:R-:W2:Y:S01]  /*4460*/  SHFL.BFLY PT, R7, R4, 0x2, 0x1f ;  /* 0x0c401f0004077f89 */ /* 0x000ea200000e0000 */
[----:B------:R-:W-:Y:S01]  /*4470*/  FSEL R2, R2, RZ, P2 ;  /* 0x000000ff02027208 */ /* 0x000fe20001000000 */
[----:B------:R3:W-:Y:S01]  /*4480*/  MUFU.EX2 R240, R0 ;  /* 0x0000000000f07308 */ /* 0x0007e20000000800 */
[----:B-1----:R-:W-:-:S03]  /*4490*/  FMNMX.FTZ R5, R5, R6, !PT ;  /* 0x0000000605057209 */ /* 0x002fc60007810000 */
[----:B------:R-:W-:Y:S01]  /*44a0*/  FFMA.FTZ R6, R11, c[0x0][0x2d0], -R2 ;  /* 0x0000b4000b067a23 */ /* 0x000fe20000010802 */
[----:B------:R-:W-:-:S03]  /*44b0*/  FSETP.NEU.FTZ.AND P0, PT, R5, -INF , PT ;  /* 0xff8000000500780b */ /* 0x000fc60003f1d000 */
[----:B------:R1:W-:Y:S01]  /*44c0*/  MUFU.EX2 R242, R6 ;  /* 0x0000000600f27308 */ /* 0x0003e20000000800 */
[----:B---3--:R-:W-:-:S07]  /*44d0*/  FFMA.FTZ R0, R9, c[0x0][0x2d0], -R2 ;  /* 0x0000b40009007a23 */ /* 0x008fce0000010802 */
[----:B------:R3:W-:Y:S01]  /*44e0*/  MUFU.EX2 R239, R0 ;  /* 0x0000000000ef7308 */ /* 0x0007e20000000800 */
[----:B--2---:R-:W-:Y:S01]  /*44f0*/  FMNMX.FTZ R4, R4, R7, !PT ;  /* 0x0000000704047209 */ /* 0x004fe20007810000 */
[----:B-1----:R-:W-:-:S04]  /*4500*/  FFMA.FTZ R6, R12, c[0x0][0x2d0], -R2 ;  /* 0x0000b4000c067a23 */ /* 0x002fc80000010802 */
[----:B------:R-:W1:Y:S02]  /*4510*/  SHFL.BFLY PT, R7, R4, 0x1, 0x1f ;  /* 0x0c201f0004077f89 */ /* 0x000e6400000e0000 */
[----:B------:R-:W2:Y:S01]  /*4520*/  MUFU.EX2 R243, R6 ;  /* 0x0000000600f37308 */ /* 0x000ea20000000800 */
[----:B---3--:R-:W-:-:S07]  /*4530*/  FFMA.FTZ R0, R10, c[0x0][0x2d0], -R2 ;  /* 0x0000b4000a007a23 */ /* 0x008fce0000010802 */
[----:B------:R3:W4:Y:S01]  /*4540*/  MUFU.EX2 R238, R0 ;  /* 0x0000000000ee7308 */ /* 0x0007220000000800 */
[----:B--2---:R-:W-:Y:S02]  /*4550*/  F2FP.PACK_AB R10, R243, R242 ;  /* 0x000000f2f30a723e */ /* 0x004fe400000000ff */
[----:B-1----:R-:W-:Y:S01]  /*4560*/  FMNMX.FTZ R113, R4, R7, !PT ;  /* 0x0000000704717209 */ /* 0x002fe20007810000 */
[----:B------:R-:W-:Y:S02]  /*4570*/  FFMA.FTZ R4, R26, c[0x0][0x2d0], -R3 ;  /* 0x0000b4001a047a23 */ /* 0x000fe40000010803 */
[----:B---3--:R-:W-:Y:S02]  /*4580*/  FMUL.FTZ R0, R5, c[0x0][0x2d0] ;  /* 0x0000b40005007a20 */ /* 0x008fe40000410000 */
[----:B------:R-:W-:Y:S01]  /*4590*/  MUFU.EX2 R227, R4 ;  /* 0x0000000400e37308 */ /* 0x000fe20000000800 */
[----:B----4-:R-:W-:Y:S02]  /*45a0*/  F2FP.PACK_AB R8, R238, R239 ;  /* 0x000000efee08723e */ /* 0x010fe400000000ff */
[----:B------:R-:W-:-:S02]  /*45b0*/  FSEL R0, R0, RZ, P0 ;  /* 0x000000ff00007208 */ /* 0x000fc40000000000 */
[----:B------:R-:W-:-:S03]  /*45c0*/  FSETP.NEU.FTZ.AND P0, PT, R113, -INF , PT ;  /* 0xff8000007100780b */ /* 0x000fc60003f1d000 */
[----:B------:R-:W-:-:S04]  /*45d0*/  FFMA.FTZ R6, R13, c[0x0][0x2d0], -R0 ;  /* 0x0000b4000d067a23 */ /* 0x000fc80000010800 */
        /* <DEDUP_REMOVED lines=10> */
[----:B------:R1:W2:Y:S02]  /*4680*/  MUFU.EX2 R228, R6 ;  /* 0x0000000600e47308 */ /* 0x0002a40000000800 */
[C---:B------:R-:W-:Y:S08]  /*4690*/  HMMA.16816.F32 R76, R8.reuse, R16, RZ ;  /* 0x00000010084c723c */ /* 0x040ff000000018ff */
[----:B------:R-:W-:Y:S01]  /*46a0*/  HMMA.16816.F32 R68, R8, R18, RZ ;  /* 0x000000120844723c */ /* 0x000fe200000018ff */
[----:B-1----:R-:W-:Y:S01]  /*46b0*/  FMUL.FTZ R6, R113, c[0x0][0x2d0] ;  /* 0x0000b40071067a20 */ /* 0x002fe20000410000 */
[----:B--2---:R-:W-:-:S06]  /*46c0*/  F2FP.PACK_AB R12, R228, R240 ;  /* 0x000000f0e40c723e */ /* 0x004fcc00000000ff */
[C---:B------:R-:W-:Y:S01]  /*46d0*/  HMMA.16816.F32 R64, R8.reuse, R20, RZ ;  /* 0x000000140840723c */ /* 0x040fe200000018ff */
[----:B------:R-:W-:Y:S01]  /*46e0*/  FSEL R4, R6, RZ, P0 ;  /* 0x000000ff06047208 */ /* 0x000fe20000000000 */
[----:B------:R-:W-:Y:S02]  /*46f0*/  FFMA.FTZ R6, R27, c[0x0][0x2d0], -R3 ;  /* 0x0000b4001b067a23 */ /* 0x000fe40000010803 */
[----:B------:R-:W1:Y:S02]  /*4700*/  LDSM.16.MT88.4 R24, [R200+0x800] ;  /* 0x00080000c818783b */ /* 0x000e640000004200 */
[----:B------:R2:W3:Y:S02]  /*4710*/  MUFU.EX2 R230, R6 ;  /* 0x0000000600e67308 */ /* 0x0004e40000000800 */
[C---:B------:R-:W-:Y:S08]  /*4720*/  HMMA.16816.F32 R60, R8.reuse, R22, RZ ;  /* 0x00000016083c723c */ /* 0x040ff000000018ff */
[----:B------:R-:W-:Y:S01]  /*4730*/  HMMA.16816.F32 R56, R8, R28, RZ ;  /* 0x0000001c0838723c */ /* 0x000fe200000018ff */
[----:B--2---:R-:W-:Y:S01]  /*4740*/  FFMA.FTZ R6, R36, c[0x0][0x2d0], -R4 ;  /* 0x0000b40024067a23 */ /* 0x004fe20000010804 */
[----:B---3--:R-:W-:-:S06]  /*4750*/  F2FP.PACK_AB R14, R230, R227 ;  /* 0x000000e3e60e723e */ /* 0x008fcc00000000ff */
[C---:B------:R-:W-:Y:S01]  /*4760*/  HMMA.16816.F32 R48, R8.reuse, R40, RZ ;  /* 0x000000280830723c */ /* 0x040fe200000018ff */
[----:B------:R2:W-:Y:S07]  /*4770*/  MUFU.EX2 R225, R6 ;  /* 0x0000000600e17308 */ /* 0x0005ee0000000800 */
[----:B------:R-:W-:Y:S01]  /*4780*/  HMMA.16816.F32 R52, R8, R30, RZ ;  /* 0x0000001e0834723c */ /* 0x000fe200000018ff */
[----:B--2---:R-:W-:-:S04]  /*4790*/  FFMA.FTZ R6, R37, c[0x0][0x2d0], -R4 ;  /* 0x0000b40025067a23 */ /* 0x004fc80000010804 */
[----:B------:R2:W3:Y:S02]  /*47a0*/  MUFU.EX2 R7, R6 ;  /* 0x0000000600077308 */ /* 0x0004e40000000800 */
[----:B--2---:R-:W-:Y:S01]  /*47b0*/  FFMA.FTZ R6, R38, c[0x0][0x2d0], -R4 ;  /* 0x0000b40026067a23 */ /* 0x004fe20000010804 */
[----:B---3--:R-:W-:-:S05]  /*47c0*/  F2FP.PACK_AB R13, R7, R225 ;  /* 0x000000e1070d723e */ /* 0x008fca00000000ff */
[----:B------:R2:W-:Y:S02]  /*47d0*/  MUFU.EX2 R224, R6 ;  /* 0x0000000600e07308 */ /* 0x0005e40000000800 */
[----:B--2---:R-:W-:Y:S02]  /*47e0*/  FFMA.FTZ R6, R39, c[0x0][0x2d0], -R4 ;  /* 0x0000b40027067a23 */ /* 0x004fe40000010804 */
[----:B------:R-:W-:Y:S04]  /*47f0*/  LDSM.16.MT88.4 R36, [R204+0x800] ;  /* 0x00080000cc24783b */ /* 0x000fe80000004200 */
[----:B------:R2:W3:Y:S02]  /*4800*/  MUFU.EX2 R226, R6 ;  /* 0x0000000600e27308 */ /* 0x0004e40000000800 */
[----:B--2---:R-:W-:Y:S01]  /*4810*/  FFMA.FTZ R6, R44, c[0x0][0x2d0], -R2 ;  /* 0x0000b4002c067a23 */ /* 0x004fe20000010802 */
[----:B---3--:R-:W-:-:S05]  /*4820*/  F2FP.PACK_AB R15, R226, R224 ;  /* 0x000000e0e20f723e */ /* 0x008fca00000000ff */
[----:B------:R2:W-:Y:S02]  /*4830*/  MUFU.EX2 R229, R6 ;  /* 0x0000000600e57308 */ /* 0x0005e40000000800 */
[C---:B------:R-:W-:Y:S08]  /*4840*/  HMMA.16816.F32 R84, R12.reuse, R16, RZ ;  /* 0x000000100c54723c */ /* 0x040ff000000018ff */
[----:B------:R-:W-:Y:S01]  /*4850*/  HMMA.16816.F32 R92, R12, R18, RZ ;  /* 0x000000120c5c723c */ /* 0x000fe200000018ff */
[----:B------:R-:W3:Y:S01]  /*4860*/  LDSM.16.MT88.4 R16, [R201+0x800] ;  /* 0x00080000c910783b */ /* 0x000ee20000004200 */
[----:B--2---:R-:W-:-:S04]  /*4870*/  FFMA.FTZ R6, R45, c[0x0][0x2d0], -R2 ;  /* 0x0000b4002d067a23 */ /* 0x004fc80000010802 */
[----:B------:R2:W4:Y:S02]  /*4880*/  MUFU.EX2 R233, R6 ;  /* 0x0000000600e97308 */ /* 0x0005240000000800 */
[----:B------:R-:W-:Y:S08]  /*4890*/  HMMA.16816.F32 R44, R8, R42, RZ ;  /* 0x0000002a082c723c */ /* 0x000ff000000018ff */
[----:B------:R-:W-:Y:S01]  /*48a0*/  HMMA.16816.F32 R80, R12, R20, RZ ;  /* 0x000000140c50723c */ /* 0x000fe200000018ff */
[----:B--2---:R-:W-:-:S07]  /*48b0*/  FFMA.FTZ R6, R72, c[0x0][0x2d0], -R2 ;  /* 0x0000b40048067a23 */ /* 0x004fce0000010802 */
[C---:B------:R-:W-:Y:S01]  /*48c0*/  HMMA.16816.F32 R108, R12.reuse, R22, RZ ;  /* 0x000000160c6c723c */ /* 0x040fe200000018ff */
[----:B----4-:R-:W-:Y:S01]  /*48d0*/  F2FP.PACK_AB R8, R233, R229 ;  /* 0x000000e5e908723e */ /* 0x010fe200000000ff */
[----:B------:R2:W-:Y:S06]  /*48e0*/  MUFU.EX2 R232, R6 ;  /* 0x0000000600e87308 */ /* 0x0005ec0000000800 */
[C---:B------:R-:W-:Y:S08]  /*48f0*/  HMMA.16816.F32 R20, R12.reuse, R40, RZ ;  /* 0x000000280c14723c */ /* 0x040ff000000018ff */
[----:B------:R-:W-:Y:S01]  /*4900*/  HMMA.16816.F32 R100, R12, R42, RZ ;  /* 0x0000002a0c64723c */ /* 0x000fe200000018ff */
[----:B--2---:R-:W-:-:S04]  /*4910*/  FFMA.FTZ R6, R73, c[0x0][0x2d0], -R2 ;  /* 0x0000b40049067a23 */ /* 0x004fc80000010802 */
[----:B------:R2:W4:Y:S03]  /*4920*/  MUFU.EX2 R231, R6 ;  /* 0x0000000600e77308 */ /* 0x0005260000000800 */
[----:B------:R-:W-:Y:S01]  /*4930*/  HMMA.16816.F32 R120, R12, R30, RZ ;  /* 0x0000001e0c78723c */ /* 0x000fe200000018ff */
[----:B--2---:R-:W-:Y:S01]  /*4940*/  FFMA.FTZ R6, R74, c[0x0][0x2d0], -R0 ;  /* 0x0000b4004a067a23 */ /* 0x004fe20000010800 */
[----:B----4-:R-:W-:-:S03]  /*4950*/  F2FP.PACK_AB R10, R231, R232 ;  /* 0x000000e8e70a723e */ /* 0x010fc600000000ff */
[----:B------:R2:W-:Y:S02]  /*4960*/  MUFU.EX2 R221, R6 ;  /* 0x0000000600dd7308 */ /* 0x0005e40000000800 */
[--C-:B--2---:R-:W-:Y:S02]  /*4970*/  FFMA.FTZ R6, R75, c[0x0][0x2d0], -R0.reuse ;  /* 0x0000b4004b067a23 */ /* 0x104fe40000010800 */
[----:B------:R-:W-:Y:S01]  /*4980*/  HMMA.16816.F32 R72, R12, R28, RZ ;  /* 0x0000001c0c48723c */ /* 0x000fe200000018ff */
[----:B------:R-:W-:Y:S03]  /*4990*/  LDSM.16.MT88.4 R12, [R200+0x1000] ;  /* 0x00100000c80c783b */ /* 0x000fe60000004200 */
[----:B------:R2:W4:Y:S01]  /*49a0*/  MUFU.EX2 R220, R6 ;  /* 0x0000000600dc7308 */ /* 0x0005220000000800 */
[----:B------:R-:W-:Y:S01]  /*49b0*/  LDSM.16.MT88.4 R28, [R201+0x1000] ;  /* 0x00100000c91c783b */ /* 0x000fe20000004200 */
[----:B--2---:R-:W-:Y:S01]  /*49c0*/  FFMA.FTZ R6, R88, c[0x0][0x2d0], -R0 ;  /* 0x0000b40058067a23 */ /* 0x004fe20000010800 */
[----:B----4-:R-:W-:-:S05]  /*49d0*/  F2FP.PACK_AB R9, R220, R221 ;  /* 0x000000dddc09723e */ /* 0x010fca00000000ff */
[----:B------:R2:W-:Y:S02]  /*49e0*/  MUFU.EX2 R223, R6 ;  /* 0x0000000600df7308 */ /* 0x0005e40000000800 */
[----:B--2---:R-:W-:-:S06]  /*49f0*/  FFMA.FTZ R6, R89, c[0x0][0x2d0], -R0 ;  /* 0x0000b40059067a23 */ /* 0x004fcc0000010800 */
[----:B------:R2:W4:Y:S02]  /*4a00*/  MUFU.EX2 R222, R6 ;  /* 0x0000000600de7308 */ /* 0x0005240000000800 */
[----:B--2---:R-:W-:Y:S01]  /*4a10*/  FFMA.FTZ R6, R90, c[0x0][0x2d0], -R3 ;  /* 0x0000b4005a067a23 */ /* 0x004fe20000010803 */
[----:B----4-:R-:W-:-:S05]  /*4a20*/  F2FP.PACK_AB R11, R222, R223 ;  /* 0x000000dfde0b723e */ /* 0x010fca00000000ff */
[----:B------:R2:W-:Y:S02]  /*4a30*/  MUFU.EX2 R191, R6 ;  /* 0x0000000600bf7308 */ /* 0x0005e40000000800 */
[C---:B-1----:R-:W-:Y:S08]  /*4a40*/  HMMA.16816.F32 R104, R8.reuse, R24, R76 ;  /* 0x000000180868723c */ /* 0x042ff0000000184c */
[----:B------:R-:W-:Y:S01]  /*4a50*/  HMMA.16816.F32 R76, R8, R32, R48 ;  /* 0x00000020084c723c */ /* 0x000fe20000001830 */
[----:B--2---:R-:W-:-:S04]  /*4a60*/  FFMA.FTZ R6, R91, c[0x0][0x2d0], -R3 ;  /* 0x0000b4005b067a23 */ /* 0x004fc80000010803 */
[----:B------:R1:W2:Y:S03]  /*4a70*/  MUFU.EX2 R190, R6 ;  /* 0x0000000600be7308 */ /* 0x0002a60000000800 */
[C---:B---3--:R-:W-:Y:S08]  /*4a80*/  HMMA.16816.F32 R88, R8.reuse, R16, R56 ;  /* 0x000000100858723c */ /* 0x048ff00000001838 */
[----:B------:R-:W-:Y:S01]  /*4a90*/  HMMA.16816.F32 R68, R8, R26, R68 ;  /* 0x0000001a0844723c */ /* 0x000fe20000001844 */
[----:B-1----:R-:W-:-:S07]  /*4aa0*/  FFMA.FTZ R6, R96, c[0x0][0x2d0], -R3 ;  /* 0x0000b40060067a23 */ /* 0x002fce0000010803 */
[----:B------:R-:W-:Y:S01]  /*4ab0*/  HMMA.16816.F32 R44, R8, R34, R44 ;  /* 0x00000022082c723c */ /* 0x000fe2000000182c */
[----:B------:R1:W-:Y:S02]  /*4ac0*/  MUFU.EX2 R195, R6 ;  /* 0x0000000600c37308 */ /* 0x0003e40000000800 */
[----:B-1----:R-:W-:-:S05]  /*4ad0*/  FFMA.FTZ R6, R97, c[0x0][0x2d0], -R3 ;  /* 0x0000b40061067a23 */ /* 0x002fca0000010803 */
[C---:B------:R-:W-:Y:S01]  /*4ae0*/  HMMA.16816.F32 R96, R8.reuse, R36, R64 ;  /* 0x000000240860723c */ /* 0x040fe20000001840 */
[----:B------:R1:W3:Y:S07]  /*4af0*/  MUFU.EX2 R189, R6 ;  /* 0x0000000600bd7308 */ /* 0x0002ee0000000800 */
[C---:B------:R-:W-:Y:S08]  /*4b00*/  HMMA.16816.F32 R64, R8.reuse, R38, R60 ;  /* 0x000000260840723c */ /* 0x040ff0000000183c */
[----:B------:R-:W-:Y:S01]  /*4b10*/  HMMA.16816.F32 R60, R8, R18, R52 ;  /* 0x00000012083c723c */ /* 0x000fe20000001834 */
[----:B-1----:R-:W-:-:S04]  /*4b20*/  FFMA.FTZ R6, R115, c[0x0][0x2d0], -R4 ;  /* 0x0000b40073067a23 */ /* 0x002fc80000010804 */
[----:B------:R1:W-:Y:S02]  /*4b30*/  MUFU.EX2 R185, R6 ;  /* 0x0000000600b97308 */ /* 0x0003e40000000800 */
[----:B--2---:R-:W-:Y:S02]  /*4b40*/  F2FP.PACK_AB R8, R190, R191 ;  /* 0x000000bfbe08723e */ /* 0x004fe400000000ff */
[----:B---3--:R-:W-:Y:S01]  /*4b50*/  F2FP.PACK_AB R10, R189, R195 ;  /* 0x000000c3bd0a723e */ /* 0x008fe200000000ff */
[----:B-1----:R-:W-:-:S04]  /*4b60*/  FFMA.FTZ R6, R117, c[0x0][0x2d0], -R4 ;  /* 0x0000b40075067a23 */ /* 0x002fc80000010804 */
        /* <DEDUP_REMOVED lines=9> */
[C---:B------:R-:W-:Y:S08]  /*4c00*/  HMMA.16816.F32 R52, R8.reuse, R24, R84 ;  /* 0x000000180834723c */ /* 0x040ff00000001854 */
[----:B------:R-:W-:Y:S01]  /*4c10*/  HMMA.16816.F32 R40, R8, R26, R92 ;  /* 0x0000001a0828723c */ /* 0x000fe2000000185c */
[----:B-1----:R-:W-:-:S04]  /*4c20*/  FFMA.FTZ R6, R125, c[0x0][0x2d0], -R2 ;  /* 0x0000b4007d067a23 */ /* 0x002fc80000010802 */
[----:B------:R1:W-:Y:S03]  /*4c30*/  MUFU.EX2 R178, R6 ;  /* 0x0000000600b27308 */ /* 0x0003e60000000800 */
[C---:B------:R-:W-:Y:S08]  /*4c40*/  HMMA.16816.F32 R48, R8.reuse, R36, R80 ;  /* 0x000000240830723c */ /* 0x040ff00000001850 */
[----:B------:R-:W-:Y:S01]  /*4c50*/  HMMA.16816.F32 R24, R8, R38, R108 ;  /* 0x000000260818723c */ /* 0x000fe2000000186c */
[----:B------:R-:W2:Y:S01]  /*4c60*/  LDSM.16.MT88.4 R36, [R203+0x1000] ;  /* 0x00100000cb24783b */ /* 0x000ea20000004200 */
[----:B-1----:R-:W-:-:S06]  /*4c70*/  FFMA.FTZ R6, R127, c[0x0][0x2d0], -R2 ;  /* 0x0000b4007f067a23 */ /* 0x002fcc0000010802 */
[C---:B------:R-:W-:Y:S01]  /*4c80*/  HMMA.16816.F32 R84, R8.reuse, R32, R20 ;  /* 0x000000200854723c */ /* 0x040fe20000001814 */
[----:B------:R-:W1:Y:S01]  /*4c90*/  LDSM.16.MT88.4 R20, [R204+0x1000] ;  /* 0x00100000cc14783b */ /* 0x000e620000004200 */
[----:B------:R3:W4:Y:S06]  /*4ca0*/  MUFU.EX2 R179, R6 ;  /* 0x0000000600b37308 */ /* 0x00072c0000000800 */
[C---:B------:R-:W-:Y:S08]  /*4cb0*/  HMMA.16816.F32 R56, R8.reuse, R16, R72 ;  /* 0x000000100838723c */ /* 0x040ff00000001848 */
[----:B------:R-:W-:Y:S01]  /*4cc0*/  HMMA.16816.F32 R16, R8, R18, R120 ;  /* 0x000000120810723c */ /* 0x000fe20000001878 */
[----:B---3--:R-:W-:-:S04]  /*4cd0*/  FFMA.FTZ R6, R126, c[0x0][0x2d0], -R2 ;  /* 0x0000b4007e067a23 */ /* 0x008fc80000010802 */
[----:B------:R3:W-:Y:S03]  /*4ce0*/  MUFU.EX2 R177, R6 ;  /* 0x0000000600b17308 */ /* 0x0007e60000000800 */
[----:B------:R-:W-:Y:S07]  /*4cf0*/  HMMA.16816.F32 R80, R8, R34, R100 ;  /* 0x000000220850723c */ /* 0x000fee0000001864 */
[----:B----4-:R-:W-:Y:S01]  /*4d00*/  F2FP.PACK_AB R8, R179, R178 ;  /* 0x000000b2b308723e */ /* 0x010fe200000000ff */
[----:B---3--:R-:W-:-:S04]  /*4d10*/  FFMA.FTZ R6, R128, c[0x0][0x2d0], -R2 ;  /* 0x0000b40080067a23 */ /* 0x008fc80000010802 */
[----:B------:R3:W4:Y:S02]  /*4d20*/  MUFU.EX2 R176, R6 ;  /* 0x0000000600b07308 */ /* 0x0007240000000800 */
[----:B---3--:R-:W-:Y:S01]  /*4d30*/  FFMA.FTZ R6, R129, c[0x0][0x2d0], -R0 ;  /* 0x0000b40081067a23 */ /* 0x008fe20000010800 */
[----:B----4-:R-:W-:-:S05]  /*4d40*/  F2FP.PACK_AB R10, R176, R177 ;  /* 0x000000b1b00a723e */ /* 0x010fca00000000ff */
[----:B------:R3:W-:Y:S02]  /*4d50*/  MUFU.EX2 R174, R6 ;  /* 0x0000000600ae7308 */ /* 0x0007e40000000800 */
[----:B---3--:R-:W-:-:S06]  /*4d60*/  FFMA.FTZ R6, R130, c[0x0][0x2d0], -R0 ;  /* 0x0000b40082067a23 */ /* 0x008fcc0000010800 */
        /* <DEDUP_REMOVED lines=8> */
[----:B------:R3:W4:Y:S02]  /*4df0*/  MUFU.EX2 R170, R6 ;  /* 0x0000000600aa7308 */ /* 0x0007240000000800 */
[C---:B--2---:R-:W-:Y:S08]  /*4e00*/  HMMA.16816.F32 R92, R8.reuse, R36, R76 ;  /* 0x00000024085c723c */ /* 0x044ff0000000184c */
[----:B------:R-:W-:Y:S01]  /*4e10*/  HMMA.16816.F32 R76, R8, R14, R68 ;  /* 0x0000000e084c723c */ /* 0x000fe20000001844 */
[----:B---3--:R-:W-:-:S04]  /*4e20*/  FFMA.FTZ R6, R133, c[0x0][0x2d0], -R3 ;  /* 0x0000b40085067a23 */ /* 0x008fc80000010803 */
[----:B------:R2:W-:Y:S03]  /*4e30*/  MUFU.EX2 R169, R6 ;  /* 0x0000000600a97308 */ /* 0x0005e60000000800 */
[C---:B-1----:R-:W-:Y:S08]  /*4e40*/  HMMA.16816.F32 R72, R8.reuse, R22, R64 ;  /* 0x000000160848723c */ /* 0x042ff00000001840 */
[----:B------:R-:W-:Y:S01]  /*4e50*/  HMMA.16816.F32 R104, R8, R12, R104 ;  /* 0x0000000c0868723c */ /* 0x000fe20000001868 */
[----:B--2---:R-:W-:-:S07]  /*4e60*/  FFMA.FTZ R6, R136, c[0x0][0x2d0], -R3 ;  /* 0x0000b40088067a23 */ /* 0x004fce0000010803 */
[C---:B------:R-:W-:Y:S01]  /*4e70*/  HMMA.16816.F32 R96, R8.reuse, R20, R96 ;  /* 0x000000140860723c */ /* 0x040fe20000001860 */
[----:B------:R1:W2:Y:S07]  /*4e80*/  MUFU.EX2 R168, R6 ;  /* 0x0000000600a87308 */ /* 0x0002ae0000000800 */
[C---:B------:R-:W-:Y:S08]  /*4e90*/  HMMA.16816.F32 R88, R8.reuse, R28, R88 ;  /* 0x0000001c0858723c */ /* 0x040ff00000001858 */
[----:B------:R-:W-:Y:S01]  /*4ea0*/  HMMA.16816.F32 R68, R8, R30, R60 ;  /* 0x0000001e0844723c */ /* 0x000fe2000000183c */
[----:B-1----:R-:W-:-:S02]  /*4eb0*/  FFMA.FTZ R6, R134, c[0x0][0x2d0], -R3 ;  /* 0x0000b40086067a23 */ /* 0x002fc40000010803 */
[----:B------:R-:W-:Y:S02]  /*4ec0*/  LDSM.16.MT88.4 R132, [R200+0x2000] ;  /* 0x00200000c884783b */ /* 0x000fe40000004200 */
[----:B------:R1:W-:Y:S03]  /*4ed0*/  MUFU.EX2 R167, R6 ;  /* 0x0000000600a77308 */ /* 0x0003e60000000800 */
[----:B------:R-:W-:Y:S07]  /*4ee0*/  HMMA.16816.F32 R64, R8, R38, R44 ;  /* 0x000000260840723c */ /* 0x000fee000000182c */
[----:B----4-:R-:W-:-:S02]  /*4ef0*/  F2FP.PACK_AB R8, R170, R181 ;  /* 0x000000b5aa08723e */ /* 0x010fc400000000ff */
[----:B--2---:R-:W-:Y:S01]  /*4f00*/  F2FP.PACK_AB R10, R168, R169 ;  /* 0x000000a9a80a723e */ /* 0x004fe200000000ff */
[----:B-1----:R-:W-:-:S04]  /*4f10*/  FFMA.FTZ R6, R138, c[0x0][0x2d0], -R4 ;  /* 0x0000b4008a067a23 */ /* 0x002fc80000010804 */
        /* <DEDUP_REMOVED lines=11> */
[C---:B------:R-:W-:Y:S01]  /*4fd0*/  HMMA.16816.F32 R32, R8.reuse, R22, R24 ;  /* 0x000000160820723c */ /* 0x040fe20000001818 */
[----:B------:R-:W2:Y:S07]  /*4fe0*/  LDSM.16.MT88.4 R24, [R200+0x1800] ;  /* 0x00180000c818783b */ /* 0x000eae0000004200 */
[----:B------:R-:W-:Y:S01]  /*4ff0*/  HMMA.16816.F32 R48, R8, R20, R48 ;  /* 0x000000140830723c */ /* 0x000fe20000001830 */
[----:B------:R-:W3:Y:S01]  /*5000*/  LDSM.16.MT88.4 R20, [R204+0x1800] ;  /* 0x00180000cc14783b */ /* 0x000ee20000004200 */
[----:B-1----:R-:W-:-:S04]  /*5010*/  FFMA.FTZ R6, R137, c[0x0][0x2d0], -R3 ;  /* 0x0000b40089067a23 */ /* 0x002fc80000010803 */
[----:B------:R1:W-:Y:S02]  /*5020*/  MUFU.EX2 R161, R6 ;  /* 0x0000000600a17308 */ /* 0x0003e40000000800 */
[C---:B------:R-:W-:Y:S08]  /*5030*/  HMMA.16816.F32 R60, R8.reuse, R12, R52 ;  /* 0x0000000c083c723c */ /* 0x040ff00000001834 */
[----:B------:R-:W-:Y:S01]  /*5040*/  HMMA.16816.F32 R44, R8, R36, R84 ;  /* 0x00000024082c723c */ /* 0x000fe20000001854 */
[----:B------:R-:W-:Y:S01]  /*5050*/  LDSM.16.MT88.4 R84, [R204+0x2000] ;  /* 0x00200000cc54783b */ /* 0x000fe20000004200 */
[----:B-1----:R-:W-:-:S06]  /*5060*/  FFMA.FTZ R6, R146, c[0x0][0x2d0], -R2 ;  /* 0x0000b40092067a23 */ /* 0x002fcc0000010802 */
[C---:B------:R-:W-:Y:S01]  /*5070*/  HMMA.16816.F32 R52, R8.reuse, R14, R40 ;  /* 0x0000000e0834723c */ /* 0x040fe20000001828 */
[----:B------:R-:W-:Y:S01]  /*5080*/  LDSM.16.MT88.4 R12, [R203+0x1800] ;  /* 0x00180000cb0c783b */ /* 0x000fe20000004200 */
[----:B------:R1:W-:Y:S06]  /*5090*/  MUFU.EX2 R160, R6 ;  /* 0x0000000600a07308 */ /* 0x0003ec0000000800 */
[C---:B------:R-:W-:Y:S08]  /*50a0*/  HMMA.16816.F32 R36, R8.reuse, R38, R80 ;  /* 0x000000260824723c */ /* 0x040ff00000001850 */
[----:B------:R-:W-:Y:S01]  /*50b0*/  HMMA.16816.F32 R40, R8, R28, R56 ;  /* 0x0000001c0828723c */ /* 0x000fe20000001838 */
[----:B-1----:R-:W-:-:S04]  /*50c0*/  FFMA.FTZ R6, R147, c[0x0][0x2d0], -R2 ;  /* 0x0000b40093067a23 */ /* 0x002fc80000010802 */
[----:B------:R1:W4:Y:S03]  /*50d0*/  MUFU.EX2 R159, R6 ;  /* 0x00000006009f7308 */ /* 0x0003260000000800 */
[----:B------:R-:W-:Y:S01]  /*50e0*/  HMMA.16816.F32 R28, R8, R30, R16 ;  /* 0x0000001e081c723c */ /* 0x000fe20000001810 */
[----:B------:R-:W5:Y:S01]  /*50f0*/  LDSM.16.MT88.4 R16, [R201+0x1800] ;  /* 0x00180000c910783b */ /* 0x000f620000004200 */
[----:B-1----:R-:W-:-:S05]  /*5100*/  FFMA.FTZ R6, R145, c[0x0][0x2d0], -R2 ;  /* 0x0000b40091067a23 */ /* 0x002fca0000010802 */
[----:B----4-:R-:W-:Y:S01]  /*5110*/  F2FP.PACK_AB R8, R159, R160 ;  /* 0x000000a09f08723e */ /* 0x010fe200000000ff */
[----:B------:R1:W-:Y:S02]  /*5120*/  MUFU.EX2 R158, R6 ;  /* 0x00000006009e7308 */ /* 0x0003e40000000800 */
[----:B-1----:R-:W-:-:S06]  /*5130*/  FFMA.FTZ R6, R144, c[0x0][0x2d0], -R2 ;  /* 0x0000b40090067a23 */ /* 0x002fcc0000010802 */
[----:B------:R1:W4:Y:S02]  /*5140*/  MUFU.EX2 R157, R6 ;  /* 0x00000006009d7308 */ /* 0x0003240000000800 */
[----:B-1----:R-:W-:Y:S01]  /*5150*/  FFMA.FTZ R6, R155, c[0x0][0x2d0], -R0 ;  /* 0x0000b4009b067a23 */ /* 0x002fe20000010800 */
[----:B----4-:R-:W-:-:S05]  /*5160*/  F2FP.PACK_AB R10, R157, R158 ;  /* 0x0000009e9d0a723e */ /* 0x010fca00000000ff */
        /* <DEDUP_REMOVED lines=11> */
[C---:B--2---:R-:W-:Y:S08]  /*5220*/  HMMA.16816.F32 R128, R8.reuse, R26, R76 ;  /* 0x0000001a0880723c */ /* 0x044ff0000000184c */
[----:B---3--:R-:W-:Y:S01]  /*5230*/  HMMA.16816.F32 R144, R8, R22, R72 ;  /* 0x000000160890723c */ /* 0x008fe20000001848 */
[----:B-1----:R-:W-:-:S04]  /*5240*/  FFMA.FTZ R6, R151, c[0x0][0x2d0], -R3 ;  /* 0x0000b40097067a23 */ /* 0x002fc80000010803 */
[----:B------:R1:W-:Y:S03]  /*5250*/  MUFU.EX2 R81, R6 ;  /* 0x0000000600517308 */ /* 0x0003e60000000800 */
[C---:B------:R-:W-:Y:S08]  /*5260*/  HMMA.16816.F32 R120, R8.reuse, R24, R104 ;  /* 0x000000180878723c */ /* 0x040ff00000001868 */
[----:B------:R-:W-:Y:S01]  /*5270*/  HMMA.16816.F32 R140, R8, R20, R96 ;  /* 0x00000014088c723c */ /* 0x000fe20000001860 */
[----:B------:R-:W2:Y:S01]  /*5280*/  LDSM.16.MT88.4 R96, [R201+0x2000] ;  /* 0x00200000c960783b */ /* 0x000ea20000004200 */
[----:B-1----:R-:W-:-:S06]  /*5290*/  FFMA.FTZ R6, R153, c[0x0][0x2d0], -R3 ;  /* 0x0000b40099067a23 */ /* 0x002fcc0000010803 */
[C---:B-----5:R-:W-:Y:S01]  /*52a0*/  HMMA.16816.F32 R88, R8.reuse, R16, R88 ;  /* 0x000000100858723c */ /* 0x060fe20000001858 */
[----:B------:R1:W3:Y:S07]  /*52b0*/  MUFU.EX2 R80, R6 ;  /* 0x0000000600507308 */ /* 0x0002ee0000000800 */
[C---:B------:R-:W-:Y:S08]  /*52c0*/  HMMA.16816.F32 R68, R8.reuse, R18, R68 ;  /* 0x000000120844723c */ /* 0x040ff00000001844 */
[----:B------:R-:W-:Y:S01]  /*52d0*/  HMMA.16816.F32 R104, R8, R12, R92 ;  /* 0x0000000c0868723c */ /* 0x000fe2000000185c */
[--C-:B-1----:R-:W-:Y:S01]  /*52e0*/  FFMA.FTZ R6, R152, c[0x0][0x2d0], -R3.reuse ;  /* 0x0000b40098067a23 */ /* 0x102fe20000010803 */
[----:B---3--:R-:W-:Y:S01]  /*52f0*/  F2FP.PACK_AB R108, R80, R81 ;  /* 0x00000051506c723e */ /* 0x008fe200000000ff */
[----:B------:R-:W-:-:S02]  /*5300*/  FFMA.FTZ R3, R180, c[0x0][0x2d0], -R3 ;  /* 0x0000b400b4037a23 */ /* 0x000fc40000010803 */
[----:B------:R1:W-:Y:S03]  /*5310*/  MUFU.EX2 R77, R6 ;  /* 0x00000006004d7308 */ /* 0x0003e60000000800 */
[----:B------:R-:W-:Y:S05]  /*5320*/  HMMA.16816.F32 R64, R8, R14, R64 ;  /* 0x0000000e0840723c */ /* 0x000fea0000001840 */
[----:B------:R3:W4:Y:S02]  /*5330*/  MUFU.EX2 R241, R3 ;  /* 0x0000000300f17308 */ /* 0x0007240000000800 */
[----:B------:R-:W-:-:S02]  /*5340*/  F2FP.PACK_AB R8, R165, R167 ;  /* 0x000000a7a508723e */ /* 0x000fc400000000ff */
[----:B------:R-:W-:Y:S01]  /*5350*/  F2FP.PACK_AB R10, R115, R161 ;  /* 0x000000a1730a723e */ /* 0x000fe200000000ff */
[----:B-1----:R-:W-:-:S04]  /*5360*/  FFMA.FTZ R6, R197, c[0x0][0x2d0], -R4 ;  /* 0x0000b400c5067a23 */ /* 0x002fc80000010804 */
[----:B------:R1:W-:Y:S01]  /*5370*/  MUFU.EX2 R76, R6 ;  /* 0x00000006004c7308 */ /* 0x0003e20000000800 */
[----:B---3--:R-:W-:Y:S01]  /*5380*/  FFMA.FTZ R3, R194, c[0x0][0x2d0], -R2 ;  /* 0x0000b400c2037a23 */ /* 0x008fe20000010802 */
[----:B----4-:R-:W-:-:S06]  /*5390*/  F2FP.PACK_AB R110, R241, R77 ;  /* 0x0000004df16e723e */ /* 0x010fcc00000000ff */
[----:B------:R3:W-:Y:S01]  /*53a0*/  MUFU.EX2 R56, R3 ;  /* 0x0000000300387308 */ /* 0x0007e20000000800 */
[----:B-1----:R-:W-:-:S07]  /*53b0*/  FFMA.FTZ R6, R215, c[0x0][0x2d0], -R4 ;  /* 0x0000b400d7067a23 */ /* 0x002fce0000010804 */
[----:B------:R1:W4:Y:S01]  /*53c0*/  MUFU.EX2 R73, R6 ;  /* 0x0000000600497308 */ /* 0x0003220000000800 */
[----:B---3--:R-:W-:-:S07]  /*53d0*/  FFMA.FTZ R3, R196, c[0x0][0x2d0], -R2 ;  /* 0x0000b400c4037a23 */ /* 0x008fce0000010802 */
[----:B------:R3:W5:Y:S01]  /*53e0*/  MUFU.EX2 R58, R3 ;  /* 0x00000003003a7308 */ /* 0x0007620000000800 */
[----:B-1----:R-:W-:Y:S01]  /*53f0*/  FFMA.FTZ R6, R148, c[0x0][0x2d0], -R4 ;  /* 0x0000b40094067a23 */ /* 0x002fe20000010804 */
[----:B----4-:R-:W-:-:S06]  /*5400*/  F2FP.PACK_AB R9, R73, R76 ;  /* 0x0000004c4909723e */ /* 0x010fcc00000000ff */
[----:B------:R1:W-:Y:S01]  /*5410*/  MUFU.EX2 R72, R6 ;  /* 0x0000000600487308 */ /* 0x0003e20000000800 */
[--C-:B---3--:R-:W-:Y:S01]  /*5420*/  FFMA.FTZ R3, R192, c[0x0][0x2d0], -R2.reuse ;  /* 0x0000b400c0037a23 */ /* 0x108fe20000010802 */
[----:B-----5:R-:W-:Y:S01]  /*5430*/  F2FP.PACK_AB R152, R58, R56 ;  /* 0x000000383a98723e */ /* 0x020fe200000000ff */
[----:B------:R-:W-:-:S05]  /*5440*/  FFMA.FTZ R2, R187, c[0x0][0x2d0], -R2 ;  /* 0x0000b400bb027a23 */ /* 0x000fca0000010802 */
[----:B------:R3:W-:Y:S01]  /*5450*/  MUFU.EX2 R57, R3 ;  /* 0x0000000300397308 */ /* 0x0007e20000000800 */
[----:B-1----:R-:W-:-:S07]  /*5460*/  FFMA.FTZ R6, R149, c[0x0][0x2d0], -R4 ;  /* 0x0000b40095067a23 */ /* 0x002fce0000010804 */
[----:B------:R-:W1:Y:S01]  /*5470*/  MUFU.EX2 R59, R6 ;  /* 0x00000006003b7308 */ /* 0x000e620000000800 */
[----:B---3--:R-:W-:-:S04]  /*5480*/  FADD.FTZ R3, R239, R238 ;  /* 0x000000eeef037221 */ /* 0x008fc80000010000 */
[----:B------:R-:W-:Y:S01]  /*5490*/  FADD.FTZ R3, R242, R3 ;  /* 0x00000003f2037221 */ /* 0x000fe20000010000 */
[----:B-1----:R-:W-:-:S07]  /*54a0*/  F2FP.PACK_AB R11, R59, R72 ;  /* 0x000000483b0b723e */ /* 0x002fce00000000ff */
[C---:B------:R-:W-:Y:S01]  /*54b0*/  HMMA.16816.F32 R60, R8.reuse, R24, R60 ;  /* 0x00000018083c723c */ /* 0x040fe2000000183c */
[----:B------:R1:W3:Y:S07]  /*54c0*/  MUFU.EX2 R25, R2 ;  /* 0x0000000200197308 */ /* 0x0002ee0000000800 */
[C---:B------:R-:W-:Y:S08]  /*54d0*/  HMMA.16816.F32 R32, R8.reuse, R22, R32 ;  /* 0x000000160820723c */ /* 0x040ff00000001820 */
[----:B------:R-:W-:Y:S01]  /*54e0*/  HMMA.16816.F32 R48, R8, R20, R48 ;  /* 0x000000140830723c */ /* 0x000fe20000001830 */
[----:B-1----:R-:W-:Y:S01]  /*54f0*/  FFMA.FTZ R2, R186, c[0x0][0x2d0], -R0 ;  /* 0x0000b400ba027a23 */ /* 0x002fe20000010800 */
[----:B---3--:R-:W-:-:S03]  /*5500*/  F2FP.PACK_AB R154, R25, R57 ;  /* 0x00000039199a723e */ /* 0x008fc600000000ff */
[----:B------:R1:W-:Y:S03]  /*5510*/  MUFU.EX2 R24, R2 ;  /* 0x0000000200187308 */ /* 0x0003e60000000800 */
[C---:B------:R-:W-:Y:S08]  /*5520*/  HMMA.16816.F32 R44, R8.reuse, R12, R44 ;  /* 0x0000000c082c723c */ /* 0x040ff0000000182c */
[----:B------:R-:W-:Y:S01]  /*5530*/  HMMA.16816.F32 R52, R8, R26, R52 ;  /* 0x0000001a0834723c */ /* 0x000fe20000001834 */
[----:B-1----:R-:W-:-:S07]  /*5540*/  FFMA.FTZ R2, R188, c[0x0][0x2d0], -R0 ;  /* 0x0000b400bc027a23 */ /* 0x002fce0000010800 */
[C---:B------:R-:W-:Y:S01]  /*5550*/  HMMA.16816.F32 R40, R8.reuse, R16, R40 ;  /* 0x000000100828723c */ /* 0x040fe20000001828 */
[----:B------:R1:W3:Y:S07]  /*5560*/  MUFU.EX2 R22, R2 ;  /* 0x0000000200167308 */ /* 0x0002ee0000000800 */
[C---:B------:R-:W-:Y:S01]  /*5570*/  HMMA.16816.F32 R28, R8.reuse, R18, R28 ;  /* 0x00000012081c723c */ /* 0x040fe2000000181c */
[----:B------:R-:W4:Y:S07]  /*5580*/  LDSM.16.MT88.4 R16, [R203+0x2000] ;  /* 0x00200000cb10783b */ /* 0x000f2e0000004200 */
[----:B------:R-:W-:Y:S01]  /*5590*/  HMMA.16816.F32 R36, R8, R14, R36 ;  /* 0x0000000e0824723c */ /* 0x000fe20000001824 */
[--C-:B-1----:R-:W-:Y:S01]  /*55a0*/  FFMA.FTZ R2, R193, c[0x0][0x2d0], -R0.reuse ;  /* 0x0000b400c1027a23 */ /* 0x102fe20000010800 */
[----:B---3--:R-:W-:Y:S01]  /*55b0*/  F2FP.PACK_AB R153, R22, R24 ;  /* 0x000000181699723e */ /* 0x008fe200000000ff */
[----:B------:R-:W-:-:S02]  /*55c0*/  FFMA.FTZ R0, R198, c[0x0][0x2d0], -R0 ;  /* 0x0000b400c6007a23 */ /* 0x000fc40000010800 */
[----:B------:R1:W-:Y:S08]  /*55d0*/  MUFU.EX2 R21, R2 ;  /* 0x0000000200157308 */ /* 0x0003f00000000800 */
[----:B------:R3:W5:Y:S01]  /*55e0*/  MUFU.EX2 R20, R0 ;  /* 0x0000000000147308 */ /* 0x0007620000000800 */
[----:B-1----:R-:W-:-:S04]  /*55f0*/  FADD.FTZ R2, R240, R228 ;  /* 0x000000e4f0027221 */ /* 0x002fc80000010000 */
[----:B------:R-:W-:Y:S02]  /*5600*/  FADD.FTZ R6, R227, R2 ;  /* 0x00000002e3067221 */ /* 0x000fe40000010000 */
[----:B---3--:R-:W-:Y:S01]  /*5610*/  FFMA.FTZ R0, R199, c[0x0][0x2d0], -R4 ;  /* 0x0000b400c7007a23 */ /* 0x008fe20000010804 */
[----:B-----5:R-:W-:-:S03]  /*5620*/  F2FP.PACK_AB R155, R20, R21 ;  /* 0x00000015149b723e */ /* 0x020fc600000000ff */
[----:B------:R1:W-:Y:S04]  /*5630*/  MUFU.EX2 R12, R0 ;  /* 0x00000000000c7308 */ /* 0x0003e80000000800 */
[C---:B------:R-:W-:Y:S08]  /*5640*/  HMMA.16816.F32 R120, R152.reuse, R132, R120 ;  /* 0x000000849878723c */ /* 0x040ff00000001878 */
[----:B------:R-:W-:Y:S01]  /*5650*/  HMMA.16816.F32 R128, R152, R134, R128 ;  /* 0x000000869880723c */ /* 0x000fe20000001880 */
[----:B-1----:R-:W-:-:S04]  /*5660*/  FFMA.FTZ R0, R217, c[0x0][0x2d0], -R4 ;  /* 0x0000b400d9007a23 */ /* 0x002fc80000010804 */
[----:B------:R1:W3:Y:S03]  /*5670*/  MUFU.EX2 R9, R0 ;  /* 0x0000000000097308 */ /* 0x0002e60000000800 */
[C---:B------:R-:W-:Y:S08]  /*5680*/  HMMA.16816.F32 R140, R152.reuse, R84, R140 ;  /* 0x00000054988c723c */ /* 0x040ff0000000188c */
[----:B------:R-:W-:Y:S01]  /*5690*/  HMMA.16816.F32 R144, R152, R86, R144 ;  /* 0x000000569890723c */ /* 0x000fe20000001890 */
[----:B-1----:R-:W-:Y:S01]  /*56a0*/  FFMA.FTZ R0, R218, c[0x0][0x2d0], -R4 ;  /* 0x0000b400da007a23 */ /* 0x002fe20000010804 */
[----:B---3--:R-:W-:-:S06]  /*56b0*/  F2FP.PACK_AB R109, R9, R12 ;  /* 0x0000000c096d723e */ /* 0x008fcc00000000ff */
[C---:B--2---:R-:W-:Y:S01]  /*56c0*/  HMMA.16816.F32 R88, R152.reuse, R96, R88 ;  /* 0x000000609858723c */ /* 0x044fe20000001858 */
[----:B------:R1:W-:Y:S07]  /*56d0*/  MUFU.EX2 R10, R0 ;  /* 0x00000000000a7308 */ /* 0x0003ee0000000800 */
[C---:B------:R-:W-:Y:S08]  /*56e0*/  HMMA.16816.F32 R92, R152.reuse, R98, R68 ;  /* 0x00000062985c723c */ /* 0x040ff00000001844 */
[----:B----4-:R-:W-:Y:S01]  /*56f0*/  HMMA.16816.F32 R104, R152, R16, R104 ;  /* 0x000000109868723c */ /* 0x010fe20000001868 */
[----:B-1----:R-:W-:-:S04]  /*5700*/  FFMA.FTZ R0, R219, c[0x0][0x2d0], -R4 ;  /* 0x0000b400db007a23 */ /* 0x002fc80000010804 */
[----:B------:R1:W2:Y:S03]  /*5710*/  MUFU.EX2 R11, R0 ;  /* 0x00000000000b7308 */ /* 0x0002a60000000800 */
[----:B------:R-:W-:Y:S01]  /*5720*/  HMMA.16816.F32 R152, R152, R18, R64 ;  /* 0x000000129898723c */ /* 0x000fe20000001840 */
[----:B-1----:R-:W-:Y:S01]  /*5730*/  FADD.FTZ R0, R225, R7 ;  /* 0x00000007e1007221 */ /* 0x002fe20000010000 */
[----:B--2---:R-:W-:Y:S01]  /*5740*/  F2FP.PACK_AB R111, R11, R10 ;  /* 0x0000000a0b6f723e */ /* 0x004fe200000000ff */
        /* <DEDUP_REMOVED lines=67> */
[----:B------:R-:W-:Y:S01]  /*5b80*/  FADD.FTZ R2, R58, R0 ;  /* 0x000000003a027221 */ /* 0x000fe20000010000 */
[----:B------:R-:W-:Y:S01]  /*5b90*/  IADD3 R0, R244, -0x2, RZ ;  /* 0xfffffffef4007810 */ /* 0x000fe20007ffe0ff */
[----:B------:R-:W-:Y:S02]  /*5ba0*/  FADD.FTZ R6, R117, R6 ;  /* 0x0000000675067221 */ /* 0x000fe40000010000 */
[----:B------:R-:W-:Y:S01]  /*5bb0*/  FADD.FTZ R4, R77, R4 ;  /* 0x000000044d047221 */ /* 0x000fe20000010000 */
[----:B------:R-:W-:Y:S01]  /*5bc0*/  ISETP.GE.AND P0, PT, R0, R250, PT ;  /* 0x000000fa0000720c */ /* 0x000fe20003f06270 */
        /* <DEDUP_REMOVED lines=8> */
[----:B------:R-:W-:Y:S01]  /*5c50*/  FADD.FTZ R244, R20, R6 ;  /* 0x0000000614f47221 */ /* 0x000fe20000010000 */
[----:B------:R-:W-:Y:S05]  /*5c60*/  @!P0 BRA `(.L_x_75) ;  /* 0x00002ec000008947 */ /* 0x000fea0003800000 */
[----:B------:R-:W-:Y:S01]  /*5c70*/  MOV R215, R0 ;  /* 0x0000000000d77202 */ /* 0x000fe20000000f00 */
[----:B------:R-:W-:Y:S01]  /*5c80*/  IMAD.MOV.U32 R0, RZ, RZ, R114 ;  /* 0x000000ffff007224 */ /* 0x000fe200078e0072 */
[----:B------:R-:W-:Y:S01]  /*5c90*/  MOV R3, R113 ;  /* 0x0000007100037202 */ /* 0x000fe20000000f00 */
[----:B------:R-:W-:Y:S01]  /*5ca0*/  IMAD.MOV.U32 R115, RZ, RZ, R112 ;  /* 0x000000ffff737224 */ /* 0x000fe200078e0070 */
[----:B------:R-:W-:Y:S02]  /*5cb0*/  MOV R118, R5 ;  /* 0x0000000500767202 */ /* 0x000fe40000000f00 */
.L_x_76:
[----:B------:R-:W2:Y:S01]  /*5cc0*/  LDL R72, [R1+0x10] ;  /* 0x0000100001487983 */ /* 0x000ea20000100800 */
[----:B------:R-:W-:Y:S04]  /*5cd0*/  DEPBAR.LE SB0, 0x0 ;  /* 0x000080000000791a */ /* 0x000fe80000000000 */
[----:B------:R-:W3:Y:S01]  /*5ce0*/  LDL.64 R70, [R1+0x8] ;  /* 0x0000080001467983 */ /* 0x000ee20000100a00 */
[----:B------:R-:W-:Y:S01]  /*5cf0*/  WARPSYNC 0xffffffff ;  /* 0xffffffff00007948 */ /* 0x000fe20003800000 */
[----:B------:R-:W-:Y:S01]  /*5d00*/  SHF.R.S32.HI R2, RZ, 0x1f, R215 ;  /* 0x0000001fff027819 */ /* 0x000fe200000114d7 */
[C---:B------:R-:W-:Y:S01]  /*5d10*/  IMAD.WIDE.U32 R68, R215.reuse, c[0x0][0x208], RZ ;  /* 0x00008200d7447a25 */ /* 0x040fe200078e00ff */
[----:B------:R-:W-:Y:S02]  /*5d20*/  MOV R114, c[0x0][0x208] ;  /* 0x0000820000727a02 */ /* 0x000fe40000000f00 */
[----:B------:R-:W-:Y:S01]  /*5d30*/  BAR.SYNC.DEFER_BLOCKING 0x0 ;  /* 0x0000000000007b1d */ /* 0x000fe20000010000 */
[----:B------:R-:W-:Y:S01]  /*5d40*/  IMAD R2, R2, c[0x0][0x208], RZ ;  /* 0x0000820002027a24 */ /* 0x000fe200078e02ff */
[----:B------:R-:W-:Y:S02]  /*5d50*/  MOV R74, 0x5 ;  /* 0x00000005004a7802 */ /* 0x000fe40000000f00 */
[C---:B------:R-:W-:Y:S01]  /*5d60*/  SHF.L.U32 R190, R114.reuse, 0x5, RZ ;  /* 0x0000000572be7819 */ /* 0x040fe200000006ff */
[----:B------:R-:W-:Y:S01]  /*5d70*/  IMAD R2, R215, c[0x0][0x20c], R2 ;  /* 0x00008300d7027a24 */ /* 0x000fe200078e0202 */
[----:B------:R-:W-:Y:S04]  /*5d80*/  SHF.L.U64.HI R114, R114, R74, c[0x0][0x20c] ;  /* 0x0000830072727619 */ /* 0x000fe8000001024a */
[----:B------:R-:W-:Y:S05]  /*5d90*/  IADD3 R2, R69, R2, RZ ;  /* 0x0000000245027210 */ /* 0x000fea0007ffe0ff */
[----:B------:R-:W-:Y:S01]  /*5da0*/  IMAD R2, R2, 0x50, RZ ;  /* 0x0000005002027824 */ /* 0x000fe200078e02ff */
[----:B------:R-:W-:Y:S08]  /*5db0*/  LDSM.16.M88.4 R80, [R206] ;  /* 0x00000000ce50783b */ /* 0x000ff00000000200 */
[----:B------:R-:W1:Y:S08]  /*5dc0*/  LDSM.16.M88.4 R16, [R119] ;  /* 0x000000007710783b */ /* 0x000e700000000200 */
[----:B------:R-:W4:Y:S08]  /*5dd0*/  LDSM.16.M88.4 R76, [R206+0x2000] ;  /* 0x00200000ce4c783b */ /* 0x000f300000000200 */
[----:B------:R-:W5:Y:S08]  /*5de0*/  LDSM.16.M88.4 R32, [R119+0x800] ;  /* 0x000800007720783b */ /* 0x000f700000000200 */
[----:B------:R-:W5:Y:S08]  /*5df0*/  LDSM.16.M88.4 R48, [R119+0x1000] ;  /* 0x001000007730783b */ /* 0x000f700000000200 */
[----:B------:R-:W5:Y:S01]  /*5e00*/  LDSM.16.M88.4 R64, [R119+0x1800] ;  /* 0x001800007740783b */ /* 0x000f620000000200 */
[-C--:B-1----:R-:W-:Y:S07]  /*5e10*/  HMMA.16816.F32 R4, R80, R16.reuse, RZ ;  /* 0x000000105004723c */ /* 0x082fee00000018ff */
[----:B------:R-:W1:Y:S01]  /*5e20*/  LDSM.16.M88.4 R156, [R119+0x2000] ;  /* 0x00200000779c783b */ /* 0x000e620000000200 */
[C---:B----4-:R-:W-:Y:S07]  /*5e30*/  HMMA.16816.F32 R8, R76.reuse, R16, RZ ;  /* 0x000000104c08723c */ /* 0x050fee00000018ff */
[----:B------:R-:W-:Y:S01]  /*5e40*/  LDSM.16.M88.4 R160, [R209] ;  /* 0x00000000d1a0783b */ /* 0x000fe20000000200 */
[-C--:B------:R-:W-:Y:S07]  /*5e50*/  HMMA.16816.F32 R12, R76, R18.reuse, RZ ;  /* 0x000000124c0c723c */ /* 0x080fee00000018ff */
[----:B------:R-:W4:Y:S01]  /*5e60*/  LDSM.16.M88.4 R164, [R210] ;  /* 0x00000000d2a4783b */ /* 0x000f220000000200 */
[C---:B------:R-:W-:Y:S07]  /*5e70*/  HMMA.16816.F32 R16, R80.reuse, R18, RZ ;  /* 0x000000125010723c */ /* 0x040fee00000018ff */
[----:B------:R-:W1:Y:S01]  /*5e80*/  LDSM.16.M88.4 R168, [R209+0x2000] ;  /* 0x00200000d1a8783b */ /* 0x000e620000000200 */
[-C--:B-----5:R-:W-:Y:S07]  /*5e90*/  HMMA.16816.F32 R20, R80, R32.reuse, RZ ;  /* 0x000000205014723c */ /* 0x0a0fee00000018ff */
[----:B------:R-:W5:Y:S01]  /*5ea0*/  LDSM.16.M88.4 R172, [R214] ;  /* 0x00000000d6ac783b */ /* 0x000f620000000200 */
[C---:B------:R-:W-:Y:S07]  /*5eb0*/  HMMA.16816.F32 R24, R76.reuse, R32, RZ ;  /* 0x000000204c18723c */ /* 0x040fee00000018ff */
[----:B------:R-:W1:Y:S01]  /*5ec0*/  LDSM.16.M88.4 R176, [R213] ;  /* 0x00000000d5b0783b */ /* 0x000e620000000200 */
[-C--:B------:R-:W-:Y:S07]  /*5ed0*/  HMMA.16816.F32 R28, R76, R34.reuse, RZ ;  /* 0x000000224c1c723c */ /* 0x080fee00000018ff */
[----:B------:R-:W1:Y:S01]  /*5ee0*/  LDSM.16.M88.4 R180, [R212] ;  /* 0x00000000d4b4783b */ /* 0x000e620000000200 */
[C---:B------:R-:W-:Y:S07]  /*5ef0*/  HMMA.16816.F32 R32, R80.reuse, R34, RZ ;  /* 0x000000225020723c */ /* 0x040fee00000018ff */
[----:B------:R-:W1:Y:S01]  /*5f00*/  LDSM.16.M88.4 R184, [R211] ;  /* 0x00000000d3b8783b */ /* 0x000e620000000200 */
[-C--:B------:R-:W-:Y:S07]  /*5f10*/  HMMA.16816.F32 R36, R80, R48.reuse, RZ ;  /* 0x000000305024723c */ /* 0x080fee00000018ff */
[----:B------:R-:W5:Y:S01]  /*5f20*/  LDL.64 R218, [R1] ;  /* 0x0000000001da7983 */ /* 0x000f620000100a00 */
[C---:B------:R-:W-:Y:S08]  /*5f30*/  HMMA.16816.F32 R40, R76.reuse, R48, RZ ;  /* 0x000000304c28723c */ /* 0x040ff000000018ff */
[-C--:B------:R-:W-:Y:S08]  /*5f40*/  HMMA.16816.F32 R44, R76, R50.reuse, RZ ;  /* 0x000000324c2c723c */ /* 0x080ff000000018ff */
[C---:B------:R-:W-:Y:S08]  /*5f50*/  HMMA.16816.F32 R48, R80.reuse, R50, RZ ;  /* 0x000000325030723c */ /* 0x040ff000000018ff */
[-C--:B------:R-:W-:Y:S08]  /*5f60*/  HMMA.16816.F32 R52, R80, R64.reuse, RZ ;  /* 0x000000405034723c */ /* 0x080ff000000018ff */
[C---:B------:R-:W-:Y:S08]  /*5f70*/  HMMA.16816.F32 R56, R76.reuse, R64, RZ ;  /* 0x000000404c38723c */ /* 0x040ff000000018ff */
[-C--:B------:R-:W-:Y:S08]  /*5f80*/  HMMA.16816.F32 R60, R76, R66.reuse, RZ ;  /* 0x000000424c3c723c */ /* 0x080ff000000018ff */
[C---:B------:R-:W-:Y:S04]  /*5f90*/  HMMA.16816.F32 R64, R80.reuse, R66, RZ ;  /* 0x000000425040723c */ /* 0x040fe800000018ff */
[----:B--2---:R-:W-:Y:S02]  /*5fa0*/  MOV R73, R72 ;  /* 0x0000004800497202 */ /* 0x004fe40000000f00 */
[----:B---3--:R-:W-:Y:S06]  /*5fb0*/  MOV R72, R70 ;  /* 0x0000004600487202 */ /* 0x008fec0000000f00 */
[----:B------:R-:W-:Y:S02]  /*5fc0*/  IMAD.WIDE.U32 R72, R68, 0x50, R72 ;  /* 0x0000005044487825 */ /* 0x000fe400078e0048 */
[-C--:B-1----:R-:W-:Y:S03]  /*5fd0*/  HMMA.16816.F32 R68, R80, R156.reuse, RZ ;  /* 0x0000009c5044723c */ /* 0x082fe600000018ff */
[----:B------:R-:W-:Y:S02]  /*5fe0*/  LEA R116, P0, R72, c[0x0][0x1f8], 0x1 ;  /* 0x00007e0048747a11 */ /* 0x000fe400078008ff */
[----:B------:R-:W-:Y:S02]  /*5ff0*/  IADD3 R2, R73, R2, RZ ;  /* 0x0000000249027210 */ /* 0x000fe40007ffe0ff */
[----:B------:R-:W-:Y:S02]  /*6000*/  IADD3 R112, P2, R116, R190, RZ ;  /* 0x000000be74707210 */ /* 0x000fe40007f5e0ff */
[----:B------:R-:W-:Y:S02]  /*6010*/  LEA.HI.X R117, R72, c[0x0][0x1fc], R2, 0x1, P0 ;  /* 0x00007f0048757a11 */ /* 0x000fe400000f0c02 */
[C---:B------:R-:W-:Y:S02]  /*6020*/  HMMA.16816.F32 R72, R76.reuse, R156, RZ ;  /* 0x0000009c4c48723c */ /* 0x040fe400000018ff */
[----:B------:R-:W-:Y:S01]  /*6030*/  IADD3.X R113, R117, R114, RZ, P2, !PT ;  /* 0x0000007275717210 */ /* 0x000fe200017fe4ff */
[----:B------:R-:W-:Y:S01]  /*6040*/  @!PT LDS RZ, [RZ] ;  /* 0x00000000fffff984 */ /* 0x000fe20000000800 */
[----:B------:R-:W-:Y:S01]  /*6050*/  @!PT LDS RZ, [RZ] ;  /* 0x00000000fffff984 */ /* 0x000fe20000000800 */
[----:B------:R-:W-:Y:S01]  /*6060*/  @!PT LDS RZ, [RZ] ;  /* 0x00000000fffff984 */ /* 0x000fe20000000800 */
[----:B------:R1:W-:Y:S01]  /*6070*/  LDGSTS.E.BYPASS.LTC128B.128 [R216+0x100], [R116.64], !P1 ;  /* 0x0010000074d87fae */ /* 0x0003e2000c901d48 */
[----:B------:R-:W-:Y:S04]  /*6080*/  IADD3 R188, P0, R112, R190, RZ ;  /* 0x000000be70bc7210 */ /* 0x000fe80007f1e0ff */
[-C--:B------:R-:W-:Y:S01]  /*6090*/  HMMA.16816.F32 R76, R76, R158.reuse, RZ ;  /* 0x0000009e4c4c723c */ /* 0x080fe200000018ff */
[----:B------:R-:W-:Y:S02]  /*60a0*/  IADD3.X R189, R113, R114, RZ, P0, !PT ;  /* 0x0000007271bd7210 */ /* 0x000fe400007fe4ff */
[----:B------:R2:W-:Y:S01]  /*60b0*/  LDGSTS.E.BYPASS.LTC128B.128 [R216+0x900], [R112.64], !P1 ;  /* 0x0090000070d87fae */ /* 0x0005e2000c901d48 */
[----:B------:R-:W-:Y:S04]  /*60c0*/  IADD3 R156, P2, R188, R190, RZ ;  /* 0x000000bebc9c7210 */ /* 0x000fe80007f5e0ff */
[----:B------:R-:W-:Y:S03]  /*60d0*/  HMMA.16816.F32 R80, R80, R158, RZ ;  /* 0x0000009e5050723c */ /* 0x000fe600000018ff */
[----:B------:R3:W-:Y:S01]  /*60e0*/  LDGSTS.E.BYPASS.LTC128B.128 [R216+0x1100], [R188.64], !P1 ;  /* 0x01100000bcd87fae */ /* 0x0007e2000c901d48 */
[----:B------:R-:W-:Y:S04]  /*60f0*/  IADD3.X R157, R189, R114, RZ, P2, !PT ;  /* 0x00000072bd9d7210 */ /* 0x000fe800017fe4ff */
[-C--:B----4-:R-:W-:Y:S03]  /*6100*/  HMMA.16816.F32 R4, R160, R164.reuse, R4 ;  /* 0x000000a4a004723c */ /* 0x090fe60000001804 */
[----:B------:R4:W-:Y:S02]  /*6110*/  LDGSTS.E.BYPASS.LTC128B.128 [R216+0x1900], [R156.64], !P1 ;  /* 0x019000009cd87fae */ /* 0x0009e4000c901d48 */
[----:B-1----:R-:W-:Y:S03]  /*6120*/  IADD3 R116, P0, R156, R190, RZ ;  /* 0x000000be9c747210 */ /* 0x002fe60007f1e0ff */
[C---:B------:R-:W-:Y:S04]  /*6130*/  HMMA.16816.F32 R8, R168.reuse, R164, R8 ;  /* 0x000000a4a808723c */ /* 0x040fe80000001808 */
[----:B------:R-:W-:Y:S02]  /*6140*/  IADD3.X R117, R157, R114, RZ, P0, !PT ;  /* 0x000000729d757210 */ /* 0x000fe400007fe4ff */
[C---:B------:R-:W-:Y:S02]  /*6150*/  ISETP.GT.AND P0, PT, R215.reuse, R250, PT ;  /* 0x000000fad700720c */ /* 0x040fe40003f04270 */
[-C--:B------:R-:W-:Y:S01]  /*6160*/  HMMA.16816.F32 R12, R168, R166.reuse, R12 ;  /* 0x000000a6a80c723c */ /* 0x080fe2000000180c */
[----:B------:R1:W-:Y:S03]  /*6170*/  LDGSTS.E.BYPASS.LTC128B.128 [R216+0x2100], [R116.64], !P1 ;  /* 0x0210000074d87fae */ /* 0x0003e6000c901d48 */
[----:B------:R-:W-:Y:S04]  /*6180*/  IADD3 R215, R215, -0x1, RZ ;  /* 0xffffffffd7d77810 */ /* 0x000fe80007ffe0ff */
[C---:B------:R-:W-:Y:S01]  /*6190*/  HMMA.16816.F32 R16, R160.reuse, R166, R16 ;  /* 0x000000a6a010723c */ /* 0x040fe20000001810 */
[----:B---3--:R-:W-:Y:S07]  /*61a0*/  LDSM.16.M88.4 R188, [R205] ;  /* 0x00000000cdbc783b */ /* 0x008fee0000000200 */
[-C--:B-----5:R-:W-:Y:S01]  /*61b0*/  HMMA.16816.F32 R20, R160, R172.reuse, R20 ;  /* 0x000000aca014723c */ /* 0x0a0fe20000001814 */
[----:B------:R-:W0:Y:S07]  /*61c0*/  LDGDEPBAR ;  /* 0x00000000000079af */ /* 0x000e2e0000000000 */
[C---:B------:R-:W-:Y:S01]  /*61d0*/  HMMA.16816.F32 R24, R168.reuse, R172, R24 ;  /* 0x000000aca818723c */ /* 0x040fe20000001818 */
[----:B----4-:R-:W3:Y:S07]  /*61e0*/  LDSM.16.M88.4 R156, [R207] ;  /* 0x00000000cf9c783b */ /* 0x010eee0000000200 */
[-C--:B------:R-:W-:Y:S01]  /*61f0*/  HMMA.16816.F32 R28, R168, R174.reuse, R28 ;  /* 0x000000aea81c723c */ /* 0x080fe2000000181c */
[----:B------:R-:W4:Y:S07]  /*6200*/  LDSM.16.M88.4 R192, [R207+0x2000] ;  /* 0x00200000cfc0783b */ /* 0x000f2e0000000200 */
[C---:B------:R-:W-:Y:S01]  /*6210*/  HMMA.16816.F32 R32, R160.reuse, R174, R32 ;  /* 0x000000aea020723c */ /* 0x040fe20000001820 */
[----:B------:R-:W5:Y:S07]  /*6220*/  LDSM.16.M88.4 R196, [R205+0x800] ;  /* 0x00080000cdc4783b */ /* 0x000f6e0000000200 */
[-C--:B------:R-:W-:Y:S01]  /*6230*/  HMMA.16816.F32 R36, R160, R176.reuse, R36 ;  /* 0x000000b0a024723c */ /* 0x080fe20000001824 */
[----:B------:R-:W1:Y:S07]  /*6240*/  LDSM.16.M88.4 R164, [R205+0x1000] ;  /* 0x00100000cda4783b */ /* 0x000e6e0000000200 */
[C---:B------:R-:W-:Y:S01]  /*6250*/  HMMA.16816.F32 R40, R168.reuse, R176, R40 ;  /* 0x000000b0a828723c */ /* 0x040fe20000001828 */
[----:B------:R-:W-:Y:S07]  /*6260*/  LDSM.16.M88.4 R172, [R208] ;  /* 0x00000000d0ac783b */ /* 0x000fee0000000200 */
[-C--:B------:R-:W-:Y:S08]  /*6270*/  HMMA.16816.F32 R44, R168, R178.reuse, R44 ;  /* 0x000000b2a82c723c */ /* 0x080ff0000000182c */
[C---:B------:R-:W-:Y:S01]  /*6280*/  HMMA.16816.F32 R48, R160.reuse, R178, R48 ;  /* 0x000000b2a030723c */ /* 0x040fe20000001830 */
[----:B------:R-:W-:Y:S07]  /*6290*/  LDSM.16.M88.4 R176, [R202] ;  /* 0x00000000cab0783b */ /* 0x000fee0000000200 */
        /* <DEDUP_REMOVED lines=8> */
[----:B------:R-:W-:Y:S07]  /*6320*/  LDSM.16.M88.4 R168, [R205+0x2000] ;  /* 0x00200000cda8783b */ /* 0x000fee0000000200 */
[----:B------:R-:W-:Y:S01]  /*6330*/  HMMA.16816.F32 R80, R160, R186, R80 ;  /* 0x000000baa050723c */ /* 0x000fe20000001850 */
[----:B------:R-:W1:Y:S07]  /*6340*/  LDSM.16.M88.4 R160, [R205+0x1800] ;  /* 0x00180000cda0783b */ /* 0x000e6e0000000200 */
[-C--:B---3--:R-:W-:Y:S01]  /*6350*/  HMMA.16816.F32 R4, R156, R188.reuse, R4 ;  /* 0x000000bc9c04723c */ /* 0x088fe20000001804 */
[----:B------:R-:W3:Y:S07]  /*6360*/  LDSM.16.M88.4 R184, [R202+0x800] ;  /* 0x00080000cab8783b */ /* 0x000eee0000000200 */
[C---:B----4-:R-:W-:Y:S08]  /*6370*/  HMMA.16816.F32 R8, R192.reuse, R188, R8 ;  /* 0x000000bcc008723c */ /* 0x050ff00000001808 */
[-C--:B------:R-:W-:Y:S08]  /*6380*/  HMMA.16816.F32 R12, R192, R190.reuse, R12 ;  /* 0x000000bec00c723c */ /* 0x080ff0000000180c */
[C---:B------:R-:W-:Y:S01]  /*6390*/  HMMA.16816.F32 R16, R156.reuse, R190, R16 ;  /* 0x000000be9c10723c */ /* 0x040fe20000001810 */
[----:B------:R-:W4:Y:S07]  /*63a0*/  LDSM.16.M88.4 R188, [R202+0x1000] ;  /* 0x00100000cabc783b */ /* 0x000f2e0000000200 */
[-C--:B-----5:R-:W-:Y:S08]  /*63b0*/  HMMA.16816.F32 R20, R156, R196.reuse, R20 ;  /* 0x000000c49c14723c */ /* 0x0a0ff00000001814 */
[C---:B------:R-:W-:Y:S08]  /*63c0*/  HMMA.16816.F32 R24, R192.reuse, R196, R24 ;  /* 0x000000c4c018723c */ /* 0x040ff00000001818 */
[-C--:B------:R-:W-:Y:S08]  /*63d0*/  HMMA.16816.F32 R28, R192, R198.reuse, R28 ;  /* 0x000000c6c01c723c */ /* 0x080ff0000000181c */
[C---:B------:R-:W-:Y:S01]  /*63e0*/  HMMA.16816.F32 R32, R156.reuse, R198, R32 ;  /* 0x000000c69c20723c */ /* 0x040fe20000001820 */
[----:B------:R-:W5:Y:S07]  /*63f0*/  LDSM.16.M88.4 R196, [R202+0x1800] ;  /* 0x00180000cac4783b */ /* 0x000f6e0000000200 */
[-C--:B-1----:R-:W-:Y:S08]  /*6400*/  HMMA.16816.F32 R36, R156, R164.reuse, R36 ;  /* 0x000000a49c24723c */ /* 0x082ff00000001824 */
[C---:B------:R-:W-:Y:S08]  /*6410*/  HMMA.16816.F32 R40, R192.reuse, R164, R40 ;  /* 0x000000a4c028723c */ /* 0x040ff00000001828 */
[-C--:B------:R-:W-:Y:S08]  /*6420*/  HMMA.16816.F32 R44, R192, R166.reuse, R44 ;  /* 0x000000a6c02c723c */ /* 0x080ff0000000182c */
        /* <DEDUP_REMOVED lines=8> */
[----:B------:R-:W-:Y:S01]  /*64b0*/  HMMA.16816.F32 R80, R156, R170, R80 ;  /* 0x000000aa9c50723c */ /* 0x000fe20000001850 */
[----:B------:R-:W1:Y:S01]  /*64c0*/  LDSM.16.M88.4 R156, [R202+0x2000] ;  /* 0x00200000ca9c783b */ /* 0x000e620000000200 */
[----:B------:R-:W-:Y:S06]  /*64d0*/  DEPBAR.LE SB0, 0x0 ;  /* 0x000080000000791a */ /* 0x000fec0000000000 */
[-C--:B------:R-:W-:Y:S01]  /*64e0*/  HMMA.16816.F32 R4, R172, R176.reuse, R4 ;  /* 0x000000b0ac04723c */ /* 0x080fe20000001804 */
[----:B------:R-:W-:Y:S07]  /*64f0*/  BAR.SYNC.DEFER_BLOCKING 0x0 ;  /* 0x0000000000007b1d */ /* 0x000fee0000010000 */
[C---:B------:R-:W-:Y:S08]  /*6500*/  HMMA.16816.F32 R8, R180.reuse, R176, R8 ;  /* 0x000000b0b408723c */ /* 0x040ff00000001808 */
[-C--:B------:R-:W-:Y:S08]  /*6510*/  HMMA.16816.F32 R12, R180, R178.reuse, R12 ;  /* 0x000000b2b40c723c */ /* 0x080ff0000000180c */
[C---:B------:R-:W-:Y:S04]  /*6520*/  HMMA.16816.F32 R16, R172.reuse, R178, R16 ;  /* 0x000000b2ac10723c */ /* 0x040fe80000001810 */
[----:B------:R-:W-:Y:S02]  /*6530*/  FMNMX.FTZ R2, R4, R0, !PT ;  /* 0x0000000004027209 */ /* 0x000fe40007810000 */
[----:B--2---:R-:W-:Y:S02]  /*6540*/  FMNMX.FTZ R112, R6, R3, !PT ;  /* 0x0000000306707209 */ /* 0x004fe40007810000 */
[-C--:B---3--:R-:W-:Y:S04]  /*6550*/  HMMA.16816.F32 R20, R172, R184.reuse, R20 ;  /* 0x000000b8ac14723c */ /* 0x088fe80000001814 */
[----:B------:R-:W-:Y:S02]  /*6560*/  FMNMX.FTZ R2, R5, R2, !PT ;  /* 0x0000000205027209 */ /* 0x000fe40007810000 */
[----:B------:R-:W-:Y:S02]  /*6570*/  FMNMX.FTZ R112, R7, R112, !PT ;  /* 0x0000007007707209 */ /* 0x000fe40007810000 */
        /* <DEDUP_REMOVED lines=8> */
[-C--:B----4-:R-:W-:Y:S04]  /*6600*/  HMMA.16816.F32 R36, R172, R188.reuse, R36 ;  /* 0x000000bcac24723c */ /* 0x090fe80000001824 */
[----:B------:R-:W-:Y:S02]  /*6610*/  FMNMX.FTZ R2, R20, R2, !PT ;  /* 0x0000000214027209 */ /* 0x000fe40007810000 */
[----:B------:R-:W-:Y:S02]  /*6620*/  FMNMX.FTZ R112, R22, R112, !PT ;  /* 0x0000007016707209 */ /* 0x000fe40007810000 */
[C---:B------:R-:W-:Y:S04]  /*6630*/  HMMA.16816.F32 R40, R180.reuse, R188, R40 ;  /* 0x000000bcb428723c */ /* 0x040fe80000001828 */
[----:B------:R-:W-:Y:S02]  /*6640*/  FMNMX.FTZ R2, R21, R2, !PT ;  /* 0x0000000215027209 */ /* 0x000fe40007810000 */
[----:B------:R-:W-:Y:S02]  /*6650*/  FMNMX.FTZ R113, R9, R113, !PT ;  /* 0x0000007109717209 */ /* 0x000fe40007810000 */
[-C--:B------:R-:W-:Y:S04]  /*6660*/  HMMA.16816.F32 R44, R180, R190.reuse, R44 ;  /* 0x000000beb42c723c */ /* 0x080fe8000000182c */
[----:B------:R-:W-:Y:S02]  /*6670*/  FMNMX.FTZ R2, R32, R2, !PT ;  /* 0x0000000220027209 */ /* 0x000fe40007810000 */
[----:B------:R-:W-:Y:S02]  /*6680*/  FMNMX.FTZ R113, R12, R113, !PT ;  /* 0x000000710c717209 */ /* 0x000fe40007810000 */
[C---:B------:R-:W-:Y:S04]  /*6690*/  HMMA.16816.F32 R48, R172.reuse, R190, R48 ;  /* 0x000000beac30723c */ /* 0x040fe80000001830 */
[----:B------:R-:W-:Y:S02]  /*66a0*/  FMNMX.FTZ R112, R23, R112, !PT ;  /* 0x0000007017707209 */ /* 0x000fe40007810000 */
[----:B------:R-:W-:Y:S02]  /*66b0*/  FMNMX.FTZ R2, R33, R2, !PT ;  /* 0x0000000221027209 */ /* 0x000fe40007810000 */
[-C--:B-----5:R-:W-:Y:S04]  /*66c0*/  HMMA.16816.F32 R52, R172, R196.reuse, R52 ;  /* 0x000000c4ac34723c */ /* 0x0a0fe80000001834 */
        /* <DEDUP_REMOVED lines=11> */
[-C--:B-1----:R-:W-:Y:S04]  /*6780*/  HMMA.16816.F32 R68, R172, R156.reuse, R68 ;  /* 0x0000009cac44723c */ /* 0x082fe80000001844 */
        /* <DEDUP_REMOVED lines=8> */
[----:B------:R-:W-:Y:S04]  /*6810*/  HMMA.16816.F32 R80, R172, R158, R80 ;  /* 0x0000009eac50723c */ /* 0x000fe80000001850 */
[----:B------:R-:W-:Y:S04]  /*6820*/  FMNMX.FTZ R112, R29, R116, !PT ;  /* 0x000000741d707209 */ /* 0x000fe80007810000 */
        /* <DEDUP_REMOVED lines=36> */
[----:B-1----:R-:W-:Y:S02]  /*6a70*/  FMNMX.FTZ R2, R2, R156, !PT ;  /* 0x0000009c02027209 */ /* 0x002fe40007810000 */
[----:B------:R-:W-:Y:S02]  /*6a80*/  FMNMX.FTZ R114, R31, R114, !PT ;  /* 0x000000721f727209 */ /* 0x000fe40007810000 */
[----:B------:R-:W-:Y:S01]  /*6a90*/  FMNMX.FTZ R112, R83, R112, !PT ;  /* 0x0000007053707209 */ /* 0x000fe20007810000 */
[----:B------:R-:W1:Y:S01]  /*6aa0*/  SHFL.BFLY PT, R157, R2, 0x1, 0x1f ;  /* 0x0c201f00029d7f89 */ /* 0x000e6200000e0000 */
[----:B------:R-:W-:Y:S04]  /*6ab0*/  FMNMX.FTZ R114, R42, R114, !PT ;  /* 0x000000722a727209 */ /* 0x000fe80007810000 */
[----:B------:R-:W-:Y:S03]  /*6ac0*/  FMNMX.FTZ R114, R43, R114, !PT ;  /* 0x000000722b727209 */ /* 0x000fe60007810000 */
[----:B------:R-:W3:Y:S01]  /*6ad0*/  SHFL.BFLY PT, R117, R112, 0x2, 0x1f ;  /* 0x0c401f0070757f89 */ /* 0x000ee200000e0000 */
[----:B------:R-:W-:Y:S04]  /*6ae0*/  FMNMX.FTZ R114, R46, R114, !PT ;  /* 0x000000722e727209 */ /* 0x000fe80007810000 */
[----:B------:R-:W-:Y:S02]  /*6af0*/  FMNMX.FTZ R114, R47, R114, !PT ;  /* 0x000000722f727209 */ /* 0x000fe40007810000 */
[----:B--2---:R-:W-:Y:S02]  /*6b00*/  FMNMX.FTZ R116, R113, R116, !PT ;  /* 0x0000007471747209 */ /* 0x004fe40007810000 */
[----:B------:R-:W-:Y:S03]  /*6b10*/  FMNMX.FTZ R114, R58, R114, !PT ;  /* 0x000000723a727209 */ /* 0x000fe60007810000 */
[----:B------:R-:W-:Y:S01]  /*6b20*/  SHFL.BFLY PT, R158, R116, 0x1, 0x1f ;  /* 0x0c201f00749e7f89 */ /* 0x000fe200000e0000 */
[----:B------:R-:W-:Y:S02]  /*6b30*/  FMNMX.FTZ R113, R59, R114, !PT ;  /* 0x000000723b717209 */ /* 0x000fe40007810000 */
[----:B-1----:R-:W-:Y:S02]  /*6b40*/  FMNMX.FTZ R114, R2, R157, !PT ;  /* 0x0000009d02727209 */ /* 0x002fe40007810000 */
[----:B------:R-:W-:Y:S03]  /*6b50*/  FMNMX.FTZ R113, R62, R113, !PT ;  /* 0x000000713e717209 */ /* 0x000fe60007810000 */
[C---:B------:R-:W-:Y:S01]  /*6b60*/  FADD.FTZ R0, -R114.reuse, R0 ;  /* 0x0000000072007221 */ /* 0x040fe20000010100 */
[----:B------:R-:W-:Y:S01]  /*6b70*/  FMNMX.FTZ R2, R63, R113, !PT ;  /* 0x000000713f027209 */ /* 0x000fe20007810000 */
[----:B------:R-:W-:Y:S01]  /*6b80*/  FMUL.FTZ R164, R114, c[0x0][0x2d0] ;  /* 0x0000b40072a47a20 */ /* 0x000fe20000410000 */
[----:B---3--:R-:W-:Y:S02]  /*6b90*/  FMNMX.FTZ R112, R112, R117, !PT ;  /* 0x0000007570707209 */ /* 0x008fe40007810000 */
[----:B------:R-:W-:Y:S01]  /*6ba0*/  FMNMX.FTZ R117, R74, R2, !PT ;  /* 0x000000024a757209 */ /* 0x000fe20007810000 */
[----:B------:R-:W-:Y:S02]  /*6bb0*/  FMUL.FTZ R2, R0, c[0x0][0x2d0] ;  /* 0x0000b40000027a20 */ /* 0x000fe40000410000 */
[----:B------:R-:W1:Y:S01]  /*6bc0*/  SHFL.BFLY PT, R156, R112, 0x1, 0x1f ;  /* 0x0c201f00709c7f89 */ /* 0x000e6200000e0000 */
[----:B------:R-:W-:Y:S01]  /*6bd0*/  FMNMX.FTZ R0, R75, R117, !PT ;  /* 0x000000754b007209 */ /* 0x000fe20007810000 */
[--C-:B------:R-:W-:Y:S01]  /*6be0*/  FFMA.FTZ R4, R4, c[0x0][0x2d0], -R164.reuse ;  /* 0x0000b40004047a23 */ /* 0x100fe200000108a4 */
[----:B------:R-:W2:Y:S01]  /*6bf0*/  MUFU.EX2 R117, R2 ;  /* 0x0000000200757308 */ /* 0x000ea20000000800 */
[--C-:B------:R-:W-:Y:S01]  /*6c00*/  FFMA.FTZ R37, R37, c[0x0][0x2d0], -R164.reuse ;  /* 0x0000b40025257a23 */ /* 0x100fe200000108a4 */
[----:B------:R-:W-:Y:S01]  /*6c10*/  FMNMX.FTZ R0, R78, R0, !PT ;  /* 0x000000004e007209 */ /* 0x000fe20007810000 */
[--C-:B------:R-:W-:Y:S03]  /*6c20*/  FFMA.FTZ R36, R36, c[0x0][0x2d0], -R164.reuse ;  /* 0x0000b40024247a23 */ /* 0x100fe600000108a4 */
[----:B------:R-:W-:Y:S04]  /*6c30*/  FMNMX.FTZ R0, R79, R0, !PT ;  /* 0x000000004f007209 */ /* 0x000fe80007810000 */
[----:B------:R-:W-:Y:S10]  /*6c40*/  MUFU.EX2 R232, R4 ;  /* 0x0000000400e87308 */ /* 0x000ff40000000800 */
[----:B------:R3:W-:Y:S01]  /*6c50*/  MUFU.EX2 R199, R36 ;  /* 0x0000002400c77308 */ /* 0x0007e20000000800 */
[----:B-1----:R-:W-:Y:S02]  /*6c60*/  FMNMX.FTZ R113, R112, R156, !PT ;  /* 0x0000009c70717209 */ /* 0x002fe40007810000 */
[----:B------:R-:W-:Y:S01]  /*6c70*/  FMNMX.FTZ R112, R116, R158, !PT ;  /* 0x0000009e74707209 */ /* 0x000fe20007810000 */
[----:B--2---:R-:W-:Y:S02]  /*6c80*/  FMUL.FTZ R84, R117, R84 ;  /* 0x0000005475547220 */ /* 0x004fe40000410000 */
[C---:B------:R-:W-:Y:S02]  /*6c90*/  FADD.FTZ R2, -R113.reuse, R3 ;  /* 0x0000000371027221 */ /* 0x040fe40000010100 */
[----:B------:R-:W1:Y:S01]  /*6ca0*/  SHFL.BFLY PT, R3, R0, 0x2, 0x1f ;  /* 0x0c401f0000037f89 */ /* 0x000e6200000e0000 */
[----:B------:R-:W-:Y:S01]  /*6cb0*/  FMUL.FTZ R165, R113, c[0x0][0x2d0] ;  /* 0x0000b40071a57a20 */ /* 0x000fe20000410000 */
[----:B------:R-:W-:Y:S01]  /*6cc0*/  MUFU.EX2 R198, R37 ;  /* 0x0000002500c67308 */ /* 0x000fe20000000800 */
[----:B------:R-:W-:Y:S02]  /*6cd0*/  FMUL.FTZ R2, R2, c[0x0][0x2d0] ;  /* 0x0000b40002027a20 */ /* 0x000fe40000410000 */
[--C-:B------:R-:W-:Y:S02]  /*6ce0*/  FFMA.FTZ R55, R55, c[0x0][0x2d0], -R165.reuse ;  /* 0x0000b40037377a23 */ /* 0x100fe400000108a5 */
[--C-:B------:R-:W-:Y:S02]  /*6cf0*/  FFMA.FTZ R67, R67, c[0x0][0x2d0], -R165.reuse ;  /* 0x0000b40043437a23 */ /* 0x100fe400000108a5 */
[----:B------:R-:W-:Y:S02]  /*6d00*/  FMUL.FTZ R166, R112, c[0x0][0x2d0] ;  /* 0x0000b40070a67a20 */ /* 0x000fe40000410000 */
[----:B------:R-:W-:Y:S01]  /*6d10*/  FMUL.FTZ R85, R117, R85 ;  /* 0x0000005575557220 */ /* 0x000fe20000410000 */
[----:B------:R2:W4:Y:S01]  /*6d20*/  MUFU.EX2 R116, R2 ;  /* 0x0000000200747308 */ /* 0x0005220000000800 */
[--C-:B------:R-:W-:Y:S02]  /*6d30*/  FFMA.FTZ R38, R38, c[0x0][0x2d0], -R165.reuse ;  /* 0x0000b40026267a23 */ /* 0x100fe400000108a5 */
[----:B------:R-:W-:Y:S02]  /*6d40*/  FFMA.FTZ R39, R39, c[0x0][0x2d0], -R165 ;  /* 0x0000b40027277a23 */ /* 0x000fe400000108a5 */
[----:B---3--:R-:W-:Y:S02]  /*6d50*/  FFMA.FTZ R36, R48, c[0x0][0x2d0], -R164 ;  /* 0x0000b40030247a23 */ /* 0x008fe400000108a4 */
[----:B------:R-:W-:Y:S02]  /*6d60*/  FFMA.FTZ R41, R41, c[0x0][0x2d0], -R166 ;  /* 0x0000b40029297a23 */ /* 0x000fe400000108a6 */
[C---:B------:R-:W-:Y:S01]  /*6d70*/  FMUL.FTZ R96, R117.reuse, R96 ;  /* 0x0000006075607220 */ /* 0x040fe20000410000 */
[----:B------:R3:W-:Y:S01]  /*6d80*/  MUFU.EX2 R197, R36 ;  /* 0x0000002400c57308 */ /* 0x0007e20000000800 */
[----:B------:R-:W-:Y:S01]  /*6d90*/  FMUL.FTZ R97, R117, R97 ;  /* 0x0000006175617220 */ /* 0x000fe20000410000 */
[----:B-1----:R-:W-:Y:S01]  /*6da0*/  FMNMX.FTZ R0, R0, R3, !PT ;  /* 0x0000000300007209 */ /* 0x002fe20007810000 */
[--C-:B------:R-:W-:Y:S02]  /*6db0*/  FFMA.FTZ R3, R17, c[0x0][0x2d0], -R164.reuse ;  /* 0x0000b40011037a23 */ /* 0x100fe400000108a4 */
[C---:B------:R-:W-:Y:S02]  /*6dc0*/  FMUL.FTZ R17, R117.reuse, R133 ;  /* 0x0000008575117220 */ /* 0x040fe40000410000 */
[C---:B------:R-:W-:Y:S02]  /*6dd0*/  FMUL.FTZ R100, R117.reuse, R100 ;  /* 0x0000006475647220 */ /* 0x040fe40000410000 */
[C---:B------:R-:W-:Y:S01]  /*6de0*/  FMUL.FTZ R101, R117.reuse, R101 ;  /* 0x0000006575657220 */ /* 0x040fe20000410000 */
[----:B------:R1:W-:Y:S01]  /*6df0*/  MUFU.EX2 R240, R3 ;  /* 0x0000000300f07308 */ /* 0x0003e20000000800 */
[C---:B------:R-:W-:Y:S02]  /*6e00*/  FMUL.FTZ R108, R117.reuse, R108 ;  /* 0x0000006c756c7220 */ /* 0x040fe40000410000 */
[----:B------:R-:W-:Y:S02]  /*6e10*/  FMUL.FTZ R109, R117, R109 ;  /* 0x0000006d756d7220 */ /* 0x000fe40000410000 */
[----:B--2---:R-:W-:Y:S02]  /*6e20*/  FADD.FTZ R2, -R112, R115 ;  /* 0x0000007370027221 */ /* 0x004fe40000010100 */
[----:B----4-:R-:W-:Y:S02]  /*6e30*/  FMUL.FTZ R86, R116, R86 ;  /* 0x0000005674567220 */ /* 0x010fe40000410000 */
[----:B------:R-:W-:Y:S01]  /*6e40*/  FMUL.FTZ R2, R2, c[0x0][0x2d0] ;  /* 0x0000b40002027a20 */ /* 0x000fe20000410000 */
[----:B------:R-:W-:Y:S01]  /*6e50*/  MUFU.EX2 R195, R38 ;  /* 0x0000002600c37308 */ /* 0x000fe20000000800 */
[C---:B------:R-:W-:Y:S02]  /*6e60*/  FMUL.FTZ R87, R116.reuse, R87 ;  /* 0x0000005774577220 */ /* 0x040fe40000410000 */
[C---:B------:R-:W-:Y:S02]  /*6e70*/  FMUL.FTZ R98, R116.reuse, R98 ;  /* 0x0000006274627220 */ /* 0x040fe40000410000 */
[C---:B------:R-:W-:Y:S02]  /*6e80*/  FMUL.FTZ R99, R116.reuse, R99 ;  /* 0x0000006374637220 */ /* 0x040fe40000410000 */
[C---:B------:R-:W-:Y:S02]  /*6e90*/  FMUL.FTZ R102, R116.reuse, R102 ;  /* 0x0000006674667220 */ /* 0x040fe40000410000 */
[C---:B------:R-:W-:Y:S01]  /*6ea0*/  FMUL.FTZ R103, R116.reuse, R103 ;  /* 0x0000006774677220 */ /* 0x040fe20000410000 */
[----:B------:R2:W4:Y:S01]  /*6eb0*/  MUFU.EX2 R115, R2 ;  /* 0x0000000200737308 */ /* 0x0005220000000800 */
[----:B---3--:R-:W-:Y:S02]  /*6ec0*/  FFMA.FTZ R36, R49, c[0x0][0x2d0], -R164 ;  /* 0x0000b40031247a23 */ /* 0x008fe400000108a4 */
[----:B------:R-:W-:Y:S02]  /*6ed0*/  FMUL.FTZ R110, R116, R110 ;  /* 0x0000006e746e7220 */ /* 0x000fe40000410000 */
[--C-:B-1----:R-:W-:Y:S02]  /*6ee0*/  FFMA.FTZ R3, R6, c[0x0][0x2d0], -R165.reuse ;  /* 0x0000b40006037a23 */ /* 0x102fe400000108a5 */
[----:B------:R-:W-:Y:S02]  /*6ef0*/  FMUL.FTZ R111, R116, R111 ;  /* 0x0000006f746f7220 */ /* 0x000fe40000410000 */
[--C-:B------:R-:W-:Y:S01]  /*6f00*/  FFMA.FTZ R50, R50, c[0x0][0x2d0], -R165.reuse ;  /* 0x0000b40032327a23 */ /* 0x100fe200000108a5 */
[----:B------:R1:W-:Y:S01]  /*6f10*/  MUFU.EX2 R233, R3 ;  /* 0x0000000300e97308 */ /* 0x0003e20000000800 */
[----:B------:R-:W-:Y:S02]  /*6f20*/  FFMA.FTZ R51, R51, c[0x0][0x2d0], -R165 ;  /* 0x0000b40033337a23 */ /* 0x000fe400000108a5 */
[--C-:B------:R-:W-:Y:S02]  /*6f30*/  FFMA.FTZ R40, R40, c[0x0][0x2d0], -R166.reuse ;  /* 0x0000b40028287a23 */ /* 0x100fe400000108a6 */
[----:B------:R-:W-:Y:S05]  /*6f40*/  FFMA.FTZ R56, R56, c[0x0][0x2d0], -R166 ;  /* 0x0000b40038387a23 */ /* 0x000fea00000108a6 */
[----:B------:R3:W-:Y:S01]  /*6f50*/  MUFU.EX2 R196, R36 ;  /* 0x0000002400c47308 */ /* 0x0007e20000000800 */
[--C-:B--2---:R-:W-:Y:S01]  /*6f60*/  FFMA.FTZ R2, R5, c[0x0][0x2d0], -R164.reuse ;  /* 0x0000b40005027a23 */ /* 0x104fe200000108a4 */
[----:B------:R-:W-:Y:S01]  /*6f70*/  @P0 SHF.R.S32.HI R5, RZ, 0x1f, R215 ;  /* 0x0000001fff050819 */ /* 0x000fe200000114d7 */
[C---:B----4-:R-:W-:Y:S02]  /*6f80*/  FMUL.FTZ R88, R115.reuse, R88 ;  /* 0x0000005873587220 */ /* 0x050fe40000410000 */
[C---:B------:R-:W-:Y:S05]  /*6f90*/  FMUL.FTZ R89, R115.reuse, R89 ;  /* 0x0000005973597220 */ /* 0x040fea0000410000 */
[----:B------:R2:W-:Y:S01]  /*6fa0*/  MUFU.EX2 R239, R2 ;  /* 0x0000000200ef7308 */ /* 0x0005e20000000800 */
[C---:B------:R-:W-:Y:S02]  /*6fb0*/  FMUL.FTZ R92, R115.reuse, R92 ;  /* 0x0000005c735c7220 */ /* 0x040fe40000410000 */
[----:B------:R-:W-:Y:S02]  /*6fc0*/  FMUL.FTZ R93, R115, R93 ;  /* 0x0000005d735d7220 */ /* 0x000fe40000410000 */
[--C-:B-1----:R-:W-:Y:S02]  /*6fd0*/  FFMA.FTZ R3, R7, c[0x0][0x2d0], -R165.reuse ;  /* 0x0000b40007037a23 */ /* 0x102fe400000108a5 */
[C---:B------:R-:W-:Y:S02]  /*6fe0*/  FMUL.FTZ R104, R115.reuse, R104 ;  /* 0x0000006873687220 */ /* 0x040fe40000410000 */
[----:B------:R-:W-:Y:S01]  /*6ff0*/  FMUL.FTZ R105, R115, R105 ;  /* 0x0000006973697220 */ /* 0x000fe20000410000 */
[----:B------:R1:W-:Y:S01]  /*7000*/  MUFU.EX2 R235, R3 ;  /* 0x0000000300eb7308 */ /* 0x0003e20000000800 */
[----:B------:R-:W-:Y:S02]  /*7010*/  @P0 IMAD R7, R5, c[0x0][0x1e0], RZ ;  /* 0x0000780005070a24 */ /* 0x000fe400078e02ff */
[C---:B------:R-:W-:Y:S02]  /*7020*/  FMUL.FTZ R37, R115.reuse, R153 ;  /* 0x0000009973257220 */ /* 0x040fe40000410000 */
[----:B---3--:R-:W-:Y:S05]  /*7030*/  FMUL.FTZ R36, R115, R152 ;  /* 0x0000009873247220 */ /* 0x008fea0000410000 */
[----:B------:R-:W-:Y:S01]  /*7040*/  MUFU.EX2 R194, R39 ;  /* 0x0000002700c27308 */ /* 0x000fe20000000800 */
[----:B--2---:R-:W-:Y:S02]  /*7050*/  FFMA.FTZ R2, R16, c[0x0][0x2d0], -R164 ;  /* 0x0000b40010027a23 */ /* 0x004fe400000108a4 */
[--C-:B------:R-:W-:Y:S02]  /*7060*/  FFMA.FTZ R16, R28, c[0x0][0x2d0], -R166.reuse ;  /* 0x0000b4001c107a23 */ /* 0x100fe400000108a6 */
[----:B------:R-:W-:Y:S05]  /*7070*/  FMUL.FTZ R28, R117, R148 ;  /* 0x00000094751c7220 */ /* 0x000fea0000410000 */
[----:B------:R2:W-:Y:S01]  /*7080*/  MUFU.EX2 R238, R2 ;  /* 0x0000000200ee7308 */ /* 0x0005e20000000800 */
[----:B-1----:R-:W-:Y:S02]  /*7090*/  FFMA.FTZ R3, R18, c[0x0][0x2d0], -R165 ;  /* 0x0000b40012037a23 */ /* 0x002fe400000108a5 */
[----:B------:R-:W-:Y:S07]  /*70a0*/  FMUL.FTZ R18, R116, R134 ;  /* 0x0000008674127220 */ /* 0x000fee0000410000 */
[----:B------:R1:W-:Y:S10]  /*70b0*/  MUFU.EX2 R236, R3 ;  /* 0x0000000300ec7308 */ /* 0x0003f40000000800 */
[----:B------:R-:W-:Y:S01]  /*70c0*/  MUFU.EX2 R193, R50 ;  /* 0x0000003200c17308 */ /* 0x000fe20000000800 */
[----:B--2---:R-:W2:Y:S09]  /*70d0*/  SHFL.BFLY PT, R2, R0, 0x1, 0x1f ;  /* 0x0c201f0000027f89 */ /* 0x004eb200000e0000 */
[----:B------:R-:W-:Y:S01]  /*70e0*/  MUFU.EX2 R192, R51 ;  /* 0x0000003300c07308 */ /* 0x000fe20000000800 */
[--C-:B-1----:R-:W-:Y:S02]  /*70f0*/  FFMA.FTZ R3, R8, c[0x0][0x2d0], -R166.reuse ;  /* 0x0000b40008037a23 */ /* 0x102fe400000108a6 */
[----:B------:R-:W-:Y:S01]  /*7100*/  @P0 IMAD R8, R215, c[0x0][0x1e4], R7 ;  /* 0x00007900d7080a24 */ /* 0x000fe200078e0207 */
[----:B------:R-:W-:Y:S06]  /*7110*/  @P0 MOV R7, R252 ;  /* 0x000000fc00070202 */ /* 0x000fec0000000f00 */
[----:B------:R1:W-:Y:S01]  /*7120*/  MUFU.EX2 R229, R3 ;  /* 0x0000000300e57308 */ /* 0x0003e20000000800 */
[----:B--2---:R-:W-:Y:S01]  /*7130*/  FMNMX.FTZ R2, R0, R2, !PT ;  /* 0x0000000200027209 */ /* 0x004fe20007810000 */
[----:B------:R-:W-:Y:S08]  /*7140*/  FFMA.FTZ R0, R19, c[0x0][0x2d0], -R165 ;  /* 0x0000b40013007a23 */ /* 0x000ff000000108a5 */
[----:B------:R2:W-:Y:S01]  /*7150*/  MUFU.EX2 R191, R40 ;  /* 0x0000002800bf7308 */ /* 0x0005e20000000800 */
[----:B------:R-:W-:Y:S09]  /*7160*/  FMUL.FTZ R19, R116, R135 ;  /* 0x0000008774137220 */ /* 0x000ff20000410000 */
[----:B------:R3:W-:Y:S01]  /*7170*/  MUFU.EX2 R237, R0 ;  /* 0x0000000000ed7308 */ /* 0x0007e20000000800 */
[----:B-1----:R-:W-:Y:S02]  /*7180*/  FFMA.FTZ R3, R9, c[0x0][0x2d0], -R166 ;  /* 0x0000b40009037a23 */ /* 0x002fe400000108a6 */
[----:B------:R-:W-:Y:S02]  /*7190*/  FFMA.FTZ R9, R21, c[0x0][0x2d0], -R164 ;  /* 0x0000b40015097a23 */ /* 0x000fe400000108a4 */
[----:B------:R-:W-:Y:S05]  /*71a0*/  FMUL.FTZ R21, R117, R137 ;  /* 0x0000008975157220 */ /* 0x000fea0000410000 */
[----:B------:R1:W-:Y:S01]  /*71b0*/  MUFU.EX2 R230, R3 ;  /* 0x0000000300e67308 */ /* 0x0003e20000000800 */
[----:B--2---:R-:W-:Y:S02]  /*71c0*/  FFMA.FTZ R40, R44, c[0x0][0x2d0], -R166 ;  /* 0x0000b4002c287a23 */ /* 0x004fe400000108a6 */
[--C-:B------:R-:W-:Y:S02]  /*71d0*/  FFMA.FTZ R44, R52, c[0x0][0x2d0], -R164.reuse ;  /* 0x0000b400342c7a23 */ /* 0x100fe400000108a4 */
[----:B------:R-:W-:Y:S05]  /*71e0*/  FFMA.FTZ R52, R64, c[0x0][0x2d0], -R164 ;  /* 0x0000b40040347a23 */ /* 0x000fea00000108a4 */
[----:B------:R2:W-:Y:S01]  /*71f0*/  MUFU.EX2 R227, R9 ;  /* 0x0000000900e37308 */ /* 0x0005e20000000800 */
[----:B---3--:R-:W-:Y:S04]  /*7200*/  FADD.FTZ R0, -R2, R118 ;  /* 0x0000007602007221 */ /* 0x008fe80000010100 */
[----:B------:R-:W-:Y:S05]  /*7210*/  FMUL.FTZ R0, R0, c[0x0][0x2d0] ;  /* 0x0000b40000007a20 */ /* 0x000fea0000410000 */
[----:B------:R3:W-:Y:S01]  /*7220*/  MUFU.EX2 R189, R40 ;  /* 0x0000002800bd7308 */ /* 0x0007e20000000800 */
[--C-:B-1----:R-:W-:Y:S09]  /*7230*/  FFMA.FTZ R3, R12, c[0x0][0x2d0], -R166.reuse ;  /* 0x0000b4000c037a23 */ /* 0x102ff200000108a6 */
[----:B------:R1:W-:Y:S01]  /*7240*/  MUFU.EX2 R231, R3 ;  /* 0x0000000300e77308 */ /* 0x0003e20000000800 */
[----:B--2---:R-:W-:Y:S09]  /*7250*/  @P0 MOV R9, c[0x0][0x1e4] ;  /* 0x0000790000090a02 */ /* 0x004ff20000000f00 */
[----:B------:R-:W2:Y:S01]  /*7260*/  MUFU.EX2 R0, R0 ;  /* 0x0000000000007308 */ /* 0x000ea20000000800 */
[--C-:B---3--:R-:W-:Y:S09]  /*7270*/  FFMA.FTZ R40, R45, c[0x0][0x2d0], -R166.reuse ;  /* 0x0000b4002d287a23 */ /* 0x108ff200000108a6 */
[----:B------:R-:W-:Y:S01]  /*7280*/  MUFU.EX2 R190, R41 ;  /* 0x0000002900be7308 */ /* 0x000fe20000000800 */
[----:B-1----:R-:W-:Y:S02]  /*7290*/  FFMA.FTZ R3, R13, c[0x0][0x2d0], -R166 ;  /* 0x0000b4000d037a23 */ /* 0x002fe400000108a6 */
[----:B------:R-:W-:Y:S07]  /*72a0*/  FMUL.FTZ R13, R115, R129 ;  /* 0x00000081730d7220 */ /* 0x000fee0000410000 */
[----:B------:R1:W-:Y:S01]  /*72b0*/  MUFU.EX2 R234, R3 ;  /* 0x0000000300ea7308 */ /* 0x0003e20000000800 */
[C---:B--2---:R-:W-:Y:S02]  /*72c0*/  FMUL.FTZ R90, R0.reuse, R90 ;  /* 0x0000005a005a7220 */ /* 0x044fe40000410000 */
[C---:B------:R-:W-:Y:S02]  /*72d0*/  FMUL.FTZ R91, R0.reuse, R91 ;  /* 0x0000005b005b7220 */ /* 0x040fe40000410000 */
[C---:B------:R-:W-:Y:S02]  /*72e0*/  FMUL.FTZ R94, R0.reuse, R94 ;  /* 0x0000005e005e7220 */ /* 0x040fe40000410000 */
[C---:B------:R-:W-:Y:S03]  /*72f0*/  FMUL.FTZ R95, R0.reuse, R95 ;  /* 0x0000005f005f7220 */ /* 0x040fe60000410000 */
[----:B------:R-:W-:Y:S01]  /*7300*/  MUFU.EX2 R188, R40 ;  /* 0x0000002800bc7308 */ /* 0x000fe20000000800 */
[C---:B------:R-:W-:Y:S02]  /*7310*/  FMUL.FTZ R106, R0.reuse, R106 ;  /* 0x0000006a006a7220 */ /* 0x040fe40000410000 */
[C---:B------:R-:W-:Y:S02]  /*7320*/  FMUL.FTZ R107, R0.reuse, R107 ;  /* 0x0000006b006b7220 */ /* 0x040fe40000410000 */
[C---:B------:R-:W-:Y:S02]  /*7330*/  FMUL.FTZ R38, R0.reuse, R154 ;  /* 0x0000009a00267220 */ /* 0x040fe40000410000 */
[----:B------:R-:W-:Y:S03]  /*7340*/  FMUL.FTZ R39, R0, R155 ;  /* 0x0000009b00277220 */ /* 0x000fe60000410000 */
[----:B------:R2:W-:Y:S01]  /*7350*/  MUFU.EX2 R187, R44 ;  /* 0x0000002c00bb7308 */ /* 0x0005e20000000800 */
[----:B-1----:R-:W-:Y:S04]  /*7360*/  FMUL.FTZ R3, R2, c[0x0][0x2d0] ;  /* 0x0000b40002037a20 */ /* 0x002fe80000410000 */
[--C-:B------:R-:W-:Y:S02]  /*7370*/  FFMA.FTZ R4, R10, c[0x0][0x2d0], -R3.reuse ;  /* 0x0000b4000a047a23 */ /* 0x100fe40000010803 */
[--C-:B------:R-:W-:Y:S03]  /*7380*/  FFMA.FTZ R6, R15, c[0x0][0x2d0], -R3.reuse ;  /* 0x0000b4000f067a23 */ /* 0x100fe60000010803 */
[----:B------:R-:W-:Y:S01]  /*7390*/  MUFU.EX2 R183, R55 ;  /* 0x0000003700b77308 */ /* 0x000fe20000000800 */
[----:B------:R-:W-:Y:S02]  /*73a0*/  FMUL.FTZ R15, R0, R131 ;  /* 0x00000083000f7220 */ /* 0x000fe40000410000 */
[--C-:B------:R-:W-:Y:S02]  /*73b0*/  FFMA.FTZ R26, R26, c[0x0][0x2d0], -R3.reuse ;  /* 0x0000b4001a1a7a23 */ /* 0x100fe40000010803 */
[--C-:B------:R-:W-:Y:S02]  /*73c0*/  FFMA.FTZ R27, R27, c[0x0][0x2d0], -R3.reuse ;  /* 0x0000b4001b1b7a23 */ /* 0x100fe40000010803 */
[--C-:B------:R-:W-:Y:S02]  /*73d0*/  FFMA.FTZ R30, R30, c[0x0][0x2d0], -R3.reuse ;  /* 0x0000b4001e1e7a23 */ /* 0x100fe40000010803 */
[--C-:B------:R-:W-:Y:S01]  /*73e0*/  FFMA.FTZ R31, R31, c[0x0][0x2d0], -R3.reuse ;  /* 0x0000b4001f1f7a23 */ /* 0x100fe20000010803 */
[----:B------:R1:W-:Y:S01]  /*73f0*/  MUFU.EX2 R171, R4 ;  /* 0x0000000400ab7308 */ /* 0x0003e20000000800 */
[--C-:B------:R-:W-:Y:S02]  /*7400*/  FFMA.FTZ R42, R42, c[0x0][0x2d0], -R3.reuse ;  /* 0x0000b4002a2a7a23 */ /* 0x100fe40000010803 */
[--C-:B------:R-:W-:Y:S02]  /*7410*/  FFMA.FTZ R43, R43, c[0x0][0x2d0], -R3.reuse ;  /* 0x0000b4002b2b7a23 */ /* 0x100fe40000010803 */
[--C-:B--2---:R-:W-:Y:S02]  /*7420*/  FFMA.FTZ R44, R53, c[0x0][0x2d0], -R164.reuse ;  /* 0x0000b400352c7a23 */ /* 0x104fe400000108a4 */
[--C-:B------:R-:W-:Y:S02]  /*7430*/  FFMA.FTZ R46, R46, c[0x0][0x2d0], -R3.reuse ;  /* 0x0000b4002e2e7a23 */ /* 0x100fe40000010803 */
[--C-:B------:R-:W-:Y:S01]  /*7440*/  FFMA.FTZ R47, R47, c[0x0][0x2d0], -R3.reuse ;  /* 0x0000b4002f2f7a23 */ /* 0x100fe20000010803 */
[----:B------:R2:W-:Y:S10]  /*7450*/  MUFU.EX2 R174, R6 ;  /* 0x0000000600ae7308 */ /* 0x0005f40000000800 */
[----:B------:R3:W-:Y:S01]  /*7460*/  MUFU.EX2 R170, R26 ;  /* 0x0000001a00aa7308 */ /* 0x0007e20000000800 */
[--C-:B-1----:R-:W-:Y:S09]  /*7470*/  FFMA.FTZ R4, R11, c[0x0][0x2d0], -R3.reuse ;  /* 0x0000b4000b047a23 */ /* 0x102ff20000010803 */
[----:B------:R1:W-:Y:S01]  /*7480*/  MUFU.EX2 R172, R4 ;  /* 0x0000000400ac7308 */ /* 0x0003e20000000800 */
[----:B--2---:R-:W-:Y:S09]  /*7490*/  @P0 MOV R6, R218 ;  /* 0x000000da00060202 */ /* 0x004ff20000000f00 */
[----:B------:R2:W-:Y:S01]  /*74a0*/  MUFU.EX2 R218, R16 ;  /* 0x0000001000da7308 */ /* 0x0005e20000000800 */
[----:B---3--:R-:W-:Y:S09]  /*74b0*/  FMUL.FTZ R26, R0, R146 ;  /* 0x00000092001a7220 */ /* 0x008ff20000410000 */
[----:B------:R3:W-:Y:S01]  /*74c0*/  MUFU.EX2 R169, R27 ;  /* 0x0000001b00a97308 */ /* 0x0007e20000000800 */
[----:B-1----:R-:W-:Y:S02]  /*74d0*/  FFMA.FTZ R4, R14, c[0x0][0x2d0], -R3 ;  /* 0x0000b4000e047a23 */ /* 0x002fe40000010803 */
[C---:B------:R-:W-:Y:S07]  /*74e0*/  FMUL.FTZ R14, R0.reuse, R130 ;  /* 0x00000082000e7220 */ /* 0x040fee0000410000 */
[----:B------:R1:W-:Y:S01]  /*74f0*/  MUFU.EX2 R173, R4 ;  /* 0x0000000400ad7308 */ /* 0x0003e20000000800 */
[----:B--2---:R-:W-:Y:S09]  /*7500*/  FMUL.FTZ R16, R117, R132 ;  /* 0x0000008475107220 */ /* 0x004ff20000410000 */
[----:B------:R2:W-:Y:S01]  /*7510*/  MUFU.EX2 R168, R30 ;  /* 0x0000001e00a87308 */ /* 0x0005e20000000800 */
[----:B---3--:R-:W-:Y:S09]  /*7520*/  FMUL.FTZ R27, R0, R147 ;  /* 0x00000093001b7220 */ /* 0x008ff20000410000 */
[----:B------:R3:W-:Y:S01]  /*7530*/  MUFU.EX2 R167, R31 ;  /* 0x0000001f00a77308 */ /* 0x0007e20000000800 */
[----:B-1----:R-:W-:Y:S05]  /*7540*/  @P0 IMAD.WIDE.U32 R4, R215, c[0x0][0x1e0], RZ ;  /* 0x00007800d7040a25 */ /* 0x002fea00078e00ff */
[----:B------:R-:W-:Y:S01]  /*7550*/  @P0 IADD3 R5, R5, R8, RZ ;  /* 0x0000000805050210 */ /* 0x000fe20007ffe0ff */
[----:B------:R-:W-:Y:S03]  /*7560*/  FFMA.FTZ R8, R20, c[0x0][0x2d0], -R164 ;  /* 0x0000b40014087a23 */ /* 0x000fe600000108a4 */
[----:B------:R1:W-:Y:S01]  /*7570*/  MUFU.EX2 R186, R44 ;  /* 0x0000002c00ba7308 */ /* 0x0003e20000000800 */
[----:B------:R-:W-:Y:S01]  /*7580*/  @P0 IMAD.WIDE.U32 R6, R4, 0x50, R6 ;  /* 0x0000005004060825 */ /* 0x000fe200078e0006 */
[----:B------:R-:W-:Y:S03]  /*7590*/  @P0 MOV R4, c[0x0][0x1e0] ;  /* 0x0000780000040a02 */ /* 0x000fe60000000f00 */
[----:B------:R-:W-:Y:S01]  /*75a0*/  FFMA.FTZ R20, R29, c[0x0][0x2d0], -R166 ;  /* 0x0000b4001d147a23 */ /* 0x000fe200000108a6 */
[----:B------:R-:W-:Y:S01]  /*75b0*/  @P0 LEA R10, P2, R6, c[0x0][0x1c8], 0x1 ;  /* 0x00007200060a0a11 */ /* 0x000fe200078408ff */
[----:B------:R-:W-:Y:S01]  /*75c0*/  FMUL.FTZ R29, R117, R149 ;  /* 0x00000095751d7220 */ /* 0x000fe20000410000 */
[----:B------:R-:W-:Y:S01]  /*75d0*/  @P0 SHF.L.U64.HI R12, R4, 0x5, R9 ;  /* 0x00000005040c0819 */ /* 0x000fe20000010209 */
[C---:B--2---:R-:W-:Y:S01]  /*75e0*/  FMUL.FTZ R30, R116.reuse, R150 ;  /* 0x00000096741e7220 */ /* 0x044fe20000410000 */
[----:B------:R2:W4:Y:S01]  /*75f0*/  MUFU.EX2 R228, R8 ;  /* 0x0000000800e47308 */ /* 0x0005220000000800 */
[----:B---3--:R-:W-:Y:S09]  /*7600*/  FMUL.FTZ R31, R116, R151 ;  /* 0x00000097741f7220 */ /* 0x008ff20000410000 */
[----:B------:R3:W-:Y:S01]  /*7610*/  MUFU.EX2 R217, R20 ;  /* 0x0000001400d97308 */ /* 0x0007e20000000800 */
[----:B-1----:R-:W-:Y:S09]  /*7620*/  FFMA.FTZ R44, R54, c[0x0][0x2d0], -R165 ;  /* 0x0000b400362c7a23 */ /* 0x002ff200000108a5 */
[----:B------:R-:W-:Y:S01]  /*7630*/  MUFU.EX2 R185, R44 ;  /* 0x0000002c00b97308 */ /* 0x000fe20000000800 */
[----:B--2---:R-:W-:Y:S01]  /*7640*/  @P0 IMAD R8, R5, 0x50, RZ ;  /* 0x0000005005080824 */ /* 0x004fe200078e02ff */
[----:B------:R-:W-:Y:S02]  /*7650*/  @P0 SHF.L.U32 R5, R4, 0x5, RZ ;  /* 0x0000000504050819 */ /* 0x000fe400000006ff */
[----:B----4-:R-:W-:Y:S02]  /*7660*/  F2FP.PACK_AB R48, R227, R228 ;  /* 0x000000e4e330723e */ /* 0x010fe400000000ff */
[----:B------:R-:W-:Y:S04]  /*7670*/  @P0 IADD3 R7, R7, R8, RZ ;  /* 0x0000000807070210 */ /* 0x000fe80007ffe0ff */
[----:B------:R-:W-:Y:S01]  /*7680*/  MUFU.EX2 R184, R52 ;  /* 0x0000003400b87308 */ /* 0x000fe20000000800 */
[-C--:B------:R-:W-:Y:S02]  /*7690*/  @P0 IADD3 R8, P4, R10, R5.reuse, RZ ;  /* 0x000000050a080210 */ /* 0x080fe40007f9e0ff */
[----:B------:R-:W-:Y:S01]  /*76a0*/  @P0 LEA.HI.X R11, R6, c[0x0][0x1cc], R7, 0x1, P2 ;  /* 0x00007300060b0a11 */ /* 0x000fe200010f0c07 */
[--C-:B------:R-:W-:Y:S01]  /*76b0*/  FFMA.FTZ R7, R32, c[0x0][0x2d0], -R164.reuse ;  /* 0x0000b40020077a23 */ /* 0x100fe200000108a4 */
[-C--:B------:R-:W-:Y:S01]  /*76c0*/  @P0 IADD3 R6, P3, R8, R5.reuse, RZ ;  /* 0x0000000508060210 */ /* 0x080fe20007f7e0ff */
[----:B---3--:R-:W-:Y:S01]  /*76d0*/  FMUL.FTZ R20, R117, R136 ;  /* 0x0000008875147220 */ /* 0x008fe20000410000 */
[----:B------:R-:W-:Y:S01]  /*76e0*/  @P0 IADD3.X R9, R11, R12, RZ, P4, !PT ;  /* 0x0000000c0b090210 */ /* 0x000fe200027fe4ff */
[----:B------:R1:W-:Y:S01]  /*76f0*/  @P0 LDGSTS.E.BYPASS.LTC128B.128 [R216+0x2900], [R10.64], !P1 ;  /* 0x029000000ad80fae */ /* 0x0003e2000c901d48 */
[-C--:B------:R-:W-:Y:S01]  /*7700*/  @P0 IADD3 R4, P2, R6, R5.reuse, RZ ;  /* 0x0000000506040210 */ /* 0x080fe20007f5e0ff */
[----:B------:R2:W-:Y:S01]  /*7710*/  MUFU.EX2 R226, R7 ;  /* 0x0000000700e27308 */ /* 0x0005e20000000800 */
[----:B------:R-:W-:Y:S05]  /*7720*/  FMUL.FTZ R32, R115, R140 ;  /* 0x0000008c73207220 */ /* 0x000fea0000410000 */
[----:B------:R3:W-:Y:S04]  /*7730*/  @P0 LDGSTS.E.BYPASS.LTC128B.128 [R216+0x3100], [R8.64], !P1 ;  /* 0x0310000008d80fae */ /* 0x0007e8000c901d48 */
[----:B------:R-:W-:Y:S10]  /*7740*/  MUFU.EX2 R180, R67 ;  /* 0x0000004300b47308 */ /* 0x000ff40000000800 */
[----:B------:R4:W-:Y:S01]  /*7750*/  MUFU.EX2 R179, R56 ;  /* 0x0000003800b37308 */ /* 0x0009e20000000800 */
[-C--:B--2---:R-:W-:Y:S01]  /*7760*/  @P0 IADD3.X R7, R9, R12.reuse, RZ, P3, !PT ;  /* 0x0000000c09070210 */ /* 0x084fe20001ffe4ff */
[----:B-1----:R-:W-:Y:S01]  /*7770*/  FFMA.FTZ R11, R33, c[0x0][0x2d0], -R164 ;  /* 0x0000b400210b7a23 */ /* 0x002fe200000108a4 */
[----:B------:R-:W-:Y:S01]  /*7780*/  @P0 IADD3 R10, P3, R4, R5, RZ ;  /* 0x00000005040a0210 */ /* 0x000fe20007f7e0ff */
[----:B------:R-:W-:Y:S01]  /*7790*/  FMUL.FTZ R33, R115, R141 ;  /* 0x0000008d73217220 */ /* 0x000fe20000410000 */
[----:B------:R-:W-:Y:S01]  /*77a0*/  @P0 IADD3.X R5, R7, R12, RZ, P2, !PT ;  /* 0x0000000c07050210 */ /* 0x000fe200017fe4ff */
[----:B------:R1:W-:Y:S04]  /*77b0*/  @P0 LDGSTS.E.BYPASS.LTC128B.128 [R216+0x3900], [R6.64], !P1 ;  /* 0x0390000006d80fae */ /* 0x0003e8000c901d48 */
[----:B------:R2:W5:Y:S01]  /*77c0*/  MUFU.EX2 R225, R11 ;  /* 0x0000000b00e17308 */ /* 0x0005620000000800 */
[C---:B---3--:R-:W-:Y:S01]  /*77d0*/  FMUL.FTZ R8, R115.reuse, R120 ;  /* 0x0000007873087220 */ /* 0x048fe20000410000 */
[----:B------:R-:W-:Y:S01]  /*77e0*/  F2FP.PACK_AB R120, R230, R229 ;  /* 0x000000e5e678723e */ /* 0x000fe200000000ff */
[----:B------:R-:W-:Y:S01]  /*77f0*/  FMUL.FTZ R9, R115, R121 ;  /* 0x0000007973097220 */ /* 0x000fe20000410000 */
[----:B------:R-:W-:Y:S01]  /*7800*/  F2FP.PACK_AB R121, R172, R171 ;  /* 0x000000abac79723e */ /* 0x000fe200000000ff */
[----:B------:R3:W-:Y:S01]  /*7810*/  @P0 LDGSTS.E.BYPASS.LTC128B.128 [R216+0x4100], [R4.64], !P1 ;  /* 0x0410000004d80fae */ /* 0x0007e2000c901d48 */
[--C-:B----4-:R-:W-:Y:S01]  /*7820*/  FFMA.FTZ R56, R70, c[0x0][0x2d0], -R165.reuse ;  /* 0x0000b40046387a23 */ /* 0x110fe200000108a5 */
[----:B--2---:R-:W-:Y:S01]  /*7830*/  @P0 IADD3.X R11, R5, R12, RZ, P3, !PT ;  /* 0x0000000c050b0210 */ /* 0x004fe20001ffe4ff */
[----:B------:R-:W-:Y:S01]  /*7840*/  FFMA.FTZ R12, R25, c[0x0][0x2d0], -R166 ;  /* 0x0000b400190c7a23 */ /* 0x000fe200000108a6 */
[----:B-----5:R-:W-:Y:S01]  /*7850*/  F2FP.PACK_AB R50, R225, R226 ;  /* 0x000000e2e132723e */ /* 0x020fe200000000ff */
[--C-:B-1----:R-:W-:Y:S03]  /*7860*/  FFMA.FTZ R6, R22, c[0x0][0x2d0], -R165.reuse ;  /* 0x0000b40016067a23 */ /* 0x102fe600000108a5 */
[----:B------:R1:W-:Y:S01]  /*7870*/  @P0 LDGSTS.E.BYPASS.LTC128B.128 [R216+0x4900], [R10.64], !P1 ;  /* 0x049000000ad80fae */ /* 0x0003e2000c901d48 */
[----:B------:R2:W-:Y:S01]  /*7880*/  MUFU.EX2 R219, R12 ;  /* 0x0000000c00db7308 */ /* 0x0005e20000000800 */
[C---:B------:R-:W-:Y:S01]  /*7890*/  FMUL.FTZ R7, R116.reuse, R127 ;  /* 0x0000007f74077220 */ /* 0x040fe20000410000 */
[----:B------:R-:W-:Y:S01]  /*78a0*/  F2FP.PACK_AB R127, R237, R236 ;  /* 0x000000eced7f723e */ /* 0x000fe200000000ff */
[C---:B------:R-:W-:Y:S02]  /*78b0*/  FMUL.FTZ R22, R116.reuse, R138 ;  /* 0x0000008a74167220 */ /* 0x040fe40000410000 */
[--C-:B---3--:R-:W-:Y:S02]  /*78c0*/  FFMA.FTZ R4, R23, c[0x0][0x2d0], -R165.reuse ;  /* 0x0000b40017047a23 */ /* 0x108fe400000108a5 */
[----:B------:R-:W3:Y:S01]  /*78d0*/  LDSM.16.MT88.4 R156, [R200] ;  /* 0x00000000c89c783b */ /* 0x000ee20000004200 */
[----:B------:R-:W-:Y:S01]  /*78e0*/  FMUL.FTZ R5, R117, R125 ;  /* 0x0000007d75057220 */ /* 0x000fe20000410000 */
[----:B------:R-:W-:Y:S01]  /*78f0*/  F2FP.PACK_AB R125, R235, R233 ;  /* 0x000000e9eb7d723e */ /* 0x000fe200000000ff */
[----:B------:R4:W-:Y:S01]  /*7900*/  MUFU.EX2 R222, R4 ;  /* 0x0000000400de7308 */ /* 0x0009e20000000800 */
[----:B------:R-:W-:Y:S02]  /*7910*/  FMUL.FTZ R23, R116, R139 ;  /* 0x0000008b74177220 */ /* 0x000fe40000410000 */
[C---:B------:R-:W-:Y:S02]  /*7920*/  FMUL.FTZ R25, R115.reuse, R145 ;  /* 0x0000009173197220 */ /* 0x040fe40000410000 */
[----:B------:R-:W5:Y:S05]  /*7930*/  LDSM.16.MT88.4 R160, [R204] ;  /* 0x00000000cca0783b */ /* 0x000f6a0000004200 */
[----:B------:R3:W3:Y:S03]  /*7940*/  MUFU.EX2 R221, R6 ;  /* 0x0000000600dd7308 */ /* 0x0006e60000000800 */
[----:B------:R-:W-:Y:S01]  /*7950*/  LDSM.16.MT88.4 R132, [R203] ;  /* 0x00000000cb84783b */ /* 0x000fe20000004200 */
[----:B--2---:R-:W-:Y:S02]  /*7960*/  FMUL.FTZ R12, R115, R128 ;  /* 0x00000080730c7220 */ /* 0x004fe40000410000 */
[----:B-1----:R-:W-:Y:S01]  /*7970*/  FMUL.FTZ R10, R0, R122 ;  /* 0x0000007a000a7220 */ /* 0x002fe20000410000 */
[----:B------:R-:W-:Y:S01]  /*7980*/  F2FP.PACK_AB R122, R234, R231 ;  /* 0x000000e7ea7a723e */ /* 0x000fe200000000ff */
[----:B------:R-:W-:Y:S01]  /*7990*/  FMUL.FTZ R11, R0, R123 ;  /* 0x0000007b000b7220 */ /* 0x000fe20000410000 */
[----:B------:R-:W-:Y:S02]  /*79a0*/  F2FP.PACK_AB R123, R174, R173 ;  /* 0x000000adae7b723e */ /* 0x000fe400000000ff */
[----:B------:R-:W1:Y:S01]  /*79b0*/  LDSM.16.MT88.4 R128, [R201] ;  /* 0x00000000c980783b */ /* 0x000e620000004200 */
[--C-:B----4-:R-:W-:Y:S02]  /*79c0*/  FFMA.FTZ R4, R34, c[0x0][0x2d0], -R165.reuse ;  /* 0x0000b40022047a23 */ /* 0x110fe400000108a5 */
[----:B------:R-:W-:Y:S02]  /*79d0*/  FMUL.FTZ R34, R0, R142 ;  /* 0x0000008e00227220 */ /* 0x000fe40000410000 */
[----:B------:R2:W-:Y:S03]  /*79e0*/  MUFU.EX2 R223, R4 ;  /* 0x0000000400df7308 */ /* 0x0005e60000000800 */
[----:B------:R-:W-:Y:S01]  /*79f0*/  LDSM.16.MT88.4 R52, [R204+0x1000] ;  /* 0x00100000cc34783b */ /* 0x000fe20000004200 */
[----:B---3--:R-:W-:Y:S01]  /*7a00*/  FMUL.FTZ R6, R116, R126 ;  /* 0x0000007e74067220 */ /* 0x008fe20000410000 */
[----:B------:R-:W-:Y:S02]  /*7a10*/  F2FP.PACK_AB R126, R240, R238 ;  /* 0x000000eef07e723e */ /* 0x000fe400000000ff */
[----:B------:R-:W-:Y:S04]  /*7a20*/  F2FP.PACK_AB R49, R222, R221 ;  /* 0x000000ddde31723e */ /* 0x000fe800000000ff */
[----:B------:R-:W0:Y:S01]  /*7a30*/  LDGDEPBAR ;  /* 0x00000000000079af */ /* 0x000e220000000000 */
[----:B--2---:R-:W-:Y:S02]  /*7a40*/  FFMA.FTZ R4, R35, c[0x0][0x2d0], -R165 ;  /* 0x0000b40023047a23 */ /* 0x004fe400000108a5 */
[C---:B------:R-:W-:Y:S02]  /*7a50*/  FMUL.FTZ R35, R0.reuse, R143 ;  /* 0x0000008f00237220 */ /* 0x040fe40000410000 */
[----:B------:R2:W3:Y:S01]  /*7a60*/  MUFU.EX2 R224, R4 ;  /* 0x0000000400e07308 */ /* 0x0004e20000000800 */
[----:B------:R-:W-:Y:S04]  /*7a70*/  FFMA.FTZ R0, R0, R244, R171 ;  /* 0x000000f400007223 */ /* 0x000fe800000100ab */
[----:B------:R-:W-:Y:S02]  /*7a80*/  FADD.FTZ R0, R172, R0 ;  /* 0x00000000ac007221 */ /* 0x000fe40000010000 */
[----:B--2---:R-:W-:Y:S01]  /*7a90*/  FFMA.FTZ R4, R24, c[0x0][0x2d0], -R166 ;  /* 0x0000b40018047a23 */ /* 0x004fe200000108a6 */
[----:B---3--:R-:W-:Y:S01]  /*7aa0*/  F2FP.PACK_AB R51, R224, R223 ;  /* 0x000000dfe033723e */ /* 0x008fe200000000ff */
[----:B------:R-:W-:Y:S02]  /*7ab0*/  FMUL.FTZ R24, R115, R144 ;  /* 0x0000009073187220 */ /* 0x000fe40000410000 */
[----:B------:R2:W3:Y:S02]  /*7ac0*/  MUFU.EX2 R220, R4 ;  /* 0x0000000400dc7308 */ /* 0x0004e40000000800 */
[----:B--2---:R-:W-:Y:S01]  /*7ad0*/  FMUL.FTZ R4, R117, R124 ;  /* 0x0000007c75047220 */ /* 0x004fe20000410000 */
[----:B------:R-:W-:Y:S07]  /*7ae0*/  F2FP.PACK_AB R124, R239, R232 ;  /* 0x000000e8ef7c723e */ /* 0x000fee00000000ff */
[-C--:B------:R-:W-:Y:S08]  /*7af0*/  HMMA.16816.F32 R4, R124, R156.reuse, R4 ;  /* 0x0000009c7c04723c */ /* 0x080ff00000001804 */
[C---:B------:R-:W-:Y:S08]  /*7b00*/  HMMA.16816.F32 R8, R120.reuse, R156, R8 ;  /* 0x0000009c7808723c */ /* 0x040ff00000001808 */
[-C--:B------:R-:W-:Y:S08]  /*7b10*/  HMMA.16816.F32 R12, R120, R158.reuse, R12 ;  /* 0x0000009e780c723c */ /* 0x080ff0000000180c */
[C---:B------:R-:W-:Y:S01]  /*7b20*/  HMMA.16816.F32 R16, R124.reuse, R158, R16 ;  /* 0x0000009e7c10723c */ /* 0x040fe20000001810 */
[----:B------:R-:W-:Y:S07]  /*7b30*/  MUFU.EX2 R158, R46 ;  /* 0x0000002e009e7308 */ /* 0x000fee0000000800 */
[-C--:B-----5:R-:W-:Y:S03]  /*7b40*/  HMMA.16816.F32 R20, R124, R160.reuse, R20 ;  /* 0x000000a07c14723c */ /* 0x0a0fe60000001814 */
[----:B------:R2:W-:Y:S05]  /*7b50*/  MUFU.EX2 R159, R47 ;  /* 0x0000002f009f7308 */ /* 0x0005ea0000000800 */
[C---:B------:R-:W-:Y:S05]  /*7b60*/  HMMA.16816.F32 R32, R120.reuse, R160, R32 ;  /* 0x000000a07820723c */ /* 0x040fea0000001820 */
[----:B------:R-:W-:Y:S03]  /*7b70*/  MUFU.EX2 R161, R42 ;  /* 0x0000002a00a17308 */ /* 0x000fe60000000800 */
[-C--:B------:R-:W-:Y:S07]  /*7b80*/  HMMA.16816.F32 R24, R120, R162.reuse, R24 ;  /* 0x000000a27818723c */ /* 0x080fee0000001818 */
[----:B------:R4:W5:Y:S01]  /*7b90*/  MUFU.EX2 R160, R43 ;  /* 0x0000002b00a07308 */ /* 0x0009620000000800 */
[C---:B------:R-:W-:Y:S01]  /*7ba0*/  HMMA.16816.F32 R84, R124.reuse, R162, R84 ;  /* 0x000000a27c54723c */ /* 0x040fe20000001854 */
[----:B--2---:R-:W-:Y:S07]  /*7bb0*/  LDSM.16.MT88.4 R44, [R200+0x1000] ;  /* 0x00100000c82c783b */ /* 0x004fee0000004200 */
[-C--:B-1----:R-:W-:Y:S01]  /*7bc0*/  HMMA.16816.F32 R28, R124, R128.reuse, R28 ;  /* 0x000000807c1c723c */ /* 0x082fe2000000181c */
[----:B------:R1:W-:Y:S07]  /*7bd0*/  MUFU.EX2 R162, R56 ;  /* 0x0000003800a27308 */ /* 0x0003ee0000000800 */
[C---:B------:R-:W-:Y:S01]  /*7be0*/  HMMA.16816.F32 R88, R120.reuse, R128, R88 ;  /* 0x000000807858723c */ /* 0x040fe20000001858 */
[----:B----4-:R-:W-:Y:S07]  /*7bf0*/  LDSM.16.MT88.4 R40, [R203+0x800] ;  /* 0x00080000cb28783b */ /* 0x010fee0000004200 */
[-C--:B------:R-:W-:Y:S08]  /*7c00*/  HMMA.16816.F32 R92, R120, R130.reuse, R92 ;  /* 0x00000082785c723c */ /* 0x080ff0000000185c */
[C---:B------:R-:W-:Y:S01]  /*7c10*/  HMMA.16816.F32 R96, R124.reuse, R130, R96 ;  /* 0x000000827c60723c */ /* 0x040fe20000001860 */
[----:B------:R-:W2:Y:S03]  /*7c20*/  LDSM.16.MT88.4 R128, [R200+0x800] ;  /* 0x00080000c880783b */ /* 0x000ea60000004200 */
[--C-:B-1----:R-:W-:Y:S04]  /*7c30*/  FFMA.FTZ R56, R71, c[0x0][0x2d0], -R165.reuse ;  /* 0x0000b40047387a23 */ /* 0x102fe800000108a5 */
[-C--:B------:R-:W-:Y:S01]  /*7c40*/  HMMA.16816.F32 R100, R124, R132.reuse, R100 ;  /* 0x000000847c64723c */ /* 0x080fe20000001864 */
[----:B------:R1:W-:Y:S07]  /*7c50*/  MUFU.EX2 R71, R56 ;  /* 0x0000003800477308 */ /* 0x0003ee0000000800 */
[C---:B------:R-:W-:Y:S08]  /*7c60*/  HMMA.16816.F32 R104, R120.reuse, R132, R104 ;  /* 0x000000847868723c */ /* 0x040ff00000001868 */
[-C--:B------:R-:W-:Y:S07]  /*7c70*/  HMMA.16816.F32 R36, R120, R134.reuse, R36 ;  /* 0x000000867824723c */ /* 0x080fee0000001824 */
[----:B---3--:R-:W-:Y:S01]  /*7c80*/  F2FP.PACK_AB R120, R219, R220 ;  /* 0x000000dcdb78723e */ /* 0x008fe200000000ff */
[----:B------:R-:W-:Y:S01]  /*7c90*/  HMMA.16816.F32 R108, R124, R134, R108 ;  /* 0x000000867c6c723c */ /* 0x000fe2000000186c */
[----:B------:R-:W3:Y:S03]  /*7ca0*/  LDSM.16.MT88.4 R124, [R204+0x800] ;  /* 0x00080000cc7c783b */ /* 0x000ee60000004200 */
[--C-:B-1----:R-:W-:Y:S01]  /*7cb0*/  FFMA.FTZ R56, R83, c[0x0][0x2d0], -R165.reuse ;  /* 0x0000b40053387a23 */ /* 0x102fe200000108a5 */
[----:B------:R-:W-:Y:S02]  /*7cc0*/  F2FP.PACK_AB R122, R217, R218 ;  /* 0x000000dad97a723e */ /* 0x000fe400000000ff */
[----:B------:R-:W-:Y:S01]  /*7cd0*/  F2FP.PACK_AB R121, R169, R170 ;  /* 0x000000aaa979723e */ /* 0x000fe200000000ff */
[-C--:B--2---:R-:W-:Y:S01]  /*7ce0*/  HMMA.16816.F32 R4, R48, R128.reuse, R4 ;  /* 0x000000803004723c */ /* 0x084fe20000001804 */
[----:B------:R-:W1:Y:S04]  /*7cf0*/  LDSM.16.MT88.4 R132, [R201+0x800] ;  /* 0x00080000c984783b */ /* 0x000e680000004200 */
[----:B------:R-:W-:Y:S07]  /*7d00*/  F2FP.PACK_AB R123, R167, R168 ;  /* 0x000000a8a77b723e */ /* 0x000fee00000000ff */
[C---:B------:R-:W-:Y:S08]  /*7d10*/  HMMA.16816.F32 R8, R120.reuse, R128, R8 ;  /* 0x000000807808723c */ /* 0x040ff00000001808 */
[-C--:B------:R-:W-:Y:S08]  /*7d20*/  HMMA.16816.F32 R12, R120, R130.reuse, R12 ;  /* 0x00000082780c723c */ /* 0x080ff0000000180c */
[C---:B------:R-:W-:Y:S08]  /*7d30*/  HMMA.16816.F32 R16, R48.reuse, R130, R16 ;  /* 0x000000823010723c */ /* 0x040ff00000001810 */
[-C--:B---3--:R-:W-:Y:S08]  /*7d40*/  HMMA.16816.F32 R20, R48, R124.reuse, R20 ;  /* 0x0000007c3014723c */ /* 0x088ff00000001814 */
[C---:B------:R-:W-:Y:S08]  /*7d50*/  HMMA.16816.F32 R32, R120.reuse, R124, R32 ;  /* 0x0000007c7820723c */ /* 0x040ff00000001820 */
[-C--:B------:R-:W-:Y:S08]  /*7d60*/  HMMA.16816.F32 R24, R120, R126.reuse, R24 ;  /* 0x0000007e7818723c */ /* 0x080ff00000001818 */
[C---:B------:R-:W-:Y:S08]  /*7d70*/  HMMA.16816.F32 R84, R48.reuse, R126, R84 ;  /* 0x0000007e3054723c */ /* 0x040ff00000001854 */
[-C--:B-1----:R-:W-:Y:S08]  /*7d80*/  HMMA.16816.F32 R28, R48, R132.reuse, R28 ;  /* 0x00000084301c723c */ /* 0x082ff0000000181c */
[C---:B------:R-:W-:Y:S08]  /*7d90*/  HMMA.16816.F32 R88, R120.reuse, R132, R88 ;  /* 0x000000847858723c */ /* 0x040ff00000001858 */
[-C--:B------:R-:W-:Y:S08]  /*7da0*/  HMMA.16816.F32 R92, R120, R134.reuse, R92 ;  /* 0x00000086785c723c */ /* 0x080ff0000000185c */
[C---:B------:R-:W-:Y:S01]  /*7db0*/  HMMA.16816.F32 R96, R48.reuse, R134, R96 ;  /* 0x000000863060723c */ /* 0x040fe20000001860 */
[----:B------:R-:W-:Y:S07]  /*7dc0*/  LDSM.16.MT88.4 R132, [R200+0x2000] ;  /* 0x00200000c884783b */ /* 0x000fee0000004200 */
[-C--:B------:R-:W-:Y:S08]  /*7dd0*/  HMMA.16816.F32 R100, R48, R40.reuse, R100 ;  /* 0x000000283064723c */ /* 0x080ff00000001864 */
[C---:B------:R-:W-:Y:S07]  /*7de0*/  HMMA.16816.F32 R104, R120.reuse, R40, R104 ;  /* 0x000000287868723c */ /* 0x040fee0000001868 */
[----:B------:R-:W-:Y:S01]  /*7df0*/  FFMA.FTZ R40, R65, c[0x0][0x2d0], -R164 ;  /* 0x0000b40041287a23 */ /* 0x000fe200000108a4 */
[-C--:B------:R-:W-:Y:S03]  /*7e00*/  HMMA.16816.F32 R36, R120, R42.reuse, R36 ;  /* 0x0000002a7824723c */ /* 0x080fe60000001824 */
[----:B------:R1:W-:Y:S01]  /*7e10*/  MUFU.EX2 R182, R40 ;  /* 0x0000002800b67308 */ /* 0x0003e20000000800 */
[----:B------:R-:W-:Y:S04]  /*7e20*/  F2FP.PACK_AB R41, R194, R195 ;  /* 0x000000c3c229723e */ /* 0x000fe800000000ff */
[----:B------:R-:W-:Y:S07]  /*7e30*/  HMMA.16816.F32 R108, R48, R42, R108 ;  /* 0x0000002a306c723c */ /* 0x000fee000000186c */
[----:B------:R-:W-:Y:S02]  /*7e40*/  F2FP.PACK_AB R42, R196, R197 ;  /* 0x000000c5c42a723e */ /* 0x000fe400000000ff */
[----:B------:R-:W-:Y:S03]  /*7e50*/  F2FP.PACK_AB R43, R192, R193 ;  /* 0x000000c1c02b723e */ /* 0x000fe600000000ff */
[----:B------:R-:W-:Y:S02]  /*7e60*/  F2FP.PACK_AB R48, R190, R191 ;  /* 0x000000bfbe30723e */ /* 0x000fe400000000ff */
[----:B-----5:R-:W-:Y:S02]  /*7e70*/  F2FP.PACK_AB R49, R160, R161 ;  /* 0x000000a1a031723e */ /* 0x020fe400000000ff */
[----:B------:R-:W-:Y:S02]  /*7e80*/  F2FP.PACK_AB R50, R188, R189 ;  /* 0x000000bdbc32723e */ /* 0x000fe400000000ff */
[----:B------:R-:W-:Y:S01]  /*7e90*/  F2FP.PACK_AB R51, R159, R158 ;  /* 0x0000009e9f33723e */ /* 0x000fe200000000ff */
[----:B-1----:R-:W-:Y:S02]  /*7ea0*/  FFMA.FTZ R40, R66, c[0x0][0x2d0], -R165 ;  /* 0x0000b40042287a23 */ /* 0x002fe400000108a5 */
[----:B------:R-:W1:Y:S02]  /*7eb0*/  LDSM.16.MT88.4 R64, [R201+0x1000] ;  /* 0x00100000c940783b */ /* 0x000e640000004200 */
[----:B------:R2:W-:Y:S02]  /*7ec0*/  MUFU.EX2 R181, R40 ;  /* 0x0000002800b57308 */ /* 0x0005e40000000800 */
[----:B--2---:R-:W-:Y:S07]  /*7ed0*/  F2FP.PACK_AB R40, R198, R199 ;  /* 0x000000c7c628723e */ /* 0x004fee00000000ff */
[-C--:B------:R-:W-:Y:S08]  /*7ee0*/  HMMA.16816.F32 R4, R40, R44.reuse, R4 ;  /* 0x0000002c2804723c */ /* 0x080ff00000001804 */
[C---:B------:R-:W-:Y:S07]  /*7ef0*/  HMMA.16816.F32 R8, R48.reuse, R44, R8 ;  /* 0x0000002c3008723c */ /* 0x040fee0000001808 */
[--C-:B------:R-:W-:Y:S01]  /*7f00*/  FFMA.FTZ R44, R57, c[0x0][0x2d0], -R166.reuse ;  /* 0x0000b400392c7a23 */ /* 0x100fe200000108a6 */
[-C--:B------:R-:W-:Y:S03]  /*7f10*/  HMMA.16816.F32 R12, R48, R46.reuse, R12 ;  /* 0x0000002e300c723c */ /* 0x080fe6000000180c */
[----:B------:R2:W-:Y:S05]  /*7f20*/  MUFU.EX2 R178, R44 ;  /* 0x0000002c00b27308 */ /* 0x0005ea0000000800 */
[C---:B------:R-:W-:Y:S08]  /*7f30*/  HMMA.16816.F32 R16, R40.reuse, R46, R16 ;  /* 0x0000002e2810723c */ /* 0x040ff00000001810 */
[-C--:B------:R-:W-:Y:S08]  /*7f40*/  HMMA.16816.F32 R20, R40, R52.reuse, R20 ;  /* 0x000000342814723c */ /* 0x080ff00000001814 */
[C---:B------:R-:W-:Y:S04]  /*7f50*/  HMMA.16816.F32 R32, R48.reuse, R52, R32 ;  /* 0x000000343020723c */ /* 0x040fe80000001820 */
[--C-:B--2---:R-:W-:Y:S03]  /*7f60*/  FFMA.FTZ R44, R58, c[0x0][0x2d0], -R3.reuse ;  /* 0x0000b4003a2c7a23 */ /* 0x104fe60000010803 */
[--C-:B------:R-:W-:Y:S01]  /*7f70*/  FFMA.FTZ R52, R61, c[0x0][0x2d0], -R166.reuse ;  /* 0x0000b4003d347a23 */ /* 0x100fe200000108a6 */
[-C--:B------:R-:W-:Y:S01]  /*7f80*/  HMMA.16816.F32 R24, R48, R54.reuse, R24 ;  /* 0x000000363018723c */ /* 0x080fe20000001818 */
[----:B------:R2:W-:Y:S07]  /*7f90*/  MUFU.EX2 R157, R44 ;  /* 0x0000002c009d7308 */ /* 0x0005ee0000000800 */
[C---:B------:R-:W-:Y:S03]  /*7fa0*/  HMMA.16816.F32 R84, R40.reuse, R54, R84 ;  /* 0x000000362854723c */ /* 0x040fe60000001854 */
[----:B------:R3:W-:Y:S05]  /*7fb0*/  MUFU.EX2 R176, R52 ;  /* 0x0000003400b07308 */ /* 0x0007ea0000000800 */
[-C--:B-1----:R-:W-:Y:S08]  /*7fc0*/  HMMA.16816.F32 R28, R40, R64.reuse, R28 ;  /* 0x00000040281c723c */ /* 0x082ff0000000181c */
[C---:B------:R-:W-:Y:S04]  /*7fd0*/  HMMA.16816.F32 R88, R48.reuse, R64, R88 ;  /* 0x000000403058723c */ /* 0x040fe80000001858 */
[--C-:B--2---:R-:W-:Y:S04]  /*7fe0*/  FFMA.FTZ R44, R59, c[0x0][0x2d0], -R3.reuse ;  /* 0x0000b4003b2c7a23 */ /* 0x104fe80000010803 */
[-C--:B------:R-:W-:Y:S01]  /*7ff0*/  HMMA.16816.F32 R92, R48, R66.reuse, R92 ;  /* 0x00000042305c723c */ /* 0x080fe2000000185c */
[----:B------:R1:W2:Y:S03]  /*8000*/  MUFU.EX2 R156, R44 ;  /* 0x0000002c009c7308 */ /* 0x0002a60000000800 */
[--C-:B---3--:R-:W-:Y:S04]  /*8010*/  FFMA.FTZ R52, R62, c[0x0][0x2d0], -R3.reuse ;  /* 0x0000b4003e347a23 */ /* 0x108fe80000010803 */
[C---:B------:R-:W-:Y:S03]  /*8020*/  HMMA.16816.F32 R96, R40.reuse, R66, R96 ;  /* 0x000000422860723c */ /* 0x040fe60000001860 */
[----:B------:R3:W-:Y:S10]  /*8030*/  MUFU.EX2 R118, R52 ;  /* 0x0000003400767308 */ /* 0x0007f40000000800 */
[----:B------:R4:W-:Y:S01]  /*8040*/  MUFU.EX2 R67, R56 ;  /* 0x0000003800437308 */ /* 0x0009e20000000800 */
[----:B-1----:R-:W-:Y:S09]  /*8050*/  FFMA.FTZ R44, R60, c[0x0][0x2d0], -R166 ;  /* 0x0000b4003c2c7a23 */ /* 0x002ff200000108a6 */
[----:B------:R1:W5:Y:S01]  /*8060*/  MUFU.EX2 R177, R44 ;  /* 0x0000002c00b17308 */ /* 0x0003620000000800 */
[----:B---3--:R-:W-:Y:S09]  /*8070*/  FFMA.FTZ R52, R63, c[0x0][0x2d0], -R3 ;  /* 0x0000b4003f347a23 */ /* 0x008ff20000010803 */
[----:B------:R3:W2:Y:S01]  /*8080*/  MUFU.EX2 R62, R52 ;  /* 0x00000034003e7308 */ /* 0x0006a20000000800 */
[----:B----4-:R-:W-:Y:S08]  /*8090*/  LDSM.16.MT88.4 R56, [R201+0x1800] ;  /* 0x00180000c938783b */ /* 0x010ff00000004200 */
[----:B-1----:R-:W1:Y:S01]  /*80a0*/  LDSM.16.MT88.4 R44, [R203+0x1000] ;  /* 0x00100000cb2c783b */ /* 0x002e620000004200 */
[--C-:B---3--:R-:W-:Y:S04]  /*80b0*/  FFMA.FTZ R52, R68, c[0x0][0x2d0], -R164.reuse ;  /* 0x0000b40044347a23 */ /* 0x108fe800000108a4 */
[----:B------:R3:W-:Y:S02]  /*80c0*/  MUFU.EX2 R175, R52 ;  /* 0x0000003400af7308 */ /* 0x0007e40000000800 */
[--C-:B---3--:R-:W-:Y:S01]  /*80d0*/  FFMA.FTZ R52, R69, c[0x0][0x2d0], -R164.reuse ;  /* 0x0000b40045347a23 */ /* 0x108fe200000108a4 */
[-C--:B-1----:R-:W-:Y:S07]  /*80e0*/  HMMA.16816.F32 R100, R40, R44.reuse, R100 ;  /* 0x0000002c2864723c */ /* 0x082fee0000001864 */
[----:B------:R1:W-:Y:S01]  /*80f0*/  MUFU.EX2 R163, R52 ;  /* 0x0000003400a37308 */ /* 0x0003e20000000800 */
[C---:B------:R-:W-:Y:S07]  /*8100*/  HMMA.16816.F32 R104, R48.reuse, R44, R104 ;  /* 0x0000002c3068723c */ /* 0x040fee0000001868 */
[--C-:B------:R-:W-:Y:S01]  /*8110*/  FFMA.FTZ R44, R80, c[0x0][0x2d0], -R164.reuse ;  /* 0x0000b400502c7a23 */ /* 0x100fe200000108a4 */
[-C--:B------:R-:W-:Y:S01]  /*8120*/  HMMA.16816.F32 R36, R48, R46.reuse, R36 ;  /* 0x0000002e3024723c */ /* 0x080fe20000001824 */
[----:B------:R-:W-:Y:S02]  /*8130*/  LDSM.16.MT88.4 R48, [R204+0x1800] ;  /* 0x00180000cc30783b */ /* 0x000fe40000004200 */
[----:B------:R3:W-:Y:S01]  /*8140*/  MUFU.EX2 R70, R44 ;  /* 0x0000002c00467308 */ /* 0x0007e20000000800 */
[----:B--2---:R-:W-:Y:S04]  /*8150*/  F2FP.PACK_AB R45, R156, R157 ;  /* 0x0000009d9c2d723e */ /* 0x004fe800000000ff */
[----:B------:R-:W-:Y:S01]  /*8160*/  HMMA.16816.F32 R108, R40, R46, R108 ;  /* 0x0000002e286c723c */ /* 0x000fe2000000186c */
[----:B-1----:R-:W1:Y:S06]  /*8170*/  LDSM.16.MT88.4 R52, [R200+0x1800] ;  /* 0x00180000c834783b */ /* 0x002e6c0000004200 */
[----:B------:R-:W-:Y:S02]  /*8180*/  F2FP.PACK_AB R40, R186, R187 ;  /* 0x000000bbba28723e */ /* 0x000fe400000000ff */
[----:B------:R-:W-:Y:S03]  /*8190*/  F2FP.PACK_AB R41, R183, R185 ;  /* 0x000000b9b729723e */ /* 0x000fe600000000ff */
[----:B------:R-:W-:Y:S02]  /*81a0*/  F2FP.PACK_AB R42, R182, R184 ;  /* 0x000000b8b62a723e */ /* 0x000fe400000000ff */
[----:B------:R-:W-:Y:S02]  /*81b0*/  F2FP.PACK_AB R43, R180, R181 ;  /* 0x000000b5b42b723e */ /* 0x000fe400000000ff */
[----:B-----5:R-:W-:Y:S02]  /*81c0*/  F2FP.PACK_AB R46, R176, R177 ;  /* 0x000000b1b02e723e */ /* 0x020fe400000000ff */
[----:B------:R-:W-:Y:S01]  /*81d0*/  F2FP.PACK_AB R47, R62, R118 ;  /* 0x000000763e2f723e */ /* 0x000fe200000000ff */
[----:B---3--:R-:W-:Y:S04]  /*81e0*/  FFMA.FTZ R44, R81, c[0x0][0x2d0], -R164 ;  /* 0x0000b400512c7a23 */ /* 0x008fe800000108a4 */
[----:B------:R2:W-:Y:S01]  /*81f0*/  MUFU.EX2 R69, R44 ;  /* 0x0000002c00457308 */ /* 0x0005e20000000800 */
[-C--:B-1----:R-:W-:Y:S03]  /*8200*/  HMMA.16816.F32 R4, R40, R52.reuse, R4 ;  /* 0x000000342804723c */ /* 0x082fe60000001804 */
[----:B--2---:R-:W-:Y:S06]  /*8210*/  FFMA.FTZ R44, R82, c[0x0][0x2d0], -R165 ;  /* 0x0000b400522c7a23 */ /* 0x004fec00000108a5 */
[----:B------:R1:W-:Y:S03]  /*8220*/  MUFU.EX2 R68, R44 ;  /* 0x0000002c00447308 */ /* 0x0003e60000000800 */
[----:B-1----:R-:W-:Y:S07]  /*8230*/  F2FP.PACK_AB R44, R178, R179 ;  /* 0x000000b3b22c723e */ /* 0x002fee00000000ff */
[C---:B------:R-:W-:Y:S07]  /*8240*/  HMMA.16816.F32 R8, R44.reuse, R52, R8 ;  /* 0x000000342c08723c */ /* 0x040fee0000001808 */
[--C-:B------:R-:W-:Y:S01]  /*8250*/  FFMA.FTZ R52, R72, c[0x0][0x2d0], -R166.reuse ;  /* 0x0000b40048347a23 */ /* 0x100fe200000108a6 */
[-C--:B------:R-:W-:Y:S03]  /*8260*/  HMMA.16816.F32 R12, R44, R54.reuse, R12 ;  /* 0x000000362c0c723c */ /* 0x080fe6000000180c */
[----:B------:R1:W-:Y:S05]  /*8270*/  MUFU.EX2 R65, R52 ;  /* 0x0000003400417308 */ /* 0x0003ea0000000800 */
[C---:B------:R-:W-:Y:S08]  /*8280*/  HMMA.16816.F32 R16, R40.reuse, R54, R16 ;  /* 0x000000362810723c */ /* 0x040ff00000001810 */
[-C--:B------:R-:W-:Y:S08]  /*8290*/  HMMA.16816.F32 R20, R40, R48.reuse, R20 ;  /* 0x000000302814723c */ /* 0x080ff00000001814 */
[C---:B------:R-:W-:Y:S04]  /*82a0*/  HMMA.16816.F32 R32, R44.reuse, R48, R32 ;  /* 0x000000302c20723c */ /* 0x040fe80000001820 */
[--C-:B-1----:R-:W-:Y:S03]  /*82b0*/  FFMA.FTZ R52, R73, c[0x0][0x2d0], -R166.reuse ;  /* 0x0000b40049347a23 */ /* 0x102fe600000108a6 */
[--C-:B------:R-:W-:Y:S01]  /*82c0*/  FFMA.FTZ R48, R76, c[0x0][0x2d0], -R166.reuse ;  /* 0x0000b4004c307a23 */ /* 0x100fe200000108a6 */
[-C--:B------:R-:W-:Y:S01]  /*82d0*/  HMMA.16816.F32 R24, R44, R50.reuse, R24 ;  /* 0x000000322c18723c */ /* 0x080fe20000001818 */
[----:B------:R1:W2:Y:S07]  /*82e0*/  MUFU.EX2 R66, R52 ;  /* 0x0000003400427308 */ /* 0x0002ae0000000800 */
[C---:B------:R-:W-:Y:S03]  /*82f0*/  HMMA.16816.F32 R84, R40.reuse, R50, R84 ;  /* 0x000000322854723c */ /* 0x040fe60000001854 */
[----:B------:R3:W-:Y:S05]  /*8300*/  MUFU.EX2 R64, R48 ;  /* 0x0000003000407308 */ /* 0x0007ea0000000800 */
[-C--:B------:R-:W-:Y:S08]  /*8310*/  HMMA.16816.F32 R28, R40, R56.reuse, R28 ;  /* 0x00000038281c723c */ /* 0x080ff0000000181c */
[C---:B------:R-:W-:Y:S04]  /*8320*/  HMMA.16816.F32 R88, R44.reuse, R56, R88 ;  /* 0x000000382c58723c */ /* 0x040fe80000001858 */
[--C-:B-1----:R-:W-:Y:S01]  /*8330*/  FFMA.FTZ R52, R74, c[0x0][0x2d0], -R3.reuse ;  /* 0x0000b4004a347a23 */ /* 0x102fe20000010803 */
[----:B--2---:R-:W-:Y:S03]  /*8340*/  F2FP.PACK_AB R152, R66, R65 ;  /* 0x000000414298723e */ /* 0x004fe600000000ff */
[-C--:B------:R-:W-:Y:S01]  /*8350*/  HMMA.16816.F32 R92, R44, R58.reuse, R92 ;  /* 0x0000003a2c5c723c */ /* 0x080fe2000000185c */
[----:B------:R1:W-:Y:S03]  /*8360*/  MUFU.EX2 R61, R52 ;  /* 0x00000034003d7308 */ /* 0x0003e60000000800 */
[----:B---3--:R-:W-:Y:S04]  /*8370*/  FFMA.FTZ R48, R77, c[0x0][0x2d0], -R166 ;  /* 0x0000b4004d307a23 */ /* 0x008fe800000108a6 */
[C---:B------:R-:W-:Y:S03]  /*8380*/  HMMA.16816.F32 R96, R40.reuse, R58, R96 ;  /* 0x0000003a2860723c */ /* 0x040fe60000001860 */
[----:B------:R2:W3:Y:S01]  /*8390*/  MUFU.EX2 R63, R48 ;  /* 0x00000030003f7308 */ /* 0x0004e20000000800 */
[--C-:B-1----:R-:W-:Y:S09]  /*83a0*/  FFMA.FTZ R52, R75, c[0x0][0x2d0], -R3.reuse ;  /* 0x0000b4004b347a23 */ /* 0x102ff20000010803 */
[----:B------:R1:W4:Y:S01]  /*83b0*/  MUFU.EX2 R60, R52 ;  /* 0x00000034003c7308 */ /* 0x0003220000000800 */
[--C-:B--2---:R-:W-:Y:S01]  /*83c0*/  FFMA.FTZ R48, R78, c[0x0][0x2d0], -R3.reuse ;  /* 0x0000b4004e307a23 */ /* 0x104fe20000010803 */
[----:B---3--:R-:W-:Y:S01]  /*83d0*/  F2FP.PACK_AB R154, R63, R64 ;  /* 0x000000403f9a723e */ /* 0x008fe200000000ff */
[----:B------:R-:W-:Y:S07]  /*83e0*/  FFMA.FTZ R3, R79, c[0x0][0x2d0], -R3 ;  /* 0x0000b4004f037a23 */ /* 0x000fee0000010803 */
[----:B------:R2:W-:Y:S10]  /*83f0*/  MUFU.EX2 R57, R48 ;  /* 0x0000003000397308 */ /* 0x0005f40000000800 */
[----:B------:R-:W3:Y:S01]  /*8400*/  MUFU.EX2 R56, R3 ;  /* 0x0000000300387308 */ /* 0x000ee20000000800 */
[----:B-1----:R-:W1:Y:S01]  /*8410*/  LDSM.16.MT88.4 R52, [R203+0x1800] ;  /* 0x00180000cb34783b */ /* 0x002e620000004200 */
[----:B----4-:R-:W-:Y:S07]  /*8420*/  F2FP.PACK_AB R153, R60, R61 ;  /* 0x0000003d3c99723e */ /* 0x010fee00000000ff */
[----:B--2---:R-:W2:Y:S01]  /*8430*/  LDSM.16.MT88.4 R48, [R204+0x2000] ;  /* 0x00200000cc30783b */ /* 0x004ea20000004200 */
[----:B---3--:R-:W-:Y:S01]  /*8440*/  F2FP.PACK_AB R155, R56, R57 ;  /* 0x00000039389b723e */ /* 0x008fe200000000ff */
[----:B------:R-:W-:Y:S04]  /*8450*/  FFMA.FTZ R3, R117, R241, R232 ;  /* 0x000000f175037223 */ /* 0x000fe800000100e8 */
[----:B------:R-:W-:Y:S04]  /*8460*/  FADD.FTZ R3, R239, R3 ;  /* 0x00000003ef037221 */ /* 0x000fe80000010000 */
[----:B------:R-:W-:Y:S01]  /*8470*/  FADD.FTZ R3, R238, R3 ;  /* 0x00000003ee037221 */ /* 0x000fe20000010000 */
[-C--:B-1----:R-:W-:Y:S08]  /*8480*/  HMMA.16816.F32 R100, R40, R52.reuse, R100 ;  /* 0x000000342864723c */ /* 0x082ff00000001864 */
[C---:B------:R-:W-:Y:S07]  /*8490*/  HMMA.16816.F32 R104, R44.reuse, R52, R104 ;  /* 0x000000342c68723c */ /* 0x040fee0000001868 */
[----:B------:R-:W-:Y:S01]  /*84a0*/  FFMA.FTZ R53, R116, R242, R233 ;  /* 0x000000f274357223 */ /* 0x000fe200000100e9 */
[-C--:B------:R-:W-:Y:S01]  /*84b0*/  HMMA.16816.F32 R36, R44, R54.reuse, R36 ;  /* 0x000000362c24723c */ /* 0x080fe20000001824 */
[----:B------:R-:W1:Y:S03]  /*84c0*/  LDSM.16.MT88.4 R44, [R201+0x2000] ;  /* 0x00200000c92c783b */ /* 0x000e660000004200 */
[----:B------:R-:W-:Y:S01]  /*84d0*/  FFMA.FTZ R52, R115, R243, R229 ;  /* 0x000000f373347223 */ /* 0x000fe200000100e5 */
[----:B------:R-:W-:Y:S03]  /*84e0*/  MOV R115, R112 ;  /* 0x0000007000737202 */ /* 0x000fe60000000f00 */
[----:B------:R-:W-:Y:S07]  /*84f0*/  HMMA.16816.F32 R108, R40, R54, R108 ;  /* 0x00000036286c723c */ /* 0x000fee000000186c */
[----:B------:R-:W-:Y:S02]  /*8500*/  F2FP.PACK_AB R40, R163, R175 ;  /* 0x000000afa328723e */ /* 0x000fe400000000ff */
[----:B------:R-:W-:Y:S03]  /*8510*/  F2FP.PACK_AB R41, R71, R162 ;  /* 0x000000a24729723e */ /* 0x000fe600000000ff */
[----:B------:R-:W-:Y:S02]  /*8520*/  F2FP.PACK_AB R42, R69, R70 ;  /* 0x00000046452a723e */ /* 0x000fe400000000ff */
[----:B------:R-:W-:Y:S07]  /*8530*/  F2FP.PACK_AB R43, R67, R68 ;  /* 0x00000044432b723e */ /* 0x000fee00000000ff */
[-C--:B------:R-:W-:Y:S07]  /*8540*/  HMMA.16816.F32 R124, R40, R132.reuse, R4 ;  /* 0x00000084287c723c */ /* 0x080fee0000001804 */
[----:B------:R-:W-:Y:S01]  /*8550*/  FADD.FTZ R4, R235, R53 ;  /* 0x00000035eb047221 */ /* 0x000fe20000010000 */
[C---:B------:R-:W-:Y:S04]  /*8560*/  HMMA.16816.F32 R120, R152.reuse, R132, R8 ;  /* 0x000000849878723c */ /* 0x040fe80000001808 */
[----:B------:R-:W-:Y:S03]  /*8570*/  FADD.FTZ R5, R230, R52 ;  /* 0x00000034e6057221 */ /* 0x000fe60000010000 */
[----:B------:R-:W-:Y:S01]  /*8580*/  FADD.FTZ R9, R236, R4 ;  /* 0x00000004ec097221 */ /* 0x000fe20000010000 */
[-C--:B------:R-:W-:Y:S04]  /*8590*/  HMMA.16816.F32 R128, R152, R134.reuse, R12 ;  /* 0x000000869880723c */ /* 0x080fe8000000180c */
[----:B------:R-:W-:Y:S02]  /*85a0*/  FADD.FTZ R11, R231, R5 ;  /* 0x00000005e70b7221 */ /* 0x000fe40000010000 */
[----:B------:R-:W-:Y:S01]  /*85b0*/  FADD.FTZ R10, R173, R0 ;  /* 0x00000000ad0a7221 */ /* 0x000fe20000010000 */
[----:B------:R-:W3:Y:S01]  /*85c0*/  LDSM.16.MT88.4 R4, [R203+0x2000] ;  /* 0x00200000cb04783b */ /* 0x000ee20000004200 */
[----:B------:R-:W-:Y:S01]  /*85d0*/  FADD.FTZ R8, R240, R3 ;  /* 0x00000003f0087221 */ /* 0x000fe20000010000 */
[C---:B------:R-:W-:Y:S04]  /*85e0*/  HMMA.16816.F32 R132, R40.reuse, R134, R16 ;  /* 0x000000862884723c */ /* 0x040fe80000001810 */
[----:B------:R-:W-:Y:S02]  /*85f0*/  FADD.FTZ R3, R237, R9 ;  /* 0x00000009ed037221 */ /* 0x000fe40000010000 */
        /* <DEDUP_REMOVED lines=15> */
[----:B------:R-:W-:Y:S02]  /*86f0*/  FADD.FTZ R9, R223, R0 ;  /* 0x00000000df097221 */ /* 0x000fe40000010000 */
[----:B------:R-:W-:Y:S02]  /*8700*/  FADD.FTZ R8, R218, R12 ;  /* 0x0000000cda087221 */ /* 0x000fe40000010000 */
[----:B------:R-:W-:Y:S01]  /*8710*/  FADD.FTZ R3, R168, R11 ;  /* 0x0000000ba8037221 */ /* 0x000fe20000010000 */
[-C--:B-1----:R-:W-:Y:S03]  /*8720*/  HMMA.16816.F32 R148, R40, R44.reuse, R28 ;  /* 0x0000002c2894723c */ /* 0x082fe6000000181c */
        /* <DEDUP_REMOVED lines=39> */
[-C--:B------:R-:W-:Y:S01]  /*89a0*/  MOV R118, R2.reuse ;  /* 0x0000000200767202 */ /* 0x080fe20000000f00 */
        /* <DEDUP_REMOVED lines=15> */
[----:B------:R-:W-:Y:S01]  /*8aa0*/  MOV R5, R2 ;  /* 0x0000000200057202 */ /* 0x000fe20000000f00 */
[----:B------:R-:W-:Y:S02]  /*8ab0*/  FADD.FTZ R0, R57, R7 ;  /* 0x0000000739007221 */ /* 0x000fe40000010000 */
[----:B------:R-:W-:Y:S02]  /*8ac0*/  FADD.FTZ R241, R69, R6 ;  /* 0x0000000645f17221 */ /* 0x000fe40000010000 */
[----:B------:R-:W-:Y:S02]  /*8ad0*/  FADD.FTZ R242, R67, R4 ;  /* 0x0000000443f27221 */ /* 0x000fe40000010000 */
[----:B------:R-:W-:Y:S01]  /*8ae0*/  FADD.FTZ R243, R63, R3 ;  /* 0x000000033ff37221 */ /* 0x000fe20000010000 */
[----:B------:R-:W-:Y:S01]  /*8af0*/  MOV R3, R113 ;  /* 0x0000007100037202 */ /* 0x000fe20000000f00 */
[----:B------:R-:W-:Y:S01]  /*8b00*/  FADD.FTZ R244, R56, R0 ;  /* 0x0000000038f47221 */ /* 0x000fe20000010000 */
[----:B------:R-:W-:Y:S01]  /*8b10*/  MOV R0, R114 ;  /* 0x0000007200007202 */ /* 0x000fe20000000f00 */
[----:B------:R-:W-:-:S05]  /*8b20*/  @P0 BRA `(.L_x_76) ;  /* 0xffffd19000000947 */ /* 0x000fca000383ffff */
.L_x_75:
[----:B------:R-:W-:Y:S05]  /*8b30*/  BRA.DIV ~URZ, `(.L_x_77) ;  /* 0x000049827f007947 */ /* 0x000fea000b800000 */
[----:B------:R-:W1:Y:S04]  /*8b40*/  SHFL.BFLY PT, R0, R241, 0x2, 0x1f ;  /* 0x0c401f00f1007f89 */ /* 0x000e6800000e0000 */
[----:B------:R-:W2:Y:S04]  /*8b50*/  SHFL.BFLY PT, R2, R242, 0x2, 0x1f ;  /* 0x0c401f00f2027f89 */ /* 0x000ea800000e0000 */
[----:B------:R-:W3:Y:S04]  /*8b60*/  SHFL.BFLY PT, R3, R243, 0x2, 0x1f ;  /* 0x0c401f00f3037f89 */ /* 0x000ee800000e0000 */
[----:B------:R-:W4:Y:S01]  /*8b70*/  SHFL.BFLY PT, R8, R244, 0x2, 0x1f ;  /* 0x0c401f00f4087f89 */ /* 0x000f2200000e0000 */
[----:B-1----:R-:W-:-:S02]  /*8b80*/  FADD.FTZ R0, R0, R241 ;  /* 0x000000f100007221 */ /* 0x002fc40000010000 */
[----:B--2---:R-:W-:-:S03]  /*8b90*/  FADD.FTZ R2, R2, R242 ;  /* 0x000000f202027221 */ /* 0x004fc60000010000 */
[----:B------:R-:W1:Y:S01]  /*8ba0*/  SHFL.BFLY PT, R4, R0, 0x1, 0x1f ;  /* 0x0c201f0000047f89 */ /* 0x000e6200000e0000 */
[----:B---3--:R-:W-:-:S03]  /*8bb0*/  FADD.FTZ R3, R3, R243 ;  /* 0x000000f303037221 */ /* 0x008fc60000010000 */
[----:B------:R-:W2:Y:S01]  /*8bc0*/  SHFL.BFLY PT, R6, R2, 0x1, 0x1f ;  /* 0x0c201f0002067f89 */ /* 0x000ea200000e0000 */
[----:B----4-:R-:W-:-:S03]  /*8bd0*/  FADD.FTZ R8, R8, R244 ;  /* 0x000000f408087221 */ /* 0x010fc60000010000 */
[----:B------:R-:W3:Y:S04]  /*8be0*/  SHFL.BFLY PT, R7, R3, 0x1, 0x1f ;  /* 0x0c201f0003077f89 */ /* 0x000ee800000e0000 */
[----:B------:R4:W4:Y:S01]  /*8bf0*/  SHFL.BFLY PT, R9, R8, 0x1, 0x1f ;  /* 0x0c201f0008097f89 */ /* 0x00092200000e0000 */
[----:B-1----:R-:W-:Y:S02]  /*8c00*/  FADD.FTZ R4, R0, R4 ;  /* 0x0000000400047221 */ /* 0x002fe40000010000 */
[----:B--2---:R-:W-:Y:S02]  /*8c10*/  FADD.FTZ R6, R2, R6 ;  /* 0x0000000602067221 */ /* 0x004fe40000010000 */
[----:B---3--:R-:W-:Y:S02]  /*8c20*/  FADD.FTZ R7, R3, R7 ;  /* 0x0000000703077221 */ /* 0x008fe40000010000 */
.L_x_159:
[----:B------:R-:W-:Y:S01]  /*8c30*/  FSETP.NE.FTZ.AND P3, PT, R4, RZ, PT ;  /* 0x000000ff0400720b */ /* 0x000fe20003f75000 */
[----:B------:R-:W-:Y:S01]  /*8c40*/  CS2R R2, SRZ ;  /* 0x0000000000027805 */ /* 0x000fe2000001ff00 */
[----:B------:R-:W-:-:S02]  /*8c50*/  MOV R0, RZ ;  /* 0x000000ff00007202 */ /* 0x000fc40000000f00 */
[----:B------:R-:W-:Y:S02]  /*8c60*/  FSETP.NE.FTZ.AND P1, PT, R7, RZ, PT ;  /* 0x000000ff0700720b */ /* 0x000fe40003f35000 */
[----:B------:R-:W-:Y:S02]  /*8c70*/  FSETP.NE.FTZ.AND P2, PT, R6, RZ, PT ;  /* 0x000000ff0600720b */ /* 0x000fe40003f55000 */
[----:B------:R-:W-:Y:S02]  /*8c80*/  MOV R26, 0xff800000 ;  /* 0xff800000001a7802 */ /* 0x000fe40000000f00 */
[----:B------:R-:W-:Y:S02]  /*8c90*/  MOV R24, 0xff800000 ;  /* 0xff80000000187802 */ /* 0x000fe40000000f00 */
[----:B------:R-:W-:Y:S01]  /*8ca0*/  MOV R25, 0xff800000 ;  /* 0xff80000000197802 */ /* 0x000fe20000000f00 */
[----:B------:R-:W1:Y:S01]  /*8cb0*/  @P3 MUFU.RCP R0, R4 ;  /* 0x0000000400003308 */ /* 0x000e620000001000 */
[----:B------:R-:W-:-:S03]  /*8cc0*/  MOV R19, 0xff800000 ;  /* 0xff80000000137802 */ /* 0x000fc60000000f00 */
[----:B------:R-:W-:-:S04]  /*8cd0*/  @P1 MOV R11, 0x3f317218 ;  /* 0x3f317218000b1802 */ /* 0x000fc80000000f00 */
[----:B------:R2:W-:Y:S01]  /*8ce0*/  @P3 MUFU.LG2 R10, R4 ;  /* 0x00000004000a3308 */ /* 0x0005e20000000c00 */
[----:B-1----:R-:W-:-:S07]  /*8cf0*/  FMUL.FTZ R64, R0, R124 ;  /* 0x0000007c00407220 */ /* 0x002fce0000410000 */
[----:B------:R-:W1:Y:S01]  /*8d00*/  @P2 MUFU.RCP R3, R6 ;  /* 0x0000000600032308 */ /* 0x000e620000001000 */
[C---:B------:R-:W-:Y:S02]  /*8d10*/  FMUL.FTZ R65, R0.reuse, R125 ;  /* 0x0000007d00417220 */ /* 0x040fe40000410000 */
[C---:B------:R-:W-:Y:S02]  /*8d20*/  FMUL.FTZ R66, R0.reuse, R132 ;  /* 0x0000008400427220 */ /* 0x040fe40000410000 */
[C---:B------:R-:W-:Y:S02]  /*8d30*/  FMUL.FTZ R67, R0.reuse, R133 ;  /* 0x0000008500437220 */ /* 0x040fe40000410000 */
[C---:B------:R-:W-:Y:S01]  /*8d40*/  FMUL.FTZ R70, R0.reuse, R136 ;  /* 0x0000008800467220 */ /* 0x040fe20000410000 */
[----:B------:R-:W-:Y:S01]  /*8d50*/  @P1 MUFU.RCP R2, R7 ;  /* 0x0000000700021308 */ /* 0x000fe20000001000 */
        /* <DEDUP_REMOVED lines=10> */
[----:B------:R-:W-:Y:S02]  /*8e00*/  FMUL.FTZ R57, R0, R109 ;  /* 0x0000006d00397220 */ /* 0x000fe40000410000 */
[----:B------:R-:W3:Y:S01]  /*8e10*/  @P1 MUFU.LG2 R0, R7 ;  /* 0x0000000700001308 */ /* 0x000ee20000000c00 */
[----:B--2-4-:R-:W-:Y:S02]  /*8e20*/  FADD.FTZ R4, R9, R8 ;  /* 0x0000000809047221 */ /* 0x014fe40000010000 */
[C---:B-1----:R-:W-:Y:S02]  /*8e30*/  FMUL.FTZ R80, R3.reuse, R126 ;  /* 0x0000007e03507220 */ /* 0x042fe40000410000 */
[C---:B------:R-:W-:Y:S01]  /*8e40*/  FMUL.FTZ R81, R3.reuse, R127 ;  /* 0x0000007f03517220 */ /* 0x040fe20000410000 */
[----:B------:R-:W-:Y:S01]  /*8e50*/  FSETP.NE.FTZ.AND P0, PT, R4, RZ, PT ;  /* 0x000000ff0400720b */ /* 0x000fe20003f15000 */
[C---:B------:R-:W-:Y:S01]  /*8e60*/  FMUL.FTZ R82, R3.reuse, R134 ;  /* 0x0000008603527220 */ /* 0x040fe20000410000 */
[----:B------:R1:W2:Y:S01]  /*8e70*/  @P2 MUFU.LG2 R9, R6 ;  /* 0x0000000600092308 */ /* 0x0002a20000000c00 */
[----:B------:R-:W-:-:S02]  /*8e80*/  FMUL.FTZ R83, R3, R135 ;  /* 0x0000008703537220 */ /* 0x000fc40000410000 */
[C---:B------:R-:W-:Y:S02]  /*8e90*/  FMUL.FTZ R84, R3.reuse, R138 ;  /* 0x0000008a03547220 */ /* 0x040fe40000410000 */
[C---:B------:R-:W-:Y:S02]  /*8ea0*/  FMUL.FTZ R85, R3.reuse, R139 ;  /* 0x0000008b03557220 */ /* 0x040fe40000410000 */
[C---:B------:R-:W-:Y:S02]  /*8eb0*/  FMUL.FTZ R86, R3.reuse, R86 ;  /* 0x0000005603567220 */ /* 0x040fe40000410000 */
[----:B---3--:R-:W-:Y:S01]  /*8ec0*/  @P1 FMUL.FTZ R8, R0, 0.69314718246459960938 ;  /* 0x3f31721800081820 */ /* 0x008fe20000410000 */
[----:B------:R-:W-:Y:S01]  /*8ed0*/  MOV R0, RZ ;  /* 0x000000ff00007202 */ /* 0x000fe20000000f00 */
[C---:B------:R-:W-:Y:S02]  /*8ee0*/  FMUL.FTZ R87, R3.reuse, R87 ;  /* 0x0000005703577220 */ /* 0x040fe40000410000 */
[----:B------:R-:W-:-:S02]  /*8ef0*/  FMUL.FTZ R96, R3, R150 ;  /* 0x0000009603607220 */ /* 0x000fc40000410000 */
[C---:B------:R-:W-:Y:S01]  /*8f00*/  FMUL.FTZ R97, R3.reuse, R151 ;  /* 0x0000009703617220 */ /* 0x040fe20000410000 */
[----:B------:R-:W3:Y:S01]  /*8f10*/  @P0 MUFU.RCP R0, R4 ;  /* 0x0000000400000308 */ /* 0x000ee20000001000 */
[C---:B------:R-:W-:Y:S01]  /*8f20*/  FMUL.FTZ R98, R3.reuse, R98 ;  /* 0x0000006203627220 */ /* 0x040fe20000410000 */
[----:B-1----:R-:W-:Y:S01]  /*8f30*/  @P2 MOV R6, 0x3f317218 ;  /* 0x3f31721800062802 */ /* 0x002fe20000000f00 */
[C---:B------:R-:W-:Y:S02]  /*8f40*/  FMUL.FTZ R99, R3.reuse, R99 ;  /* 0x0000006303637220 */ /* 0x040fe40000410000 */
[C---:B------:R-:W-:Y:S02]  /*8f50*/  FMUL.FTZ R78, R3.reuse, R102 ;  /* 0x00000066034e7220 */ /* 0x040fe40000410000 */
[C---:B------:R-:W-:Y:S02]  /*8f60*/  FMUL.FTZ R79, R3.reuse, R103 ;  /* 0x00000067034f7220 */ /* 0x040fe40000410000 */
[----:B------:R-:W-:-:S02]  /*8f70*/  FMUL.FTZ R62, R3, R110 ;  /* 0x0000006e033e7220 */ /* 0x000fc40000410000 */
[----:B------:R-:W-:Y:S01]  /*8f80*/  FMUL.FTZ R63, R3, R111 ;  /* 0x0000006f033f7220 */ /* 0x000fe20000410000 */
[----:B------:R-:W-:Y:S01]  /*8f90*/  @P3 MOV R3, 0x3f317218 ;  /* 0x3f31721800033802 */ /* 0x000fe20000000f00 */
        /* <DEDUP_REMOVED lines=15> */
[----:B------:R-:W-:Y:S02]  /*9090*/  FMUL.FTZ R29, R2, R153 ;  /* 0x00000099021d7220 */ /* 0x000fe40000410000 */
[----:B------:R1:W4:Y:S01]  /*90a0*/  @P0 MUFU.LG2 R2, R4 ;  /* 0x0000000400020308 */ /* 0x0003220000000c00 */
[----:B------:R-:W-:-:S02]  /*90b0*/  @P3 FMUL.FTZ R7, R3, c[0x0][0x2d0] ;  /* 0x0000b40003073a20 */ /* 0x000fc40000410000 */
[----:B------:R-:W-:Y:S02]  /*90c0*/  @P1 FMUL.FTZ R3, R11, c[0x0][0x2d0] ;  /* 0x0000b4000b031a20 */ /* 0x000fe40000410000 */
[----:B------:R-:W-:Y:S02]  /*90d0*/  @P3 FMUL.FTZ R10, R10, 0.69314718246459960938 ;  /* 0x3f3172180a0a3820 */ /* 0x000fe40000410000 */
[----:B------:R-:W-:Y:S01]  /*90e0*/  @P1 FFMA.FTZ R26, R3, R112, R8 ;  /* 0x00000070031a1223 */ /* 0x000fe20000010008 */
[----:B------:R-:W-:Y:S01]  /*90f0*/  @P0 MOV R3, 0x3f317218 ;  /* 0x3f31721800030802 */ /* 0x000fe20000000f00 */
[----:B--2---:R-:W-:Y:S02]  /*9100*/  @P2 FMUL.FTZ R9, R9, 0.69314718246459960938 ;  /* 0x3f31721809092820 */ /* 0x004fe40000410000 */
[----:B------:R-:W-:Y:S02]  /*9110*/  @P2 FMUL.FTZ R6, R6, c[0x0][0x2d0] ;  /* 0x0000b40006062a20 */ /* 0x000fe40000410000 */
[----:B------:R-:W-:-:S02]  /*9120*/  @P0 FMUL.FTZ R3, R3, c[0x0][0x2d0] ;  /* 0x0000b40003030a20 */ /* 0x000fc40000410000 */
[----:B---3--:R-:W-:Y:S01]  /*9130*/  FMUL.FTZ R32, R0, R122 ;  /* 0x0000007a00207220 */ /* 0x008fe20000410000 */
[----:B-1----:R-:W-:Y:S01]  /*9140*/  MOV R4, 0x1 ;  /* 0x0000000100047802 */ /* 0x002fe20000000f00 */
[----:B----4-:R-:W-:Y:S02]  /*9150*/  @P0 FMUL.FTZ R2, R2, 0.69314718246459960938 ;  /* 0x3f31721802020820 */ /* 0x010fe40000410000 */
        /* <DEDUP_REMOVED lines=14> */
[----:B------:R-:W-:Y:S01]  /*9240*/  FMUL.FTZ R31, R0, R155 ;  /* 0x0000009b001f7220 */ /* 0x000fe20000410000 */
[----:B------:R-:W-:Y:S01]  /*9250*/  PRMT R0, R4, 0x7610, R0 ;  /* 0x0000761004007816 */ /* 0x000fe20000000000 */
[----:B------:R-:W-:-:S02]  /*9260*/  @P3 FFMA.FTZ R24, R7, R114, R10 ;  /* 0x0000007207183223 */ /* 0x000fc4000001000a */
[----:B------:R-:W-:Y:S02]  /*9270*/  @P2 FFMA.FTZ R25, R6, R113, R9 ;  /* 0x0000007106192223 */ /* 0x000fe40000010009 */
[----:B------:R-:W-:Y:S02]  /*9280*/  @P0 FFMA.FTZ R19, R3, R5, R2 ;  /* 0x0000000503130223 */ /* 0x000fe40000010002 */
.L_x_46:
[----:B------:R-:W2:Y:S01]  /*9290*/  S2R R2, SR_TID.X ;  /* 0x0000000000027919 */ /* 0x000ea20000002100 */
[----:B------:R-:W-:Y:S01]  /*92a0*/  BSSY B0, `(.L_x_78) ;  /* 0x0000010000007945 */ /* 0x000fe20003800000 */
[----:B--2---:R-:W-:-:S13]  /*92b0*/  LOP3.LUT P0, RZ, R2, 0x7f, RZ, 0xc0, !PT ;  /* 0x0000007f02ff7812 */ /* 0x004fda000780c0ff */
[----:B------:R-:W-:Y:S05]  /*92c0*/  @P0 BRA `(.L_x_79) ;  /* 0x000000d000000947 */ /* 0x000fea0003800000 */
[----:B------:R-:W2:Y:S01]  /*92d0*/  S2R R4, SR_LANEID ;  /* 0x0000000000047919 */ /* 0x000ea20000000000 */
[----:B------:R-:W-:Y:S01]  /*92e0*/  VOTEU.ANY UR4, UPT, PT ;  /* 0x0000000000047886 */ /* 0x000fe200038e0100 */
[----:B-1----:R-:W-:Y:S01]  /*92f0*/  IMAD.MOV.U32 R5, RZ, RZ, c[0x0][0x564] ;  /* 0x00015900ff057624 */ /* 0x002fe200078e00ff */
[----:B------:R-:W2:Y:S08]  /*9300*/  FLO.U32 R3, UR4 ;  /* 0x0000000400037d00 */ /* 0x000eb000080e0000 */
[----:B------:R-:W1:Y:S01]  /*9310*/  POPC R2, UR4 ;  /* 0x0000000400027d09 */ /* 0x000e620008000000 */
[----:B--2---:R-:W-:Y:S01]  /*9320*/  ISETP.EQ.U32.AND P0, PT, R3, R4, PT ;  /* 0x000000040300720c */ /* 0x004fe20003f02070 */
[----:B------:R-:W-:-:S12]  /*9330*/  IMAD.MOV.U32 R4, RZ, RZ, c[0x0][0x560] ;  /* 0x00015800ff047624 */ /* 0x000fd800078e00ff */
[----:B-1----:R1:W2:Y:S04]  /*9340*/  @P0 ATOMG.E.ADD.STRONG.GPU PT, R2, [R4.64], R2 ;  /* 0x00000002040209a8 */ /* 0x0022a800081ee1c8 */
[----:B-1----:R-:W1:Y:S04]  /*9350*/  S2R R4, SR_LTMASK ;  /* 0x0000000000047919 */ /* 0x002e680000003900 */
[----:B--2---:R1:W2:Y:S02]  /*9360*/  SHFL.IDX PT, R3, R2, R3, 0x1f ;  /* 0x00001f0302037589 */ /* 0x0042a400000e0000 */
[----:B-1----:R-:W-:-:S06]  /*9370*/  LOP3.LUT R2, R4, UR4, RZ, 0xc0, !PT ;  /* 0x0000000404027c12 */ /* 0x002fcc000f8ec0ff */
[----:B------:R-:W2:Y:S02]  /*9380*/  POPC R2, R2 ;  /* 0x0000000200027309 */ /* 0x000ea40000000000 */
[----:B--2---:R-:W-:-:S06]  /*9390*/  IADD3 R248, R3, c[0x0][0xc], R2 ;  /* 0x0000030003f87a10 */ /* 0x004fcc0007ffe002 */
.L_x_79:
[----:B------:R-:W-:Y:S05]  /*93a0*/  BSYNC B0 ;  /* 0x0000000000007941 */ /* 0x000fea0003800000 */
.L_x_78:
[----:B------:R-:W-:Y:S01]  /*93b0*/  PRMT R0, R0, 0x9910, RZ ;  /* 0x0000991000007816 */ /* 0x000fe200000000ff */
[----:B------:R-:W-:Y:S01]  /*93c0*/  BSSY B1, `(.L_x_80) ;  /* 0x00002b0000017945 */ /* 0x000fe20003800000 */
[----:B------:R-:W-:Y:S01]  /*93d0*/  IMAD.MOV.U32 R88, RZ, RZ, R248 ;  /* 0x000000ffff587224 */ /* 0x000fe200078e00f8 */
[----:B------:R-:W-:Y:S02]  /*93e0*/  SHF.R.S32.HI R8, RZ, 0x1f, R245 ;  /* 0x0000001fff087819 */ /* 0x000fe400000114f5 */
[----:B------:R-:W-:Y:S02]  /*93f0*/  ISETP.NE.AND P0, PT, R0, RZ, PT ;  /* 0x000000ff0000720c */ /* 0x000fe40003f05270 */
[----:B------:R-:W-:-:S11]  /*9400*/  SHF.R.S32.HI R18, RZ, 0x1f, R246 ;  /* 0x0000001fff127819 */ /* 0x000fd600000114f6 */
[----:B------:R-:W-:Y:S05]  /*9410*/  @!P0 BRA `(.L_x_81) ;  /* 0x00001f0000008947 */ /* 0x000fea0003800000 */
[----:B------:R-:W2:Y:S04]  /*9420*/  LDL R6, [R1+0x24] ;  /* 0x0000240001067983 */ /* 0x000ea80000100800 */
[----:B-1----:R-:W3:Y:S04]  /*9430*/  LDL R5, [R1+0x34] ;  /* 0x0000340001057983 */ /* 0x002ee80000100800 */
[----:B------:R-:W4:Y:S04]  /*9440*/  LDL R11, [R1+0x3c] ;  /* 0x00003c00010b7983 */ /* 0x000f280000100800 */
[----:B------:R-:W4:Y:S01]  /*9450*/  LDL R12, [R1+0x38] ;  /* 0x00003800010c7983 */ /* 0x000f220000100800 */
[----:B------:R-:W-:Y:S01]  /*9460*/  WARPSYNC 0xffffffff ;  /* 0xffffffff00007948 */ /* 0x000fe20003800000 */
[----:B------:R-:W-:-:S02]  /*9470*/  F2FP.PACK_AB R0, R65, R64 ;  /* 0x000000404100723e */ /* 0x000fc400000000ff */
[----:B------:R-:W-:Y:S01]  /*9480*/  BAR.SYNC.DEFER_BLOCKING 0x1, 0x80 ;  /* 0x0042000000007b1d */ /* 0x000fe20000010000 */
[----:B------:R-:W-:Y:S02]  /*9490*/  F2FP.PACK_AB R3, R81, R80 ;  /* 0x000000505103723e */ /* 0x000fe400000000ff */
[----:B------:R-:W-:-:S03]  /*94a0*/  F2FP.PACK_AB R2, R67, R66 ;  /* 0x000000424302723e */ /* 0x000fc600000000ff */
[----:B------:R-:W4:Y:S01]  /*94b0*/  LDL R9, [R1+0x28] ;  /* 0x0000280001097983 */ /* 0x000f220000100800 */
[----:B------:R-:W-:-:S03]  /*94c0*/  F2FP.PACK_AB R4, R69, R68 ;  /* 0x000000444504723e */ /* 0x000fc600000000ff */
[----:B------:R-:W4:Y:S04]  /*94d0*/  LDL R10, [R1+0x30] ;  /* 0x00003000010a7983 */ /* 0x000f280000100800 */
[----:B------:R-:W4:Y:S04]  /*94e0*/  LDL R7, [R1+0x2c] ;  /* 0x00002c0001077983 */ /* 0x000f280000100800 */
[----:B--2---:R1:W-:Y:S04]  /*94f0*/  STS [R6], R0 ;  /* 0x0000000006007388 */ /* 0x0043e80000000800 */
[----:B------:R2:W-:Y:S04]  /*9500*/  STS [R6+0x400], R3 ;  /* 0x0004000306007388 */ /* 0x0005e80000000800 */
[----:B---3--:R3:W-:Y:S01]  /*9510*/  STS [R5], R2 ;  /* 0x0000000205007388 */ /* 0x0087e20000000800 */
[----:B-1----:R-:W-:-:S02]  /*9520*/  F2FP.PACK_AB R0, R83, R82 ;  /* 0x000000525300723e */ /* 0x002fc400000000ff */
[----:B--2---:R-:W-:-:S03]  /*9530*/  F2FP.PACK_AB R3, R45, R44 ;  /* 0x0000002c2d03723e */ /* 0x004fc600000000ff */
[----:B------:R1:W-:Y:S01]  /*9540*/  STS [R5+0x400], R0 ;  /* 0x0004000005007388 */ /* 0x0003e20000000800 */
[----:B---3--:R-:W-:-:S03]  /*9550*/  F2FP.PACK_AB R2, R33, R32 ;  /* 0x000000202102723e */ /* 0x008fc600000000ff */
[----:B------:R2:W-:Y:S04]  /*9560*/  STS [R6+0x2000], R3 ;  /* 0x0020000306007388 */ /* 0x0005e80000000800 */
[----:B------:R3:W-:Y:S01]  /*9570*/  STS [R6+0x2400], R2 ;  /* 0x0024000206007388 */ /* 0x0007e20000000800 */
[----:B-1----:R-:W-:Y:S02]  /*9580*/  F2FP.PACK_AB R0, R35, R34 ;  /* 0x000000222300723e */ /* 0x002fe400000000ff */
[----:B--2---:R-:W-:-:S03]  /*9590*/  F2FP.PACK_AB R3, R71, R70 ;  /* 0x000000464703723e */ /* 0x004fc600000000ff */
[----:B------:R1:W-:Y:S01]  /*95a0*/  STS [R5+0x2000], R0 ;  /* 0x0020000005007388 */ /* 0x0003e20000000800 */
[----:B---3--:R-:W-:-:S03]  /*95b0*/  F2FP.PACK_AB R2, R85, R84 ;  /* 0x000000545502723e */ /* 0x008fc600000000ff */
[----:B------:R2:W-:Y:S04]  /*95c0*/  STS [R5+0x2400], R4 ;  /* 0x0024000405007388 */ /* 0x0005e80000000800 */
[----:B----4-:R3:W-:Y:S04]  /*95d0*/  STS [R11], R3 ;  /* 0x000000030b007388 */ /* 0x0107e80000000800 */
[----:B------:R3:W-:Y:S04]  /*95e0*/  STS [R11+0x400], R2 ;  /* 0x000400020b007388 */ /* 0x0007e80000000800 */
[----:B------:R-:W4:Y:S01]  /*95f0*/  LDL R6, [R1+0x44] ;  /* 0x0000440001067983 */ /* 0x000f220000100800 */
[----:B-1----:R-:W-:-:S02]  /*9600*/  F2FP.PACK_AB R0, R73, R72 ;  /* 0x000000484900723e */ /* 0x002fc400000000ff */
[----:B--2---:R-:W-:Y:S02]  /*9610*/  F2FP.PACK_AB R4, R37, R36 ;  /* 0x000000242504723e */ /* 0x004fe400000000ff */
[----:B---3--:R-:W-:Y:S01]  /*9620*/  F2FP.PACK_AB R3, R87, R86 ;  /* 0x000000565703723e */ /* 0x008fe200000000ff */
[----:B------:R-:W-:Y:S01]  /*9630*/  STS [R12], R0 ;  /* 0x000000000c007388 */ /* 0x000fe20000000800 */
[----:B------:R-:W-:-:S03]  /*9640*/  F2FP.PACK_AB R2, R59, R58 ;  /* 0x0000003a3b02723e */ /* 0x000fc600000000ff */
[----:B------:R-:W-:Y:S04]  /*9650*/  STS [R12+0x400], R3 ;  /* 0x000400030c007388 */ /* 0x000fe80000000800 */
[----:B------:R-:W-:Y:S04]  /*9660*/  STS [R11+0x2000], R4 ;  /* 0x002000040b007388 */ /* 0x000fe80000000800 */
[----:B------:R1:W-:Y:S04]  /*9670*/  STS [R11+0x2400], R2 ;  /* 0x002400020b007388 */ /* 0x0003e80000000800 */
[----:B-1----:R-:W2:Y:S01]  /*9680*/  LDL R11, [R1+0x48] ;  /* 0x00004800010b7983 */ /* 0x002ea20000100800 */
[----:B------:R-:W-:-:S02]  /*9690*/  F2FP.PACK_AB R0, R39, R38 ;  /* 0x000000262700723e */ /* 0x000fc400000000ff */
[----:B------:R-:W-:Y:S02]  /*96a0*/  F2FP.PACK_AB R5, R55, R54 ;  /* 0x000000363705723e */ /* 0x000fe400000000ff */
[----:B------:R-:W-:Y:S01]  /*96b0*/  F2FP.PACK_AB R4, R61, R60 ;  /* 0x0000003c3d04723e */ /* 0x000fe200000000ff */
[----:B------:R1:W-:Y:S01]  /*96c0*/  STS [R12+0x2000], R0 ;  /* 0x002000000c007388 */ /* 0x0003e20000000800 */
[----:B------:R-:W-:Y:S02]  /*96d0*/  F2FP.PACK_AB R3, R97, R96 ;  /* 0x000000606103723e */ /* 0x000fe400000000ff */
[----:B------:R-:W-:Y:S01]  /*96e0*/  F2FP.PACK_AB R2, R77, R76 ;  /* 0x0000004c4d02723e */ /* 0x000fe200000000ff */
[----:B------:R-:W-:Y:S04]  /*96f0*/  STS [R12+0x2400], R5 ;  /* 0x002400050c007388 */ /* 0x000fe80000000800 */
[----:B------:R3:W-:Y:S04]  /*9700*/  STS [R9], R4 ;  /* 0x0000000409007388 */ /* 0x0007e80000000800 */
[----:B------:R3:W-:Y:S04]  /*9710*/  STS [R9+0x400], R3 ;  /* 0x0004000309007388 */ /* 0x0007e80000000800 */
[----:B------:R3:W-:Y:S01]  /*9720*/  STS [R10], R2 ;  /* 0x000000020a007388 */ /* 0x0007e20000000800 */
[----:B-1----:R-:W-:-:S05]  /*9730*/  F2FP.PACK_AB R0, R99, R98 ;  /* 0x000000626300723e */ /* 0x002fca00000000ff */
[----:B------:R1:W-:Y:S01]  /*9740*/  STS [R10+0x400], R0 ;  /* 0x000400000a007388 */ /* 0x0003e20000000800 */
[----:B---3--:R-:W-:Y:S02]  /*9750*/  F2FP.PACK_AB R4, R51, R50 ;  /* 0x000000323304723e */ /* 0x008fe400000000ff */
[----:B------:R-:W-:-:S03]  /*9760*/  F2FP.PACK_AB R3, R53, R52 ;  /* 0x000000343503723e */ /* 0x000fc600000000ff */
[----:B------:R-:W-:Y:S01]  /*9770*/  STS [R9+0x2000], R4 ;  /* 0x0020000409007388 */ /* 0x000fe20000000800 */
[----:B------:R-:W-:-:S03]  /*9780*/  F2FP.PACK_AB R2, R47, R46 ;  /* 0x0000002e2f02723e */ /* 0x000fc600000000ff */
[----:B------:R3:W-:Y:S04]  /*9790*/  STS [R9+0x2400], R3 ;  /* 0x0024000309007388 */ /* 0x0007e80000000800 */
[----:B------:R3:W-:Y:S01]  /*97a0*/  STS [R10+0x2000], R2 ;  /* 0x002000020a007388 */ /* 0x0007e20000000800 */
[----:B-1----:R-:W-:-:S05]  /*97b0*/  F2FP.PACK_AB R0, R49, R48 ;  /* 0x000000303100723e */ /* 0x002fca00000000ff */
[----:B------:R1:W-:Y:S01]  /*97c0*/  STS [R10+0x2400], R0 ;  /* 0x002400000a007388 */ /* 0x0003e20000000800 */
[----:B---3--:R-:W-:-:S03]  /*97d0*/  F2FP.PACK_AB R3, R75, R74 ;  /* 0x0000004a4b03723e */ /* 0x008fc600000000ff */
[----:B------:R-:W3:Y:S01]  /*97e0*/  LDL.LU R9, [R1+0x1c] ;  /* 0x00001c0001097983 */ /* 0x000ee20000300800 */
[----:B------:R-:W-:-:S03]  /*97f0*/  F2FP.PACK_AB R2, R79, R78 ;  /* 0x0000004e4f02723e */ /* 0x000fc600000000ff */
[----:B------:R1:W-:Y:S04]  /*9800*/  STS [R7], R3 ;  /* 0x0000000307007388 */ /* 0x0003e80000000800 */
[----:B------:R1:W-:Y:S02]  /*9810*/  STS [R7+0x400], R2 ;  /* 0x0004000207007388 */ /* 0x0003e40000000800 */
[----:B-1----:R-:W-:Y:S02]  /*9820*/  F2FP.PACK_AB R0, R57, R56 ;  /* 0x000000383900723e */ /* 0x002fe400000000ff */
[----:B------:R-:W-:Y:S02]  /*9830*/  F2FP.PACK_AB R3, R63, R62 ;  /* 0x0000003e3f03723e */ /* 0x000fe400000000ff */
[----:B------:R-:W-:-:S02]  /*9840*/  F2FP.PACK_AB R2, R41, R40 ;  /* 0x000000282902723e */ /* 0x000fc400000000ff */
[----:B------:R-:W-:-:S04]  /*9850*/  ISETP.NE.U32.AND P2, PT, RZ, c[0x0][0x508], PT ;  /* 0x00014200ff007a0c */ /* 0x000fc80003f45070 */
[----:B------:R-:W-:Y:S02]  /*9860*/  ISETP.NE.AND.EX P2, PT, RZ, c[0x0][0x50c], PT, P2 ;  /* 0x00014300ff007a0c */ /* 0x000fe40003f45320 */
[----:B------:R-:W-:-:S04]  /*9870*/  ISETP.NE.U32.AND P1, PT, RZ, c[0x0][0x500], PT ;  /* 0x00014000ff007a0c */ /* 0x000fc80003f25070 */
[----:B------:R-:W-:Y:S01]  /*9880*/  ISETP.NE.AND.EX P1, PT, RZ, c[0x0][0x504], PT, P1 ;  /* 0x00014100ff007a0c */ /* 0x000fe20003f25310 */
[----:B------:R-:W-:-:S06]  /*9890*/  IMAD.MOV.U32 R10, RZ, RZ, c[0x0][0x388] ;  /* 0x0000e200ff0a7624 */ /* 0x000fcc00078e00ff */
[----:B------:R-:W-:-:S04]  /*98a0*/  @P2 LEA R4, P0, R245, c[0x0][0x508], 0x2 ;  /* 0x00014200f5042a11 */ /* 0x000fc800078010ff */
[----:B------:R-:W-:Y:S01]  /*98b0*/  @P2 LEA.HI.X R5, R245, c[0x0][0x50c], R8, 0x2, P0 ;  /* 0x00014300f5052a11 */ /* 0x000fe200000f1408 */
[----:B----4-:R1:W-:Y:S02]  /*98c0*/  STS [R6], R0 ;  /* 0x0000000006007388 */ /* 0x0103e40000000800 */
[----:B-1----:R-:W-:Y:S02]  /*98d0*/  F2FP.PACK_AB R0, R43, R42 ;  /* 0x0000002a2b00723e */ /* 0x002fe400000000ff */
[----:B--2---:R1:W-:Y:S04]  /*98e0*/  STS [R11+0x400], R3 ;  /* 0x000400030b007388 */ /* 0x0043e80000000800 */
[----:B------:R-:W-:Y:S04]  /*98f0*/  STS [R7+0x2000], R2 ;  /* 0x0020000207007388 */ /* 0x000fe80000000800 */
[----:B------:R2:W-:Y:S01]  /*9900*/  STS [R7+0x2400], R0 ;  /* 0x0024000007007388 */ /* 0x0005e20000000800 */
[----:B-1----:R-:W-:-:S02]  /*9910*/  F2FP.PACK_AB R3, R29, R28 ;  /* 0x0000001c1d03723e */ /* 0x002fc400000000ff */
[----:B--2---:R-:W-:-:S03]  /*9920*/  F2FP.PACK_AB R0, R31, R30 ;  /* 0x0000001e1f00723e */ /* 0x004fc600000000ff */
[----:B------:R1:W-:Y:S04]  /*9930*/  STS [R6+0x2000], R3 ;  /* 0x0020000306007388 */ /* 0x0003e80000000800 */
[----:B------:R2:W-:Y:S04]  /*9940*/  STS [R11+0x2400], R0 ;  /* 0x002400000b007388 */ /* 0x0005e80000000800 */
[----:B------:R-:W-:Y:S01]  /*9950*/  BAR.SYNC.DEFER_BLOCKING 0x1, 0x80 ;  /* 0x0042000000007b1d */ /* 0x000fe20000010000 */
[----:B-1----:R-:W-:Y:S02]  /*9960*/  IMAD.MOV.U32 R6, RZ, RZ, 0x4 ;  /* 0x00000004ff067424 */ /* 0x002fe400078e00ff */
[----:B------:R-:W-:-:S02]  /*9970*/  IMAD.MOV.U32 R3, RZ, RZ, RZ ;  /* 0x000000ffff037224 */ /* 0x000fc400078e00ff */
[----:B------:R-:W-:Y:S01]  /*9980*/  IMAD.WIDE R6, R245, R6, c[0x0][0x500] ;  /* 0x00014000f5067625 */ /* 0x000fe200078e0206 */
[----:B------:R1:W5:Y:S04]  /*9990*/  @P2 LDG.E R10, [R4.64] ;  /* 0x00000008040a2981 */ /* 0x000368000c1e1900 */
[----:B------:R1:W5:Y:S01]  /*99a0*/  @P1 LDG.E R3, [R6.64] ;  /* 0x0000000806031981 */ /* 0x000362000c1e1900 */
[----:B---3--:R-:W-:-:S04]  /*99b0*/  ISETP.NE.AND P0, PT, R9, RZ, PT ;  /* 0x000000ff0900720c */ /* 0x008fc80003f05270 */
[----:B--2---:R-:W-:Y:S01]  /*99c0*/  SEL R0, R9, c[0x0][0x3d4], P0 ;  /* 0x0000f50009007a07 */ /* 0x004fe20000000000 */
[----:B------:R-:W-:Y:S05]  /*99d0*/  @P2 BRA `(.L_x_82) ;  /* 0x0000004000002947 */ /* 0x000fea0003800000 */
[----:B------:R-:W-:Y:S05]  /*99e0*/  @!P1 BRA `(.L_x_82) ;  /* 0x0000003000009947 */ /* 0x000fea0003800000 */
[----:B-----5:R2:W3:Y:S04]  /*99f0*/  LDG.E R10, [R6.64] ;  /* 0x00000008060a7981 */ /* 0x0204e8000c1e1900 */
[----:B-12---:R-:W3:Y:S02]  /*9a00*/  LDG.E R6, [R6.64+0x4] ;  /* 0x0000040806067981 */ /* 0x006ee4000c1e1900 */
[----:B---3--:R-:W-:Y:S02]  /*9a10*/  IADD3 R10, -R10, R6, RZ ;  /* 0x000000060a0a7210 */ /* 0x008fe40007ffe1ff */
.L_x_82:
[----:B-1----:R-:W2:Y:S04]  /*9a20*/  LDL R4, [R1+0x54] ;  /* 0x0000540001047983 */ /* 0x002ea80000100800 */
[----:B------:R-:W3:Y:S04]  /*9a30*/  LDL R27, [R1+0x14] ;  /* 0x00001400011b7983 */ /* 0x000ee80000100800 */
[----:B------:R-:W4:Y:S04]  /*9a40*/  LDL R14, [R1+0x20] ;  /* 0x00002000010e7983 */ /* 0x000f280000100800 */
[----:B------:R-:W4:Y:S01]  /*9a50*/  LDL R16, [R1+0x50] ;  /* 0x0000500001107983 */ /* 0x000f220000100800 */
[----:B------:R-:W-:Y:S01]  /*9a60*/  IMAD.MOV.U32 R11, RZ, RZ, 0x368 ;  /* 0x00000368ff0b7424 */ /* 0x000fe200078e00ff */
[----:B------:R-:W-:-:S04]  /*9a70*/  ISETP.GT.AND P3, PT, R0, 0x1, PT ;  /* 0x000000010000780c */ /* 0x000fc80003f64270 */
[----:B------:R-:W-:-:S04]  /*9a80*/  SEL R11, R11, 0x328, P3 ;  /* 0x000003280b0b7807 */ /* 0x000fc80001800000 */
[----:B------:R-:W1:Y:S08]  /*9a90*/  LDC.64 R6, c[0x0][R11+0x170] ;  /* 0x00005c000b067b82 */ /* 0x000e700000000a00 */
[----:B------:R1:W3:Y:S08]  /*9aa0*/  LDC.64 R12, c[0x0][R11+0x168] ;  /* 0x00005a000b0c7b82 */ /* 0x0002f00000000a00 */
[----:B------:R1:W2:Y:S08]  /*9ab0*/  LDC.64 R20, c[0x0][R11+0x178] ;  /* 0x00005e000b147b82 */ /* 0x0002b00000000a00 */
[----:B------:R1:W2:Y:S01]  /*9ac0*/  LDC.64 R22, c[0x0][R11+0x160] ;  /* 0x000058000b167b82 */ /* 0x0002a20000000a00 */
[----:B------:R-:W-:Y:S01]  /*9ad0*/  ISETP.NE.U32.AND P0, PT, RZ, c[0x0][0x500], PT ;  /* 0x00014000ff007a0c */ /* 0x000fe20003f05070 */
[----:B------:R-:W-:-:S03]  /*9ae0*/  IMAD.MOV.U32 R0, RZ, RZ, c[0x0][0x4e8] ;  /* 0x00013a00ff007624 */ /* 0x000fc600078e00ff */
[----:B------:R-:W-:Y:S02]  /*9af0*/  ISETP.NE.AND.EX P0, PT, RZ, c[0x0][0x504], PT, P0 ;  /* 0x00014100ff007a0c */ /* 0x000fe40003f05300 */
[----:B------:R-:W-:Y:S02]  /*9b00*/  ISETP.NE.AND P2, PT, R0, 0x1, PT ;  /* 0x000000010000780c */ /* 0x000fe40003f45270 */
[----:B------:R-:W-:Y:S02]  /*9b10*/  SEL R2, R245, RZ, !P0 ;  /* 0x000000fff5027207 */ /* 0x000fe40004000000 */
[----:B------:R-:W-:Y:S01]  /*9b20*/  SEL R5, R8, RZ, !P0 ;  /* 0x000000ff08057207 */ /* 0x000fe20004000000 */
[----:B------:R-:W1:Y:S02]  /*9b30*/  S2R R89, SR_TID.X ;  /* 0x0000000000597919 */ /* 0x000e640000002100 */
[----:B-1----:R-:W-:-:S04]  /*9b40*/  IMAD R0, R7, R2, RZ ;  /* 0x0000000207007224 */ /* 0x002fc800078e02ff */
[C---:B------:R-:W-:Y:S02]  /*9b50*/  IMAD R11, R6.reuse, R5, R0 ;  /* 0x00000005060b7224 */ /* 0x040fe400078e0200 */
[----:B------:R-:W-:Y:S01]  /*9b60*/  IMAD.WIDE.U32 R6, R6, R2, RZ ;  /* 0x0000000206067225 */ /* 0x000fe200078e00ff */
[----:B-----5:R-:W-:Y:S02]  /*9b70*/  SHF.R.S32.HI R17, RZ, 0x1f, R3 ;  /* 0x0000001fff117819 */ /* 0x020fe40000011403 */
[----:B------:R-:W-:-:S04]  /*9b80*/  SHF.R.S32.HI R15, RZ, 0x1f, R89 ;  /* 0x0000001fff0f7819 */ /* 0x000fc80000011459 */
[----:B------:R-:W-:-:S04]  /*9b90*/  LEA.HI R15, R15, R89, RZ, 0x5 ;  /* 0x000000590f0f7211 */ /* 0x000fc800078f28ff */
[----:B------:R-:W-:-:S05]  /*9ba0*/  LOP3.LUT R15, R15, 0xffffffe0, RZ, 0xc0, !PT ;  /* 0xffffffe00f0f7812 */ /* 0x000fca00078ec0ff */
[----:B------:R-:W-:Y:S02]  /*9bb0*/  IMAD.IADD R15, R89, 0x1, -R15 ;  /* 0x00000001590f7824 */ /* 0x000fe400078e0a0f */
[----:B--2---:R-:W-:-:S04]  /*9bc0*/  IMAD R4, R249, 0x80, R4 ;  /* 0x00000080f9047824 */ /* 0x004fc800078e0204 */
[----:B------:R-:W-:-:S04]  /*9bd0*/  @P2 IMAD.HI.U32 R5, R4, c[0x0][0x4ec], RZ ;  /* 0x00013b0004052a27 */ /* 0x000fc800078e00ff */
[----:B---3--:R-:W-:-:S04]  /*9be0*/  IMAD.WIDE.U32 R8, R12, R27, RZ ;  /* 0x0000001b0c087225 */ /* 0x008fc800078e00ff */
[----:B------:R-:W-:Y:S01]  /*9bf0*/  IMAD.MOV.U32 R0, RZ, RZ, R4 ;  /* 0x000000ffff007224 */ /* 0x000fe200078e0004 */
[----:B------:R-:W-:Y:S01]  /*9c00*/  @P2 SHF.R.U32.HI R0, RZ, c[0x0][0x4f0], R5 ;  /* 0x00013c00ff002a19 */ /* 0x000fe20000011605 */
[----:B------:R-:W-:Y:S01]  /*9c10*/  IMAD R12, R13, R27, RZ ;  /* 0x0000001b0d0c7224 */ /* 0x000fe200078e02ff */
[----:B----4-:R-:W-:Y:S01]  /*9c20*/  SEL R5, R14, RZ, P3 ;  /* 0x000000ff0e057207 */ /* 0x010fe20001800000 */
[----:B------:R-:W-:Y:S01]  /*9c30*/  IMAD.IADD R13, R7, 0x1, R11 ;  /* 0x00000001070d7824 */ /* 0x000fe200078e020b */
[----:B------:R-:W-:Y:S01]  /*9c40*/  IADD3 R14, P1, P0, R6, R8, R3 ;  /* 0x00000008060e7210 */ /* 0x000fe2000783e003 */
[----:B------:R-:W-:Y:S02]  /*9c50*/  IMAD.IADD R8, R9, 0x1, R12 ;  /* 0x0000000109087824 */ /* 0x000fe400078e020c */
[----:B------:R-:W-:Y:S02]  /*9c60*/  IMAD.MOV R9, RZ, RZ, -R0 ;  /* 0x000000ffff097224 */ /* 0x000fe400078e0a00 */
[----:B------:R-:W-:-:S02]  /*9c70*/  IMAD R11, R21, R5, RZ ;  /* 0x00000005150b7224 */ /* 0x000fc400078e02ff */
[----:B------:R-:W-:Y:S01]  /*9c80*/  IMAD.WIDE.U32 R6, R20, R5, RZ ;  /* 0x0000000514067225 */ /* 0x000fe200078e00ff */
[----:B------:R-:W-:-:S03]  /*9c90*/  IADD3.X R13, R13, R8, R17, P1, P0 ;  /* 0x000000080d0d7210 */ /* 0x000fc60000fe0411 */
[----:B------:R-:W-:Y:S01]  /*9ca0*/  IMAD R8, R9, c[0x0][0x4e8], R4 ;  /* 0x00013a0009087a24 */ /* 0x000fe200078e0204 */
[----:B------:R-:W-:Y:S01]  /*9cb0*/  IADD3 R6, P1, P0, R0, R14, R6 ;  /* 0x0000000e00067210 */ /* 0x000fe2000783e006 */
[----:B------:R-:W-:Y:S01]  /*9cc0*/  IMAD.IADD R11, R7, 0x1, R11 ;  /* 0x00000001070b7824 */ /* 0x000fe200078e020b */
[----:B------:R-:W-:Y:S01]  /*9cd0*/  SHF.R.S32.HI R5, RZ, 0x1f, R0 ;  /* 0x0000001fff057819 */ /* 0x000fe20000011400 */
[----:B------:R-:W-:Y:S01]  /*9ce0*/  IMAD R0, R23, R8, RZ ;  /* 0x0000000817007224 */ /* 0x000fe200078e02ff */
[----:B------:R-:W-:Y:S02]  /*9cf0*/  SHF.R.S32.HI R9, RZ, 0x1f, R8 ;  /* 0x0000001fff097819 */ /* 0x000fe40000011408 */
[----:B------:R-:W-:Y:S01]  /*9d00*/  IADD3.X R7, R5, R13, R11, P1, P0 ;  /* 0x0000000d05077210 */ /* 0x000fe20000fe040b */
[----:B------:R-:W-:Y:S02]  /*9d10*/  IMAD.MOV.U32 R5, RZ, RZ, c[0x0][0x4a8] ;  /* 0x00012a00ff057624 */ /* 0x000fe400078e00ff */
[----:B------:R-:W-:-:S02]  /*9d20*/  IMAD R0, R22, R9, R0 ;  /* 0x0000000916007224 */ /* 0x000fc400078e0200 */
[----:B------:R-:W-:Y:S01]  /*9d30*/  IMAD.WIDE.U32 R8, R22, R8, R6 ;  /* 0x0000000816087225 */ /* 0x000fe200078e0006 */
[----:B------:R-:W-:-:S03]  /*9d40*/  SEL R6, R5, c[0x0][0x450], P3 ;  /* 0x0001140005067a07 */ /* 0x000fc60001800000 */
[----:B------:R-:W-:Y:S01]  /*9d50*/  IMAD.MOV.U32 R7, RZ, RZ, c[0x0][0x4ac] ;  /* 0x00012b00ff077624 */ /* 0x000fe200078e00ff */
[----:B------:R-:W-:Y:S01]  /*9d60*/  LEA R6, P0, R8, R6, 0x2 ;  /* 0x0000000608067211 */ /* 0x000fe200078010ff */
[----:B------:R-:W-:-:S03]  /*9d70*/  IMAD.IADD R5, R9, 0x1, R0 ;  /* 0x0000000109057824 */ /* 0x000fc600078e0200 */
[----:B------:R-:W-:-:S04]  /*9d80*/  SEL R7, R7, c[0x0][0x454], P3 ;  /* 0x0001150007077a07 */ /* 0x000fc80001800000 */
[----:B------:R-:W-:Y:S01]  /*9d90*/  LEA.HI.X R5, R8, R7, R5, 0x2, P0 ;  /* 0x0000000708057211 */ /* 0x000fe200000f1405 */
[----:B------:R-:W-:Y:S01]  /*9da0*/  IMAD R0, R10, c[0x0][0x4e8], RZ ;  /* 0x00013a000a007a24 */ /* 0x000fe200078e02ff */
[----:B------:R-:W-:Y:S04]  /*9db0*/  SHFL.IDX PT, R12, R6, RZ, 0x1c1f ;  /* 0x001c1fff060c7589 */ /* 0x000fe800000e0000 */
[----:B------:R-:W1:Y:S04]  /*9dc0*/  SHFL.IDX PT, R13, R5, RZ, 0x1c1f ;  /* 0x001c1fff050d7589 */ /* 0x000e6800000e0000 */
[----:B------:R-:W-:Y:S04]  /*9dd0*/  SHFL.IDX PT, R10, R6, 0x1, 0x1c1f ;  /* 0x003c1f00060a7f89 */ /* 0x000fe800000e0000 */
[----:B------:R-:W2:Y:S04]  /*9de0*/  SHFL.IDX PT, R11, R5, 0x1, 0x1c1f ;  /* 0x003c1f00050b7f89 */ /* 0x000ea800000e0000 */
[----:B------:R-:W-:Y:S04]  /*9df0*/  SHFL.IDX PT, R8, R6, 0x2, 0x1c1f ;  /* 0x005c1f0006087f89 */ /* 0x000fe800000e0000 */
[----:B------:R-:W3:Y:S04]  /*9e00*/  SHFL.IDX PT, R9, R5, 0x2, 0x1c1f ;  /* 0x005c1f0005097f89 */ /* 0x000ee800000e0000 */
[----:B------:R4:W-:Y:S04]  /*9e10*/  SHFL.IDX PT, R7, R5, 0x3, 0x1c1f ;  /* 0x007c1f0005077f89 */ /* 0x0009e800000e0000 */
[----:B------:R-:W1:Y:S01]  /*9e20*/  SHFL.IDX PT, R6, R6, 0x3, 0x1c1f ;  /* 0x007c1f0006067f89 */ /* 0x000e6200000e0000 */
[----:B------:R-:W-:Y:S01]  /*9e30*/  LOP3.LUT P0, RZ, R15, 0x3, RZ, 0xc0, !PT ;  /* 0x000000030fff7812 */ /* 0x000fe2000780c0ff */
[----:B----4-:R-:W-:-:S05]  /*9e40*/  IMAD R5, R249, 0x80, R16 ;  /* 0x00000080f9057824 */ /* 0x010fca00078e0210 */
[C---:B------:R-:W-:Y:S02]  /*9e50*/  IADD3 R16, R5.reuse, 0x8, RZ ;  /* 0x0000000805107810 */ /* 0x040fe40007ffe0ff */
[C---:B------:R-:W-:Y:S02]  /*9e60*/  IADD3 R15, R5.reuse, 0x40, RZ ;  /* 0x00000040050f7810 */ /* 0x040fe40007ffe0ff */
[C---:B------:R-:W-:Y:S02]  /*9e70*/  IADD3 R14, R5.reuse, 0x48, RZ ;  /* 0x00000048050e7810 */ /* 0x040fe40007ffe0ff */
[-C--:B------:R-:W-:Y:S02]  /*9e80*/  ISETP.GE.OR P5, PT, R5, R0.reuse, P0 ;  /* 0x000000000500720c */ /* 0x080fe400007a6670 */
[-C--:B------:R-:W-:Y:S02]  /*9e90*/  ISETP.GE.OR P4, PT, R16, R0.reuse, P0 ;  /* 0x000000001000720c */ /* 0x080fe40000786670 */
[----:B------:R-:W-:-:S02]  /*9ea0*/  ISETP.GE.OR P1, PT, R15, R0, P0 ;  /* 0x000000000f00720c */ /* 0x000fc40000726670 */
[----:B------:R-:W-:-:S07]  /*9eb0*/  ISETP.GE.OR P0, PT, R14, R0, P0 ;  /* 0x000000000e00720c */ /* 0x000fce0000706670 */
[----:B-1----:R1:W-:Y:S01]  /*9ec0*/  @!P5 ST.E [R12.64], R24 ;  /* 0x000000180c00d985 */ /* 0x0023e2000c101908 */
[----:B------:R-:W-:-:S03]  /*9ed0*/  ISETP.GE.AND P5, PT, R14, R0, PT ;  /* 0x000000000e00720c */ /* 0x000fc60003fa6270 */
[----:B--2---:R1:W-:Y:S01]  /*9ee0*/  @!P4 ST.E [R10.64], R25 ;  /* 0x000000190a00c985 */ /* 0x0043e2000c101908 */
[----:B------:R-:W-:-:S03]  /*9ef0*/  ISETP.GE.AND P4, PT, R15, R0, PT ;  /* 0x000000000f00720c */ /* 0x000fc60003f86270 */
[----:B---3--:R1:W-:Y:S01]  /*9f00*/  @!P1 ST.E [R8.64], R26 ;  /* 0x0000001a08009985 */ /* 0x0083e2000c101908 */
[----:B------:R-:W-:-:S03]  /*9f10*/  ISETP.GE.AND P1, PT, R5, R0, PT ;  /* 0x000000000500720c */ /* 0x000fc60003f26270 */
[----:B------:R1:W-:Y:S01]  /*9f20*/  @!P0 ST.E [R6.64], R19 ;  /* 0x0000001306008985 */ /* 0x0003e2000c101908 */
[----:B------:R-:W-:Y:S01]  /*9f30*/  ISETP.GE.AND P0, PT, R16, R0, PT ;  /* 0x000000001000720c */ /* 0x000fe20003f06270 */
[----:B------:R-:W-:Y:S05]  /*9f40*/  @P3 BRA `(.L_x_83) ;  /* 0x0000071000003947 */ /* 0x000fea0003800000 */
[----:B------:R-:W2:Y:S01]  /*9f50*/  LDL R89, [R1+0x40] ;  /* 0x0000400001597983 */ /* 0x000ea20000100800 */
[----:B------:R-:W-:Y:S01]  /*9f60*/  IMAD R17, R17, c[0x0][0x3a0], RZ ;  /* 0x0000e80011117a24 */ /* 0x000fe200078e02ff */
[----:B-1----:R-:W-:Y:S01]  /*9f70*/  SHF.R.S32.HI R7, RZ, 0x1f, R2 ;  /* 0x0000001fff077819 */ /* 0x002fe20000011402 */
[C---:B------:R-:W-:Y:S01]  /*9f80*/  IMAD.WIDE.U32 R4, R3.reuse, c[0x0][0x3a0], RZ ;  /* 0x0000e80003047a25 */ /* 0x040fe200078e00ff */
[----:B------:R1:W3:Y:S03]  /*9f90*/  LDS.128 R12, [R216+0x80] ;  /* 0x00008000d80c7984 */ /* 0x0002e60000000c00 */
[----:B------:R-:W-:Y:S01]  /*9fa0*/  IMAD R3, R3, c[0x0][0x3a4], R17 ;  /* 0x0000e90003037a24 */ /* 0x000fe200078e0211 */
[----:B------:R1:W4:Y:S01]  /*9fb0*/  LDS.128 R20, [R216+0x880] ;  /* 0x00088000d8147984 */ /* 0x0003220000000c00 */
[----:B------:R-:W-:-:S03]  /*9fc0*/  IMAD R7, R7, c[0x0][0x3f0], RZ ;  /* 0x0000fc0007077a24 */ /* 0x000fc600078e02ff */
[----:B------:R-:W-:Y:S01]  /*9fd0*/  IADD3 R5, R5, R3, RZ ;  /* 0x0000000305057210 */ /* 0x000fe20007ffe0ff */
[----:B------:R1:W1:Y:S04]  /*9fe0*/  LDS.128 R28, [R216+0x1880] ;  /* 0x00188000d81c7984 */ /* 0x0002680000000c00 */
[C---:B------:R-:W-:Y:S01]  /*9ff0*/  IMAD.WIDE.U32 R4, R27.reuse, c[0x0][0x3e8], R4 ;  /* 0x0000fa001b047a25 */ /* 0x040fe200078e0004 */
[----:B------:R1:W1:Y:S03]  /*a000*/  LDS.128 R32, [R216+0x2080] ;  /* 0x00208000d8207984 */ /* 0x0002660000000c00 */
[----:B------:R-:W-:Y:S01]  /*a010*/  IMAD R5, R27, c[0x0][0x3ec], R5 ;  /* 0x0000fb001b057a24 */ /* 0x000fe200078e0205 */
[----:B------:R1:W1:Y:S03]  /*a020*/  LDS.128 R36, [R216+0x2880] ;  /* 0x00288000d8247984 */ /* 0x0002660000000c00 */
[----:B------:R-:W-:Y:S01]  /*a030*/  IMAD.WIDE.U32 R4, R2, c[0x0][0x3f0], R4 ;  /* 0x0000fc0002047a25 */ /* 0x000fe200078e0004 */
[----:B------:R1:W1:Y:S04]  /*a040*/  LDS.128 R24, [R216+0x1080] ;  /* 0x00108000d8187984 */ /* 0x0002680000000c00 */
[----:B------:R1:W1:Y:S04]  /*a050*/  LDS.128 R40, [R216+0x3080] ;  /* 0x00308000d8287984 */ /* 0x0002680000000c00 */
[----:B------:R1:W1:Y:S04]  /*a060*/  LDS.128 R44, [R216+0x3880] ;  /* 0x00388000d82c7984 */ /* 0x0002680000000c00 */
[----:B------:R-:W5:Y:S02]  /*a070*/  S2R R10, SR_TID.X ;  /* 0x00000000000a7919 */ /* 0x000f640000002100 */
[----:B-----5:R-:W-:-:S04]  /*a080*/  SHF.R.S32.HI R9, RZ, 0x1f, R10 ;  /* 0x0000001fff097819 */ /* 0x020fc8000001140a */
[----:B------:R-:W-:-:S04]  /*a090*/  LEA.HI R9, R9, R10, RZ, 0x3 ;  /* 0x0000000a09097211 */ /* 0x000fc800078f18ff */
[----:B------:R-:W-:Y:S02]  /*a0a0*/  SHF.R.S32.HI R9, RZ, 0x3, R9 ;  /* 0x00000003ff097819 */ /* 0x000fe40000011409 */
[----:B--2---:R-:W-:-:S04]  /*a0b0*/  LEA R6, R249, R89, 0x7 ;  /* 0x00000059f9067211 */ /* 0x004fc800078e38ff */
[----:B------:R-:W-:Y:S01]  /*a0c0*/  MOV R3, R6 ;  /* 0x0000000600037202 */ /* 0x000fe20000000f00 */
[----:B------:R-:W-:-:S05]  /*a0d0*/  @P2 IMAD.HI.U32 R8, R6, c[0x0][0x4ec], RZ ;  /* 0x00013b0006082a27 */ /* 0x000fca00078e00ff */
[----:B------:R-:W-:Y:S01]  /*a0e0*/  @P2 SHF.R.U32.HI R3, RZ, c[0x0][0x4f0], R8 ;  /* 0x00013c00ff032a19 */ /* 0x000fe20000011608 */
[----:B------:R-:W-:-:S03]  /*a0f0*/  IMAD R8, R2, c[0x0][0x3f4], R7 ;  /* 0x0000fd0002087a24 */ /* 0x000fc600078e0207 */
[----:B------:R-:W-:Y:S02]  /*a100*/  SHF.R.S32.HI R7, RZ, 0x1f, R3 ;  /* 0x0000001fff077819 */ /* 0x000fe40000011403 */
[----:B------:R-:W-:Y:S02]  /*a110*/  IADD3 R2, -R3, RZ, RZ ;  /* 0x000000ff03027210 */ /* 0x000fe40007ffe1ff */
[----:B------:R-:W-:Y:S01]  /*a120*/  IADD3 R5, R5, R8, RZ ;  /* 0x0000000805057210 */ /* 0x000fe20007ffe0ff */
[----:B------:R-:W-:Y:S02]  /*a130*/  IMAD R7, R7, c[0x0][0x3e0], RZ ;  /* 0x0000f80007077a24 */ /* 0x000fe400078e02ff */
[----:B------:R-:W-:Y:S02]  /*a140*/  IMAD R6, R2, c[0x0][0x4e8], R6 ;  /* 0x00013a0002067a24 */ /* 0x000fe400078e0206 */
[C---:B------:R-:W-:Y:S02]  /*a150*/  IMAD R7, R3.reuse, c[0x0][0x3e4], R7 ;  /* 0x0000f90003077a24 */ /* 0x040fe400078e0207 */
[----:B------:R-:W-:Y:S01]  /*a160*/  IMAD.WIDE.U32 R2, R3, c[0x0][0x3e0], R4 ;  /* 0x0000f80003027a25 */ /* 0x000fe200078e0004 */
[----:B------:R-:W-:-:S04]  /*a170*/  SHF.R.S32.HI R4, RZ, 0x1f, R6 ;  /* 0x0000001fff047819 */ /* 0x000fc80000011406 */
[----:B------:R-:W-:Y:S01]  /*a180*/  IADD3 R3, R3, R7, RZ ;  /* 0x0000000703037210 */ /* 0x000fe20007ffe0ff */
[----:B------:R-:W-:-:S04]  /*a190*/  IMAD R4, R4, c[0x0][0x3d8], RZ ;  /* 0x0000f60004047a24 */ /* 0x000fc800078e02ff */
[----:B------:R-:W-:-:S04]  /*a1a0*/  IMAD.WIDE.U32 R2, R6, c[0x0][0x3d8], R2 ;  /* 0x0000f60006027a25 */ /* 0x000fc800078e0002 */
[----:B------:R-:W-:Y:S01]  /*a1b0*/  IMAD R6, R6, c[0x0][0x3dc], R4 ;  /* 0x0000f70006067a24 */ /* 0x000fe200078e0204 */
[----:B------:R-:W-:Y:S02]  /*a1c0*/  LEA R7, P0, R2, c[0x0][0x380], 0x1 ;  /* 0x0000e00002077a11 */ /* 0x000fe400078008ff */
[----:B------:R-:W-:Y:S02]  /*a1d0*/  LEA R4, R249, R9, 0x7 ;  /* 0x00000009f9047211 */ /* 0x000fe400078e38ff */
[----:B------:R-:W-:-:S04]  /*a1e0*/  IADD3 R3, R3, R6, RZ ;  /* 0x0000000603037210 */ /* 0x000fc80007ffe0ff */
[----:B------:R-:W-:Y:S01]  /*a1f0*/  LEA.HI.X R6, R2, c[0x0][0x384], R3, 0x1, P0 ;  /* 0x0000e10002067a11 */ /* 0x000fe200000f0c03 */
[----:B------:R-:W-:Y:S05]  /*a200*/  BRA.DIV ~URZ, `(.L_x_84) ;  /* 0x000035627f007947 */ /* 0x000fea000b800000 */
[----:B-1-34-:R1:W2:Y:S02]  /*a210*/  SHFL.IDX PT, R8, R6, RZ, 0x181f ;  /* 0x00181fff06087589 */ /* 0x01a2a400000e0000 */
.L_x_160:
[----:B------:R-:W-:Y:S05]  /*a220*/  BRA.DIV ~URZ, `(.L_x_85) ;  /* 0x000035b27f007947 */ /* 0x000fea000b800000 */
[----:B------:R3:W4:Y:S02]  /*a230*/  SHFL.IDX PT, R2, R7, RZ, 0x181f ;  /* 0x00181fff07027589 */ /* 0x00072400000e0000 */
.L_x_161:
[----:B------:R-:W-:-:S04]  /*a240*/  ISETP.GE.AND P2, PT, R246, c[0x0][0x3c8], PT ;  /* 0x0000f200f6007a0c */ /* 0x000fc80003f46270 */
[----:B------:R-:W-:-:S13]  /*a250*/  ISETP.GE.OR P1, PT, R4, R0, P2 ;  /* 0x000000000400720c */ /* 0x000fda0001726670 */
[----:B----4-:R-:W-:-:S04]  /*a260*/  @!P1 LEA R2, P0, R246, R2, 0x1 ;  /* 0x00000002f6029211 */ /* 0x010fc800078008ff */
[----:B--2---:R-:W-:-:S05]  /*a270*/  @!P1 LEA.HI.X R3, R246, R8, R18, 0x1, P0 ;  /* 0x00000008f6039211 */ /* 0x004fca00000f0c12 */
[----:B------:R2:W-:Y:S01]  /*a280*/  @!P1 ST.E.128 [R2.64], R12 ;  /* 0x0000000c02009985 */ /* 0x0005e2000c101d08 */
[----:B------:R-:W-:Y:S05]  /*a290*/  BRA.DIV ~URZ, `(.L_x_86) ;  /* 0x000035b27f007947 */ /* 0x000fea000b800000 */
[----:B------:R4:W1:Y:S04]  /*a2a0*/  SHFL.IDX PT, R8, R6, 0x1, 0x181f ;  /* 0x00381f0006087f89 */ /* 0x00086800000e0000 */
[----:B--2---:R4:W2:Y:S02]  /*a2b0*/  SHFL.IDX PT, R2, R7, 0x1, 0x181f ;  /* 0x00381f0007027f89 */ /* 0x0048a400000e0000 */
.L_x_162:
[----:B------:R-:W-:-:S04]  /*a2c0*/  IADD3 R3, R4, 0x10, RZ ;  /* 0x0000001004037810 */ /* 0x000fc80007ffe0ff */
[----:B------:R-:W-:-:S13]  /*a2d0*/  ISETP.GE.OR P1, PT, R3, R0, P2 ;  /* 0x000000000300720c */ /* 0x000fda0001726670 */
[----:B--2---:R-:W-:-:S04]  /*a2e0*/  @!P1 LEA R2, P0, R246, R2, 0x1 ;  /* 0x00000002f6029211 */ /* 0x004fc800078008ff */
[----:B-1----:R-:W-:-:S05]  /*a2f0*/  @!P1 LEA.HI.X R3, R246, R8, R18, 0x1, P0 ;  /* 0x00000008f6039211 */ /* 0x002fca00000f0c12 */
[----:B------:R1:W-:Y:S01]  /*a300*/  @!P1 ST.E.128 [R2.64], R20 ;  /* 0x0000001402009985 */ /* 0x0003e2000c101d08 */
[----:B------:R-:W-:Y:S05]  /*a310*/  BRA.DIV ~URZ, `(.L_x_87) ;  /* 0x000036027f007947 */ /* 0x000fea000b800000 */
[----:B------:R2:W1:Y:S02]  /*a320*/  SHFL.IDX PT, R8, R6, 0x2, 0x181f ;  /* 0x00581f0006087f89 */ /* 0x00046400000e0000 */
.L_x_163:
[----:B------:R-:W-:Y:S05]  /*a330*/  BRA.DIV ~URZ, `(.L_x_88) ;  /* 0x000036527f007947 */ /* 0x000fea000b800000 */
[----:B-1----:R1:W2:Y:S02]  /*a340*/  SHFL.IDX PT, R2, R7, 0x2, 0x181f ;  /* 0x00581f0007027f89 */ /* 0x0022a400000e0000 */
.L_x_164:
[----:B------:R-:W-:-:S04]  /*a350*/  IADD3 R3, R4, 0x20, RZ ;  /* 0x0000002004037810 */ /* 0x000fc80007ffe0ff */
[----:B------:R-:W-:-:S13]  /*a360*/  ISETP.GE.OR P1, PT, R3, R0, P2 ;  /* 0x000000000300720c */ /* 0x000fda0001726670 */
[----:B--2---:R-:W-:-:S04]  /*a370*/  @!P1 LEA R2, P0, R246, R2, 0x1 ;  /* 0x00000002f6029211 */ /* 0x004fc800078008ff */
[----:B------:R-:W-:-:S05]  /*a380*/  @!P1 LEA.HI.X R3, R246, R8, R18, 0x1, P0 ;  /* 0x00000008f6039211 */ /* 0x000fca00000f0c12 */
[----:B------:R2:W-:Y:S01]  /*a390*/  @!P1 ST.E.128 [R2.64], R24 ;  /* 0x0000001802009985 */ /* 0x0005e2000c101d08 */
[----:B------:R-:W-:Y:S05]  /*a3a0*/  BRA.DIV ~URZ, `(.L_x_89) ;  /* 0x000036527f007947 */ /* 0x000fea000b800000 */
[----:B------:R1:W2:Y:S04]  /*a3b0*/  SHFL.IDX PT, R8, R6, 0x3, 0x181f ;  /* 0x00781f0006087f89 */ /* 0x0002a800000e0000 */
[----:B--2---:R1:W2:Y:S02]  /*a3c0*/  SHFL.IDX PT, R2, R7, 0x3, 0x181f ;  /* 0x00781f0007027f89 */ /* 0x0042a400000e0000 */
.L_x_165:
[----:B------:R-:W-:-:S04]  /*a3d0*/  IADD3 R3, R4, 0x30, RZ ;  /* 0x0000003004037810 */ /* 0x000fc80007ffe0ff */
[----:B------:R-:W-:-:S13]  /*a3e0*/  ISETP.GE.OR P1, PT, R3, R0, P2 ;  /* 0x000000000300720c */ /* 0x000fda0001726670 */
[----:B--2---:R-:W-:-:S04]  /*a3f0*/  @!P1 LEA R2, P0, R246, R2, 0x1 ;  /* 0x00000002f6029211 */ /* 0x004fc800078008ff */
[----:B------:R-:W-:-:S05]  /*a400*/  @!P1 LEA.HI.X R3, R246, R8, R18, 0x1, P0 ;  /* 0x00000008f6039211 */ /* 0x000fca00000f0c12 */
[----:B------:R2:W-:Y:S01]  /*a410*/  @!P1 ST.E.128 [R2.64], R28 ;  /* 0x0000001c02009985 */ /* 0x0005e2000c101d08 */
[----:B------:R-:W-:Y:S05]  /*a420*/  BRA.DIV ~URZ, `(.L_x_90) ;  /* 0x000036a27f007947 */ /* 0x000fea000b800000 */
[----:B------:R1:W2:Y:S02]  /*a430*/  SHFL.IDX PT, R8, R6, 0x4, 0x181f ;  /* 0x00981f0006087f89 */ /* 0x0002a400000e0000 */
.L_x_166:
[----:B------:R-:W-:Y:S05]  /*a440*/  BRA.DIV ~URZ, `(.L_x_91) ;  /* 0x000036f27f007947 */ /* 0x000fea000b800000 */
[----:B--2---:R2:W1:Y:S02]  /*a450*/  SHFL.IDX PT, R2, R7, 0x4, 0x181f ;  /* 0x00981f0007027f89 */ /* 0x00446400000e0000 */
.L_x_167:
[----:B------:R-:W-:-:S04]  /*a460*/  IADD3 R3, R4, 0x40, RZ ;  /* 0x0000004004037810 */ /* 0x000fc80007ffe0ff */
[----:B------:R-:W-:-:S13]  /*a470*/  ISETP.GE.OR P1, PT, R3, R0, P2 ;  /* 0x000000000300720c */ /* 0x000fda0001726670 */
[----:B-1----:R-:W-:-:S04]  /*a480*/  @!P1 LEA R2, P0, R246, R2, 0x1 ;  /* 0x00000002f6029211 */ /* 0x002fc800078008ff */
[----:B------:R-:W-:-:S05]  /*a490*/  @!P1 LEA.HI.X R3, R246, R8, R18, 0x1, P0 ;  /* 0x00000008f6039211 */ /* 0x000fca00000f0c12 */
[----:B------:R1:W-:Y:S01]  /*a4a0*/  @!P1 ST.E.128 [R2.64], R32 ;  /* 0x0000002002009985 */ /* 0x0003e2000c101d08 */
[----:B------:R-:W-:Y:S05]  /*a4b0*/  BRA.DIV ~URZ, `(.L_x_92) ;  /* 0x000036f27f007947 */ /* 0x000fea000b800000 */
[----:B------:R1:W2:Y:S04]  /*a4c0*/  SHFL.IDX PT, R8, R6, 0x5, 0x181f ;  /* 0x00b81f0006087f89 */ /* 0x0002a800000e0000 */
[----:B-1----:R1:W3:Y:S02]  /*a4d0*/  SHFL.IDX PT, R2, R7, 0x5, 0x181f ;  /* 0x00b81f0007027f89 */ /* 0x0022e400000e0000 */
.L_x_168:
[----:B------:R-:W-:-:S04]  /*a4e0*/  IADD3 R3, R4, 0x50, RZ ;  /* 0x0000005004037810 */ /* 0x000fc80007ffe0ff */
[----:B------:R-:W-:-:S13]  /*a4f0*/  ISETP.GE.OR P1, PT, R3, R0, P2 ;  /* 0x000000000300720c */ /* 0x000fda0001726670 */
[----:B---3--:R-:W-:-:S04]  /*a500*/  @!P1 LEA R2, P0, R246, R2, 0x1 ;  /* 0x00000002f6029211 */ /* 0x008fc800078008ff */
[----:B--2---:R-:W-:-:S05]  /*a510*/  @!P1 LEA.HI.X R3, R246, R8, R18, 0x1, P0 ;  /* 0x00000008f6039211 */ /* 0x004fca00000f0c12 */
[----:B------:R2:W-:Y:S01]  /*a520*/  @!P1 ST.E.128 [R2.64], R36 ;  /* 0x0000002402009985 */ /* 0x0005e2000c101d08 */
[----:B------:R-:W-:Y:S05]  /*a530*/  BRA.DIV ~URZ, `(.L_x_93) ;  /* 0x000037427f007947 */ /* 0x000fea000b800000 */
[----:B------:R3:W1:Y:S02]  /*a540*/  SHFL.IDX PT, R8, R6, 0x6, 0x181f ;  /* 0x00d81f0006087f89 */ /* 0x00066400000e0000 */
.L_x_169:
[----:B------:R-:W-:Y:S05]  /*a550*/  BRA.DIV ~URZ, `(.L_x_94) ;  /* 0x000037927f007947 */ /* 0x000fea000b800000 */
[----:B--2---:R2:W3:Y:S02]  /*a560*/  SHFL.IDX PT, R2, R7, 0x6, 0x181f ;  /* 0x00d81f0007027f89 */ /* 0x0044e400000e0000 */
.L_x_170:
[----:B------:R-:W-:-:S04]  /*a570*/  IADD3 R3, R4, 0x60, RZ ;  /* 0x0000006004037810 */ /* 0x000fc80007ffe0ff */
[----:B------:R-:W-:-:S13]  /*a580*/  ISETP.GE.OR P1, PT, R3, R0, P2 ;  /* 0x000000000300720c */ /* 0x000fda0001726670 */
[----:B---3--:R-:W-:-:S04]  /*a590*/  @!P1 LEA R2, P0, R246, R2, 0x1 ;  /* 0x00000002f6029211 */ /* 0x008fc800078008ff */
[----:B-1----:R-:W-:-:S05]  /*a5a0*/  @!P1 LEA.HI.X R3, R246, R8, R18, 0x1, P0 ;  /* 0x00000008f6039211 */ /* 0x002fca00000f0c12 */
[----:B------:R1:W-:Y:S01]  /*a5b0*/  @!P1 ST.E.128 [R2.64], R40 ;  /* 0x0000002802009985 */ /* 0x0003e2000c101d08 */
[----:B------:R-:W-:Y:S05]  /*a5c0*/  BRA.DIV ~URZ, `(.L_x_95) ;  /* 0x000037927f007947 */ /* 0x000fea000b800000 */
[----:B----4-:R-:W3:Y:S04]  /*a5d0*/  SHFL.IDX PT, R6, R6, 0x7, 0x181f ;  /* 0x00f81f0006067f89 */ /* 0x010ee800000e0000 */
[----:B-1----:R1:W4:Y:S02]  /*a5e0*/  SHFL.IDX PT, R3, R7, 0x7, 0x181f ;  /* 0x00f81f0007037f89 */ /* 0x00232400000e0000 */
.L_x_171:
[----:B------:R-:W-:-:S04]  /*a5f0*/  IADD3 R2, R4, 0x70, RZ ;  /* 0x0000007004027810 */ /* 0x000fc80007ffe0ff */
[----:B------:R-:W-:-:S13]  /*a600*/  ISETP.GE.OR P2, PT, R2, R0, P2 ;  /* 0x000000000200720c */ /* 0x000fda0001746670 */
[----:B------:R-:W-:Y:S05]  /*a610*/  @P2 BRA `(.L_x_96) ;  /* 0x000018a000002947 */ /* 0x000fea0003800000 */
[----:B----4-:R-:W-:-:S04]  /*a620*/  LEA R2, P0, R246, R3, 0x1 ;  /* 0x00000003f6027211 */ /* 0x010fc800078008ff */
[----:B---3--:R-:W-:-:S05]  /*a630*/  LEA.HI.X R3, R246, R6, R18, 0x1, P0 ;  /* 0x00000006f6037211 */ /* 0x008fca00000f0c12 */
[----:B------:R3:W-:Y:S01]  /*a640*/  ST.E.128 [R2.64], R44 ;  /* 0x0000002c02007985 */ /* 0x0007e2000c101d08 */
[----:B------:R-:W-:Y:S05]  /*a650*/  BRA `(.L_x_96) ;  /* 0x0000186000007947 */ /* 0x000fea0003800000 */
.L_x_83:
[----:B------:R-:W2:Y:S04]  /*a660*/  LDL.LU R5, [R1+0x14] ;  /* 0x0000140001057983 */ /* 0x000ea80000300800 */
[----:B-1----:R-:W3:Y:S01]  /*a670*/  LDL.LU R9, [R1+0x20] ;  /* 0x0000200001097983 */ /* 0x002ee20000300800 */
[----:B------:R-:W-:Y:S01]  /*a680*/  IMAD R17, R17, c[0x0][0x408], RZ ;  /* 0x0001020011117a24 */ /* 0x000fe200078e02ff */
[----:B------:R-:W-:Y:S01]  /*a690*/  SHF.R.S32.HI R0, RZ, 0x1f, R2 ;  /* 0x0000001fff007819 */ /* 0x000fe20000011402 */
[----:B------:R-:W-:-:S04]  /*a6a0*/  IMAD.WIDE.U32 R6, R3, c[0x0][0x408], RZ ;  /* 0x0001020003067a25 */ /* 0x000fc800078e00ff */
[----:B------:R-:W-:Y:S02]  /*a6b0*/  IMAD R3, R3, c[0x0][0x40c], R17 ;  /* 0x0001030003037a24 */ /* 0x000fe400078e0211 */
[----:B------:R-:W-:Y:S02]  /*a6c0*/  IMAD R0, R0, c[0x0][0x440], RZ ;  /* 0x0001100000007a24 */ /* 0x000fe400078e02ff */
[----:B------:R-:W-:Y:S01]  /*a6d0*/  @P2 IMAD.HI.U32 R8, R4, c[0x0][0x4ec], RZ ;  /* 0x00013b0004082a27 */ /* 0x000fe200078e00ff */
[----:B------:R-:W-:-:S05]  /*a6e0*/  IADD3 R7, R7, R3, RZ ;  /* 0x0000000307077210 */ /* 0x000fca0007ffe0ff */
[----:B--2---:R-:W-:-:S04]  /*a6f0*/  IMAD.WIDE.U32 R6, R5, c[0x0][0x438], R6 ;  /* 0x00010e0005067a25 */ /* 0x004fc800078e0006 */
[----:B------:R-:W-:Y:S02]  /*a700*/  IMAD R7, R5, c[0x0][0x43c], R7 ;  /* 0x00010f0005077a24 */ /* 0x000fe400078e0207 */
[C---:B------:R-:W-:Y:S01]  /*a710*/  IMAD R5, R2.reuse, c[0x0][0x444], R0 ;  /* 0x0001110002057a24 */ /* 0x040fe200078e0200 */
[----:B------:R-:W-:Y:S01]  /*a720*/  MOV R0, R4 ;  /* 0x0000000400007202 */ /* 0x000fe20000000f00 */
[----:B------:R-:W-:Y:S01]  /*a730*/  IMAD.WIDE.U32 R2, R2, c[0x0][0x440], R6 ;  /* 0x0001100002027a25 */ /* 0x000fe200078e0006 */
[----:B------:R-:W-:-:S04]  /*a740*/  @P2 SHF.R.U32.HI R0, RZ, c[0x0][0x4f0], R8 ;  /* 0x00013c00ff002a19 */ /* 0x000fc80000011608 */
[----:B------:R-:W-:Y:S02]  /*a750*/  IADD3 R3, R3, R5, RZ ;  /* 0x0000000503037210 */ /* 0x000fe40007ffe0ff */
[----:B------:R-:W-:Y:S02]  /*a760*/  SHF.R.S32.HI R6, RZ, 0x1f, R0 ;  /* 0x0000001fff067819 */ /* 0x000fe40000011400 */
[----:B------:R-:W-:Y:S01]  /*a770*/  IADD3 R5, -R0, RZ, RZ ;  /* 0x000000ff00057210 */ /* 0x000fe20007ffe1ff */
[----:B---3--:R-:W-:-:S04]  /*a780*/  IMAD.WIDE.U32 R2, R9, c[0x0][0x448], R2 ;  /* 0x0001120009027a25 */ /* 0x008fc800078e0002 */
[----:B------:R-:W-:Y:S02]  /*a790*/  IMAD R6, R6, c[0x0][0x430], RZ ;  /* 0x00010c0006067a24 */ /* 0x000fe400078e02ff */
[----:B------:R-:W-:Y:S02]  /*a7a0*/  IMAD R3, R9, c[0x0][0x44c], R3 ;  /* 0x0001130009037a24 */ /* 0x000fe400078e0203 */
        /* <DEDUP_REMOVED lines=8> */
[----:B------:R-:W-:-:S04]  /*a830*/  LEA R20, P2, R2, c[0x0][0x400], 0x2 ;  /* 0x0001000002147a11 */ /* 0x000fc800078410ff */
[----:B------:R-:W-:-:S04]  /*a840*/  IADD3 R4, R3, R4, RZ ;  /* 0x0000000403047210 */ /* 0x000fc80007ffe0ff */
[----:B------:R-:W-:Y:S01]  /*a850*/  LEA.HI.X R13, R2, c[0x0][0x404], R4, 0x2, P2 ;  /* 0x00010100020d7a11 */ /* 0x000fe200010f1404 */
[----:B------:R-:W-:Y:S05]  /*a860*/  BRA.DIV ~URZ, `(.L_x_97) ;  /* 0x000035c27f007947 */ /* 0x000fea000b800000 */
[----:B------:R1:W2:Y:S02]  /*a870*/  SHFL.IDX PT, R12, R13, RZ, 0x1c1f ;  /* 0x001c1fff0d0c7589 */ /* 0x0002a400000e0000 */
.L_x_172:
[----:B------:R-:W-:Y:S05]  /*a880*/  BRA.DIV ~URZ, `(.L_x_98) ;  /* 0x000036127f007947 */ /* 0x000fea000b800000 */
[----:B------:R3:W4:Y:S02]  /*a890*/  SHFL.IDX PT, R2, R20, RZ, 0x1c1f ;  /* 0x001c1fff14027589 */ /* 0x00072400000e0000 */
.L_x_173:
[----:B------:R-:W5:Y:S01]  /*a8a0*/  LDL R5, [R1+0x18] ;  /* 0x0000180001057983 */ /* 0x000f620000100800 */
[----:B------:R-:W-:Y:S01]  /*a8b0*/  BSSY B0, `(.L_x_99) ;  /* 0x0000030000007945 */ /* 0x000fe20003800000 */
[C---:B-----5:R-:W-:Y:S02]  /*a8c0*/  IADD3 R11, R5.reuse, 0x10, RZ ;  /* 0x00000010050b7810 */ /* 0x060fe40007ffe0ff */
[C---:B------:R-:W-:Y:S02]  /*a8d0*/  IADD3 R10, R5.reuse, 0x18, RZ ;  /* 0x00000018050a7810 */ /* 0x040fe40007ffe0ff */
[C---:B------:R-:W-:Y:S02]  /*a8e0*/  IADD3 R8, R5.reuse, 0x20, RZ ;  /* 0x0000002005087810 */ /* 0x040fe40007ffe0ff */
[C---:B------:R-:W-:Y:S02]  /*a8f0*/  IADD3 R7, R5.reuse, 0x28, RZ ;  /* 0x0000002805077810 */ /* 0x040fe40007ffe0ff */
[----:B------:R-:W-:-:S02]  /*a900*/  IADD3 R6, R5, 0x30, RZ ;  /* 0x0000003005067810 */ /* 0x000fc40007ffe0ff */
[C---:B------:R-:W-:Y:S02]  /*a910*/  IADD3 R4, R5.reuse, 0x38, RZ ;  /* 0x0000003805047810 */ /* 0x040fe40007ffe0ff */
[----:B------:R-:W-:Y:S02]  /*a920*/  IADD3 R0, R5, 0x8, RZ ;  /* 0x0000000805007810 */ /* 0x000fe40007ffe0ff */
[----:B------:R-:W-:Y:S02]  /*a930*/  SHF.R.S32.HI R23, RZ, 0x1f, R10 ;  /* 0x0000001fff177819 */ /* 0x000fe4000001140a */
[----:B------:R-:W-:Y:S02]  /*a940*/  SHF.R.S32.HI R24, RZ, 0x1f, R8 ;  /* 0x0000001fff187819 */ /* 0x000fe40000011408 */
[----:B------:R-:W-:Y:S02]  /*a950*/  SHF.R.S32.HI R25, RZ, 0x1f, R7 ;  /* 0x0000001fff197819 */ /* 0x000fe40000011407 */
[----:B------:R-:W-:-:S02]  /*a960*/  SHF.R.S32.HI R26, RZ, 0x1f, R6 ;  /* 0x0000001fff1a7819 */ /* 0x000fc40000011406 */
[----:B------:R-:W-:Y:S02]  /*a970*/  SHF.R.S32.HI R27, RZ, 0x1f, R4 ;  /* 0x0000001fff1b7819 */ /* 0x000fe40000011404 */
[----:B------:R-:W-:Y:S02]  /*a980*/  SHF.R.S32.HI R22, RZ, 0x1f, R11 ;  /* 0x0000001fff167819 */ /* 0x000fe4000001140b */
[----:B------:R-:W-:Y:S01]  /*a990*/  SHF.R.S32.HI R21, RZ, 0x1f, R0 ;  /* 0x0000001fff157819 */ /* 0x000fe20000011400 */
[----:B------:R-:W-:Y:S05]  /*a9a0*/  @P1 BRA `(.L_x_100) ;  /* 0x0000020000001947 */ /* 0x000fea0003800000 */
[----:B------:R-:W-:Y:S02]  /*a9b0*/  ISETP.GE.AND P3, PT, R5, c[0x0][0x3c8], PT ;  /* 0x0000f20005007a0c */ /* 0x000fe40003f66270 */
[----:B------:R-:W-:Y:S02]  /*a9c0*/  ISETP.GE.AND P1, PT, R0, c[0x0][0x3c8], PT ;  /* 0x0000f20000007a0c */ /* 0x000fe40003f26270 */
[----:B------:R-:W-:-:S09]  /*a9d0*/  ISETP.GE.AND P6, PT, R11, c[0x0][0x3c8], PT ;  /* 0x0000f2000b007a0c */ /* 0x000fd20003fc6270 */
[----:B--2---:R-:W-:Y:S02]  /*a9e0*/  @!P3 IMAD.MOV.U32 R3, RZ, RZ, R12 ;  /* 0x000000ffff03b224 */ /* 0x004fe400078e000c */
[C---:B----4-:R-:W-:Y:S02]  /*a9f0*/  @!P1 LEA R14, P2, R0.reuse, R2, 0x2 ;  /* 0x00000002000e9211 */ /* 0x050fe400078410ff */
[----:B------:R-:W-:Y:S02]  /*aa00*/  @!P3 IMAD.WIDE R16, R5, 0x4, R2 ;  /* 0x000000040510b825 */ /* 0x000fe400078e0202 */
[----:B------:R-:W-:Y:S02]  /*aa10*/  @!P1 LEA.HI.X R15, R0, R12, R21, 0x2, P2 ;  /* 0x0000000c000f9211 */ /* 0x000fe400010f1415 */
[----:B------:R-:W-:Y:S01]  /*aa20*/  @!P6 LEA R18, P2, R11, R2, 0x2 ;  /* 0x000000020b12e211 */ /* 0x000fe200078410ff */
[----:B------:R2:W-:Y:S01]  /*aa30*/  @!P3 ST.E.64 [R16.64], R64 ;  /* 0x000000401000b985 */ /* 0x0005e2000c101b08 */
[----:B------:R-:W-:-:S02]  /*aa40*/  ISETP.GE.AND P3, PT, R10, c[0x0][0x3c8], PT ;  /* 0x0000f2000a007a0c */ /* 0x000fc40003f66270 */
[----:B------:R-:W-:Y:S01]  /*aa50*/  @!P6 LEA.HI.X R19, R11, R12, R22, 0x2, P2 ;  /* 0x0000000c0b13e211 */ /* 0x000fe200010f1416 */
[----:B------:R4:W-:Y:S01]  /*aa60*/  @!P1 ST.E.64 [R14.64], R66 ;  /* 0x000000420e009985 */ /* 0x0009e2000c101b08 */
[----:B------:R-:W-:-:S03]  /*aa70*/  ISETP.GE.AND P1, PT, R8, c[0x0][0x3c8], PT ;  /* 0x0000f20008007a0c */ /* 0x000fc60003f26270 */
[----:B------:R-:W-:Y:S01]  /*aa80*/  @!P6 ST.E.64 [R18.64], R70 ;  /* 0x000000461200e985 */ /* 0x000fe2000c101b08 */
[----:B------:R-:W-:-:S05]  /*aa90*/  ISETP.GE.AND P6, PT, R7, c[0x0][0x3c8], PT ;  /* 0x0000f20007007a0c */ /* 0x000fca0003fc6270 */
[----:B--2---:R-:W-:-:S04]  /*aaa0*/  @!P3 LEA R16, P2, R10, R2, 0x2 ;  /* 0x000000020a10b211 */ /* 0x004fc800078410ff */
[----:B------:R-:W-:Y:S02]  /*aab0*/  @!P3 LEA.HI.X R17, R10, R12, R23, 0x2, P2 ;  /* 0x0000000c0a11b211 */ /* 0x000fe400010f1417 */
[----:B----4-:R-:W-:-:S03]  /*aac0*/  @!P1 LEA R14, P2, R8, R2, 0x2 ;  /* 0x00000002080e9211 */ /* 0x010fc600078410ff */
[----:B------:R2:W-:Y:S01]  /*aad0*/  @!P3 ST.E.64 [R16.64], R72 ;  /* 0x000000481000b985 */ /* 0x0005e2000c101b08 */
[----:B------:R-:W-:Y:S02]  /*aae0*/  ISETP.GE.AND P3, PT, R6, c[0x0][0x3c8], PT ;  /* 0x0000f20006007a0c */ /* 0x000fe40003f66270 */
[----:B------:R-:W-:Y:S02]  /*aaf0*/  @!P1 LEA.HI.X R15, R8, R12, R24, 0x2, P2 ;  /* 0x0000000c080f9211 */ /* 0x000fe400010f1418 */
[----:B------:R-:W-:-:S03]  /*ab00*/  ISETP.GE.AND P2, PT, R4, c[0x0][0x3c8], PT ;  /* 0x0000f20004007a0c */ /* 0x000fc60003f46270 */
[----:B------:R4:W-:Y:S01]  /*ab10*/  @!P1 ST.E.64 [R14.64], R60 ;  /* 0x0000003c0e009985 */ /* 0x0009e2000c101b08 */
[----:B--2---:R-:W-:-:S04]  /*ab20*/  @!P6 LEA R16, P1, R7, R2, 0x2 ;  /* 0x000000020710e211 */ /* 0x004fc800078210ff */
[----:B------:R-:W-:Y:S02]  /*ab30*/  @!P6 LEA.HI.X R17, R7, R12, R25, 0x2, P1 ;  /* 0x0000000c0711e211 */ /* 0x000fe400008f1419 */
[----:B----4-:R-:W-:-:S03]  /*ab40*/  @!P3 LEA R14, P1, R6, R2, 0x2 ;  /* 0x00000002060eb211 */ /* 0x010fc600078210ff */
[----:B------:R2:W-:Y:S01]  /*ab50*/  @!P6 ST.E.64 [R16.64], R76 ;  /* 0x0000004c1000e985 */ /* 0x0005e2000c101b08 */
[----:B------:R-:W-:Y:S02]  /*ab60*/  @!P3 LEA.HI.X R15, R6, R12, R26, 0x2, P1 ;  /* 0x0000000c060fb211 */ /* 0x000fe400008f141a */
[----:B------:R-:W-:-:S03]  /*ab70*/  @!P2 LEA R2, P1, R4, R2, 0x2 ;  /* 0x000000020402a211 */ /* 0x000fc600078210ff */
[----:B------:R2:W-:Y:S01]  /*ab80*/  @!P3 ST.E.64 [R14.64], R74 ;  /* 0x0000004a0e00b985 */ /* 0x0005e2000c101b08 */
[----:B------:R-:W-:-:S05]  /*ab90*/  @!P2 LEA.HI.X R3, R4, R12, R27, 0x2, P1 ;  /* 0x0000000c0403a211 */ /* 0x000fca00008f141b */
[----:B------:R2:W-:Y:S04]  /*aba0*/  @!P2 ST.E.64 [R2.64], R56 ;  /* 0x000000380200a985 */ /* 0x0005e8000c101b08 */
.L_x_100:
[----:B------:R-:W-:Y:S05]  /*abb0*/  BSYNC B0 ;  /* 0x0000000000007941 */ /* 0x000fea0003800000 */
.L_x_99:
[----:B------:R-:W-:Y:S05]  /*abc0*/  BRA.DIV ~URZ, `(.L_x_101) ;  /* 0x000033427f007947 */ /* 0x000fea000b800000 */
[----:B--2---:R2:W1:Y:S04]  /*abd0*/  SHFL.IDX PT, R12, R13, 0x1, 0x1c1f ;  /* 0x003c1f000d0c7f89 */ /* 0x00446800000e0000 */
[----:B----4-:R2:W4:Y:S02]  /*abe0*/  SHFL.IDX PT, R2, R20, 0x1, 0x1c1f ;  /* 0x003c1f0014027f89 */ /* 0x01052400000e0000 */
.L_x_174:
[----:B------:R-:W-:Y:S01]  /*abf0*/  BSSY B0, `(.L_x_102) ;  /* 0x0000023000007945 */ /* 0x000fe20003800000 */
[----:B------:R-:W-:Y:S05]  /*ac00*/  @P0 BRA `(.L_x_103) ;  /* 0x0000021000000947 */ /* 0x000fea0003800000 */
[----:B------:R-:W5:Y:S01]  /*ac10*/  LDL R5, [R1+0x18] ;  /* 0x0000180001057983 */ /* 0x000f620000100800 */
[----:B------:R-:W-:Y:S02]  /*ac20*/  ISETP.GE.AND P6, PT, R0, c[0x0][0x3c8], PT ;  /* 0x0000f20000007a0c */ /* 0x000fe40003fc6270 */
[----:B------:R-:W-:Y:S02]  /*ac30*/  ISETP.GE.AND P1, PT, R11, c[0x0][0x3c8], PT ;  /* 0x0000f2000b007a0c */ /* 0x000fe40003f26270 */
[----:B------:R-:W-:-:S09]  /*ac40*/  ISETP.GE.AND P0, PT, R10, c[0x0][0x3c8], PT ;  /* 0x0000f2000a007a0c */ /* 0x000fd20003f06270 */
[----:B----4-:R-:W-:-:S04]  /*ac50*/  @!P6 LEA R14, P3, R0, R2, 0x2 ;  /* 0x00000002000ee211 */ /* 0x010fc800078610ff */
[----:B-1----:R-:W-:Y:S02]  /*ac60*/  @!P6 LEA.HI.X R15, R0, R12, R21, 0x2, P3 ;  /* 0x0000000c000fe211 */ /* 0x002fe400018f1415 */
[----:B------:R-:W-:Y:S02]  /*ac70*/  ISETP.GE.AND P3, PT, R8, c[0x0][0x3c8], PT ;  /* 0x0000f20008007a0c */ /* 0x000fe40003f66270 */
[----:B-----5:R-:W-:-:S13]  /*ac80*/  ISETP.GE.AND P2, PT, R5, c[0x0][0x3c8], PT ;  /* 0x0000f20005007a0c */ /* 0x020fda0003f46270 */
[----:B------:R-:W-:-:S04]  /*ac90*/  @!P2 IMAD.MOV.U32 R3, RZ, RZ, R12 ;  /* 0x000000ffff03a224 */ /* 0x000fc800078e000c */
[----:B------:R-:W-:-:S05]  /*aca0*/  @!P2 IMAD.WIDE R16, R5, 0x4, R2 ;  /* 0x000000040510a825 */ /* 0x000fca00078e0202 */
[----:B------:R1:W-:Y:S04]  /*acb0*/  @!P2 ST.E.64 [R16.64], R80 ;  /* 0x000000501000a985 */ /* 0x0003e8000c101b08 */
[----:B------:R4:W-:Y:S01]  /*acc0*/  @!P6 ST.E.64 [R14.64], R82 ;  /* 0x000000520e00e985 */ /* 0x0009e2000c101b08 */
[----:B-1----:R-:W-:-:S04]  /*acd0*/  @!P1 LEA R16, P2, R11, R2, 0x2 ;  /* 0x000000020b109211 */ /* 0x002fc800078410ff */
[----:B------:R-:W-:Y:S02]  /*ace0*/  @!P1 LEA.HI.X R17, R11, R12, R22, 0x2, P2 ;  /* 0x0000000c0b119211 */ /* 0x000fe400010f1416 */
[C---:B----4-:R-:W-:Y:S02]  /*acf0*/  @!P0 LEA R14, P6, R10.reuse, R2, 0x2 ;  /* 0x000000020a0e8211 */ /* 0x050fe400078c10ff */
[----:B------:R-:W-:Y:S01]  /*ad00*/  ISETP.GE.AND P2, PT, R7, c[0x0][0x3c8], PT ;  /* 0x0000f20007007a0c */ /* 0x000fe20003f46270 */
[----:B------:R1:W-:Y:S01]  /*ad10*/  @!P1 ST.E.64 [R16.64], R84 ;  /* 0x0000005410009985 */ /* 0x0003e2000c101b08 */
[----:B------:R-:W-:Y:S02]  /*ad20*/  @!P0 LEA.HI.X R15, R10, R12, R23, 0x2, P6 ;  /* 0x0000000c0a0f8211 */ /* 0x000fe400030f1417 */
[----:B------:R-:W-:Y:S02]  /*ad30*/  ISETP.GE.AND P1, PT, R6, c[0x0][0x3c8], PT ;  /* 0x0000f20006007a0c */ /* 0x000fe40003f26270 */
[----:B------:R-:W-:Y:S01]  /*ad40*/  @!P3 LEA R18, P6, R8, R2, 0x2 ;  /* 0x000000020812b211 */ /* 0x000fe200078c10ff */
[----:B------:R4:W-:Y:S01]  /*ad50*/  @!P0 ST.E.64 [R14.64], R86 ;  /* 0x000000560e008985 */ /* 0x0009e2000c101b08 */
[----:B------:R-:W-:-:S02]  /*ad60*/  ISETP.GE.AND P0, PT, R4, c[0x0][0x3c8], PT ;  /* 0x0000f20004007a0c */ /* 0x000fc40003f06270 */
[----:B------:R-:W-:-:S05]  /*ad70*/  @!P3 LEA.HI.X R19, R8, R12, R24, 0x2, P6 ;  /* 0x0000000c0813b211 */ /* 0x000fca00030f1418 */
[----:B------:R2:W-:Y:S01]  /*ad80*/  @!P3 ST.E.64 [R18.64], R96 ;  /* 0x000000601200b985 */ /* 0x0005e2000c101b08 */
[----:B-1----:R-:W-:-:S04]  /*ad90*/  @!P2 LEA R16, P6, R7, R2, 0x2 ;  /* 0x000000020710a211 */ /* 0x002fc800078c10ff */
        /* <DEDUP_REMOVED lines=8> */
.L_x_103:
[----:B------:R-:W-:Y:S05]  /*ae20*/  BSYNC B0 ;  /* 0x0000000000007941 */ /* 0x000fea0003800000 */
.L_x_102:
[----:B------:R-:W-:Y:S05]  /*ae30*/  BRA.DIV ~URZ, `(.L_x_104) ;  /* 0x000031a27f007947 */ /* 0x000fea000b800000 */
[----:B-1----:R1:W2:Y:S02]  /*ae40*/  SHFL.IDX PT, R12, R13, 0x2, 0x1c1f ;  /* 0x005c1f000d0c7f89 */ /* 0x0022a400000e0000 */
.L_x_175:
[----:B------:R-:W-:Y:S05]  /*ae50*/  BRA.DIV ~URZ, `(.L_x_105) ;  /* 0x000031f27f007947 */ /* 0x000fea000b800000 */
[----:B--2-4-:R2:W4:Y:S02]  /*ae60*/  SHFL.IDX PT, R2, R20, 0x2, 0x1c1f ;  /* 0x005c1f0014027f89 */ /* 0x01452400000e0000 */
.L_x_176:
[----:B------:R-:W-:Y:S01]  /*ae70*/  BSSY B0, `(.L_x_106) ;  /* 0x0000023000007945 */ /* 0x000fe20003800000 */
[----:B------:R-:W-:Y:S05]  /*ae80*/  @P4 BRA `(.L_x_107) ;  /* 0x0000021000004947 */ /* 0x000fea0003800000 */
[----:B------:R-:W5:Y:S01]  /*ae90*/  LDL R5, [R1+0x18] ;  /* 0x0000180001057983 */ /* 0x000f620000100800 */
[----:B------:R-:W-:Y:S02]  /*aea0*/  ISETP.GE.AND P1, PT, R0, c[0x0][0x3c8], PT ;  /* 0x0000f20000007a0c */ /* 0x000fe40003f26270 */
[----:B------:R-:W-:Y:S02]  /*aeb0*/  ISETP.GE.AND P0, PT, R11, c[0x0][0x3c8], PT ;  /* 0x0000f2000b007a0c */ /* 0x000fe40003f06270 */
[----:B------:R-:W-:-:S09]  /*aec0*/  ISETP.GE.AND P4, PT, R10, c[0x0][0x3c8], PT ;  /* 0x0000f2000a007a0c */ /* 0x000fd20003f86270 */
[CC--:B----4-:R-:W-:Y:S02]  /*aed0*/  @!P1 LEA R14, P6, R0.reuse, R2.reuse, 0x2 ;  /* 0x00000002000e9211 */ /* 0x0d0fe400078c10ff */
[C---:B------:R-:W-:Y:S02]  /*aee0*/  @!P0 LEA R16, P2, R11.reuse, R2, 0x2 ;  /* 0x000000020b108211 */ /* 0x040fe400078410ff */
[-C--:B------:R-:W-:Y:S02]  /*aef0*/  @!P1 LEA.HI.X R15, R0, R12.reuse, R21, 0x2, P6 ;  /* 0x0000000c000f9211 */ /* 0x080fe400030f1415 */
[----:B------:R-:W-:Y:S02]  /*af00*/  @!P0 LEA.HI.X R17, R11, R12, R22, 0x2, P2 ;  /* 0x0000000c0b118211 */ /* 0x000fe400010f1416 */
[----:B------:R-:W-:Y:S02]  /*af10*/  ISETP.GE.AND P2, PT, R7, c[0x0][0x3c8], PT ;  /* 0x0000f20007007a0c */ /* 0x000fe40003f46270 */
[----:B-----5:R-:W-:-:S13]  /*af20*/  ISETP.GE.AND P3, PT, R5, c[0x0][0x3c8], PT ;  /* 0x0000f20005007a0c */ /* 0x020fda0003f66270 */
[----:B------:R-:W-:-:S04]  /*af30*/  @!P3 IMAD.MOV.U32 R3, RZ, RZ, R12 ;  /* 0x000000ffff03b224 */ /* 0x000fc800078e000c */
[----:B------:R-:W-:-:S05]  /*af40*/  @!P3 IMAD.WIDE R18, R5, 0x4, R2 ;  /* 0x000000040512b825 */ /* 0x000fca00078e0202 */
[----:B------:R-:W-:Y:S01]  /*af50*/  @!P3 ST.E.64 [R18.64], R44 ;  /* 0x0000002c1200b985 */ /* 0x000fe2000c101b08 */
[----:B------:R-:W-:-:S03]  /*af60*/  ISETP.GE.AND P3, PT, R8, c[0x0][0x3c8], PT ;  /* 0x0000f20008007a0c */ /* 0x000fc60003f66270 */
[----:B------:R4:W-:Y:S01]  /*af70*/  @!P1 ST.E.64 [R14.64], R34 ;  /* 0x000000220e009985 */ /* 0x0009e2000c101b08 */
[----:B------:R-:W-:-:S03]  /*af80*/  ISETP.GE.AND P1, PT, R6, c[0x0][0x3c8], PT ;  /* 0x0000f20006007a0c */ /* 0x000fc60003f26270 */
[----:B------:R5:W-:Y:S01]  /*af90*/  @!P0 ST.E.64 [R16.64], R36 ;  /* 0x0000002410008985 */ /* 0x000be2000c101b08 */
[----:B------:R-:W-:Y:S02]  /*afa0*/  ISETP.GE.AND P0, PT, R4, c[0x0][0x3c8], PT ;  /* 0x0000f20004007a0c */ /* 0x000fe40003f06270 */
[----:B----4-:R-:W-:-:S04]  /*afb0*/  @!P4 LEA R14, P6, R10, R2, 0x2 ;  /* 0x000000020a0ec211 */ /* 0x010fc800078c10ff */
[----:B------:R-:W-:Y:S02]  /*afc0*/  @!P4 LEA.HI.X R15, R10, R12, R23, 0x2, P6 ;  /* 0x0000000c0a0fc211 */ /* 0x000fe400030f1417 */
[----:B------:R-:W-:-:S03]  /*afd0*/  @!P3 LEA R18, P6, R8, R2, 0x2 ;  /* 0x000000020812b211 */ /* 0x000fc600078c10ff */
[----:B------:R4:W-:Y:S01]  /*afe0*/  @!P4 ST.E.64 [R14.64], R38 ;  /* 0x000000260e00c985 */ /* 0x0009e2000c101b08 */
[C---:B-----5:R-:W-:Y:S02]  /*aff0*/  @!P2 LEA R16, P4, R7.reuse, R2, 0x2 ;  /* 0x000000020710a211 */ /* 0x060fe400078810ff */
[-C--:B------:R-:W-:Y:S02]  /*b000*/  @!P3 LEA.HI.X R19, R8, R12.reuse, R24, 0x2, P6 ;  /* 0x0000000c0813b211 */ /* 0x080fe400030f1418 */
[----:B------:R-:W-:-:S03]  /*b010*/  @!P2 LEA.HI.X R17, R7, R12, R25, 0x2, P4 ;  /* 0x0000000c0711a211 */ /* 0x000fc600020f1419 */
[----:B------:R1:W-:Y:S04]  /*b020*/  @!P3 ST.E.64 [R18.64], R50 ;  /* 0x000000321200b985 */ /* 0x0003e8000c101b08 */
[----:B------:R1:W-:Y:S01]  /*b030*/  @!P2 ST.E.64 [R16.64], R46 ;  /* 0x0000002e1000a985 */ /* 0x0003e2000c101b08 */
[-C--:B----4-:R-:W-:Y:S02]  /*b040*/  @!P1 LEA R14, P6, R6, R2.reuse, 0x2 ;  /* 0x00000002060e9211 */ /* 0x090fe400078c10ff */
[----:B------:R-:W-:Y:S02]  /*b050*/  @!P0 LEA R2, P4, R4, R2, 0x2 ;  /* 0x0000000204028211 */ /* 0x000fe400078810ff */
[-C--:B------:R-:W-:Y:S02]  /*b060*/  @!P1 LEA.HI.X R15, R6, R12.reuse, R26, 0x2, P6 ;  /* 0x0000000c060f9211 */ /* 0x080fe400030f141a */
[----:B------:R-:W-:-:S03]  /*b070*/  @!P0 LEA.HI.X R3, R4, R12, R27, 0x2, P4 ;  /* 0x0000000c04038211 */ /* 0x000fc600020f141b */
[----:B------:R1:W-:Y:S04]  /*b080*/  @!P1 ST.E.64 [R14.64], R40 ;  /* 0x000000280e009985 */ /* 0x0003e8000c101b08 */
[----:B------:R1:W-:Y:S02]  /*b090*/  @!P0 ST.E.64 [R2.64], R28 ;  /* 0x0000001c02008985 */ /* 0x0003e4000c101b08 */
.L_x_107:
[----:B------:R-:W-:Y:S05]  /*b0a0*/  BSYNC B0 ;  /* 0x0000000000007941 */ /* 0x000fea0003800000 */
.L_x_106:
[----:B------:R-:W-:Y:S05]  /*b0b0*/  BRA.DIV ~URZ, `(.L_x_108) ;  /* 0x000030027f007947 */ /* 0x000fea000b800000 */
[----:B------:R1:W2:Y:S04]  /*b0c0*/  SHFL.IDX PT, R12, R13, 0x3, 0x1c1f ;  /* 0x007c1f000d0c7f89 */ /* 0x0002a800000e0000 */
[----:B-1--4-:R1:W4:Y:S02]  /*b0d0*/  SHFL.IDX PT, R2, R20, 0x3, 0x1c1f ;  /* 0x007c1f0014027f89 */ /* 0x01232400000e0000 */
.L_x_177:
[----:B------:R-:W-:Y:S05]  /*b0e0*/  @P5 BRA `(.L_x_96) ;  /* 0x00000dd000005947 */ /* 0x000fea0003800000 */
[----:B------:R-:W5:Y:S01]  /*b0f0*/  LDL R5, [R1+0x18] ;  /* 0x0000180001057983 */ /* 0x000f620000100800 */
[----:B------:R-:W-:Y:S02]  /*b100*/  ISETP.GE.AND P5, PT, R0, c[0x0][0x3c8], PT ;  /* 0x0000f20000007a0c */ /* 0x000fe40003fa6270 */
[----:B------:R-:W-:-:S02]  /*b110*/  ISETP.GE.AND P4, PT, R11, c[0x0][0x3c8], PT ;  /* 0x0000f2000b007a0c */ /* 0x000fc40003f86270 */
[----:B------:R-:W-:Y:S02]  /*b120*/  ISETP.GE.AND P3, PT, R10, c[0x0][0x3c8], PT ;  /* 0x0000f2000a007a0c */ /* 0x000fe40003f66270 */
[----:B------:R-:W-:Y:S02]  /*b130*/  ISETP.GE.AND P2, PT, R8, c[0x0][0x3c8], PT ;  /* 0x0000f20008007a0c */ /* 0x000fe40003f46270 */
[----:B------:R-:W-:-:S05]  /*b140*/  ISETP.GE.AND P1, PT, R7, c[0x0][0x3c8], PT ;  /* 0x0000f20007007a0c */ /* 0x000fca0003f26270 */
[----:B-1234-:R-:W-:-:S04]  /*b150*/  @!P5 LEA R20, P6, R0, R2, 0x2 ;  /* 0x000000020014d211 */ /* 0x01efc800078c10ff */
[----:B------:R-:W-:Y:S02]  /*b160*/  @!P5 LEA.HI.X R21, R0, R12, R21, 0x2, P6 ;  /* 0x0000000c0015d211 */ /* 0x000fe400030f1415 */
[----:B------:R-:W-:-:S04]  /*b170*/  @!P3 LEA R16, P6, R10, R2, 0x2 ;  /* 0x000000020a10b211 */ /* 0x000fc800078c10ff */
[----:B------:R-:W-:Y:S02]  /*b180*/  @!P3 LEA.HI.X R17, R10, R12, R23, 0x2, P6 ;  /* 0x0000000c0a11b211 */ /* 0x000fe400030f1417 */
[----:B-----5:R-:W-:-:S13]  /*b190*/  ISETP.GE.AND P0, PT, R5, c[0x0][0x3c8], PT ;  /* 0x0000f20005007a0c */ /* 0x020fda0003f06270 */
[----:B------:R-:W-:-:S04]  /*b1a0*/  @!P0 IMAD.MOV.U32 R3, RZ, RZ, R12 ;  /* 0x000000ffff038224 */ /* 0x000fc800078e000c */
[----:B------:R-:W-:-:S05]  /*b1b0*/  @!P0 IMAD.WIDE R14, R5, 0x4, R2 ;  /* 0x00000004050e8825 */ /* 0x000fca00078e0202 */
[----:B------:R1:W-:Y:S01]  /*b1c0*/  @!P0 ST.E.64 [R14.64], R32 ;  /* 0x000000200e008985 */ /* 0x0003e2000c101b08 */
[----:B------:R-:W-:-:S03]  /*b1d0*/  @!P4 LEA R18, P0, R11, R2, 0x2 ;  /* 0x000000020b12c211 */ /* 0x000fc600078010ff */
[----:B------:R2:W-:Y:S01]  /*b1e0*/  @!P5 ST.E.64 [R20.64], R68 ;  /* 0x000000441400d985 */ /* 0x0005e2000c101b08 */
[----:B------:R-:W-:Y:S02]  /*b1f0*/  @!P4 LEA.HI.X R19, R11, R12, R22, 0x2, P0 ;  /* 0x0000000c0b13c211 */ /* 0x000fe400000f1416 */
[----:B------:R-:W-:-:S03]  /*b200*/  ISETP.GE.AND P0, PT, R6, c[0x0][0x3c8], PT ;  /* 0x0000f20006007a0c */ /* 0x000fc60003f06270 */
[----:B------:R2:W-:Y:S04]  /*b210*/  @!P4 ST.E.64 [R18.64], R58 ;  /* 0x0000003a1200c985 */ /* 0x0005e8000c101b08 */
[----:B------:R2:W-:Y:S01]  /*b220*/  @!P3 ST.E.64 [R16.64], R54 ;  /* 0x000000361000b985 */ /* 0x0005e2000c101b08 */
[----:B-1----:R-:W-:-:S04]  /*b230*/  @!P2 LEA R14, P6, R8, R2, 0x2 ;  /* 0x00000002080ea211 */ /* 0x002fc800078c10ff */
[----:B------:R-:W-:Y:S02]  /*b240*/  @!P2 LEA.HI.X R15, R8, R12, R24, 0x2, P6 ;  /* 0x0000000c080fa211 */ /* 0x000fe400030f1418 */
[----:B------:R-:W-:-:S03]  /*b250*/  @!P1 LEA R10, P6, R7, R2, 0x2 ;  /* 0x00000002070a9211 */ /* 0x000fc600078c10ff */
[----:B------:R2:W-:Y:S01]  /*b260*/  @!P2 ST.E.64 [R14.64], R52 ;  /* 0x000000340e00a985 */ /* 0x0005e2000c101b08 */
[----:B------:R-:W-:Y:S02]  /*b270*/  @!P1 LEA.HI.X R11, R7, R12, R25, 0x2, P6 ;  /* 0x0000000c070b9211 */ /* 0x000fe400030f1419 */
[----:B------:R-:W-:-:S03]  /*b280*/  @!P0 LEA R8, P6, R6, R2, 0x2 ;  /* 0x0000000206088211 */ /* 0x000fc600078c10ff */
[----:B------:R2:W-:Y:S01]  /*b290*/  @!P1 ST.E.64 [R10.64], R48 ;  /* 0x000000300a009985 */ /* 0x0005e2000c101b08 */
[----:B------:R-:W-:-:S05]  /*b2a0*/  @!P0 LEA.HI.X R9, R6, R12, R26, 0x2, P6 ;  /* 0x0000000c06098211 */ /* 0x000fca00030f141a */
[----:B------:R2:W-:Y:S01]  /*b2b0*/  @!P0 ST.E.64 [R8.64], R42 ;  /* 0x0000002a08008985 */ /* 0x0005e2000c101b08 */
[----:B------:R-:W-:-:S13]  /*b2c0*/  ISETP.GE.AND P0, PT, R4, c[0x0][0x3c8], PT ;  /* 0x0000f20004007a0c */ /* 0x000fda0003f06270 */
[----:B------:R-:W-:Y:S05]  /*b2d0*/  @P0 BRA `(.L_x_96) ;  /* 0x00000be000000947 */ /* 0x000fea0003800000 */
[----:B------:R-:W-:-:S04]  /*b2e0*/  LEA R2, P0, R4, R2, 0x2 ;  /* 0x0000000204027211 */ /* 0x000fc800078010ff */
[----:B------:R-:W-:-:S05]  /*b2f0*/  LEA.HI.X R3, R4, R12, R27, 0x2, P0 ;  /* 0x0000000c04037211 */ /* 0x000fca00000f141b */
[----:B------:R1:W-:Y:S01]  /*b300*/  ST.E.64 [R2.64], R30 ;  /* 0x0000001e02007985 */ /* 0x0003e2000c101b08 */
[----:B------:R-:W-:Y:S05]  /*b310*/  BRA `(.L_x_96) ;  /* 0x00000ba000007947 */ /* 0x000fea0003800000 */
.L_x_81:
[----:B------:R-:W-:Y:S01]  /*b320*/  ISETP.NE.U32.AND P1, PT, RZ, c[0x0][0x508], PT ;  /* 0x00014200ff007a0c */ /* 0x000fe20003f25070 */
[----:B------:R-:W2:Y:S01]  /*b330*/  LDL.LU R6, [R1+0x1c] ;  /* 0x00001c0001067983 */ /* 0x000ea20000300800 */
[----:B------:R-:W-:Y:S01]  /*b340*/  ISETP.NE.U32.AND P2, PT, RZ, c[0x0][0x500], PT ;  /* 0x00014000ff007a0c */ /* 0x000fe20003f45070 */
[----:B------:R-:W-:Y:S01]  /*b350*/  IMAD.MOV.U32 R4, RZ, RZ, 0x4 ;  /* 0x00000004ff047424 */ /* 0x000fe200078e00ff */
[----:B------:R-:W-:Y:S01]  /*b360*/  ISETP.NE.AND.EX P1, PT, RZ, c[0x0][0x50c], PT, P1 ;  /* 0x00014300ff007a0c */ /* 0x000fe20003f25310 */
[----:B------:R-:W-:Y:S01]  /*b370*/  IMAD.MOV.U32 R0, RZ, RZ, RZ ;  /* 0x000000ffff007224 */ /* 0x000fe200078e00ff */
[----:B------:R-:W-:Y:S01]  /*b380*/  ISETP.NE.AND.EX P2, PT, RZ, c[0x0][0x504], PT, P2 ;  /* 0x00014100ff007a0c */ /* 0x000fe20003f45320 */
[----:B------:R-:W-:Y:S02]  /*b390*/  IMAD.MOV.U32 R20, RZ, RZ, c[0x0][0x388] ;  /* 0x0000e200ff147624 */ /* 0x000fe400078e00ff */
[----:B-1----:R-:W-:-:S08]  /*b3a0*/  IMAD.WIDE R4, R245, R4, c[0x0][0x500] ;  /* 0x00014000f5047625 */ /* 0x002fd000078e0204 */
[C---:B------:R-:W-:Y:S02]  /*b3b0*/  @P1 LEA R2, P0, R245.reuse, c[0x0][0x508], 0x2 ;  /* 0x00014200f5021a11 */ /* 0x040fe400078010ff */
[----:B------:R1:W5:Y:S02]  /*b3c0*/  @P2 LDG.E R0, [R4.64] ;  /* 0x0000000804002981 */ /* 0x000364000c1e1900 */
[----:B------:R-:W-:-:S05]  /*b3d0*/  @P1 LEA.HI.X R3, R245, c[0x0][0x50c], R8, 0x2, P0 ;  /* 0x00014300f5031a11 */ /* 0x000fca00000f1408 */
[----:B------:R1:W5:Y:S01]  /*b3e0*/  @P1 LDG.E R20, [R2.64] ;  /* 0x0000000802141981 */ /* 0x000362000c1e1900 */
[----:B--2---:R-:W-:-:S04]  /*b3f0*/  ISETP.NE.AND P0, PT, R6, RZ, PT ;  /* 0x000000ff0600720c */ /* 0x004fc80003f05270 */
[----:B------:R-:W-:Y:S01]  /*b400*/  SEL R19, R6, c[0x0][0x3d4], P0 ;  /* 0x0000f50006137a07 */ /* 0x000fe20000000000 */
[----:B------:R-:W-:Y:S05]  /*b410*/  @P1 BRA `(.L_x_109) ;  /* 0x0000004000001947 */ /* 0x000fea0003800000 */
[----:B-1----:R-:W-:Y:S05]  /*b420*/  @!P2 BRA `(.L_x_109) ;  /* 0x000000300000a947 */ /* 0x002fea0003800000 */
[----:B------:R1:W2:Y:S04]  /*b430*/  LDG.E R2, [R4.64] ;  /* 0x0000000804027981 */ /* 0x0002a8000c1e1900 */
[----:B-1----:R-:W2:Y:S02]  /*b440*/  LDG.E R4, [R4.64+0x4] ;  /* 0x0000040804047981 */ /* 0x002ea4000c1e1900 */
[----:B--2--5:R-:W-:Y:S02]  /*b450*/  IADD3 R20, -R2, R4, RZ ;  /* 0x0000000402147210 */ /* 0x024fe40007ffe1ff */
.L_x_109:
[----:B-1----:R-:W1:Y:S01]  /*b460*/  S2R R3, SR_TID.X ;  /* 0x0000000000037919 */ /* 0x002e620000002100 */
[----:B------:R-:W-:Y:S01]  /*b470*/  BSSY B0, `(.L_x_110) ;  /* 0x0000037000007945 */ /* 0x000fe20003800000 */
[----:B------:R-:W-:Y:S02]  /*b480*/  SEL R12, R245, RZ, !P2 ;  /* 0x000000fff50c7207 */ /* 0x000fe40005000000 */
[----:B------:R-:W-:-:S02]  /*b490*/  SEL R21, R8, RZ, !P2 ;  /* 0x000000ff08157207 */ /* 0x000fc40005000000 */
[----:B-----5:R-:W-:Y:S02]  /*b4a0*/  SHF.R.S32.HI R17, RZ, 0x1f, R0 ;  /* 0x0000001fff117819 */ /* 0x020fe40000011400 */
[----:B-1----:R-:W-:-:S13]  /*b4b0*/  ISETP.GT.AND P0, PT, R3, 0x7f, PT ;  /* 0x0000007f0300780c */ /* 0x002fda0003f04270 */
[----:B------:R-:W-:Y:S05]  /*b4c0*/  @P0 BRA `(.L_x_111) ;  /* 0x0000031000000947 */ /* 0x000fea0003800000 */
[----:B------:R-:W-:Y:S01]  /*b4d0*/  IMAD R2, R20, c[0x0][0x4e8], RZ ;  /* 0x00013a0014027a24 */ /* 0x000fe200078e02ff */
[----:B------:R-:W-:-:S04]  /*b4e0*/  LEA R13, R249, R3, 0x7 ;  /* 0x00000003f90d7211 */ /* 0x000fc800078e38ff */
[----:B------:R-:W-:-:S13]  /*b4f0*/  ISETP.GE.AND P0, PT, R13, R2, PT ;  /* 0x000000020d00720c */ /* 0x000fda0003f06270 */
[----:B------:R-:W-:Y:S05]  /*b500*/  @P0 BRA `(.L_x_111) ;  /* 0x000002d000000947 */ /* 0x000fea0003800000 */
[----:B------:R-:W2:Y:S04]  /*b510*/  LDL R4, [R1+0x14] ;  /* 0x0000140001047983 */ /* 0x000ea80000100800 */
[----:B------:R-:W3:Y:S01]  /*b520*/  LDL.LU R22, [R1+0x20] ;  /* 0x0000200001167983 */ /* 0x000ee20000300800 */
[----:B------:R-:W-:Y:S01]  /*b530*/  IMAD.MOV.U32 R2, RZ, RZ, 0x368 ;  /* 0x00000368ff027424 */ /* 0x000fe200078e00ff */
[----:B------:R-:W-:-:S04]  /*b540*/  ISETP.GT.AND P2, PT, R19, 0x1, PT ;  /* 0x000000011300780c */ /* 0x000fc80003f44270 */
[----:B------:R-:W-:-:S04]  /*b550*/  SEL R2, R2, 0x328, P2 ;  /* 0x0000032802027807 */ /* 0x000fc80001000000 */
[----:B------:R1:W4:Y:S08]  /*b560*/  LDC.64 R8, c[0x0][R2+0x170] ;  /* 0x00005c0002087b82 */ /* 0x0003300000000a00 */
[----:B------:R1:W2:Y:S08]  /*b570*/  LDC.64 R6, c[0x0][R2+0x168] ;  /* 0x00005a0002067b82 */ /* 0x0002b00000000a00 */
[----:B------:R1:W5:Y:S08]  /*b580*/  LDC.64 R14, c[0x0][R2+0x178] ;  /* 0x00005e00020e7b82 */ /* 0x0003700000000a00 */
[----:B------:R1:W2:Y:S02]  /*b590*/  LDC.64 R10, c[0x0][R2+0x160] ;  /* 0x00005800020a7b82 */ /* 0x0002a40000000a00 */
[----:B-1----:R-:W-:-:S02]  /*b5a0*/  IMAD.MOV.U32 R2, RZ, RZ, c[0x0][0x4e8] ;  /* 0x00013a00ff027624 */ /* 0x002fc400078e00ff */
[----:B----4-:R-:W-:-:S03]  /*b5b0*/  IMAD R3, R9, R12, RZ ;  /* 0x0000000c09037224 */ /* 0x010fc600078e02ff */
[----:B------:R-:W-:Y:S02]  /*b5c0*/  ISETP.NE.AND P0, PT, R2, 0x1, PT ;  /* 0x000000010200780c */ /* 0x000fe40003f05270 */
[----:B------:R-:W-:-:S11]  /*b5d0*/  MOV R2, R13 ;  /* 0x0000000d00027202 */ /* 0x000fd60000000f00 */
[----:B------:R-:W-:-:S05]  /*b5e0*/  @P0 IMAD.HI.U32 R16, R13, c[0x0][0x4ec], RZ ;  /* 0x00013b000d100a27 */ /* 0x000fca00078e00ff */
[----:B------:R-:W-:Y:S01]  /*b5f0*/  @P0 SHF.R.U32.HI R2, RZ, c[0x0][0x4f0], R16 ;  /* 0x00013c00ff020a19 */ /* 0x000fe20000011610 */
[-C--:B--2---:R-:W-:Y:S02]  /*b600*/  IMAD R9, R7, R4.reuse, RZ ;  /* 0x0000000407097224 */ /* 0x084fe400078e02ff */
[----:B------:R-:W-:-:S04]  /*b610*/  IMAD.WIDE.U32 R6, R6, R4, RZ ;  /* 0x0000000406067225 */ /* 0x000fc800078e00ff */
[----:B------:R-:W-:-:S04]  /*b620*/  IMAD.WIDE.U32 R4, R8, R12, RZ ;  /* 0x0000000c08047225 */ /* 0x000fc800078e00ff */
[----:B------:R-:W-:Y:S01]  /*b630*/  IMAD R8, R8, R21, R3 ;  /* 0x0000001508087224 */ /* 0x000fe200078e0203 */
[----:B---3--:R-:W-:Y:S01]  /*b640*/  SEL R3, R22, RZ, P2 ;  /* 0x000000ff16037207 */ /* 0x008fe20001000000 */
[----:B------:R-:W-:Y:S01]  /*b650*/  IMAD.IADD R9, R7, 0x1, R9 ;  /* 0x0000000107097824 */ /* 0x000fe200078e0209 */
[----:B------:R-:W-:Y:S01]  /*b660*/  IADD3 R16, P1, P0, R4, R6, R0 ;  /* 0x0000000604107210 */ /* 0x000fe2000783e000 */
[----:B------:R-:W-:Y:S01]  /*b670*/  IMAD.MOV R6, RZ, RZ, -R2 ;  /* 0x000000ffff067224 */ /* 0x000fe200078e0a02 */
[----:B------:R-:W-:Y:S01]  /*b680*/  IADD3 R7, R5, R8, RZ ;  /* 0x0000000805077210 */ /* 0x000fe20007ffe0ff */
[-C--:B-----5:R-:W-:Y:S02]  /*b690*/  IMAD R8, R15, R3.reuse, RZ ;  /* 0x000000030f087224 */ /* 0x0a0fe400078e02ff */
[----:B------:R-:W-:Y:S01]  /*b6a0*/  IMAD.WIDE.U32 R4, R14, R3, RZ ;  /* 0x000000030e047225 */ /* 0x000fe200078e00ff */
[----:B------:R-:W-:-:S03]  /*b6b0*/  IADD3.X R9, R7, R9, R17, P1, P0 ;  /* 0x0000000907097210 */ /* 0x000fc60000fe0411 */
[----:B------:R-:W-:Y:S01]  /*b6c0*/  IMAD R3, R6, c[0x0][0x4e8], R13 ;  /* 0x00013a0006037a24 */ /* 0x000fe200078e020d */
[----:B------:R-:W-:Y:S02]  /*b6d0*/  IADD3 R7, R5, R8, RZ ;  /* 0x0000000805077210 */ /* 0x000fe40007ffe0ff */
[----:B------:R-:W-:Y:S02]  /*b6e0*/  IADD3 R4, P1, P0, R2, R16, R4 ;  /* 0x0000001002047210 */ /* 0x000fe4000783e004 */
[----:B------:R-:W-:Y:S01]  /*b6f0*/  SHF.R.S32.HI R5, RZ, 0x1f, R2 ;  /* 0x0000001fff057819 */ /* 0x000fe20000011402 */
[----:B------:R-:W-:Y:S01]  /*b700*/  IMAD R2, R11, R3, RZ ;  /* 0x000000030b027224 */ /* 0x000fe200078e02ff */
[----:B------:R-:W-:Y:S02]  /*b710*/  SHF.R.S32.HI R6, RZ, 0x1f, R3 ;  /* 0x0000001fff067819 */ /* 0x000fe40000011403 */
[----:B------:R-:W-:Y:S01]  /*b720*/  IADD3.X R5, R5, R9, R7, P1, P0 ;  /* 0x0000000905057210 */ /* 0x000fe20000fe0407 */
[----:B------:R-:W-:-:S02]  /*b730*/  IMAD.MOV.U32 R7, RZ, RZ, c[0x0][0x4a8] ;  /* 0x00012a00ff077624 */ /* 0x000fc400078e00ff */
[C---:B------:R-:W-:Y:S02]  /*b740*/  IMAD R6, R10.reuse, R6, R2 ;  /* 0x000000060a067224 */ /* 0x040fe400078e0202 */
[----:B------:R-:W-:Y:S01]  /*b750*/  IMAD.WIDE.U32 R2, R10, R3, R4 ;  /* 0x000000030a027225 */ /* 0x000fe200078e0004 */
[----:B------:R-:W-:Y:S02]  /*b760*/  MOV R5, c[0x0][0x4ac] ;  /* 0x00012b0000057a02 */ /* 0x000fe40000000f00 */
[----:B------:R-:W-:Y:S01]  /*b770*/  SEL R4, R7, c[0x0][0x450], P2 ;  /* 0x0001140007047a07 */ /* 0x000fe20001000000 */
[----:B------:R-:W-:Y:S01]  /*b780*/  IMAD.IADD R3, R3, 0x1, R6 ;  /* 0x0000000103037824 */ /* 0x000fe200078e0206 */
[----:B------:R-:W-:Y:S02]  /*b790*/  SEL R5, R5, c[0x0][0x454], P2 ;  /* 0x0001150005057a07 */ /* 0x000fe40001000000 */
[----:B------:R-:W-:-:S04]  /*b7a0*/  LEA R4, P0, R2, R4, 0x2 ;  /* 0x0000000402047211 */ /* 0x000fc800078010ff */
[----:B------:R-:W-:Y:S02]  /*b7b0*/  LEA.HI.X R5, R2, R5, R3, 0x2, P0 ;  /* 0x0000000502057211 */ /* 0x000fe400000f1403 */
[----:B------:R-:W-:-:S05]  /*b7c0*/  MOV R2, 0xff800000 ;  /* 0xff80000000027802 */ /* 0x000fca0000000f00 */
[----:B------:R1:W-:Y:S02]  /*b7d0*/  STG.E [R4.64], R2 ;  /* 0x0000000204007986 */ /* 0x0003e4000c101908 */
.L_x_111:
[----:B------:R-:W-:Y:S05]  /*b7e0*/  BSYNC B0 ;  /* 0x0000000000007941 */ /* 0x000fea0003800000 */
.L_x_110:
[----:B------:R-:W-:-:S13]  /*b7f0*/  ISETP.GT.AND P0, PT, R19, 0x1, PT ;  /* 0x000000011300780c */ /* 0x000fda0003f04270 */
[----:B------:R-:W-:Y:S05]  /*b800*/  @P0 BRA `(.L_x_96) ;  /* 0x000006b000000947 */ /* 0x000fea0003800000 */
[----:B-1----:R-:W2:Y:S04]  /*b810*/  LDL.LU R2, [R1+0x14] ;  /* 0x0000140001027983 */ /* 0x002ea80000300800 */
[----:B------:R-:W3:Y:S01]  /*b820*/  LDL R5, [R1+0x40] ;  /* 0x0000400001057983 */ /* 0x000ee20000100800 */
[----:B------:R-:W-:-:S03]  /*b830*/  IMAD R4, R17, c[0x0][0x3a0], RZ ;  /* 0x0000e80011047a24 */ /* 0x000fc600078e02ff */
[----:B------:R-:W1:Y:S02]  /*b840*/  S2R R9, SR_TID.X ;  /* 0x0000000000097919 */ /* 0x000e640000002100 */
[----:B-1----:R-:W-:-:S04]  /*b850*/  SHF.R.S32.HI R8, RZ, 0x1f, R9 ;  /* 0x0000001fff087819 */ /* 0x002fc80000011409 */
[----:B------:R-:W-:-:S04]  /*b860*/  LEA.HI R8, R8, R9, RZ, 0x3 ;  /* 0x0000000908087211 */ /* 0x000fc800078f18ff */
[----:B------:R-:W-:Y:S02]  /*b870*/  SHF.R.S32.HI R8, RZ, 0x3, R8 ;  /* 0x00000003ff087819 */ /* 0x000fe40000011408 */
[----:B--2---:R-:W-:Y:S02]  /*b880*/  MOV R7, R2 ;  /* 0x0000000200077202 */ /* 0x004fe40000000f00 */
[----:B------:R-:W-:-:S04]  /*b890*/  MOV R2, c[0x0][0x4e8] ;  /* 0x00013a0000027a02 */ /* 0x000fc80000000f00 */
[----:B------:R-:W-:Y:S01]  /*b8a0*/  ISETP.NE.AND P0, PT, R2, 0x1, PT ;  /* 0x000000010200780c */ /* 0x000fe20003f05270 */
[----:B------:R-:W-:-:S04]  /*b8b0*/  IMAD.WIDE.U32 R2, R0, c[0x0][0x3a0], RZ ;  /* 0x0000e80000027a25 */ /* 0x000fc800078e00ff */
[----:B------:R-:W-:Y:S01]  /*b8c0*/  IMAD R0, R0, c[0x0][0x3a4], R4 ;  /* 0x0000e90000007a24 */ /* 0x000fe200078e0204 */
[----:B---3--:R-:W-:Y:S01]  /*b8d0*/  LEA R4, R249, R5, 0x7 ;  /* 0x00000005f9047211 */ /* 0x008fe200078e38ff */
[----:B------:R-:W-:-:S03]  /*b8e0*/  IMAD R5, R21, c[0x0][0x3f0], RZ ;  /* 0x0000fc0015057a24 */ /* 0x000fc600078e02ff */
[----:B------:R-:W-:Y:S01]  /*b8f0*/  IADD3 R3, R3, R0, RZ ;  /* 0x0000000003037210 */ /* 0x000fe20007ffe0ff */
[----:B------:R-:W-:Y:S02]  /*b900*/  IMAD.MOV.U32 R0, RZ, RZ, R4 ;  /* 0x000000ffff007224 */ /* 0x000fe400078e0004 */
[----:B------:R-:W-:-:S04]  /*b910*/  @P0 IMAD.HI.U32 R6, R4, c[0x0][0x4ec], RZ ;  /* 0x00013b0004060a27 */ /* 0x000fc800078e00ff */
[C---:B------:R-:W-:Y:S01]  /*b920*/  IMAD.WIDE.U32 R2, R7.reuse, c[0x0][0x3e8], R2 ;  /* 0x0000fa0007027a25 */ /* 0x040fe200078e0002 */
[----:B------:R-:W-:Y:S02]  /*b930*/  @P0 SHF.R.U32.HI R0, RZ, c[0x0][0x4f0], R6 ;  /* 0x00013c00ff000a19 */ /* 0x000fe40000011606 */
[----:B------:R-:W-:Y:S01]  /*b940*/  ISETP.GE.AND P0, PT, R246, c[0x0][0x3c8], PT ;  /* 0x0000f200f6007a0c */ /* 0x000fe20003f06270 */
[----:B------:R-:W-:Y:S01]  /*b950*/  IMAD R3, R7, c[0x0][0x3ec], R3 ;  /* 0x0000fb0007037a24 */ /* 0x000fe200078e0203 */
[----:B------:R-:W-:Y:S01]  /*b960*/  SHF.R.S32.HI R6, RZ, 0x1f, R0 ;  /* 0x0000001fff067819 */ /* 0x000fe20000011400 */
[----:B------:R-:W-:Y:S01]  /*b970*/  IMAD R7, R12, c[0x0][0x3f4], R5 ;  /* 0x0000fd000c077a24 */ /* 0x000fe200078e0205 */
[----:B------:R-:W-:Y:S01]  /*b980*/  IADD3 R5, -R0, RZ, RZ ;  /* 0x000000ff00057210 */ /* 0x000fe20007ffe1ff */
[----:B------:R-:W-:-:S04]  /*b990*/  IMAD.WIDE.U32 R2, R12, c[0x0][0x3f0], R2 ;  /* 0x0000fc000c027a25 */ /* 0x000fc800078e0002 */
[----:B------:R-:W-:Y:S01]  /*b9a0*/  IMAD R6, R6, c[0x0][0x3e0], RZ ;  /* 0x0000f80006067a24 */ /* 0x000fe200078e02ff */
[----:B------:R-:W-:Y:S01]  /*b9b0*/  IADD3 R3, R3, R7, RZ ;  /* 0x0000000703037210 */ /* 0x000fe20007ffe0ff */
[----:B------:R-:W-:Y:S02]  /*b9c0*/  IMAD R4, R5, c[0x0][0x4e8], R4 ;  /* 0x00013a0005047a24 */ /* 0x000fe400078e0204 */
[C---:B------:R-:W-:Y:S02]  /*b9d0*/  IMAD R6, R0.reuse, c[0x0][0x3e4], R6 ;  /* 0x0000f90000067a24 */ /* 0x040fe400078e0206 */
[----:B------:R-:W-:Y:S01]  /*b9e0*/  IMAD.WIDE.U32 R2, R0, c[0x0][0x3e0], R2 ;  /* 0x0000f80000027a25 */ /* 0x000fe200078e0002 */
[----:B------:R-:W-:-:S03]  /*b9f0*/  SHF.R.S32.HI R0, RZ, 0x1f, R4 ;  /* 0x0000001fff007819 */ /* 0x000fc60000011404 */
[----:B------:R-:W-:Y:S02]  /*ba00*/  IMAD.IADD R3, R3, 0x1, R6 ;  /* 0x0000000103037824 */ /* 0x000fe400078e0206 */
[----:B------:R-:W-:Y:S02]  /*ba10*/  IMAD R0, R0, c[0x0][0x3d8], RZ ;  /* 0x0000f60000007a24 */ /* 0x000fe400078e02ff */
[----:B------:R-:W-:-:S04]  /*ba20*/  IMAD.WIDE.U32 R2, R4, c[0x0][0x3d8], R2 ;  /* 0x0000f60004027a25 */ /* 0x000fc800078e0002 */
[----:B------:R-:W-:Y:S01]  /*ba30*/  IMAD R4, R4, c[0x0][0x3dc], R0 ;  /* 0x0000f70004047a24 */ /* 0x000fe200078e0200 */
[----:B------:R-:W-:Y:S02]  /*ba40*/  LEA R7, P1, R2, c[0x0][0x380], 0x1 ;  /* 0x0000e00002077a11 */ /* 0x000fe400078208ff */
[----:B------:R-:W-:Y:S02]  /*ba50*/  LEA R0, R249, R8, 0x7 ;  /* 0x00000008f9007211 */ /* 0x000fe400078e38ff */
[----:B------:R-:W-:-:S04]  /*ba60*/  IADD3 R4, R3, R4, RZ ;  /* 0x0000000403047210 */ /* 0x000fc80007ffe0ff */
[----:B------:R-:W-:Y:S01]  /*ba70*/  LEA.HI.X R6, R2, c[0x0][0x384], R4, 0x1, P1 ;  /* 0x0000e10002067a11 */ /* 0x000fe200008f0c04 */
[----:B------:R-:W-:Y:S05]  /*ba80*/  BRA.DIV ~URZ, `(.L_x_112) ;  /* 0x000027027f007947 */ /* 0x000fea000b800000 */
[----:B------:R1:W2:Y:S02]  /*ba90*/  SHFL.IDX PT, R8, R6, RZ, 0x181f ;  /* 0x00181fff06087589 */ /* 0x0002a400000e0000 */
.L_x_178:
[----:B------:R-:W-:Y:S05]  /*baa0*/  BRA.DIV ~URZ, `(.L_x_113) ;  /* 0x000027527f007947 */ /* 0x000fea000b800000 */
[----:B------:R3:W4:Y:S02]  /*bab0*/  SHFL.IDX PT, R2, R7, RZ, 0x181f ;  /* 0x00181fff07027589 */ /* 0x00072400000e0000 */
.L_x_179:
[----:B------:R-:W-:-:S05]  /*bac0*/  IMAD R4, R20, c[0x0][0x4e8], RZ ;  /* 0x00013a0014047a24 */ /* 0x000fca00078e02ff */
[----:B------:R-:W-:-:S13]  /*bad0*/  ISETP.GE.OR P2, PT, R0, R4, P0 ;  /* 0x000000040000720c */ /* 0x000fda0000746670 */
[----:B----4-:R-:W-:-:S04]  /*bae0*/  @!P2 LEA R2, P1, R246, R2, 0x1 ;  /* 0x00000002f602a211 */ /* 0x010fc800078208ff */
[----:B--2---:R-:W-:-:S05]  /*baf0*/  @!P2 LEA.HI.X R3, R246, R8, R18, 0x1, P1 ;  /* 0x00000008f603a211 */ /* 0x004fca00008f0c12 */
[----:B------:R2:W-:Y:S01]  /*bb00*/  @!P2 ST.E.128 [R2.64], RZ ;  /* 0x000000ff0200a985 */ /* 0x0005e2000c101d08 */
[----:B------:R-:W-:Y:S05]  /*bb10*/  BRA.DIV ~URZ, `(.L_x_114) ;  /* 0x000027527f007947 */ /* 0x000fea000b800000 */
[----:B------:R4:W1:Y:S04]  /*bb20*/  SHFL.IDX PT, R8, R6, 0x1, 0x181f ;  /* 0x00381f0006087f89 */ /* 0x00086800000e0000 */
[----:B--2---:R4:W2:Y:S02]  /*bb30*/  SHFL.IDX PT, R2, R7, 0x1, 0x181f ;  /* 0x00381f0007027f89 */ /* 0x0048a400000e0000 */
.L_x_180:
[----:B------:R-:W-:-:S04]  /*bb40*/  IADD3 R3, R0, 0x10, RZ ;  /* 0x0000001000037810 */ /* 0x000fc80007ffe0ff */
[----:B------:R-:W-:-:S13]  /*bb50*/  ISETP.GE.OR P2, PT, R3, R4, P0 ;  /* 0x000000040300720c */ /* 0x000fda0000746670 */
[----:B--2---:R-:W-:-:S04]  /*bb60*/  @!P2 LEA R2, P1, R246, R2, 0x1 ;  /* 0x00000002f602a211 */ /* 0x004fc800078208ff */
[----:B-1----:R-:W-:-:S05]  /*bb70*/  @!P2 LEA.HI.X R3, R246, R8, R18, 0x1, P1 ;  /* 0x00000008f603a211 */ /* 0x002fca00008f0c12 */
[----:B------:R1:W-:Y:S01]  /*bb80*/  @!P2 ST.E.128 [R2.64], RZ ;  /* 0x000000ff0200a985 */ /* 0x0003e2000c101d08 */
[----:B------:R-:W-:Y:S05]  /*bb90*/  BRA.DIV ~URZ, `(.L_x_115) ;  /* 0x000027a27f007947 */ /* 0x000fea000b800000 */
[----:B------:R2:W1:Y:S02]  /*bba0*/  SHFL.IDX PT, R8, R6, 0x2, 0x181f ;  /* 0x00581f0006087f89 */ /* 0x00046400000e0000 */
.L_x_181:
[----:B------:R-:W-:Y:S05]  /*bbb0*/  BRA.DIV ~URZ, `(.L_x_116) ;  /* 0x000027f27f007947 */ /* 0x000fea000b800000 */
[----:B-1----:R1:W2:Y:S02]  /*bbc0*/  SHFL.IDX PT, R2, R7, 0x2, 0x181f ;  /* 0x00581f0007027f89 */ /* 0x0022a400000e0000 */
.L_x_182:
[----:B------:R-:W-:-:S04]  /*bbd0*/  IADD3 R3, R0, 0x20, RZ ;  /* 0x0000002000037810 */ /* 0x000fc80007ffe0ff */
[----:B------:R-:W-:-:S13]  /*bbe0*/  ISETP.GE.OR P2, PT, R3, R4, P0 ;  /* 0x000000040300720c */ /* 0x000fda0000746670 */
[----:B--2---:R-:W-:-:S04]  /*bbf0*/  @!P2 LEA R2, P1, R246, R2, 0x1 ;  /* 0x00000002f602a211 */ /* 0x004fc800078208ff */
[----:B------:R-:W-:-:S05]  /*bc00*/  @!P2 LEA.HI.X R3, R246, R8, R18, 0x1, P1 ;  /* 0x00000008f603a211 */ /* 0x000fca00008f0c12 */
[----:B------:R2:W-:Y:S01]  /*bc10*/  @!P2 ST.E.128 [R2.64], RZ ;  /* 0x000000ff0200a985 */ /* 0x0005e2000c101d08 */
[----:B------:R-:W-:Y:S05]  /*bc20*/  BRA.DIV ~URZ, `(.L_x_117) ;  /* 0x000027f27f007947 */ /* 0x000fea000b800000 */
[----:B------:R1:W2:Y:S04]  /*bc30*/  SHFL.IDX PT, R8, R6, 0x3, 0x181f ;  /* 0x00781f0006087f89 */ /* 0x0002a800000e0000 */
[----:B--2---:R1:W2:Y:S02]  /*bc40*/  SHFL.IDX PT, R2, R7, 0x3, 0x181f ;  /* 0x00781f0007027f89 */ /* 0x0042a400000e0000 */
.L_x_183:
[----:B------:R-:W-:-:S04]  /*bc50*/  IADD3 R3, R0, 0x30, RZ ;  /* 0x0000003000037810 */ /* 0x000fc80007ffe0ff */
[----:B------:R-:W-:-:S13]  /*bc60*/  ISETP.GE.OR P2, PT, R3, R4, P0 ;  /* 0x000000040300720c */ /* 0x000fda0000746670 */
[----:B--2---:R-:W-:-:S04]  /*bc70*/  @!P2 LEA R2, P1, R246, R2, 0x1 ;  /* 0x00000002f602a211 */ /* 0x004fc800078208ff */
[----:B------:R-:W-:-:S05]  /*bc80*/  @!P2 LEA.HI.X R3, R246, R8, R18, 0x1, P1 ;  /* 0x00000008f603a211 */ /* 0x000fca00008f0c12 */
[----:B------:R2:W-:Y:S01]  /*bc90*/  @!P2 ST.E.128 [R2.64], RZ ;  /* 0x000000ff0200a985 */ /* 0x0005e2000c101d08 */
[----:B------:R-:W-:Y:S05]  /*bca0*/  BRA.DIV ~URZ, `(.L_x_118) ;  /* 0x000028427f007947 */ /* 0x000fea000b800000 */
[----:B------:R1:W2:Y:S02]  /*bcb0*/  SHFL.IDX PT, R8, R6, 0x4, 0x181f ;  /* 0x00981f0006087f89 */ /* 0x0002a400000e0000 */
.L_x_184:
[----:B------:R-:W-:Y:S05]  /*bcc0*/  BRA.DIV ~URZ, `(.L_x_119) ;  /* 0x000028927f007947 */ /* 0x000fea000b800000 */
[----:B--2---:R2:W1:Y:S02]  /*bcd0*/  SHFL.IDX PT, R2, R7, 0x4, 0x181f ;  /* 0x00981f0007027f89 */ /* 0x00446400000e0000 */
.L_x_185:
[----:B------:R-:W-:-:S04]  /*bce0*/  IADD3 R3, R0, 0x40, RZ ;  /* 0x0000004000037810 */ /* 0x000fc80007ffe0ff */
[----:B------:R-:W-:-:S13]  /*bcf0*/  ISETP.GE.OR P2, PT, R3, R4, P0 ;  /* 0x000000040300720c */ /* 0x000fda0000746670 */
[----:B-1----:R-:W-:-:S04]  /*bd00*/  @!P2 LEA R2, P1, R246, R2, 0x1 ;  /* 0x00000002f602a211 */ /* 0x002fc800078208ff */
[----:B------:R-:W-:-:S05]  /*bd10*/  @!P2 LEA.HI.X R3, R246, R8, R18, 0x1, P1 ;  /* 0x00000008f603a211 */ /* 0x000fca00008f0c12 */
[----:B------:R1:W-:Y:S01]  /*bd20*/  @!P2 ST.E.128 [R2.64], RZ ;  /* 0x000000ff0200a985 */ /* 0x0003e2000c101d08 */
[----:B------:R-:W-:Y:S05]  /*bd30*/  BRA.DIV ~URZ, `(.L_x_120) ;  /* 0x000028927f007947 */ /* 0x000fea000b800000 */
[----:B------:R1:W2:Y:S04]  /*bd40*/  SHFL.IDX PT, R8, R6, 0x5, 0x181f ;  /* 0x00b81f0006087f89 */ /* 0x0002a800000e0000 */
[----:B-1----:R1:W3:Y:S02]  /*bd50*/  SHFL.IDX PT, R2, R7, 0x5, 0x181f ;  /* 0x00b81f0007027f89 */ /* 0x0022e400000e0000 */
.L_x_186:
[----:B------:R-:W-:-:S04]  /*bd60*/  IADD3 R3, R0, 0x50, RZ ;  /* 0x0000005000037810 */ /* 0x000fc80007ffe0ff */
[----:B------:R-:W-:-:S13]  /*bd70*/  ISETP.GE.OR P2, PT, R3, R4, P0 ;  /* 0x000000040300720c */ /* 0x000fda0000746670 */
[----:B---3--:R-:W-:-:S04]  /*bd80*/  @!P2 LEA R2, P1, R246, R2, 0x1 ;  /* 0x00000002f602a211 */ /* 0x008fc800078208ff */
[----:B--2---:R-:W-:-:S05]  /*bd90*/  @!P2 LEA.HI.X R3, R246, R8, R18, 0x1, P1 ;  /* 0x00000008f603a211 */ /* 0x004fca00008f0c12 */
[----:B------:R2:W-:Y:S01]  /*bda0*/  @!P2 ST.E.128 [R2.64], RZ ;  /* 0x000000ff0200a985 */ /* 0x0005e2000c101d08 */
[----:B------:R-:W-:Y:S05]  /*bdb0*/  BRA.DIV ~URZ, `(.L_x_121) ;  /* 0x000028e27f007947 */ /* 0x000fea000b800000 */
[----:B------:R3:W1:Y:S02]  /*bdc0*/  SHFL.IDX PT, R8, R6, 0x6, 0x181f ;  /* 0x00d81f0006087f89 */ /* 0x00066400000e0000 */
.L_x_187:
[----:B------:R-:W-:Y:S05]  /*bdd0*/  BRA.DIV ~URZ, `(.L_x_122) ;  /* 0x000029327f007947 */ /* 0x000fea000b800000 */
[----:B--2---:R2:W3:Y:S02]  /*bde0*/  SHFL.IDX PT, R2, R7, 0x6, 0x181f ;  /* 0x00d81f0007027f89 */ /* 0x0044e400000e0000 */
.L_x_188:
[----:B------:R-:W-:-:S04]  /*bdf0*/  IADD3 R3, R0, 0x60, RZ ;  /* 0x0000006000037810 */ /* 0x000fc80007ffe0ff */
[----:B------:R-:W-:-:S13]  /*be00*/  ISETP.GE.OR P2, PT, R3, R4, P0 ;  /* 0x000000040300720c */ /* 0x000fda0000746670 */
[----:B---3--:R-:W-:-:S04]  /*be10*/  @!P2 LEA R2, P1, R246, R2, 0x1 ;  /* 0x00000002f602a211 */ /* 0x008fc800078208ff */
[----:B-1----:R-:W-:-:S05]  /*be20*/  @!P2 LEA.HI.X R3, R246, R8, R18, 0x1, P1 ;  /* 0x00000008f603a211 */ /* 0x002fca00008f0c12 */
[----:B------:R1:W-:Y:S01]  /*be30*/  @!P2 ST.E.128 [R2.64], RZ ;  /* 0x000000ff0200a985 */ /* 0x0003e2000c101d08 */
[----:B------:R-:W-:Y:S05]  /*be40*/  BRA.DIV ~URZ, `(.L_x_123) ;  /* 0x000029327f007947 */ /* 0x000fea000b800000 */
[----:B----4-:R-:W3:Y:S04]  /*be50*/  SHFL.IDX PT, R6, R6, 0x7, 0x181f ;  /* 0x00f81f0006067f89 */ /* 0x010ee800000e0000 */
[----:B-1----:R1:W4:Y:S02]  /*be60*/  SHFL.IDX PT, R2, R7, 0x7, 0x181f ;  /* 0x00f81f0007027f89 */ /* 0x00232400000e0000 */
.L_x_189:
[----:B------:R-:W-:-:S04]  /*be70*/  IADD3 R0, R0, 0x70, RZ ;  /* 0x0000007000007810 */ /* 0x000fc80007ffe0ff */
[----:B------:R-:W-:-:S13]  /*be80*/  ISETP.GE.OR P1, PT, R0, R4, P0 ;  /* 0x000000040000720c */ /* 0x000fda0000726670 */
[----:B----4-:R-:W-:-:S04]  /*be90*/  @!P1 LEA R2, P0, R246, R2, 0x1 ;  /* 0x00000002f6029211 */ /* 0x010fc800078008ff */
[----:B---3--:R-:W-:-:S05]  /*bea0*/  @!P1 LEA.HI.X R3, R246, R6, R18, 0x1, P0 ;  /* 0x00000006f6039211 */ /* 0x008fca00000f0c12 */
[----:B------:R3:W-:Y:S04]  /*beb0*/  @!P1 ST.E.128 [R2.64], RZ ;  /* 0x000000ff02009985 */ /* 0x0007e8000c101d08 */
.L_x_96:
[----:B------:R-:W-:Y:S05]  /*bec0*/  BSYNC B1 ;  /* 0x0000000000017941 */ /* 0x000fea0003800000 */
.L_x_80:
[----:B------:R-:W5:Y:S02]  /*bed0*/  LDL R0, [R1+0x4c] ;  /* 0x00004c0001007983 */ /* 0x000f640000100800 */
[----:B-----5:R-:W-:-:S13]  /*bee0*/  ISETP.NE.AND P0, PT, R0, RZ, PT ;  /* 0x000000ff0000720c */ /* 0x020fda0003f05270 */
[----:B------:R-:W-:Y:S01]  /*bef0*/  @P0 WARPSYNC 0xffffffff ;  /* 0xffffffff00000948 */ /* 0x000fe20003800000 */
[----:B------:R-:W-:Y:S06]  /*bf00*/  @P0 BAR.SYNC.DEFER_BLOCKING 0x5, 0x80 ;  /* 0x0142000000000b1d */ /* 0x000fec0000010000 */
[----:B------:R-:W1:Y:S04]  /*bf10*/  @P0 LDS.128 R248, [0x9100] ;  /* 0x00910000fff80984 */ /* 0x000e680000000c00 */
[----:B------:R-:W-:Y:S06]  /*bf20*/  @P0 BAR.ARV 0x4, 0x80 ;  /* 0x0102000000000b1d */ /* 0x000fec0000002000 */
[----:B------:R-:W-:Y:S05]  /*bf30*/  @P0 BRA `(.L_x_124) ;  /* 0x00000ae000000947 */ /* 0x000fea0003800000 */
[----:B------:R-:W5:Y:S01]  /*bf40*/  S2R R0, SR_TID.X ;  /* 0x0000000000007919 */ /* 0x000f620000002100 */
[----:B-12---:R-:W-:Y:S01]  /*bf50*/  IMAD.MOV.U32 R7, RZ, RZ, RZ ;  /* 0x000000ffff077224 */ /* 0x006fe200078e00ff */
[----:B-----5:R-:W-:-:S04]  /*bf60*/  LOP3.LUT R14, R0, 0x1f, RZ, 0xc0, !PT ;  /* 0x0000001f000e7812 */ /* 0x020fc800078ec0ff */
[----:B------:R-:W-:Y:S01]  /*bf70*/  ISETP.NE.AND P5, PT, R14, 0x1f, PT ;  /* 0x0000001f0e00780c */ /* 0x000fe20003fa5270 */
[----:B------:R-:W-:Y:S10]  /*bf80*/  BRA.DIV ~URZ, `(.L_x_125) ;  /* 0x000028c27f007947 */ /* 0x000ff4000b800000 */
[----:B------:R1:W2:Y:S02]  /*bf90*/  SHFL.IDX PT, R10, R88, RZ, 0x1f ;  /* 0x00001fff580a7589 */ /* 0x0002a400000e0000 */
.L_x_190:
[----:B------:R-:W-:Y:S05]  /*bfa0*/  BRA.DIV ~URZ, `(.L_x_126) ;  /* 0x000029127f007947 */ /* 0x000fea000b800000 */
[----:B------:R1:W4:Y:S02]  /*bfb0*/  SHFL.IDX PT, R8, R88, 0x1, 0x1f ;  /* 0x00201f0058087f89 */ /* 0x00032400000e0000 */
.L_x_191:
[----:B------:R-:W-:Y:S02]  /*bfc0*/  IMAD.IADD R0, R251, 0x1, R14 ;  /* 0x00000001fb007824 */ /* 0x000fe400078e020e */
[----:B---3--:R-:W-:-:S03]  /*bfd0*/  IMAD.MOV.U32 R6, RZ, RZ, RZ ;  /* 0x000000ffff067224 */ /* 0x008fc600078e00ff */
[----:B------:R-:W-:-:S13]  /*bfe0*/  ISETP.GE.OR P0, PT, R0, c[0x0][0x53c], !P5 ;  /* 0x00014f0000007a0c */ /* 0x000fda0006f06670 */
[----:B----4-:R-:W-:Y:S01]  /*bff0*/  @!P0 IMAD.MOV.U32 R2, RZ, RZ, 0x4 ;  /* 0x00000004ff028424 */ /* 0x010fe200078e00ff */
[----:B------:R-:W-:-:S03]  /*c000*/  @!P0 MOV R3, 0x4 ;  /* 0x0000000400038802 */ /* 0x000fc60000000f00 */
[----:B------:R-:W-:-:S04]  /*c010*/  @!P0 IMAD.WIDE R4, R0, R2, c[0x0][0x580] ;  /* 0x0001600000048625 */ /* 0x000fc800078e0202 */
[----:B------:R-:W-:Y:S01]  /*c020*/  @!P0 IMAD.WIDE R2, R0, R3, c[0x0][0x578] ;  /* 0x00015e0000028625 */ /* 0x000fe200078e0203 */
[----:B------:R-:W3:Y:S04]  /*c030*/  @!P0 LDG.E R6, [R4.64] ;  /* 0x0000000804068981 */ /* 0x000ee8000c1e1900 */
[----:B------:R-:W3:Y:S01]  /*c040*/  @!P0 LDG.E R7, [R2.64] ;  /* 0x0000000802078981 */ /* 0x000ee2000c1e1900 */
[C---:B------:R-:W-:Y:S02]  /*c050*/  ISETP.GE.U32.AND P4, PT, R14.reuse, 0x10, PT ;  /* 0x000000100e00780c */ /* 0x040fe40003f86070 */
[C---:B------:R-:W-:Y:S02]  /*c060*/  ISETP.GE.U32.AND P3, PT, R14.reuse, 0x8, PT ;  /* 0x000000080e00780c */ /* 0x040fe40003f66070 */
[----:B------:R-:W-:-:S02]  /*c070*/  ISETP.GE.U32.AND P2, PT, R14, 0x4, PT ;  /* 0x000000040e00780c */ /* 0x000fc40003f46070 */
[C---:B------:R-:W-:Y:S02]  /*c080*/  ISETP.GE.U32.AND P1, PT, R14.reuse, 0x2, PT ;  /* 0x000000020e00780c */ /* 0x040fe40003f26070 */
[----:B------:R-:W-:Y:S02]  /*c090*/  ISETP.NE.AND P0, PT, R14, RZ, PT ;  /* 0x000000ff0e00720c */ /* 0x000fe40003f05270 */
[----:B------:R-:W-:Y:S01]  /*c0a0*/  MOV R13, RZ ;  /* 0x000000ff000d7202 */ /* 0x000fe20000000f00 */
[----:B---3--:R-:W-:Y:S01]  /*c0b0*/  IMAD R0, R7, R6, RZ ;  /* 0x0000000607007224 */ /* 0x008fe200078e02ff */
[----:B------:R-:W-:Y:S07]  /*c0c0*/  BRA.DIV ~URZ, `(.L_x_127) ;  /* 0x000028627f007947 */ /* 0x000fee000b800000 */
[----:B------:R3:W4:Y:S02]  /*c0d0*/  SHFL.UP PT, R4, R0, 0x1, RZ ;  /* 0x0420000000047989 */ /* 0x00072400000e00ff */
.L_x_192:
[----:B----4-:R-:W-:-:S04]  /*c0e0*/  SEL R4, R4, RZ, P0 ;  /* 0x000000ff04047207 */ /* 0x010fc80000000000 */
[----:B---3--:R-:W-:Y:S01]  /*c0f0*/  IADD3 R0, R0, R4, RZ ;  /* 0x0000000400007210 */ /* 0x008fe20007ffe0ff */
[----:B------:R-:W-:Y:S05]  /*c100*/  BRA.DIV ~URZ, `(.L_x_128) ;  /* 0x000028627f007947 */ /* 0x000fea000b800000 */
        /* <DEDUP_REMOVED lines=12> */
[----:B------:R3:W4:Y:S02]  /*c1d0*/  SHFL.IDX PT, R0, R4, 0x1f, 0x1f ;  /* 0x03e01f0004007f89 */ /* 0x00072400000e0000 */
.L_x_193:
[----:B----4-:R-:W-:Y:S01]  /*c1e0*/  IMAD R0, R0, c[0x0][0x538], RZ ;  /* 0x00014e0000007a24 */ /* 0x010fe200078e02ff */
[----:B------:R-:W-:Y:S04]  /*c1f0*/  BSSY B1, `(.L_x_129) ;  /* 0x000007d000017945 */ /* 0x000fe80003800000 */
[----:B------:R-:W-:-:S04]  /*c200*/  IADD3 R8, R0, R8, RZ ;  /* 0x0000000800087210 */ /* 0x000fc80007ffe0ff */
[----:B--2---:R-:W-:-:S13]  /*c210*/  ISETP.GT.AND P6, PT, R8, R10, PT ;  /* 0x0000000a0800720c */ /* 0x004fda0003fc4270 */
[----:B------:R-:W-:Y:S05]  /*c220*/  @P6 BRA `(.L_x_130) ;  /* 0x0000024000006947 */ /* 0x000fea0003800000 */
.L_x_134:
[----:B------:R-:W-:-:S04]  /*c230*/  IADD3 R0, R251, 0x1f, RZ ;  /* 0x0000001ffb007810 */ /* 0x000fc80007ffe0ff */
[----:B------:R-:W-:-:S13]  /*c240*/  ISETP.GE.AND P6, PT, R0, c[0x0][0x53c], PT ;  /* 0x00014f0000007a0c */ /* 0x000fda0003fc6270 */
[----:B------:R-:W-:Y:S05]  /*c250*/  @P6 BRA `(.L_x_131) ;  /* 0x0000072000006947 */ /* 0x000fea0003800000 */
[----:B------:R-:W-:Y:S01]  /*c260*/  MOV R251, R0 ;  /* 0x0000000000fb7202 */ /* 0x000fe20000000f00 */
[----:B------:R-:W-:-:S03]  /*c270*/  CS2R R6, SRZ ;  /* 0x0000000000067805 */ /* 0x000fc6000001ff00 */
[----:B------:R-:W-:-:S04]  /*c280*/  IADD3 R0, R251, R14, RZ ;  /* 0x0000000efb007210 */ /* 0x000fc80007ffe0ff */
[----:B------:R-:W-:-:S13]  /*c290*/  ISETP.GE.OR P6, PT, R0, c[0x0][0x53c], !P5 ;  /* 0x00014f0000007a0c */ /* 0x000fda0006fc6670 */
[----:B------:R-:W-:Y:S02]  /*c2a0*/  @!P6 MOV R2, 0x4 ;  /* 0x000000040002e802 */ /* 0x000fe40000000f00 */
[----:B------:R-:W-:-:S03]  /*c2b0*/  @!P6 MOV R3, 0x4 ;  /* 0x000000040003e802 */ /* 0x000fc60000000f00 */
[----:B---3--:R-:W-:-:S04]  /*c2c0*/  @!P6 IMAD.WIDE R4, R0, R2, c[0x0][0x580] ;  /* 0x000160000004e625 */ /* 0x008fc800078e0202 */
[----:B------:R-:W-:Y:S01]  /*c2d0*/  @!P6 IMAD.WIDE R2, R0, R3, c[0x0][0x578] ;  /* 0x00015e000002e625 */ /* 0x000fe200078e0203 */
[----:B------:R-:W2:Y:S04]  /*c2e0*/  @!P6 LDG.E R6, [R4.64] ;  /* 0x000000080406e981 */ /* 0x000ea8000c1e1900 */
[----:B------:R-:W2:Y:S02]  /*c2f0*/  @!P6 LDG.E R7, [R2.64] ;  /* 0x000000080207e981 */ /* 0x000ea4000c1e1900 */
[----:B--2---:R-:W-:Y:S01]  /*c300*/  IMAD R0, R7, R6, RZ ;  /* 0x0000000607007224 */ /* 0x004fe200078e02ff */
[----:B------:R-:W-:Y:S05]  /*c310*/  BRA.DIV ~URZ, `(.L_x_132) ;  /* 0x000028027f007947 */ /* 0x000fea000b800000 */
[----:B------:R2:W3:Y:S02]  /*c320*/  SHFL.UP PT, R2, R0, 0x1, RZ ;  /* 0x0420000000027989 */ /* 0x0004e400000e00ff */
.L_x_194:
[----:B---3--:R-:W-:-:S04]  /*c330*/  SEL R2, R2, RZ, P0 ;  /* 0x000000ff02027207 */ /* 0x008fc80000000000 */
[----:B--2---:R-:W-:Y:S01]  /*c340*/  IADD3 R0, R0, R2, RZ ;  /* 0x0000000200007210 */ /* 0x004fe20007ffe0ff */
[----:B------:R-:W-:Y:S05]  /*c350*/  BRA.DIV ~URZ, `(.L_x_133) ;  /* 0x000028127f007947 */ /* 0x000fea000b800000 */
[----:B------:R-:W2:Y:S02]  /*c360*/  SHFL.UP PT, R2, R0, 0x2, RZ ;  /* 0x0440000000027989 */ /* 0x000ea400000e00ff */
[----:B--2---:R-:W-:-:S05]  /*c370*/  SEL R2, R2, RZ, P1 ;  /* 0x000000ff02027207 */ /* 0x004fca0000800000 */
[----:B------:R-:W-:-:S05]  /*c380*/  IMAD.IADD R0, R0, 0x1, R2 ;  /* 0x0000000100007824 */ /* 0x000fca00078e0202 */
        /* <DEDUP_REMOVED lines=9> */
[----:B------:R2:W3:Y:S02]  /*c420*/  SHFL.IDX PT, R0, R4, 0x1f, 0x1f ;  /* 0x03e01f0004007f89 */ /* 0x0004e400000e0000 */
.L_x_195:
[----:B---3--:R-:W-:-:S05]  /*c430*/  IMAD R0, R0, c[0x0][0x538], RZ ;  /* 0x00014e0000007a24 */ /* 0x008fca00078e02ff */
[----:B------:R-:W-:-:S04]  /*c440*/  IADD3 R8, R0, R8, RZ ;  /* 0x0000000800087210 */ /* 0x000fc80007ffe0ff */
[----:B------:R-:W-:-:S13]  /*c450*/  ISETP.GT.AND P6, PT, R8, R10, PT ;  /* 0x0000000a0800720c */ /* 0x000fda0003fc4270 */
[----:B-12---:R-:W-:Y:S05]  /*c460*/  @!P6 BRA `(.L_x_134) ;  /* 0xfffffdc00000e947 */ /* 0x006fea000383ffff */
.L_x_130:
[----:B------:R-:W-:-:S05]  /*c470*/  IADD3 R12, -R0, R8, RZ ;  /* 0x00000008000c7210 */ /* 0x000fca0007ffe1ff */
[----:B------:R-:W-:-:S05]  /*c480*/  IMAD R0, R4, c[0x0][0x538], R12 ;  /* 0x00014e0004007a24 */ /* 0x000fca00078e020c */
[----:B------:R-:W-:Y:S01]  /*c490*/  ISETP.GT.AND P0, PT, R0, R10, PT ;  /* 0x0000000a0000720c */ /* 0x000fe20003f04270 */
[----:B------:R-:W-:-:S12]  /*c4a0*/  BRA.DIV ~URZ, `(.L_x_135) ;  /* 0x000028727f007947 */ /* 0x000fd8000b800000 */
[----:B------:R-:W-:-:S04]  /*c4b0*/  VOTE.ANY R0, PT, !P0 ;  /* 0x0000000000007806 */ /* 0x000fc800040e0100 */
.L_x_196:
[----:B------:R2:W4:Y:S01]  /*c4c0*/  POPC R11, R0 ;  /* 0x00000000000b7309 */ /* 0x0005220000000000 */
[----:B------:R-:W-:Y:S05]  /*c4d0*/  BRA.DIV ~URZ, `(.L_x_136) ;  /* 0x000028827f007947 */ /* 0x000fea000b800000 */
[----:B----4-:R4:W1:Y:S04]  /*c4e0*/  SHFL.IDX PT, R8, R6, R11, 0x1f ;  /* 0x00001f0b06087589 */ /* 0x01086800000e0000 */
[----:B------:R4:W2:Y:S02]  /*c4f0*/  SHFL.IDX PT, R7, R7, R11, 0x1f ;  /* 0x00001f0b07077589 */ /* 0x0008a400000e0000 */
.L_x_197:
[----:B------:R-:W-:Y:S01]  /*c500*/  ISETP.NE.AND P0, PT, R0, RZ, PT ;  /* 0x000000ff0000720c */ /* 0x000fe20003f05270 */
[----:B------:R-:W-:-:S12]  /*c510*/  BSSY B0, `(.L_x_137) ;  /* 0x0000005000007945 */ /* 0x000fd80003800000 */
[----:B------:R-:W-:Y:S05]  /*c520*/  @!P0 BRA `(.L_x_138) ;  /* 0x0000003000008947 */ /* 0x000fea0003800000 */
[----:B------:R-:W-:Y:S01]  /*c530*/  IADD3 R5, R11, -0x1, RZ ;  /* 0xffffffff0b057810 */ /* 0x000fe20007ffe0ff */
[----:B------:R-:W-:Y:S05]  /*c540*/  BRA.DIV ~URZ, `(.L_x_139) ;  /* 0x000028e27f007947 */ /* 0x000fea000b800000 */
[----:B------:R3:W4:Y:S02]  /*c550*/  SHFL.IDX PT, R13, R4, R5, 0x1f ;  /* 0x00001f05040d7589 */ /* 0x00072400000e0000 */
.L_x_138:
[----:B------:R-:W-:Y:S05]  /*c560*/  BSYNC B0 ;  /* 0x0000000000007941 */ /* 0x000fea0003800000 */
.L_x_137:
[----:B-1----:R-:W-:Y:S01]  /*c570*/  IABS R2, R8 ;  /* 0x0000000800027213 */ /* 0x002fe20000000000 */
[----:B----4-:R-:W-:Y:S01]  /*c580*/  IMAD R248, R13, c[0x0][0x538], R12 ;  /* 0x00014e000df87a24 */ /* 0x010fe200078e020c */
[----:B--2---:R-:W-:Y:S01]  /*c590*/  IABS R3, R7 ;  /* 0x0000000700037213 */ /* 0x004fe20000000000 */
[----:B------:R-:W-:Y:S01]  /*c5a0*/  IMAD.IADD R251, R11, 0x1, R251 ;  /* 0x000000010bfb7824 */ /* 0x000fe200078e02fb */
[----:B---3--:R-:W1:Y:S01]  /*c5b0*/  I2F.RP R4, R2 ;  /* 0x0000000200047306 */ /* 0x008e620000209400 */
[----:B------:R-:W-:Y:S01]  /*c5c0*/  IMAD.IADD R9, R10, 0x1, -R248 ;  /* 0x000000010a097824 */ /* 0x000fe200078e0af8 */
[----:B------:R-:W-:-:S04]  /*c5d0*/  MOV R6, R3 ;  /* 0x0000000300067202 */ /* 0x000fc80000000f00 */
[----:B------:R-:W-:Y:S02]  /*c5e0*/  IABS R10, R9 ;  /* 0x00000009000a7213 */ /* 0x000fe40000000000 */
[----:B------:R-:W-:Y:S08]  /*c5f0*/  I2F.RP R12, R6 ;  /* 0x00000006000c7306 */ /* 0x000ff00000209400 */
[----:B-1----:R-:W1:Y:S02]  /*c600*/  MUFU.RCP R4, R4 ;  /* 0x0000000400047308 */ /* 0x002e640000001000 */
[----:B-1----:R-:W-:-:S06]  /*c610*/  IADD3 R4, R4, 0xffffffe, RZ ;  /* 0x0ffffffe04047810 */ /* 0x002fcc0007ffe0ff */
[----:B------:R-:W1:Y:S02]  /*c620*/  F2I.FTZ.U32.TRUNC.NTZ R5, R4 ;  /* 0x0000000400057305 */ /* 0x000e64000021f000 */
[----:B-1----:R-:W-:-:S04]  /*c630*/  IMAD.MOV R0, RZ, RZ, -R5 ;  /* 0x000000ffff007224 */ /* 0x002fc800078e0a05 */
[----:B------:R-:W-:Y:S01]  /*c640*/  IMAD.MOV.U32 R4, RZ, RZ, R0 ;  /* 0x000000ffff047224 */ /* 0x000fe200078e0000 */
[----:B------:R-:W-:-:S03]  /*c650*/  IABS R0, R8 ;  /* 0x0000000800007213 */ /* 0x000fc60000000000 */
[----:B------:R-:W-:Y:S02]  /*c660*/  IMAD R3, R4, R2, RZ ;  /* 0x0000000204037224 */ /* 0x000fe400078e02ff */
[----:B------:R-:W-:Y:S02]  /*c670*/  IMAD.MOV.U32 R4, RZ, RZ, RZ ;  /* 0x000000ffff047224 */ /* 0x000fe400078e00ff */
[----:B------:R-:W-:Y:S02]  /*c680*/  IMAD.MOV R0, RZ, RZ, -R0 ;  /* 0x000000ffff007224 */ /* 0x000fe400078e0a00 */
[----:B------:R-:W-:-:S03]  /*c690*/  IMAD.HI.U32 R5, R5, R3, R4 ;  /* 0x0000000305057227 */ /* 0x000fc600078e0004 */
[----:B------:R-:W-:Y:S01]  /*c6a0*/  MOV R4, R0 ;  /* 0x0000000000047202 */ /* 0x000fe20000000f00 */
        /* <DEDUP_REMOVED lines=13> */
[----:B------:R-:W-:Y:S01]  /*c780*/  @P2 IADD3 R0, R0, 0x1, RZ ;  /* 0x0000000100002810 */ /* 0x000fe20007ffe0ff */
[----:B-1----:R-:W-:-:S06]  /*c790*/  IMAD.MOV R2, RZ, RZ, -R3 ;  /* 0x000000ffff027224 */ /* 0x002fcc00078e0a03 */
[----:B------:R-:W-:Y:S01]  /*c7a0*/  @!P0 IMAD.MOV R0, RZ, RZ, -R0 ;  /* 0x000000ffff008224 */ /* 0x000fe200078e0a00 */
[----:B------:R-:W-:Y:S02]  /*c7b0*/  @!P1 LOP3.LUT R0, RZ, R8, RZ, 0x33, !PT ;  /* 0x00000008ff009212 */ /* 0x000fe400078e33ff */
[----:B------:R-:W-:Y:S02]  /*c7c0*/  MOV R4, R2 ;  /* 0x0000000200047202 */ /* 0x000fe40000000f00 */
[----:B------:R-:W-:Y:S02]  /*c7d0*/  IABS R2, R7 ;  /* 0x0000000700027213 */ /* 0x000fe40000000000 */
[----:B------:R-:W-:Y:S01]  /*c7e0*/  IABS R10, R0 ;  /* 0x00000000000a7213 */ /* 0x000fe20000000000 */
[----:B------:R-:W-:Y:S02]  /*c7f0*/  IMAD R4, R4, R6, RZ ;  /* 0x0000000604047224 */ /* 0x000fe400078e02ff */
[----:B------:R-:W-:-:S02]  /*c800*/  IMAD.MOV R5, RZ, RZ, -R2 ;  /* 0x000000ffff057224 */ /* 0x000fc400078e0a02 */
[----:B------:R-:W-:-:S04]  /*c810*/  IMAD.MOV.U32 R2, RZ, RZ, RZ ;  /* 0x000000ffff027224 */ /* 0x000fc800078e00ff */
[----:B------:R-:W-:Y:S01]  /*c820*/  IMAD.HI.U32 R2, R3, R4, R2 ;  /* 0x0000000403027227 */ /* 0x000fe200078e0002 */
[----:B------:R-:W-:-:S03]  /*c830*/  MOV R4, R5 ;  /* 0x0000000500047202 */ /* 0x000fc60000000f00 */
[----:B------:R-:W-:-:S04]  /*c840*/  IMAD.MOV.U32 R3, RZ, RZ, R10 ;  /* 0x000000ffff037224 */ /* 0x000fc800078e000a */
        /* <DEDUP_REMOVED lines=13> */
[----:B------:R-:W-:-:S04]  /*c920*/  @!P1 LOP3.LUT R2, RZ, R7, RZ, 0x33, !PT ;  /* 0x00000007ff029212 */ /* 0x000fc800078e33ff */
[----:B------:R-:W-:Y:S01]  /*c930*/  IADD3 R3, -R2, RZ, RZ ;  /* 0x000000ff02037210 */ /* 0x000fe20007ffe1ff */
[----:B------:R-:W-:-:S04]  /*c940*/  IMAD R2, R7, 0x1000000, R2 ;  /* 0x0100000007027824 */ /* 0x000fc800078e0202 */
[----:B------:R-:W-:-:S04]  /*c950*/  IMAD R0, R7, R3, R0 ;  /* 0x0000000307007224 */ /* 0x000fc800078e0200 */
[----:B------:R-:W-:Y:S01]  /*c960*/  IMAD R250, R0, 0x10000, R2 ;  /* 0x0001000000fa7824 */ /* 0x000fe200078e0202 */
[----:B------:R-:W-:Y:S05]  /*c970*/  BRA `(.L_x_140) ;  /* 0x0000004000007947 */ /* 0x000fea0003800000 */
.L_x_131:
[----:B------:R-:W-:Y:S01]  /*c980*/  IMAD.MOV.U32 R248, RZ, RZ, R10 ;  /* 0x000000fffff87224 */ /* 0x000fe200078e000a */
[----:B------:R-:W-:Y:S01]  /*c990*/  MOV R250, RZ ;  /* 0x000000ff00fa7202 */ /* 0x000fe20000000f00 */
[----:B------:R-:W-:Y:S01]  /*c9a0*/  IMAD.MOV.U32 R249, RZ, RZ, RZ ;  /* 0x000000fffff97224 */ /* 0x000fe200078e00ff */
[----:B------:R-:W-:Y:S02]  /*c9b0*/  MOV R251, c[0x0][0x53c] ;  /* 0x00014f0000fb7a02 */ /* 0x000fe40000000f00 */
.L_x_140:
[----:B------:R-:W-:Y:S05]  /*c9c0*/  BSYNC B1 ;  /* 0x0000000000017941 */ /* 0x000fea0003800000 */
.L_x_129:
[----:B------:R-:W-:Y:S01]  /*c9d0*/  WARPSYNC 0xffffffff ;  /* 0xffffffff00007948 */ /* 0x000fe20003800000 */
[----:B------:R-:W-:Y:S01]  /*c9e0*/  BAR.SYNC.DEFER_BLOCKING 0x4, 0x80 ;  /* 0x0102000000007b1d */ /* 0x000fe20000010000 */
[----:B------:R-:W-:-:S13]  /*c9f0*/  ISETP.NE.AND P0, PT, R14, RZ, PT ;  /* 0x000000ff0e00720c */ /* 0x000fda0003f05270 */
[----:B------:R2:W-:Y:S04]  /*ca00*/  @!P0 STS.128 [0x9100], R248 ;  /* 0x009100f8ff008388 */ /* 0x0005e80000000c00 */
[----:B------:R-:W-:Y:S06]  /*ca10*/  BAR.ARV 0x5, 0x80 ;  /* 0x0142000000007b1d */ /* 0x000fec0000002000 */
.L_x_124:
[----:B-1----:R-:W-:-:S13]  /*ca20*/  ISETP.GE.AND P0, PT, R251, c[0x0][0x53c], PT ;  /* 0x00014f00fb007a0c */ /* 0x002fda0003f06270 */
[----:B--234-:R-:W-:Y:S01]  /*ca30*/  @P0 CALL.REL.NOINC `(.L_x_141) ;  /* 0x0000001000000944 */ /* 0x01cfe20003c00000 */
[----:B------:R-:W-:Y:S05]  /*ca40*/  BRA `(.L_x_142) ;  /* 0xffff498000007947 */ /* 0x000fea000383ffff */
.L_x_141:
[----:B------:R-:W-:Y:S05]  /*ca50*/  EXIT ;  /* 0x000000000000794d */ /* 0x000fea0003800000 */
.L_x_32:
[----:B------:R-:W-:Y:S01]  /*ca60*/  IMAD.MOV.U32 R0, RZ, RZ, R5 ;  /* 0x000000ffff007224 */ /* 0x000fe200078e0005 */
[----:B------:R-:W-:Y:S02]  /*ca70*/  MOV R2, 0x1 ;  /* 0x0000000100027802 */ /* 0x000fe40000000f00 */
[----:B------:R-:W-:Y:S02]  /*ca80*/  MOV R3, 0xcaa0 ;  /* 0x0000caa000037802 */ /* 0x000fe40000000f00 */
[----:B--2---:R-:W-:Y:S05]  /*ca90*/  CALL.REL.NOINC `($__internal_2_$__cuda_sm70_shflsync_up_p) ;  /* 0x0000248000007944 */ /* 0x004fea0003c00000 */
[----:B------:R-:W-:Y:S01]  /*caa0*/  MOV R0, R4 ;  /* 0x0000000400007202 */ /* 0x000fe20000000f00 */
[----:B------:R-:W-:Y:S05]  /*cab0*/  BRA `(.L_x_143) ;  /* 0xffff39a000007947 */ /* 0x000fea000383ffff */
.L_x_33:
[----:B------:R-:W-:Y:S01]  /*cac0*/  IMAD.MOV.U32 R0, RZ, RZ, R5 ;  /* 0x000000ffff007224 */ /* 0x000fe200078e0005 */
[----:B------:R-:W-:Y:S02]  /*cad0*/  MOV R2, 0x2 ;  /* 0x0000000200027802 */ /* 0x000fe40000000f00 */
[----:B------:R-:W-:Y:S02]  /*cae0*/  MOV R3, 0xcb00 ;  /* 0x0000cb0000037802 */ /* 0x000fe40000000f00 */
[----:B--2---:R-:W-:Y:S05]  /*caf0*/  CALL.REL.NOINC `($__internal_2_$__cuda_sm70_shflsync_up_p) ;  /* 0x0000242000007944 */ /* 0x004fea0003c00000 */
[----:B------:R-:W-:Y:S01]  /*cb00*/  SEL R0, R4, RZ, P4 ;  /* 0x000000ff04007207 */ /* 0x000fe20002000000 */
[----:B------:R-:W-:Y:S01]  /*cb10*/  IMAD.MOV.U32 R2, RZ, RZ, 0x4 ;  /* 0x00000004ff027424 */ /* 0x000fe200078e00ff */
[----:B------:R-:W-:-:S03]  /*cb20*/  MOV R3, 0xcb50 ;  /* 0x0000cb5000037802 */ /* 0x000fc60000000f00 */
[----:B------:R-:W-:Y:S02]  /*cb30*/  IMAD.IADD R0, R5, 0x1, R0 ;  /* 0x0000000105007824 */ /* 0x000fe400078e0200 */
[----:B------:R-:W-:Y:S05]  /*cb40*/  CALL.REL.NOINC `($__internal_2_$__cuda_sm70_shflsync_up_p) ;  /* 0x000023d000007944 */ /* 0x000fea0003c00000 */
        /* <DEDUP_REMOVED lines=12> */
[----:B------:R-:W-:Y:S02]  /*cc10*/  MOV R3, 0x1f ;  /* 0x0000001f00037802 */ /* 0x000fe40000000f00 */
[----:B------:R-:W-:Y:S01]  /*cc20*/  MOV R2, 0xcc60 ;  /* 0x0000cc6000027802 */ /* 0x000fe20000000f00 */
[----:B------:R-:W-:-:S04]  /*cc30*/  IMAD.IADD R4, R0, 0x1, R4 ;  /* 0x0000000100047824 */ /* 0x000fc800078e0204 */
[----:B------:R-:W-:Y:S02]  /*cc40*/  IMAD.MOV.U32 R9, RZ, RZ, R4 ;  /* 0x000000ffff097224 */ /* 0x000fe400078e0004 */
[----:B------:R-:W-:Y:S05]  /*cc50*/  CALL.REL.NOINC `($__internal_1_$__cuda_sm70_shflsync_idx_p) ;  /* 0x0000227000007944 */ /* 0x000fea0003c00000 */
[----:B------:R-:W-:Y:S01]  /*cc60*/  MOV R0, R5 ;  /* 0x0000000500007202 */ /* 0x000fe20000000f00 */
[----:B------:R-:W-:Y:S05]  /*cc70*/  BRA `(.L_x_144) ;  /* 0xffff38e000007947 */ /* 0x000fea000383ffff */
.L_x_35:
[----:B------:R-:W-:Y:S02]  /*cc80*/  SEL R0, RZ, 0x1, P0 ;  /* 0x00000001ff007807 */ /* 0x000fe40000000000 */
[----:B------:R-:W-:Y:S02]  /*cc90*/  MOV R2, 0xccb0 ;  /* 0x0000ccb000027802 */ /* 0x000fe40000000f00 */
[----:B--2---:R-:W-:Y:S05]  /*cca0*/  CALL.REL.NOINC `($__internal_3_$__cuda_sm70_votesync_ballot) ;  /* 0x000022e000007944 */ /* 0x004fea0003c00000 */
[----:B------:R-:W-:Y:S05]  /*ccb0*/  BRA `(.L_x_145) ;  /* 0xffff393000007947 */ /* 0x000fea000383ffff */
.L_x_36:
[----:B------:R-:W-:Y:S01]  /*ccc0*/  IMAD.MOV.U32 R9, RZ, RZ, R8 ;  /* 0x000000ffff097224 */ /* 0x000fe200078e0008 */
[----:B--2---:R-:W-:Y:S01]  /*ccd0*/  MOV R5, R251 ;  /* 0x000000fb00057202 */ /* 0x004fe20000000f00 */
[----:B------:R-:W-:Y:S01]  /*cce0*/  IMAD.MOV.U32 R3, RZ, RZ, 0x1f ;  /* 0x0000001fff037424 */ /* 0x000fe200078e00ff */
[----:B------:R-:W-:Y:S02]  /*ccf0*/  MOV R2, 0xcd10 ;  /* 0x0000cd1000027802 */ /* 0x000fe40000000f00 */
[----:B-1----:R-:W-:Y:S05]  /*cd00*/  CALL.REL.NOINC `($__internal_1_$__cuda_sm70_shflsync_idx_p) ;  /* 0x000021c000007944 */ /* 0x002fea0003c00000 */
[----:B------:R-:W-:Y:S01]  /*cd10*/  IMAD.MOV.U32 R12, RZ, RZ, R5 ;  /* 0x000000ffff0c7224 */ /* 0x000fe200078e0005 */
[----:B------:R-:W-:Y:S01]  /*cd20*/  MOV R9, R7 ;  /* 0x0000000700097202 */ /* 0x000fe20000000f00 */
[----:B------:R-:W-:Y:S01]  /*cd30*/  IMAD.MOV.U32 R248, RZ, RZ, RZ ;  /* 0x000000fffff87224 */ /* 0x000fe200078e00ff */
[----:B------:R-:W-:Y:S01]  /*cd40*/  MOV R5, R251 ;  /* 0x000000fb00057202 */ /* 0x000fe20000000f00 */
[----:B------:R-:W-:Y:S01]  /*cd50*/  IMAD.MOV.U32 R3, RZ, RZ, 0x1f ;  /* 0x0000001fff037424 */ /* 0x000fe200078e00ff */
[----:B------:R-:W-:-:S02]  /*cd60*/  MOV R2, 0xcd80 ;  /* 0x0000cd8000027802 */ /* 0x000fc40000000f00 */
[----:B------:R-:W-:Y:S05]  /*cd70*/  CALL.REL.NOINC `($__internal_1_$__cuda_sm70_shflsync_idx_p) ;  /* 0x0000215000007944 */ /* 0x000fea0003c00000 */
[----:B------:R-:W-:Y:S01]  /*cd80*/  MOV R11, R5 ;  /* 0x00000005000b7202 */ /* 0x000fe20000000f00 */
[----:B------:R-:W-:Y:S05]  /*cd90*/  BRA `(.L_x_146) ;  /* 0xffff38a000007947 */ /* 0x000fea000383ffff */
.L_x_39:
[----:B------:R-:W-:Y:S01]  /*cda0*/  IMAD.MOV.U32 R9, RZ, RZ, R4 ;  /* 0x000000ffff097224 */ /* 0x000fe200078e0004 */
[----:B------:R-:W-:-:S02]  /*cdb0*/  MOV R3, 0x1f ;  /* 0x0000001f00037802 */ /* 0x000fc40000000f00 */
[----:B------:R-:W-:Y:S02]  /*cdc0*/  MOV R2, 0xcde0 ;  /* 0x0000cde000027802 */ /* 0x000fe40000000f00 */
[----:B-1234-:R-:W-:Y:S05]  /*cdd0*/  CALL.REL.NOINC `($__internal_1_$__cuda_sm70_shflsync_idx_p) ;  /* 0x000020f000007944 */ /* 0x01efea0003c00000 */
[----:B------:R-:W-:Y:S01]  /*cde0*/  MOV R248, R5 ;  /* 0x0000000500f87202 */ /* 0x000fe20000000f00 */
[----:B------:R-:W-:Y:S05]  /*cdf0*/  BRA `(.L_x_38) ;  /* 0xffff38a000007947 */ /* 0x000fea000383ffff */
.L_x_47:
[----:B------:R-:W-:Y:S01]  /*ce00*/  IMAD.MOV.U32 R9, RZ, RZ, R6 ;  /* 0x000000ffff097224 */ /* 0x000fe200078e0006 */
[----:B------:R-:W-:Y:S01]  /*ce10*/  MOV R5, RZ ;  /* 0x000000ff00057202 */ /* 0x000fe20000000f00 */
[----:B------:R-:W-:Y:S01]  /*ce20*/  IMAD.MOV.U32 R3, RZ, RZ, 0x181f ;  /* 0x0000181fff037424 */ /* 0x000fe200078e00ff */
[----:B-1----:R-:W-:Y:S02]  /*ce30*/  MOV R2, 0xce50 ;  /* 0x0000ce5000027802 */ /* 0x002fe40000000f00 */
[----:B------:R-:W-:Y:S05]  /*ce40*/  CALL.REL.NOINC `($__internal_1_$__cuda_sm70_shflsync_idx_p) ;  /* 0x0000208000007944 */ /* 0x000fea0003c00000 */
[----:B------:R-:W-:Y:S01]  /*ce50*/  MOV R8, R5 ;  /* 0x0000000500087202 */ /* 0x000fe20000000f00 */
[----:B------:R-:W-:Y:S05]  /*ce60*/  BRA `(.L_x_147) ;  /* 0xffff532000007947 */ /* 0x000fea000383ffff */
.L_x_48:
[----:B------:R-:W-:Y:S01]  /*ce70*/  IMAD.MOV.U32 R9, RZ, RZ, R7 ;  /* 0x000000ffff097224 */ /* 0x000fe200078e0007 */
[----:B------:R-:W-:Y:S01]  /*ce80*/  MOV R5, RZ ;  /* 0x000000ff00057202 */ /* 0x000fe20000000f00 */
[----:B------:R-:W-:Y:S01]  /*ce90*/  IMAD.MOV.U32 R3, RZ, RZ, 0x181f ;  /* 0x0000181fff037424 */ /* 0x000fe200078e00ff */
[----:B-1----:R-:W-:Y:S02]  /*cea0*/  MOV R2, 0xcec0 ;  /* 0x0000cec000027802 */ /* 0x002fe40000000f00 */
[----:B--23--:R-:W-:Y:S05]  /*ceb0*/  CALL.REL.NOINC `($__internal_1_$__cuda_sm70_shflsync_idx_p) ;  /* 0x0000201000007944 */ /* 0x00cfea0003c00000 */
[----:B------:R-:W-:Y:S01]  /*cec0*/  MOV R2, R5 ;  /* 0x0000000500027202 */ /* 0x000fe20000000f00 */
[----:B------:R-:W-:Y:S05]  /*ced0*/  BRA `(.L_x_148) ;  /* 0xffff52d000007947 */ /* 0x000fea000383ffff */
.L_x_51:
[----:B------:R-:W-:Y:S01]  /*cee0*/  IMAD.MOV.U32 R9, RZ, RZ, R6 ;  /* 0x000000ffff097224 */ /* 0x000fe200078e0006 */
[----:B------:R-:W-:Y:S01]  /*cef0*/  MOV R5, 0x1 ;  /* 0x0000000100057802 */ /* 0x000fe20000000f00 */
[----:B---3--:R-:W-:Y:S01]  /*cf00*/  IMAD.MOV.U32 R3, RZ, RZ, 0x181f ;  /* 0x0000181fff037424 */ /* 0x008fe200078e00ff */
[----:B----4-:R-:W-:-:S02]  /*cf10*/  MOV R2, 0xcf30 ;  /* 0x0000cf3000027802 */ /* 0x010fc40000000f00 */
[----:B-12---:R-:W-:Y:S05]  /*cf20*/  CALL.REL.NOINC `($__internal_1_$__cuda_sm70_shflsync_idx_p) ;  /* 0x00001fa000007944 */ /* 0x006fea0003c00000 */
[----:B------:R-:W-:Y:S01]  /*cf30*/  IMAD.MOV.U32 R8, RZ, RZ, R5 ;  /* 0x000000ffff087224 */ /* 0x000fe200078e0005 */
[----:B------:R-:W-:Y:S01]  /*cf40*/  MOV R5, 0x1 ;  /* 0x0000000100057802 */ /* 0x000fe20000000f00 */
[----:B------:R-:W-:Y:S01]  /*cf50*/  IMAD.MOV.U32 R9, RZ, RZ, R7 ;  /* 0x000000ffff097224 */ /* 0x000fe200078e0007 */
[----:B------:R-:W-:-:S02]  /*cf60*/  MOV R3, 0x181f ;  /* 0x0000181f00037802 */ /* 0x000fc40000000f00 */
[----:B------:R-:W-:Y:S02]  /*cf70*/  MOV R2, 0xcf90 ;  /* 0x0000cf9000027802 */ /* 0x000fe40000000f00 */
[----:B------:R-:W-:Y:S05]  /*cf80*/  CALL.REL.NOINC `($__internal_1_$__cuda_sm70_shflsync_idx_p) ;  /* 0x00001f4000007944 */ /* 0x000fea0003c00000 */
[----:B------:R-:W-:Y:S01]  /*cf90*/  MOV R2, R5 ;  /* 0x0000000500027202 */ /* 0x000fe20000000f00 */
[----:B------:R-:W-:Y:S05]  /*cfa0*/  BRA `(.L_x_149) ;  /* 0xffff52e000007947 */ /* 0x000fea000383ffff */
.L_x_54:
[----:B------:R-:W-:Y:S01]  /*cfb0*/  IMAD.MOV.U32 R9, RZ, RZ, R6 ;  /* 0x000000ffff097224 */ /* 0x000fe200078e0006 */
[----:B------:R-:W-:Y:S01]  /*cfc0*/  MOV R5, 0x2 ;  /* 0x0000000200057802 */ /* 0x000fe20000000f00 */
[----:B-1----:R-:W-:Y:S01]  /*cfd0*/  IMAD.MOV.U32 R3, RZ, RZ, 0x181f ;  /* 0x0000181fff037424 */ /* 0x002fe200078e00ff */
[----:B----4-:R-:W-:Y:S02]  /*cfe0*/  MOV R2, 0xd000 ;  /* 0x0000d00000027802 */ /* 0x010fe40000000f00 */
[----:B--23--:R-:W-:Y:S05]  /*cff0*/  CALL.REL.NOINC `($__internal_1_$__cuda_sm70_shflsync_idx_p) ;  /* 0x00001ed000007944 */ /* 0x00cfea0003c00000 */
[----:B------:R-:W-:Y:S01]  /*d000*/  MOV R8, R5 ;  /* 0x0000000500087202 */ /* 0x000fe20000000f00 */
[----:B------:R-:W-:Y:S05]  /*d010*/  BRA `(.L_x_150) ;  /* 0xffff534000007947 */ /* 0x000fea000383ffff */
.L_x_55:
[----:B------:R-:W-:Y:S01]  /*d020*/  IMAD.MOV.U32 R9, RZ, RZ, R7 ;  /* 0x000000ffff097224 */ /* 0x000fe200078e0007 */
[----:B------:R-:W-:Y:S01]  /*d030*/  MOV R5, 0x2 ;  /* 0x0000000200057802 */ /* 0x000fe20000000f00 */
[----:B------:R-:W-:Y:S01]  /*d040*/  IMAD.MOV.U32 R3, RZ, RZ, 0x181f ;  /* 0x0000181fff037424 */ /* 0x000fe200078e00ff */
[----:B----4-:R-:W-:Y:S02]  /*d050*/  MOV R2, 0xd070 ;  /* 0x0000d07000027802 */ /* 0x010fe40000000f00 */
[----:B-123--:R-:W-:Y:S05]  /*d060*/  CALL.REL.NOINC `($__internal_1_$__cuda_sm70_shflsync_idx_p) ;  /* 0x00001e6000007944 */ /* 0x00efea0003c00000 */
[----:B------:R-:W-:Y:S01]  /*d070*/  MOV R2, R5 ;  /* 0x0000000500027202 */ /* 0x000fe20000000f00 */
[----:B------:R-:W-:Y:S05]  /*d080*/  BRA `(.L_x_151) ;  /* 0xffff52f000007947 */ /* 0x000fea000383ffff */
.L_x_58:
[----:B------:R-:W-:Y:S01]  /*d090*/  IMAD.MOV.U32 R9, RZ, RZ, R6 ;  /* 0x000000ffff097224 */ /* 0x000fe200078e0006 */
[----:B------:R-:W-:Y:S01]  /*d0a0*/  MOV R5, 0x3 ;  /* 0x0000000300057802 */ /* 0x000fe20000000f00 */
[----:B-1----:R-:W-:Y:S01]  /*d0b0*/  IMAD.MOV.U32 R3, RZ, RZ, 0x181f ;  /* 0x0000181fff037424 */ /* 0x002fe200078e00ff */
[----:B------:R-:W-:-:S02]  /*d0c0*/  MOV R2, 0xd0e0 ;  /* 0x0000d0e000027802 */ /* 0x000fc40000000f00 */
[----:B--234-:R-:W-:Y:S05]  /*d0d0*/  CALL.REL.NOINC `($__internal_1_$__cuda_sm70_shflsync_idx_p) ;  /* 0x00001df000007944 */ /* 0x01cfea0003c00000 */
        /* <DEDUP_REMOVED lines=8> */
.L_x_61:
[----:B------:R-:W-:Y:S01]  /*d160*/  IMAD.MOV.U32 R9, RZ, RZ, R6 ;  /* 0x000000ffff097224 */ /* 0x000fe200078e0006 */
[----:B------:R-:W-:Y:S01]  /*d170*/  MOV R5, 0x4 ;  /* 0x0000000400057802 */ /* 0x000fe20000000f00 */
[----:B-1----:R-:W-:Y:S01]  /*d180*/  IMAD.MOV.U32 R3, RZ, RZ, 0x181f ;  /* 0x0000181fff037424 */ /* 0x002fe200078e00ff */
[----:B------:R-:W-:Y:S02]  /*d190*/  MOV R2, 0xd1b0 ;  /* 0x0000d1b000027802 */ /* 0x000fe40000000f00 */
[----:B--234-:R-:W-:Y:S05]  /*d1a0*/  CALL.REL.NOINC `($__internal_1_$__cuda_sm70_shflsync_idx_p) ;  /* 0x00001d2000007944 */ /* 0x01cfea0003c00000 */
[----:B------:R-:W-:Y:S01]  /*d1b0*/  MOV R8, R5 ;  /* 0x0000000500087202 */ /* 0x000fe20000000f00 */
[----:B------:R-:W-:Y:S05]  /*d1c0*/  BRA `(.L_x_153) ;  /* 0xffff536000007947 */ /* 0x000fea000383ffff */
.L_x_62:
[----:B------:R-:W-:Y:S01]  /*d1d0*/  IMAD.MOV.U32 R9, RZ, RZ, R7 ;  /* 0x000000ffff097224 */ /* 0x000fe200078e0007 */
[----:B------:R-:W-:Y:S01]  /*d1e0*/  MOV R5, 0x4 ;  /* 0x0000000400057802 */ /* 0x000fe20000000f00 */
[----:B-1----:R-:W-:Y:S01]  /*d1f0*/  IMAD.MOV.U32 R3, RZ, RZ, 0x181f ;  /* 0x0000181fff037424 */ /* 0x002fe200078e00ff */
[----:B------:R-:W-:Y:S02]  /*d200*/  MOV R2, 0xd220 ;  /* 0x0000d22000027802 */ /* 0x000fe40000000f00 */
[----:B--234-:R-:W-:Y:S05]  /*d210*/  CALL.REL.NOINC `($__internal_1_$__cuda_sm70_shflsync_idx_p) ;  /* 0x00001cb000007944 */ /* 0x01cfea0003c00000 */
[----:B------:R-:W-:Y:S01]  /*d220*/  MOV R2, R5 ;  /* 0x0000000500027202 */ /* 0x000fe20000000f00 */
[----:B------:R-:W-:Y:S05]  /*d230*/  BRA `(.L_x_154) ;  /* 0xffff531000007947 */ /* 0x000fea000383ffff */
.L_x_65:
[----:B------:R-:W-:Y:S01]  /*d240*/  IMAD.MOV.U32 R9, RZ, RZ, R6 ;  /* 0x000000ffff097224 */ /* 0x000fe200078e0006 */
[----:B------:R-:W-:Y:S01]  /*d250*/  MOV R5, 0x5 ;  /* 0x0000000500057802 */ /* 0x000fe20000000f00 */
[----:B--2---:R-:W-:Y:S01]  /*d260*/  IMAD.MOV.U32 R3, RZ, RZ, 0x181f ;  /* 0x0000181fff037424 */ /* 0x004fe200078e00ff */
[----:B---3--:R-:W-:-:S02]  /*d270*/  MOV R2, 0xd290 ;  /* 0x0000d29000027802 */ /* 0x008fc40000000f00 */
[----:B-1--4-:R-:W-:Y:S05]  /*d280*/  CALL.REL.NOINC `($__internal_1_$__cuda_sm70_shflsync_idx_p) ;  /* 0x00001c4000007944 */ /* 0x012fea0003c00000 */
        /* <DEDUP_REMOVED lines=8> */
.L_x_68:
[----:B------:R-:W-:Y:S01]  /*d310*/  IMAD.MOV.U32 R9, RZ, RZ, R6 ;  /* 0x000000ffff097224 */ /* 0x000fe200078e0006 */
[----:B------:R-:W-:Y:S01]  /*d320*/  MOV R5, 0x6 ;  /* 0x0000000600057802 */ /* 0x000fe20000000f00 */
[----:B-1----:R-:W-:Y:S01]  /*d330*/  IMAD.MOV.U32 R3, RZ, RZ, 0x181f ;  /* 0x0000181fff037424 */ /* 0x002fe200078e00ff */
[----:B---3--:R-:W-:Y:S02]  /*d340*/  MOV R2, 0xd360 ;  /* 0x0000d36000027802 */ /* 0x008fe40000000f00 */
[----:B--2-4-:R-:W-:Y:S05]  /*d350*/  CALL.REL.NOINC `($__internal_1_$__cuda_sm70_shflsync_idx_p) ;  /* 0x00001b7000007944 */ /* 0x014fea0003c00000 */
[----:B------:R-:W-:Y:S01]  /*d360*/  MOV R8, R5 ;  /* 0x0000000500087202 */ /* 0x000fe20000000f00 */
[----:B------:R-:W-:Y:S05]  /*d370*/  BRA `(.L_x_156) ;  /* 0xffff538000007947 */ /* 0x000fea000383ffff */
.L_x_69:
[----:B------:R-:W-:Y:S01]  /*d380*/  IMAD.MOV.U32 R9, RZ, RZ, R7 ;  /* 0x000000ffff097224 */ /* 0x000fe200078e0007 */
[----:B------:R-:W-:Y:S01]  /*d390*/  MOV R5, 0x6 ;  /* 0x0000000600057802 */ /* 0x000fe20000000f00 */
[----:B------:R-:W-:Y:S01]  /*d3a0*/  IMAD.MOV.U32 R3, RZ, RZ, 0x181f ;  /* 0x0000181fff037424 */ /* 0x000fe200078e00ff */
[----:B---3--:R-:W-:Y:S02]  /*d3b0*/  MOV R2, 0xd3d0 ;  /* 0x0000d3d000027802 */ /* 0x008fe40000000f00 */
[----:B-12-4-:R-:W-:Y:S05]  /*d3c0*/  CALL.REL.NOINC `($__internal_1_$__cuda_sm70_shflsync_idx_p) ;  /* 0x00001b0000007944 */ /* 0x016fea0003c00000 */
[----:B------:R-:W-:Y:S01]  /*d3d0*/  MOV R2, R5 ;  /* 0x0000000500027202 */ /* 0x000fe20000000f00 */
[----:B------:R-:W-:Y:S05]  /*d3e0*/  BRA `(.L_x_157) ;  /* 0xffff533000007947 */ /* 0x000fea000383ffff */
.L_x_72:
        /* <DEDUP_REMOVED lines=13> */
.L_x_77:
[----:B------:R-:W-:Y:S01]  /*d4c0*/  IMAD.MOV.U32 R0, RZ, RZ, R241 ;  /* 0x000000ffff007224 */ /* 0x000fe200078e00f1 */
[----:B------:R-:W-:Y:S01]  /*d4d0*/  MOV R10, 0x1f ;  /* 0x0000001f000a7802 */ /* 0x000fe20000000f00 */
[----:B------:R-:W-:Y:S01]  /*d4e0*/  IMAD.MOV.U32 R3, RZ, RZ, 0x2 ;  /* 0x00000002ff037424 */ /* 0x000fe200078e00ff */
[----:B------:R-:W-:Y:S02]  /*d4f0*/  MOV R9, 0xffffffff ;  /* 0xffffffff00097802 */ /* 0x000fe40000000f00 */
[----:B------:R-:W-:Y:S02]  /*d500*/  MOV R2, 0xd520 ;  /* 0x0000d52000027802 */ /* 0x000fe40000000f00 */
[----:B------:R-:W-:Y:S05]  /*d510*/  CALL.REL.NOINC `($__internal_0_$__cuda_sm70_shflsync_bfly_p) ;  /* 0x0000197000007944 */ /* 0x000fea0003c00000 */
[----:B------:R-:W-:Y:S01]  /*d520*/  FADD.FTZ R241, R241, R0 ;  /* 0x00000000f1f17221 */ /* 0x000fe20000010000 */
[----:B------:R-:W-:Y:S02]  /*d530*/  MOV R3, 0x1 ;  /* 0x0000000100037802 */ /* 0x000fe40000000f00 */
[----:B------:R-:W-:Y:S02]  /*d540*/  MOV R2, 0xd570 ;  /* 0x0000d57000027802 */ /* 0x000fe40000000f00 */
[----:B------:R-:W-:-:S02]  /*d550*/  MOV R0, R241 ;  /* 0x000000f100007202 */ /* 0x000fc40000000f00 */
[----:B------:R-:W-:Y:S05]  /*d560*/  CALL.REL.NOINC `($__internal_0_$__cuda_sm70_shflsync_bfly_p) ;  /* 0x0000192000007944 */ /* 0x000fea0003c00000 */
[----:B------:R-:W-:Y:S01]  /*d570*/  FADD.FTZ R4, R241, R0 ;  /* 0x00000000f1047221 */ /* 0x000fe20000010000 */
[----:B------:R-:W-:-:S02]  /*d580*/  MOV R0, R242 ;  /* 0x000000f200007202 */ /* 0x000fc40000000f00 */
[----:B------:R-:W-:Y:S02]  /*d590*/  MOV R3, 0x2 ;  /* 0x0000000200037802 */ /* 0x000fe40000000f00 */
[----:B------:R-:W-:Y:S02]  /*d5a0*/  MOV R2, 0xd5c0 ;  /* 0x0000d5c000027802 */ /* 0x000fe40000000f00 */
[----:B------:R-:W-:Y:S05]  /*d5b0*/  CALL.REL.NOINC `($__internal_0_$__cuda_sm70_shflsync_bfly_p) ;  /* 0x000018d000007944 */ /* 0x000fea0003c00000 */
[----:B------:R-:W-:Y:S01]  /*d5c0*/  FADD.FTZ R6, R242, R0 ;  /* 0x00000000f2067221 */ /* 0x000fe20000010000 */
[----:B------:R-:W-:Y:S02]  /*d5d0*/  MOV R3, 0x1 ;  /* 0x0000000100037802 */ /* 0x000fe40000000f00 */
[----:B------:R-:W-:Y:S02]  /*d5e0*/  MOV R2, 0xd610 ;  /* 0x0000d61000027802 */ /* 0x000fe40000000f00 */
[----:B------:R-:W-:Y:S02]  /*d5f0*/  MOV R0, R6 ;  /* 0x0000000600007202 */ /* 0x000fe40000000f00 */
[----:B------:R-:W-:Y:S05]  /*d600*/  CALL.REL.NOINC `($__internal_0_$__cuda_sm70_shflsync_bfly_p) ;  /* 0x0000188000007944 */ /* 0x000fea0003c00000 */
[----:B------:R-:W-:Y:S01]  /*d610*/  FADD.FTZ R6, R6, R0 ;  /* 0x0000000006067221 */ /* 0x000fe20000010000 */
[----:B------:R-:W-:Y:S02]  /*d620*/  MOV R0, R243 ;  /* 0x000000f300007202 */ /* 0x000fe40000000f00 */
[----:B------:R-:W-:-:S02]  /*d630*/  MOV R3, 0x2 ;  /* 0x0000000200037802 */ /* 0x000fc40000000f00 */
        /* <DEDUP_REMOVED lines=9> */
[----:B------:R-:W-:Y:S02]  /*d6d0*/  MOV R3, 0x2 ;  /* 0x0000000200037802 */ /* 0x000fe40000000f00 */
[----:B------:R-:W-:-:S02]  /*d6e0*/  MOV R2, 0xd700 ;  /* 0x0000d70000027802 */ /* 0x000fc40000000f00 */
[----:B------:R-:W-:Y:S05]  /*d6f0*/  CALL.REL.NOINC `($__internal_0_$__cuda_sm70_shflsync_bfly_p) ;  /* 0x0000179000007944 */ /* 0x000fea0003c00000 */
[----:B------:R-:W-:Y:S01]  /*d700*/  FADD.FTZ R8, R244, R0 ;  /* 0x00000000f4087221 */ /* 0x000fe20000010000 */
[----:B------:R-:W-:-:S02]  /*d710*/  MOV R3, 0x1 ;  /* 0x0000000100037802 */ /* 0x000fc40000000f00 */
[----:B------:R-:W-:Y:S02]  /*d720*/  MOV R2, 0xd750 ;  /* 0x0000d75000027802 */ /* 0x000fe40000000f00 */
[----:B------:R-:W-:Y:S02]  /*d730*/  MOV R0, R8 ;  /* 0x0000000800007202 */ /* 0x000fe40000000f00 */
[----:B------:R-:W-:Y:S05]  /*d740*/  CALL.REL.NOINC `($__internal_0_$__cuda_sm70_shflsync_bfly_p) ;  /* 0x0000174000007944 */ /* 0x000fea0003c00000 */
[----:B------:R-:W-:Y:S01]  /*d750*/  MOV R9, R0 ;  /* 0x0000000000097202 */ /* 0x000fe20000000f00 */
[----:B------:R-:W-:Y:S05]  /*d760*/  BRA `(.L_x_159) ;  /* 0xffffb4c000007947 */ /* 0x000fea000383ffff */
.L_x_84:
[----:B-1-34-:R-:W-:Y:S01]  /*d770*/  IMAD.MOV.U32 R9, RZ, RZ, R6 ;  /* 0x000000ffff097224 */ /* 0x01afe200078e0006 */
[----:B------:R-:W-:Y:S01]  /*d780*/  MOV R5, RZ ;  /* 0x000000ff00057202 */ /* 0x000fe20000000f00 */
[----:B------:R-:W-:Y:S01]  /*d790*/  IMAD.MOV.U32 R3, RZ, RZ, 0x181f ;  /* 0x0000181fff037424 */ /* 0x000fe200078e00ff */
[----:B------:R-:W-:Y:S02]  /*d7a0*/  MOV R2, 0xd7c0 ;  /* 0x0000d7c000027802 */ /* 0x000fe40000000f00 */
[----:B------:R-:W-:Y:S05]  /*d7b0*/  CALL.REL.NOINC `($__internal_1_$__cuda_sm70_shflsync_idx_p) ;  /* 0x0000171000007944 */ /* 0x000fea0003c00000 */
[----:B------:R-:W-:Y:S01]  /*d7c0*/  MOV R8, R5 ;  /* 0x0000000500087202 */ /* 0x000fe20000000f00 */
[----:B------:R-:W-:Y:S05]  /*d7d0*/  BRA `(.L_x_160) ;  /* 0xffffca4000007947 */ /* 0x000fea000383ffff */
.L_x_85:
[----:B------:R-:W-:Y:S01]  /*d7e0*/  IMAD.MOV.U32 R9, RZ, RZ, R7 ;  /* 0x000000ffff097224 */ /* 0x000fe200078e0007 */
[----:B------:R-:W-:Y:S01]  /*d7f0*/  MOV R5, RZ ;  /* 0x000000ff00057202 */ /* 0x000fe20000000f00 */
[----:B------:R-:W-:Y:S01]  /*d800*/  IMAD.MOV.U32 R3, RZ, RZ, 0x181f ;  /* 0x0000181fff037424 */ /* 0x000fe200078e00ff */
[----:B------:R-:W-:-:S02]  /*d810*/  MOV R2, 0xd830 ;  /* 0x0000d83000027802 */ /* 0x000fc40000000f00 */
[----:B-12---:R-:W-:Y:S05]  /*d820*/  CALL.REL.NOINC `($__internal_1_$__cuda_sm70_shflsync_idx_p) ;  /* 0x000016a000007944 */ /* 0x006fea0003c00000 */
[----:B------:R-:W-:Y:S01]  /*d830*/  MOV R2, R5 ;  /* 0x0000000500027202 */ /* 0x000fe20000000f00 */
[----:B------:R-:W-:Y:S05]  /*d840*/  BRA `(.L_x_161) ;  /* 0xffffc9f000007947 */ /* 0x000fea000383ffff */
.L_x_86:
[----:B------:R-:W-:Y:S01]  /*d850*/  IMAD.MOV.U32 R9, RZ, RZ, R6 ;  /* 0x000000ffff097224 */ /* 0x000fe200078e0006 */
[----:B------:R-:W-:Y:S01]  /*d860*/  MOV R5, 0x1 ;  /* 0x0000000100057802 */ /* 0x000fe20000000f00 */
[----:B--2---:R-:W-:Y:S01]  /*d870*/  IMAD.MOV.U32 R3, RZ, RZ, 0x181f ;  /* 0x0000181fff037424 */ /* 0x004fe200078e00ff */
[----:B------:R-:W-:-:S02]  /*d880*/  MOV R2, 0xd8a0 ;  /* 0x0000d8a000027802 */ /* 0x000fc40000000f00 */
[----:B-1-3--:R-:W-:Y:S05]  /*d890*/  CALL.REL.NOINC `($__internal_1_$__cuda_sm70_shflsync_idx_p) ;  /* 0x0000163000007944 */ /* 0x00afea0003c00000 */
        /* <DEDUP_REMOVED lines=8> */
.L_x_87:
[----:B------:R-:W-:Y:S01]  /*d920*/  IMAD.MOV.U32 R9, RZ, RZ, R6 ;  /* 0x000000ffff097224 */ /* 0x000fe200078e0006 */
[----:B------:R-:W-:Y:S01]  /*d930*/  MOV R5, 0x2 ;  /* 0x0000000200057802 */ /* 0x000fe20000000f00 */
[----:B-1----:R-:W-:Y:S01]  /*d940*/  IMAD.MOV.U32 R3, RZ, RZ, 0x181f ;  /* 0x0000181fff037424 */ /* 0x002fe200078e00ff */
[----:B------:R-:W-:Y:S02]  /*d950*/  MOV R2, 0xd970 ;  /* 0x0000d97000027802 */ /* 0x000fe40000000f00 */
[----:B---34-:R-:W-:Y:S05]  /*d960*/  CALL.REL.NOINC `($__internal_1_$__cuda_sm70_shflsync_idx_p) ;  /* 0x0000156000007944 */ /* 0x018fea0003c00000 */
[----:B------:R-:W-:Y:S01]  /*d970*/  MOV R8, R5 ;  /* 0x0000000500087202 */ /* 0x000fe20000000f00 */
[----:B------:R-:W-:Y:S05]  /*d980*/  BRA `(.L_x_163) ;  /* 0xffffc9a000007947 */ /* 0x000fea000383ffff */
.L_x_88:
[----:B------:R-:W-:Y:S01]  /*d990*/  IMAD.MOV.U32 R9, RZ, RZ, R7 ;  /* 0x000000ffff097224 */ /* 0x000fe200078e0007 */
[----:B------:R-:W-:Y:S01]  /*d9a0*/  MOV R5, 0x2 ;  /* 0x0000000200057802 */ /* 0x000fe20000000f00 */
[----:B-1----:R-:W-:Y:S01]  /*d9b0*/  IMAD.MOV.U32 R3, RZ, RZ, 0x181f ;  /* 0x0000181fff037424 */ /* 0x002fe200078e00ff */
[----:B------:R-:W-:Y:S02]  /*d9c0*/  MOV R2, 0xd9e0 ;  /* 0x0000d9e000027802 */ /* 0x000fe40000000f00 */
[----:B--234-:R-:W-:Y:S05]  /*d9d0*/  CALL.REL.NOINC `($__internal_1_$__cuda_sm70_shflsync_idx_p) ;  /* 0x000014f000007944 */ /* 0x01cfea0003c00000 */
[----:B------:R-:W-:Y:S01]  /*d9e0*/  MOV R2, R5 ;  /* 0x0000000500027202 */ /* 0x000fe20000000f00 */
[----:B------:R-:W-:Y:S05]  /*d9f0*/  BRA `(.L_x_164) ;  /* 0xffffc95000007947 */ /* 0x000fea000383ffff */
.L_x_89:
[----:B------:R-:W-:Y:S01]  /*da00*/  IMAD.MOV.U32 R9, RZ, RZ, R6 ;  /* 0x000000ffff097224 */ /* 0x000fe200078e0006 */
[----:B------:R-:W-:Y:S01]  /*da10*/  MOV R5, 0x3 ;  /* 0x0000000300057802 */ /* 0x000fe20000000f00 */
[----:B--2---:R-:W-:Y:S01]  /*da20*/  IMAD.MOV.U32 R3, RZ, RZ, 0x181f ;  /* 0x0000181fff037424 */ /* 0x004fe200078e00ff */
[----:B------:R-:W-:-:S02]  /*da30*/  MOV R2, 0xda50 ;  /* 0x0000da5000027802 */ /* 0x000fc40000000f00 */
[----:B-1-34-:R-:W-:Y:S05]  /*da40*/  CALL.REL.NOINC `($__internal_1_$__cuda_sm70_shflsync_idx_p) ;  /* 0x0000148000007944 */ /* 0x01afea0003c00000 */
        /* <DEDUP_REMOVED lines=8> */
.L_x_90:
[----:B------:R-:W-:Y:S01]  /*dad0*/  IMAD.MOV.U32 R9, RZ, RZ, R6 ;  /* 0x000000ffff097224 */ /* 0x000fe200078e0006 */
[----:B------:R-:W-:Y:S01]  /*dae0*/  MOV R5, 0x4 ;  /* 0x0000000400057802 */ /* 0x000fe20000000f00 */
[----:B--2---:R-:W-:Y:S01]  /*daf0*/  IMAD.MOV.U32 R3, RZ, RZ, 0x181f ;  /* 0x0000181fff037424 */ /* 0x004fe200078e00ff */
[----:B------:R-:W-:Y:S02]  /*db00*/  MOV R2, 0xdb20 ;  /* 0x0000db2000027802 */ /* 0x000fe40000000f00 */
[----:B-1-34-:R-:W-:Y:S05]  /*db10*/  CALL.REL.NOINC `($__internal_1_$__cuda_sm70_shflsync_idx_p) ;  /* 0x000013b000007944 */ /* 0x01afea0003c00000 */
[----:B------:R-:W-:Y:S01]  /*db20*/  MOV R8, R5 ;  /* 0x0000000500087202 */ /* 0x000fe20000000f00 */
[----:B------:R-:W-:Y:S05]  /*db30*/  BRA `(.L_x_166) ;  /* 0xffffc90000007947 */ /* 0x000fea000383ffff */
.L_x_91:
[----:B------:R-:W-:Y:S01]  /*db40*/  IMAD.MOV.U32 R9, RZ, RZ, R7 ;  /* 0x000000ffff097224 */ /* 0x000fe200078e0007 */
[----:B------:R-:W-:Y:S01]  /*db50*/  MOV R5, 0x4 ;  /* 0x0000000400057802 */ /* 0x000fe20000000f00 */
[----:B--2---:R-:W-:Y:S01]  /*db60*/  IMAD.MOV.U32 R3, RZ, RZ, 0x181f ;  /* 0x0000181fff037424 */ /* 0x004fe200078e00ff */
[----:B------:R-:W-:Y:S02]  /*db70*/  MOV R2, 0xdb90 ;  /* 0x0000db9000027802 */ /* 0x000fe40000000f00 */
[----:B-1-34-:R-:W-:Y:S05]  /*db80*/  CALL.REL.NOINC `($__internal_1_$__cuda_sm70_shflsync_idx_p) ;  /* 0x0000134000007944 */ /* 0x01afea0003c00000 */
[----:B------:R-:W-:Y:S01]  /*db90*/  MOV R2, R5 ;  /* 0x0000000500027202 */ /* 0x000fe20000000f00 */
[----:B------:R-:W-:Y:S05]  /*dba0*/  BRA `(.L_x_167) ;  /* 0xffffc8b000007947 */ /* 0x000fea000383ffff */
.L_x_92:
        /* <DEDUP_REMOVED lines=13> */
.L_x_93:
[----:B------:R-:W-:Y:S01]  /*dc80*/  IMAD.MOV.U32 R9, RZ, RZ, R6 ;  /* 0x000000ffff097224 */ /* 0x000fe200078e0006 */
[----:B------:R-:W-:Y:S01]  /*dc90*/  MOV R5, 0x6 ;  /* 0x0000000600057802 */ /* 0x000fe20000000f00 */
[----:B--2---:R-:W-:Y:S01]  /*dca0*/  IMAD.MOV.U32 R3, RZ, RZ, 0x181f ;  /* 0x0000181fff037424 */ /* 0x004fe200078e00ff */
[----:B------:R-:W-:Y:S02]  /*dcb0*/  MOV R2, 0xdcd0 ;  /* 0x0000dcd000027802 */ /* 0x000fe40000000f00 */
[----:B-1--4-:R-:W-:Y:S05]  /*dcc0*/  CALL.REL.NOINC `($__internal_1_$__cuda_sm70_shflsync_idx_p) ;  /* 0x0000120000007944 */ /* 0x012fea0003c00000 */
[----:B------:R-:W-:Y:S01]  /*dcd0*/  MOV R8, R5 ;  /* 0x0000000500087202 */ /* 0x000fe20000000f00 */
[----:B------:R-:W-:Y:S05]  /*dce0*/  BRA `(.L_x_169) ;  /* 0xffffc86000007947 */ /* 0x000fea000383ffff */
.L_x_94:
[----:B------:R-:W-:Y:S01]  /*dcf0*/  IMAD.MOV.U32 R9, RZ, RZ, R7 ;  /* 0x000000ffff097224 */ /* 0x000fe200078e0007 */
[----:B------:R-:W-:Y:S01]  /*dd00*/  MOV R5, 0x6 ;  /* 0x0000000600057802 */ /* 0x000fe20000000f00 */
[----:B--2---:R-:W-:Y:S01]  /*dd10*/  IMAD.MOV.U32 R3, RZ, RZ, 0x181f ;  /* 0x0000181fff037424 */ /* 0x004fe200078e00ff */
[----:B------:R-:W-:Y:S02]  /*dd20*/  MOV R2, 0xdd40 ;  /* 0x0000dd4000027802 */ /* 0x000fe40000000f00 */
[----:B-1-34-:R-:W-:Y:S05]  /*dd30*/  CALL.REL.NOINC `($__internal_1_$__cuda_sm70_shflsync_idx_p) ;  /* 0x0000119000007944 */ /* 0x01afea0003c00000 */
[----:B------:R-:W-:Y:S01]  /*dd40*/  MOV R2, R5 ;  /* 0x0000000500027202 */ /* 0x000fe20000000f00 */
[----:B------:R-:W-:Y:S05]  /*dd50*/  BRA `(.L_x_170) ;  /* 0xffffc81000007947 */ /* 0x000fea000383ffff */
.L_x_95:
[----:B------:R-:W-:Y:S01]  /*dd60*/  IMAD.MOV.U32 R9, RZ, RZ, R6 ;  /* 0x000000ffff097224 */ /* 0x000fe200078e0006 */
[----:B------:R-:W-:Y:S01]  /*dd70*/  MOV R5, 0x7 ;  /* 0x0000000700057802 */ /* 0x000fe20000000f00 */
[----:B-1----:R-:W-:Y:S01]  /*dd80*/  IMAD.MOV.U32 R3, RZ, RZ, 0x181f ;  /* 0x0000181fff037424 */ /* 0x002fe200078e00ff */
[----:B------:R-:W-:-:S02]  /*dd90*/  MOV R2, 0xddb0 ;  /* 0x0000ddb000027802 */ /* 0x000fc40000000f00 */
[----:B--2-4-:R-:W-:Y:S05]  /*dda0*/  CALL.REL.NOINC `($__internal_1_$__cuda_sm70_shflsync_idx_p) ;  /* 0x0000112000007944 */ /* 0x014fea0003c00000 */
        /* <DEDUP_REMOVED lines=8> */
.L_x_97:
[----:B------:R-:W-:Y:S01]  /*de30*/  IMAD.MOV.U32 R9, RZ, RZ, R13 ;  /* 0x000000ffff097224 */ /* 0x000fe200078e000d */
[----:B------:R-:W-:Y:S01]  /*de40*/  MOV R5, RZ ;  /* 0x000000ff00057202 */ /* 0x000fe20000000f00 */
[----:B------:R-:W-:Y:S01]  /*de50*/  IMAD.MOV.U32 R3, RZ, RZ, 0x1c1f ;  /* 0x00001c1fff037424 */ /* 0x000fe200078e00ff */
[----:B------:R-:W-:Y:S02]  /*de60*/  MOV R2, 0xde80 ;  /* 0x0000de8000027802 */ /* 0x000fe40000000f00 */
[----:B------:R-:W-:Y:S05]  /*de70*/  CALL.REL.NOINC `($__internal_1_$__cuda_sm70_shflsync_idx_p) ;  /* 0x0000105000007944 */ /* 0x000fea0003c00000 */
[----:B------:R-:W-:Y:S01]  /*de80*/  MOV R12, R5 ;  /* 0x00000005000c7202 */ /* 0x000fe20000000f00 */
[----:B------:R-:W-:Y:S05]  /*de90*/  BRA `(.L_x_172) ;  /* 0xffffc9e000007947 */ /* 0x000fea000383ffff */
.L_x_98:
[----:B------:R-:W-:Y:S01]  /*dea0*/  IMAD.MOV.U32 R9, RZ, RZ, R20 ;  /* 0x000000ffff097224 */ /* 0x000fe200078e0014 */
[----:B------:R-:W-:Y:S01]  /*deb0*/  MOV R5, RZ ;  /* 0x000000ff00057202 */ /* 0x000fe20000000f00 */
[----:B------:R-:W-:Y:S01]  /*dec0*/  IMAD.MOV.U32 R3, RZ, RZ, 0x1c1f ;  /* 0x00001c1fff037424 */ /* 0x000fe200078e00ff */
[----:B------:R-:W-:Y:S02]  /*ded0*/  MOV R2, 0xdef0 ;  /* 0x0000def000027802 */ /* 0x000fe40000000f00 */
[----:B-12---:R-:W-:Y:S05]  /*dee0*/  CALL.REL.NOINC `($__internal_1_$__cuda_sm70_shflsync_idx_p) ;  /* 0x00000fe000007944 */ /* 0x006fea0003c00000 */
[----:B------:R-:W-:Y:S01]  /*def0*/  MOV R2, R5 ;  /* 0x0000000500027202 */ /* 0x000fe20000000f00 */
[----:B------:R-:W-:Y:S05]  /*df00*/  BRA `(.L_x_173) ;  /* 0xffffc99000007947 */ /* 0x000fea000383ffff */
.L_x_101:
[----:B------:R-:W-:Y:S01]  /*df10*/  IMAD.MOV.U32 R9, RZ, RZ, R13 ;  /* 0x000000ffff097224 */ /* 0x000fe200078e000d */
[----:B------:R-:W-:Y:S01]  /*df20*/  MOV R5, 0x1 ;  /* 0x0000000100057802 */ /* 0x000fe20000000f00 */
[----:B--2---:R-:W-:Y:S01]  /*df30*/  IMAD.MOV.U32 R3, RZ, RZ, 0x1c1f ;  /* 0x00001c1fff037424 */ /* 0x004fe200078e00ff */
[----:B----4-:R-:W-:-:S02]  /*df40*/  MOV R2, 0xdf60 ;  /* 0x0000df6000027802 */ /* 0x010fc40000000f00 */
        /* <DEDUP_REMOVED lines=9> */
.L_x_104:
[----:B------:R-:W-:Y:S01]  /*dfe0*/  IMAD.MOV.U32 R9, RZ, RZ, R13 ;  /* 0x000000ffff097224 */ /* 0x000fe200078e000d */
[----:B------:R-:W-:Y:S01]  /*dff0*/  MOV R5, 0x2 ;  /* 0x0000000200057802 */ /* 0x000fe20000000f00 */
[----:B--2---:R-:W-:Y:S01]  /*e000*/  IMAD.MOV.U32 R3, RZ, RZ, 0x1c1f ;  /* 0x00001c1fff037424 */ /* 0x004fe200078e00ff */
[----:B----4-:R-:W-:Y:S02]  /*e010*/  MOV R2, 0xe030 ;  /* 0x0000e03000027802 */ /* 0x010fe40000000f00 */
[----:B-1-3--:R-:W-:Y:S05]  /*e020*/  CALL.REL.NOINC `($__internal_1_$__cuda_sm70_shflsync_idx_p) ;  /* 0x00000ea000007944 */ /* 0x00afea0003c00000 */
[----:B------:R-:W-:Y:S01]  /*e030*/  MOV R12, R5 ;  /* 0x00000005000c7202 */ /* 0x000fe20000000f00 */
[----:B------:R-:W-:Y:S05]  /*e040*/  BRA `(.L_x_175) ;  /* 0xffffce0000007947 */ /* 0x000fea000383ffff */
.L_x_105:
[----:B------:R-:W-:Y:S01]  /*e050*/  IMAD.MOV.U32 R9, RZ, RZ, R20 ;  /* 0x000000ffff097224 */ /* 0x000fe200078e0014 */
[----:B------:R-:W-:Y:S01]  /*e060*/  MOV R5, 0x2 ;  /* 0x0000000200057802 */ /* 0x000fe20000000f00 */
[----:B--2---:R-:W-:Y:S01]  /*e070*/  IMAD.MOV.U32 R3, RZ, RZ, 0x1c1f ;  /* 0x00001c1fff037424 */ /* 0x004fe200078e00ff */
[----:B----4-:R-:W-:Y:S02]  /*e080*/  MOV R2, 0xe0a0 ;  /* 0x0000e0a000027802 */ /* 0x010fe40000000f00 */
[----:B-1-3--:R-:W-:Y:S05]  /*e090*/  CALL.REL.NOINC `($__internal_1_$__cuda_sm70_shflsync_idx_p) ;  /* 0x00000e3000007944 */ /* 0x00afea0003c00000 */
[----:B------:R-:W-:Y:S01]  /*e0a0*/  MOV R2, R5 ;  /* 0x0000000500027202 */ /* 0x000fe20000000f00 */
[----:B------:R-:W-:Y:S05]  /*e0b0*/  BRA `(.L_x_176) ;  /* 0xffffcdb000007947 */ /* 0x000fea000383ffff */
.L_x_108:
[----:B------:R-:W-:Y:S01]  /*e0c0*/  IMAD.MOV.U32 R9, RZ, RZ, R13 ;  /* 0x000000ffff097224 */ /* 0x000fe200078e000d */
[----:B------:R-:W-:Y:S01]  /*e0d0*/  MOV R5, 0x3 ;  /* 0x0000000300057802 */ /* 0x000fe20000000f00 */
[----:B-1----:R-:W-:Y:S01]  /*e0e0*/  IMAD.MOV.U32 R3, RZ, RZ, 0x1c1f ;  /* 0x00001c1fff037424 */ /* 0x002fe200078e00ff */
[----:B----4-:R-:W-:-:S02]  /*e0f0*/  MOV R2, 0xe110 ;  /* 0x0000e11000027802 */ /* 0x010fc40000000f00 */
[----:B--23--:R-:W-:Y:S05]  /*e100*/  CALL.REL.NOINC `($__internal_1_$__cuda_sm70_shflsync_idx_p) ;  /* 0x00000dc000007944 */ /* 0x00cfea0003c00000 */
        /* <DEDUP_REMOVED lines=8> */
.L_x_112:
[----:B------:R-:W-:Y:S01]  /*e190*/  IMAD.MOV.U32 R9, RZ, RZ, R6 ;  /* 0x000000ffff097224 */ /* 0x000fe200078e0006 */
[----:B------:R-:W-:Y:S01]  /*e1a0*/  MOV R5, RZ ;  /* 0x000000ff00057202 */ /* 0x000fe20000000f00 */
[----:B------:R-:W-:Y:S01]  /*e1b0*/  IMAD.MOV.U32 R3, RZ, RZ, 0x181f ;  /* 0x0000181fff037424 */ /* 0x000fe200078e00ff */
[----:B------:R-:W-:Y:S02]  /*e1c0*/  MOV R2, 0xe1e0 ;  /* 0x0000e1e000027802 */ /* 0x000fe40000000f00 */
[----:B------:R-:W-:Y:S05]  /*e1d0*/  CALL.REL.NOINC `($__internal_1_$__cuda_sm70_shflsync_idx_p) ;  /* 0x00000cf000007944 */ /* 0x000fea0003c00000 */
[----:B------:R-:W-:Y:S01]  /*e1e0*/  MOV R8, R5 ;  /* 0x0000000500087202 */ /* 0x000fe20000000f00 */
[----:B------:R-:W-:Y:S05]  /*e1f0*/  BRA `(.L_x_178) ;  /* 0xffffd8a000007947 */ /* 0x000fea000383ffff */
.L_x_113:
[----:B------:R-:W-:Y:S01]  /*e200*/  IMAD.MOV.U32 R9, RZ, RZ, R7 ;  /* 0x000000ffff097224 */ /* 0x000fe200078e0007 */
[----:B------:R-:W-:Y:S01]  /*e210*/  MOV R5, RZ ;  /* 0x000000ff00057202 */ /* 0x000fe20000000f00 */
[----:B------:R-:W-:Y:S01]  /*e220*/  IMAD.MOV.U32 R3, RZ, RZ, 0x181f ;  /* 0x0000181fff037424 */ /* 0x000fe200078e00ff */
[----:B------:R-:W-:Y:S02]  /*e230*/  MOV R2, 0xe250 ;  /* 0x0000e25000027802 */ /* 0x000fe40000000f00 */
[----:B-12---:R-:W-:Y:S05]  /*e240*/  CALL.REL.NOINC `($__internal_1_$__cuda_sm70_shflsync_idx_p) ;  /* 0x00000c8000007944 */ /* 0x006fea0003c00000 */
[----:B------:R-:W-:Y:S01]  /*e250*/  MOV R2, R5 ;  /* 0x0000000500027202 */ /* 0x000fe20000000f00 */
[----:B------:R-:W-:Y:S05]  /*e260*/  BRA `(.L_x_179) ;  /* 0xffffd85000007947 */ /* 0x000fea000383ffff */
.L_x_114:
        /* <DEDUP_REMOVED lines=13> */
.L_x_115:
[----:B------:R-:W-:Y:S01]  /*e340*/  IMAD.MOV.U32 R9, RZ, RZ, R6 ;  /* 0x000000ffff097224 */ /* 0x000fe200078e0006 */
[----:B------:R-:W-:Y:S01]  /*e350*/  MOV R5, 0x2 ;  /* 0x0000000200057802 */ /* 0x000fe20000000f00 */
[----:B-1----:R-:W-:Y:S01]  /*e360*/  IMAD.MOV.U32 R3, RZ, RZ, 0x181f ;  /* 0x0000181fff037424 */ /* 0x002fe200078e00ff */
[----:B------:R-:W-:Y:S02]  /*e370*/  MOV R2, 0xe390 ;  /* 0x0000e39000027802 */ /* 0x000fe40000000f00 */
[----:B---34-:R-:W-:Y:S05]  /*e380*/  CALL.REL.NOINC `($__internal_1_$__cuda_sm70_shflsync_idx_p) ;  /* 0x00000b4000007944 */ /* 0x018fea0003c00000 */
[----:B------:R-:W-:Y:S01]  /*e390*/  MOV R8, R5 ;  /* 0x0000000500087202 */ /* 0x000fe20000000f00 */
[----:B------:R-:W-:Y:S05]  /*e3a0*/  BRA `(.L_x_181) ;  /* 0xffffd80000007947 */ /* 0x000fea000383ffff */
.L_x_116:
[----:B------:R-:W-:Y:S01]  /*e3b0*/  IMAD.MOV.U32 R9, RZ, RZ, R7 ;  /* 0x000000ffff097224 */ /* 0x000fe200078e0007 */
[----:B------:R-:W-:Y:S01]  /*e3c0*/  MOV R5, 0x2 ;  /* 0x0000000200057802 */ /* 0x000fe20000000f00 */
[----:B-1----:R-:W-:Y:S01]  /*e3d0*/  IMAD.MOV.U32 R3, RZ, RZ, 0x181f ;  /* 0x0000181fff037424 */ /* 0x002fe200078e00ff */
[----:B------:R-:W-:Y:S02]  /*e3e0*/  MOV R2, 0xe400 ;  /* 0x0000e40000027802 */ /* 0x000fe40000000f00 */
[----:B--234-:R-:W-:Y:S05]  /*e3f0*/  CALL.REL.NOINC `($__internal_1_$__cuda_sm70_shflsync_idx_p) ;  /* 0x00000ad000007944 */ /* 0x01cfea0003c00000 */
[----:B------:R-:W-:Y:S01]  /*e400*/  MOV R2, R5 ;  /* 0x0000000500027202 */ /* 0x000fe20000000f00 */
[----:B------:R-:W-:Y:S05]  /*e410*/  BRA `(.L_x_182) ;  /* 0xffffd7b000007947 */ /* 0x000fea000383ffff */
.L_x_117:
        /* <DEDUP_REMOVED lines=13> */
.L_x_118:
[----:B------:R-:W-:Y:S01]  /*e4f0*/  IMAD.MOV.U32 R9, RZ, RZ, R6 ;  /* 0x000000ffff097224 */ /* 0x000fe200078e0006 */
[----:B------:R-:W-:Y:S01]  /*e500*/  MOV R5, 0x4 ;  /* 0x0000000400057802 */ /* 0x000fe20000000f00 */
[----:B--2---:R-:W-:Y:S01]  /*e510*/  IMAD.MOV.U32 R3, RZ, RZ, 0x181f ;  /* 0x0000181fff037424 */ /* 0x004fe200078e00ff */
[----:B------:R-:W-:Y:S02]  /*e520*/  MOV R2, 0xe540 ;  /* 0x0000e54000027802 */ /* 0x000fe40000000f00 */
[----:B-1-34-:R-:W-:Y:S05]  /*e530*/  CALL.REL.NOINC `($__internal_1_$__cuda_sm70_shflsync_idx_p) ;  /* 0x0000099000007944 */ /* 0x01afea0003c00000 */
[----:B------:R-:W-:Y:S01]  /*e540*/  MOV R8, R5 ;  /* 0x0000000500087202 */ /* 0x000fe20000000f00 */
[----:B------:R-:W-:Y:S05]  /*e550*/  BRA `(.L_x_184) ;  /* 0xffffd76000007947 */ /* 0x000fea000383ffff */
.L_x_119:
[----:B------:R-:W-:Y:S01]  /*e560*/  IMAD.MOV.U32 R9, RZ, RZ, R7 ;  /* 0x000000ffff097224 */ /* 0x000fe200078e0007 */
[----:B------:R-:W-:Y:S01]  /*e570*/  MOV R5, 0x4 ;  /* 0x0000000400057802 */ /* 0x000fe20000000f00 */
[----:B--2---:R-:W-:Y:S01]  /*e580*/  IMAD.MOV.U32 R3, RZ, RZ, 0x181f ;  /* 0x0000181fff037424 */ /* 0x004fe200078e00ff */
[----:B------:R-:W-:Y:S02]  /*e590*/  MOV R2, 0xe5b0 ;  /* 0x0000e5b000027802 */ /* 0x000fe40000000f00 */
[----:B-1-34-:R-:W-:Y:S05]  /*e5a0*/  CALL.REL.NOINC `($__internal_1_$__cuda_sm70_shflsync_idx_p) ;  /* 0x0000092000007944 */ /* 0x01afea0003c00000 */
[----:B------:R-:W-:Y:S01]  /*e5b0*/  MOV R2, R5 ;  /* 0x0000000500027202 */ /* 0x000fe20000000f00 */
[----:B------:R-:W-:Y:S05]  /*e5c0*/  BRA `(.L_x_185) ;  /* 0xffffd71000007947 */ /* 0x000fea000383ffff */
.L_x_120:
        /* <DEDUP_REMOVED lines=13> */
.L_x_121:
[----:B------:R-:W-:Y:S01]  /*e6a0*/  IMAD.MOV.U32 R9, RZ, RZ, R6 ;  /* 0x000000ffff097224 */ /* 0x000fe200078e0006 */
[----:B------:R-:W-:Y:S01]  /*e6b0*/  MOV R5, 0x6 ;  /* 0x0000000600057802 */ /* 0x000fe20000000f00 */
[----:B--2---:R-:W-:Y:S01]  /*e6c0*/  IMAD.MOV.U32 R3, RZ, RZ, 0x181f ;  /* 0x0000181fff037424 */ /* 0x004fe200078e00ff */
[----:B------:R-:W-:Y:S02]  /*e6d0*/  MOV R2, 0xe6f0 ;  /* 0x0000e6f000027802 */ /* 0x000fe40000000f00 */
[----:B-1--4-:R-:W-:Y:S05]  /*e6e0*/  CALL.REL.NOINC `($__internal_1_$__cuda_sm70_shflsync_idx_p) ;  /* 0x000007e000007944 */ /* 0x012fea0003c00000 */
[----:B------:R-:W-:Y:S01]  /*e6f0*/  MOV R8, R5 ;  /* 0x0000000500087202 */ /* 0x000fe20000000f00 */
[----:B------:R-:W-:Y:S05]  /*e700*/  BRA `(.L_x_187) ;  /* 0xffffd6c000007947 */ /* 0x000fea000383ffff */
.L_x_122:
[----:B------:R-:W-:Y:S01]  /*e710*/  IMAD.MOV.U32 R9, RZ, RZ, R7 ;  /* 0x000000ffff097224 */ /* 0x000fe200078e0007 */
[----:B------:R-:W-:Y:S01]  /*e720*/  MOV R5, 0x6 ;  /* 0x0000000600057802 */ /* 0x000fe20000000f00 */
[----:B--2---:R-:W-:Y:S01]  /*e730*/  IMAD.MOV.U32 R3, RZ, RZ, 0x181f ;  /* 0x0000181fff037424 */ /* 0x004fe200078e00ff */
[----:B------:R-:W-:Y:S02]  /*e740*/  MOV R2, 0xe760 ;  /* 0x0000e76000027802 */ /* 0x000fe40000000f00 */
[----:B-1-34-:R-:W-:Y:S05]  /*e750*/  CALL.REL.NOINC `($__internal_1_$__cuda_sm70_shflsync_idx_p) ;  /* 0x0000077000007944 */ /* 0x01afea0003c00000 */
[----:B------:R-:W-:Y:S01]  /*e760*/  MOV R2, R5 ;  /* 0x0000000500027202 */ /* 0x000fe20000000f00 */
[----:B------:R-:W-:Y:S05]  /*e770*/  BRA `(.L_x_188) ;  /* 0xffffd67000007947 */ /* 0x000fea000383ffff */
.L_x_123:
        /* <DEDUP_REMOVED lines=13> */
.L_x_125:
[----:B------:R-:W-:Y:S01]  /*e850*/  IMAD.MOV.U32 R9, RZ, RZ, R88 ;  /* 0x000000ffff097224 */ /* 0x000fe200078e0058 */
[----:B------:R-:W-:Y:S01]  /*e860*/  MOV R5, RZ ;  /* 0x000000ff00057202 */ /* 0x000fe20000000f00 */
[----:B---34-:R-:W-:Y:S01]  /*e870*/  IMAD.MOV.U32 R3, RZ, RZ, 0x1f ;  /* 0x0000001fff037424 */ /* 0x018fe200078e00ff */
[----:B------:R-:W-:Y:S02]  /*e880*/  MOV R2, 0xe8a0 ;  /* 0x0000e8a000027802 */ /* 0x000fe40000000f00 */
[----:B------:R-:W-:Y:S05]  /*e890*/  CALL.REL.NOINC `($__internal_1_$__cuda_sm70_shflsync_idx_p) ;  /* 0x0000063000007944 */ /* 0x000fea0003c00000 */
[----:B------:R-:W-:Y:S01]  /*e8a0*/  MOV R10, R5 ;  /* 0x00000005000a7202 */ /* 0x000fe20000000f00 */
[----:B------:R-:W-:Y:S05]  /*e8b0*/  BRA `(.L_x_190) ;  /* 0xffffd6e000007947 */ /* 0x000fea000383ffff */
.L_x_126:
[----:B------:R-:W-:Y:S01]  /*e8c0*/  IMAD.MOV.U32 R9, RZ, RZ, R88 ;  /* 0x000000ffff097224 */ /* 0x000fe200078e0058 */
[----:B------:R-:W-:Y:S01]  /*e8d0*/  MOV R5, 0x1 ;  /* 0x0000000100057802 */ /* 0x000fe20000000f00 */
[----:B---34-:R-:W-:Y:S01]  /*e8e0*/  IMAD.MOV.U32 R3, RZ, RZ, 0x1f ;  /* 0x0000001fff037424 */ /* 0x018fe200078e00ff */
[----:B------:R-:W-:Y:S02]  /*e8f0*/  MOV R2, 0xe910 ;  /* 0x0000e91000027802 */ /* 0x000fe40000000f00 */
[----:B-12---:R-:W-:Y:S05]  /*e900*/  CALL.REL.NOINC `($__internal_1_$__cuda_sm70_shflsync_idx_p) ;  /* 0x000005c000007944 */ /* 0x006fea0003c00000 */
[----:B------:R-:W-:Y:S01]  /*e910*/  MOV R8, R5 ;  /* 0x0000000500087202 */ /* 0x000fe20000000f00 */
[----:B------:R-:W-:Y:S05]  /*e920*/  BRA `(.L_x_191) ;  /* 0xffffd69000007947 */ /* 0x000fea000383ffff */
.L_x_127:
[----:B------:R-:W-:Y:S02]  /*e930*/  MOV R2, 0x1 ;  /* 0x0000000100027802 */ /* 0x000fe40000000f00 */
[----:B------:R-:W-:-:S02]  /*e940*/  MOV R3, 0xe960 ;  /* 0x0000e96000037802 */ /* 0x000fc40000000f00 */
[----:B-12---:R-:W-:Y:S05]  /*e950*/  CALL.REL.NOINC `($__internal_2_$__cuda_sm70_shflsync_up_p) ;  /* 0x000005c000007944 */ /* 0x006fea0003c00000 */
[----:B------:R-:W-:Y:S05]  /*e960*/  BRA `(.L_x_192) ;  /* 0xffffd77000007947 */ /* 0x000fea000383ffff */
.L_x_128:
[----:B------:R-:W-:Y:S02]  /*e970*/  MOV R2, 0x2 ;  /* 0x0000000200027802 */ /* 0x000fe40000000f00 */
[----:B------:R-:W-:-:S02]  /*e980*/  MOV R3, 0xe9a0 ;  /* 0x0000e9a000037802 */ /* 0x000fc40000000f00 */
[----:B-12---:R-:W-:Y:S05]  /*e990*/  CALL.REL.NOINC `($__internal_2_$__cuda_sm70_shflsync_up_p) ;  /* 0x0000058000007944 */ /* 0x006fea0003c00000 */
        /* <DEDUP_REMOVED lines=24> */
.L_x_132:
[----:B------:R-:W-:Y:S02]  /*eb20*/  MOV R2, 0x1 ;  /* 0x0000000100027802 */ /* 0x000fe40000000f00 */
[----:B------:R-:W-:Y:S02]  /*eb30*/  MOV R3, 0xeb50 ;  /* 0x0000eb5000037802 */ /* 0x000fe40000000f00 */
[----:B-1----:R-:W-:Y:S05]  /*eb40*/  CALL.REL.NOINC `($__internal_2_$__cuda_sm70_shflsync_up_p) ;  /* 0x000003d000007944 */ /* 0x002fea0003c00000 */
[----:B------:R-:W-:Y:S01]  /*eb50*/  MOV R2, R4 ;  /* 0x0000000400027202 */ /* 0x000fe20000000f00 */
[----:B------:R-:W-:Y:S05]  /*eb60*/  BRA `(.L_x_194) ;  /* 0xffffd7c000007947 */ /* 0x000fea000383ffff */
.L_x_133:
[----:B------:R-:W-:Y:S02]  /*eb70*/  MOV R2, 0x2 ;  /* 0x0000000200027802 */ /* 0x000fe40000000f00 */
[----:B------:R-:W-:Y:S02]  /*eb80*/  MOV R3, 0xeba0 ;  /* 0x0000eba000037802 */ /* 0x000fe40000000f00 */
[----:B-1----:R-:W-:Y:S05]  /*eb90*/  CALL.REL.NOINC `($__internal_2_$__cuda_sm70_shflsync_up_p) ;  /* 0x0000038000007944 */ /* 0x002fea0003c00000 */
        /* <DEDUP_REMOVED lines=24> */
.L_x_135:
[----:B------:R-:W-:Y:S02]  /*ed20*/  SEL R0, RZ, 0x1, P0 ;  /* 0x00000001ff007807 */ /* 0x000fe40000000000 */
[----:B------:R-:W-:Y:S02]  /*ed30*/  MOV R2, 0xed50 ;  /* 0x0000ed5000027802 */ /* 0x000fe40000000f00 */
[----:B-1-3--:R-:W-:Y:S05]  /*ed40*/  CALL.REL.NOINC `($__internal_3_$__cuda_sm70_votesync_ballot) ;  /* 0x0000024000007944 */ /* 0x00afea0003c00000 */
[----:B------:R-:W-:Y:S05]  /*ed50*/  BRA `(.L_x_196) ;  /* 0xffffd76000007947 */ /* 0x000fea000383ffff */
.L_x_136:
[----:B------:R-:W-:Y:S01]  /*ed60*/  IMAD.MOV.U32 R9, RZ, RZ, R6 ;  /* 0x000000ffff097224 */ /* 0x000fe200078e0006 */
[----:B----4-:R-:W-:Y:S01]  /*ed70*/  MOV R5, R11 ;  /* 0x0000000b00057202 */ /* 0x010fe20000000f00 */
[----:B------:R-:W-:Y:S01]  /*ed80*/  IMAD.MOV.U32 R3, RZ, RZ, 0x1f ;  /* 0x0000001fff037424 */ /* 0x000fe200078e00ff */
[----:B------:R-:W-:Y:S02]  /*ed90*/  MOV R2, 0xedb0 ;  /* 0x0000edb000027802 */ /* 0x000fe40000000f00 */
[----:B-123--:R-:W-:Y:S05]  /*eda0*/  CALL.REL.NOINC `($__internal_1_$__cuda_sm70_shflsync_idx_p) ;  /* 0x0000012000007944 */ /* 0x00efea0003c00000 */
[----:B------:R-:W-:Y:S01]  /*edb0*/  IMAD.MOV.U32 R8, RZ, RZ, R5 ;  /* 0x000000ffff087224 */ /* 0x000fe200078e0005 */
[----:B------:R-:W-:Y:S01]  /*edc0*/  MOV R5, R11 ;  /* 0x0000000b00057202 */ /* 0x000fe20000000f00 */
[----:B------:R-:W-:Y:S01]  /*edd0*/  IMAD.MOV.U32 R9, RZ, RZ, R7 ;  /* 0x000000ffff097224 */ /* 0x000fe200078e0007 */
[----:B------:R-:W-:Y:S02]  /*ede0*/  MOV R3, 0x1f ;  /* 0x0000001f00037802 */ /* 0x000fe40000000f00 */
[----:B------:R-:W-:-:S02]  /*edf0*/  MOV R2, 0xee10 ;  /* 0x0000ee1000027802 */ /* 0x000fc40000000f00 */
[----:B------:R-:W-:Y:S05]  /*ee00*/  CALL.REL.NOINC `($__internal_1_$__cuda_sm70_shflsync_idx_p) ;  /* 0x000000c000007944 */ /* 0x000fea0003c00000 */
[----:B------:R-:W-:Y:S01]  /*ee10*/  MOV R7, R5 ;  /* 0x0000000500077202 */ /* 0x000fe20000000f00 */
[----:B------:R-:W-:Y:S05]  /*ee20*/  BRA `(.L_x_197) ;  /* 0xffffd6d000007947 */ /* 0x000fea000383ffff */
.L_x_139:
[----:B------:R-:W-:Y:S01]  /*ee30*/  IMAD.MOV.U32 R9, RZ, RZ, R4 ;  /* 0x000000ffff097224 */ /* 0x000fe200078e0004 */
[----:B------:R-:W-:-:S02]  /*ee40*/  MOV R3, 0x1f ;  /* 0x0000001f00037802 */ /* 0x000fc40000000f00 */
[----:B------:R-:W-:Y:S02]  /*ee50*/  MOV R2, 0xee70 ;  /* 0x0000ee7000027802 */ /* 0x000fe40000000f00 */
[----:B-1234-:R-:W-:Y:S05]  /*ee60*/  CALL.REL.NOINC `($__internal_1_$__cuda_sm70_shflsync_idx_p) ;  /* 0x0000006000007944 */ /* 0x01efea0003c00000 */
[----:B------:R-:W-:Y:S01]  /*ee70*/  MOV R13, R5 ;  /* 0x00000005000d7202 */ /* 0x000fe20000000f00 */
[----:B------:R-:W-:Y:S05]  /*ee80*/  BRA `(.L_x_138) ;  /* 0xffffd6d000007947 */ /* 0x000fea000383ffff */
        .weak           $__internal_0_$__cuda_sm70_shflsync_bfly_p
        .type           $__internal_0_$__cuda_sm70_shflsync_bfly_p,@function
        .size           $__internal_0_$__cuda_sm70_shflsync_bfly_p,($__internal_1_$__cuda_sm70_shflsync_idx_p - $__internal_0_$__cuda_sm70_shflsync_bfly_p)
$__internal_0_$__cuda_sm70_shflsync_bfly_p:
[----:B------:R-:W-:Y:S04]  /*ee90*/  WARPSYNC R9 ;  /* 0x0000000900007348 */ /* 0x000fe80003800000 */
[----:B------:R1:W2:Y:S02]  /*eea0*/  SHFL.BFLY PT, R0, R0, R3, R10 ;  /* 0x0c00000300007389 */ /* 0x0002a400000e000a */
[----:B-1----:R-:W-:-:S04]  /*eeb0*/  MOV R3, 0x0 ;  /* 0x0000000000037802 */ /* 0x002fc80000000f00 */
[----:B--2---:R-:W-:Y:S05]  /*eec0*/  RET.REL.NODEC R2 `(_ZN7cutlass13device_kernelIN5flash19enable_sm80_to_sm89INS1_16FlashAttnFwdSm80INS1_25CollectiveMainloopFwdSm80ILi4ELi1ELb0EN4cute5tupleIJNS5_1CILi128EEENS7_ILi80EEENS7_ILi64EEEEEELi64ENS_6half_tEfNS_4arch4Sm80ELb0ELb0ELb0ELb1ELb0ELb0ELb1ELb1EEENS1_21CollectiveEpilogueFwdINS6_IJS8_SA_S9_EEENS6_IJNS7_ILi1EEESI_SI_EEESC_SE_Li128ELb1ELb1ELb1ELb0EEENS1_36VarlenDynamicPersistentTileSchedulerILi128ELi80ELi128ELi128ELb1ELb1ELb0ELb0ELb1ELb1EEEEEEEEEvNT_6ParamsE) ;  /* 0xffff113002007950 */ /* 0x004fea0003c3ffff */
        .weak           $__internal_1_$__cuda_sm70_shflsync_idx_p
        .type           $__internal_1_$__cuda_sm70_shflsync_idx_p,@function
        .size           $__internal_1_$__cuda_sm70_shflsync_idx_p,($__internal_2_$__cuda_sm70_shflsync_up_p - $__internal_1_$__cuda_sm70_shflsync_idx_p)
$__internal_1_$__cuda_sm70_shflsync_idx_p:
[----:B------:R-:W-:-:S04]  /*eed0*/  MOV R16, 0xffffffff ;  /* 0xffffffff00107802 */ /* 0x000fc80000000f00 */
[----:B------:R-:W-:Y:S04]  /*eee0*/  WARPSYNC R16 ;  /* 0x0000001000007348 */ /* 0x000fe80003800000 */
[----:B------:R1:W2:Y:S02]  /*eef0*/  SHFL.IDX PT, R5, R9, R5, R3 ;  /* 0x0000000509057389 */ /* 0x0002a400000e0003 */
[----:B-1----:R-:W-:-:S04]  /*ef00*/  MOV R3, 0x0 ;  /* 0x0000000000037802 */ /* 0x002fc80000000f00 */
[----:B--2---:R-:W-:Y:S05]  /*ef10*/  RET.REL.NODEC R2 `(_ZN7cutlass13device_kernelIN5flash19enable_sm80_to_sm89INS1_16FlashAttnFwdSm80INS1_25CollectiveMainloopFwdSm80ILi4ELi1ELb0EN4cute5tupleIJNS5_1CILi128EEENS7_ILi80EEENS7_ILi64EEEEEELi64ENS_6half_tEfNS_4arch4Sm80ELb0ELb0ELb0ELb1ELb0ELb0ELb1ELb1EEENS1_21CollectiveEpilogueFwdINS6_IJS8_SA_S9_EEENS6_IJNS7_ILi1EEESI_SI_EEESC_SE_Li128ELb1ELb1ELb1ELb0EEENS1_36VarlenDynamicPersistentTileSchedulerILi128ELi80ELi128ELi128ELb1ELb1ELb0ELb0ELb1ELb1EEEEEEEEEvNT_6ParamsE) ;  /* 0xffff10e002007950 */ /* 0x004fea0003c3ffff */
        .weak           $__internal_2_$__cuda_sm70_shflsync_up_p
        .type           $__internal_2_$__cuda_sm70_shflsync_up_p,@function
        .size           $__internal_2_$__cuda_sm70_shflsync_up_p,($__internal_3_$__cuda_sm70_votesync_ballot - $__internal_2_$__cuda_sm70_shflsync_up_p)
$__internal_2_$__cuda_sm70_shflsync_up_p:
[----:B------:R-:W-:Y:S02]  /*ef20*/  IMAD.MOV.U32 R4, RZ, RZ, RZ ;  /* 0x000000ffff047224 */ /* 0x000fe400078e00ff */
[----:B------:R-:W-:-:S04]  /*ef30*/  IMAD.MOV.U32 R9, RZ, RZ, -0x1 ;  /* 0xffffffffff097424 */ /* 0x000fc800078e00ff */
[----:B------:R-:W-:Y:S04]  /*ef40*/  WARPSYNC R9 ;  /* 0x0000000900007348 */ /* 0x000fe80003800000 */
[----:B------:R1:W2:Y:S02]  /*ef50*/  SHFL.UP PT, R4, R0, R2, R4 ;  /* 0x0400000200047389 */ /* 0x0002a400000e0004 */
[----:B-1----:R-:W-:Y:S02]  /*ef60*/  MOV R2, R3 ;  /* 0x0000000300027202 */ /* 0x002fe40000000f00 */
[----:B------:R-:W-:-:S04]  /*ef70*/  MOV R3, 0x0 ;  /* 0x0000000000037802 */ /* 0x000fc80000000f00 */
[----:B--2---:R-:W-:Y:S05]  /*ef80*/  RET.REL.NODEC R2 `(_ZN7cutlass13device_kernelIN5flash19enable_sm80_to_sm89INS1_16FlashAttnFwdSm80INS1_25CollectiveMainloopFwdSm80ILi4ELi1ELb0EN4cute5tupleIJNS5_1CILi128EEENS7_ILi80EEENS7_ILi64EEEEEELi64ENS_6half_tEfNS_4arch4Sm80ELb0ELb0ELb0ELb1ELb0ELb0ELb1ELb1EEENS1_21CollectiveEpilogueFwdINS6_IJS8_SA_S9_EEENS6_IJNS7_ILi1EEESI_SI_EEESC_SE_Li128ELb1ELb1ELb1ELb0EEENS1_36VarlenDynamicPersistentTileSchedulerILi128ELi80ELi128ELi128ELb1ELb1ELb0ELb0ELb1ELb1EEEEEEEEEvNT_6ParamsE) ;  /* 0xffff107002007950 */ /* 0x004fea0003c3ffff */
        .weak           $__internal_3_$__cuda_sm70_votesync_ballot
        .type           $__internal_3_$__cuda_sm70_votesync_ballot,@function
        .size           $__internal_3_$__cuda_sm70_votesync_ballot,(.L_x_1615 - $__internal_3_$__cuda_sm70_votesync_ballot)
$__internal_3_$__cuda_sm70_votesync_ballot:
[----:B------:R-:W-:Y:S01]  /*ef90*/  ISETP.NE.U32.AND P0, PT, R0, 0x1, PT ;  /* 0x000000010000780c */ /* 0x000fe20003f05070 */
[----:B------:R-:W-:-:S04]  /*efa0*/  IMAD.MOV.U32 R3, RZ, RZ, -0x1 ;  /* 0xffffffffff037424 */ /* 0x000fc800078e00ff */
[----:B------:R-:W-:Y:S08]  /*efb0*/  WARPSYNC R3 ;  /* 0x0000000300007348 */ /* 0x000ff00003800000 */
[----:B------:R-:W-:-:S04]  /*efc0*/  VOTE.ANY R0, PT, !P0 ;  /* 0x0000000000007806 */ /* 0x000fc800040e0100 */
[----:B------:R-:W-:Y:S01]  /*efd0*/  LOP3.LUT R0, R0, R3, RZ, 0xc0, !PT ;  /* 0x0000000300007212 */ /* 0x000fe200078ec0ff */
[----:B------:R-:W-:-:S04]  /*efe0*/  IMAD.MOV.U32 R3, RZ, RZ, 0x0 ;  /* 0x00000000ff037424 */ /* 0x000fc800078e00ff */
[----:B------:R-:W-:Y:S05]  /*eff0*/  RET.REL.NODEC R2 `(_ZN7cutlass13device_kernelIN5flash19enable_sm80_to_sm89INS1_16FlashAttnFwdSm80INS1_25CollectiveMainloopFwdSm80ILi4ELi1ELb0EN4cute5tupleIJNS5_1CILi128EEENS7_ILi80EEENS7_ILi64EEEEEELi64ENS_6half_tEfNS_4arch4Sm80ELb0ELb0ELb0ELb1ELb0ELb0ELb1ELb1EEENS1_21CollectiveEpilogueFwdINS6_IJS8_SA_S9_EEENS6_IJNS7_ILi1EEESI_SI_EEESC_SE_Li128ELb1ELb1ELb1ELb0EEENS1_36VarlenDynamicPersistentTileSchedulerILi128ELi80ELi128ELi128ELb1ELb1ELb0ELb0ELb1ELb1EEEEEEEEEvNT_6ParamsE) ;  /* 0xffff100002007950 */ /* 0x000fea0003c3ffff */
.L_x_198:
        /* <DEDUP_REMOVED lines=16> */
.L_x_1615:


//--------------------- .text._ZN7cutlass13device_kernelIN5flash19enable_sm80_to_sm89INS1_16FlashAttnFwdSm80INS1_25CollectiveMainloopFwdSm80ILi4ELi1ELb0EN4cute5tupleIJNS5_1CILi128EEENS7_ILi80EEENS7_ILi64EEEEEELi64ENS_6half_tEfNS_4arch4Sm80ELb0ELb0ELb0ELb1ELb0ELb1ELb1ELb1EEENS1_21CollectiveEpilogueFwdINS6_IJS8_SA_S9_EEENS6_IJNS7_ILi1EEESI_SI_EEESC_SE_Li128ELb1ELb1ELb1ELb0EEENS1_36VarlenDynamicPersistentTileSchedulerILi128ELi80ELi128ELi128ELb1ELb1ELb0ELb0ELb1ELb1EEEEEEEEEvNT_6ParamsE --------------------------
	.section	.text._ZN7cutlass13device_kernelIN5flash19enable_sm80_to_sm89INS1_16FlashAttnFwdSm80INS1_25CollectiveMainloopFwdSm80ILi4ELi1ELb0EN4cute5tupleIJNS5_1CILi128EEENS7_ILi80EEENS7_ILi64EEEEEELi64ENS_6half_tEfNS_4arch4Sm80ELb0ELb0ELb0ELb1ELb0ELb1ELb1ELb1EEENS1_21CollectiveEpilogueFwdINS6_IJS8_SA_S9_EEENS6_IJNS7_ILi1EEESI_SI_EEESC_SE_Li128ELb1ELb1ELb1ELb0EEENS1_36VarlenDynamicPersistentTileSchedulerILi128ELi80ELi128ELi128ELb1ELb1ELb0ELb0ELb1ELb1EEEEEEEEEvNT_6ParamsE,"ax",@progbits
	.sectioninfo	@"SHI_REGISTERS=255"
	.align	128
.text._ZN7cutlass13device_kernelIN5flash19enable_sm80_to_sm89INS1_16FlashAttnFwdSm80INS1_25CollectiveMainloopFwdSm80ILi4ELi1ELb0EN4cute5tupleIJNS5_1CILi128EEENS7_ILi80EEENS7_ILi64EEEEEELi64ENS_6half_tEfNS_4arch4Sm80ELb0ELb0ELb0ELb1ELb0ELb1ELb1ELb1EEENS1_21CollectiveEpilogueFwdINS6_IJS8_SA_S9_EEENS6_IJNS7_ILi1EEESI_SI_EEESC_SE_Li128ELb1ELb1ELb1ELb0EEENS1_36VarlenDynamicPersistentTileSchedulerILi128ELi80ELi128ELi128ELb1ELb1ELb0ELb0ELb1ELb1EEEEEEEEEvNT_6ParamsE:
        .type           _ZN7cutlass13device_kernelIN5flash19enable_sm80_to_sm89INS1_16FlashAttnFwdSm80INS1_25CollectiveMainloopFwdSm80ILi4ELi1ELb0EN4cute5tupleIJNS5_1CILi128EEENS7_ILi80EEENS7_ILi64EEEEEELi64ENS_6half_tEfNS_4arch4Sm80ELb0ELb0ELb0ELb1ELb0ELb1ELb1ELb1EEENS1_21CollectiveEpilogueFwdINS6_IJS8_SA_S9_EEENS6_IJNS7_ILi1EEESI_SI_EEESC_SE_Li128ELb1ELb1ELb1ELb0EEENS1_36VarlenDynamicPersistentTileSchedulerILi128ELi80ELi128ELi128ELb1ELb1ELb0ELb0ELb1ELb1EEEEEEEEEvNT_6ParamsE,@function
        .size           _ZN7cutlass13device_kernelIN5flash19enable_sm80_to_sm89INS1_16FlashAttnFwdSm80INS1_25CollectiveMainloopFwdSm80ILi4ELi1ELb0EN4cute5tupleIJNS5_1CILi128EEENS7_ILi80EEENS7_ILi64EEEEEELi64ENS_6half_tEfNS_4arch4Sm80ELb0ELb0ELb0ELb1ELb0ELb1ELb1ELb1EEENS1_21CollectiveEpilogueFwdINS6_IJS8_SA_S9_EEENS6_IJNS7_ILi1EEESI_SI_EEESC_SE_Li128ELb1ELb1ELb1ELb0EEENS1_36VarlenDynamicPersistentTileSchedulerILi128ELi80ELi128ELi128ELb1ELb1ELb0ELb0ELb1ELb1EEEEEEEEEvNT_6ParamsE,(.L_x_1620 - _ZN7cutlass13device_kernelIN5flash19enable_sm80_to_sm89INS1_16FlashAttnFwdSm80INS1_25CollectiveMainloopFwdSm80ILi4ELi1ELb0EN4cute5tupleIJNS5_1CILi128EEENS7_ILi80EEENS7_ILi64EEEEEELi64ENS_6half_tEfNS_4arch4Sm80ELb0ELb0ELb0ELb1ELb0ELb1ELb1ELb1EEENS1_21CollectiveEpilogueFwdINS6_IJS8_SA_S9_EEENS6_IJNS7_ILi1EEESI_SI_EEESC_SE_Li128ELb1ELb1ELb1ELb0EEENS1_36VarlenDynamicPersistentTileSchedulerILi128ELi80ELi128ELi128ELb1ELb1ELb0ELb0ELb1ELb1EEEEEEEEEvNT_6ParamsE)
        .other          _ZN7cutlass13device_kernelIN5flash19enable_sm80_to_sm89INS1_16FlashAttnFwdSm80INS1_25CollectiveMainloopFwdSm80ILi4ELi1ELb0EN4cute5tupleIJNS5_1CILi128EEENS7_ILi80EEENS7_ILi64EEEEEELi64ENS_6half_tEfNS_4arch4Sm80ELb0ELb0ELb0ELb1ELb0ELb1ELb1ELb1EEENS1_21CollectiveEpilogueFwdINS6_IJS8_SA_S9_EEENS6_IJNS7_ILi1EEESI_SI_EEESC_SE_Li128ELb1ELb1ELb1ELb0EEENS1_36VarlenDynamicPersistentTileSchedulerILi128ELi80ELi128ELi128ELb1ELb1ELb0ELb0ELb1ELb1EEEEEEEEEvNT_6ParamsE,@"STO_CUDA_ENTRY STV_DEFAULT"
_ZN7cutlass13device_kernelIN5flash19enable_sm80_to_sm89INS1_16FlashAttnFwdSm80INS1_25CollectiveMainloopFwdSm80ILi4ELi1ELb0EN4cute5tupleIJNS5_1CILi128EEENS7_ILi80EEENS7_ILi64EEEEEELi64ENS_6half_tEfNS_4arch4Sm80ELb0ELb0ELb0ELb1ELb0ELb1ELb1ELb1EEENS1_21CollectiveEpilogueFwdINS6_IJS8_SA_S9_EEENS6_IJNS7_ILi1EEESI_SI_EEESC_SE_Li128ELb1ELb1ELb1ELb0EEENS1_36VarlenDynamicPersistentTileSchedulerILi128ELi80ELi128ELi128ELb1ELb1ELb0ELb0ELb1ELb1EEEEEEEEEvNT_6ParamsE:
[----:B------:R-:W-:-:S03]  /*0000*/  MOV R1, c[0x0][0x28] ;  /* 0x00000a0000017a02 */ /* 0x000fc60000000f00 */
[----:B------:R-:W1:Y:S01]  /*0010*/  S2R R2, SR_TID.X ;  /* 0x0000000000027919 */ /* 0x000e620000002100 */
[----:B------:R-:W-:Y:S01]  /*0020*/  IADD3 R1, R1, -0x40, RZ ;  /* 0xffffffc001017810 */ /* 0x000fe20007ffe0ff */
[----:B------:R-:W-:Y:S01]  /*0030*/  ULDC.64 UR8, c[0x0][0x118] ;  /* 0x0000460000087ab9 */ /* 0x000fe20000000a00 */
[----:B-1----:R-:W-:-:S05]  /*0040*/  SHF.R.U32.HI R0, RZ, 0x5, R2 ;  /* 0x00000005ff007819 */ /* 0x002fca0000011602 */
[----:B------:R-:W1:Y:S02]  /*0050*/  SHFL.IDX PT, R3, R0, RZ, 0x1f ;  /* 0x00001fff00037589 */ /* 0x000e6400000e0000 */
[----:B-1----:R-:W-:Y:S02]  /*0060*/  ISETP.NE.AND P0, PT, R3, RZ, PT ;  /* 0x000000ff0300720c */ /* 0x002fe40003f05270 */
[----:B------:R-:W-:Y:S11]  /*0070*/  STL [R1+0x38], R3 ;  /* 0x0000380301007387 */ /* 0x000ff60000100800 */
[----:B------:R-:W-:Y:S06]  /*0080*/  @P0 BAR.SYNC.DEFER_BLOCKING 0x5, 0x80 ;  /* 0x0142000000000b1d */ /* 0x000fec0000010000 */
[----:B------:R-:W1:Y:S04]  /*0090*/  @P0 LDS.128 R4, [0x9100] ;  /* 0x00910000ff040984 */ /* 0x000e680000000c00 */
[----:B-1----:R1:W-:Y:S04]  /*00a0*/  @P0 STL.64 [R1], R4 ;  /* 0x0000000401000387 */ /* 0x0023e80000100a00 */
[----:B------:R1:W-:Y:S04]  /*00b0*/  @P0 STL.64 [R1+0x8], R6 ;  /* 0x0000080601000387 */ /* 0x0003e80000100a00 */
[----:B------:R-:W-:Y:S06]  /*00c0*/  @P0 BAR.ARV 0x4, 0x80 ;  /* 0x0102000000000b1d */ /* 0x000fec0000002000 */
[----:B------:R-:W-:Y:S05]  /*00d0*/  @P0 BRA `(.L_x_199) ;  /* 0x00000b1000000947 */ /* 0x000fea0003800000 */
[----:B------:R-:W-:Y:S01]  /*00e0*/  LOP3.LUT R16, R2, 0x1f, RZ, 0xc0, !PT ;  /* 0x0000001f02107812 */ /* 0x000fe200078ec0ff */
[----:B------:R-:W-:Y:S01]  /*00f0*/  CS2R R8, SRZ ;  /* 0x0000000000087805 */ /* 0x000fe2000001ff00 */
[----:B-1----:R-:W-:-:S02]  /*0100*/  IMAD.MOV.U32 R7, RZ, RZ, RZ ;  /* 0x000000ffff077224 */ /* 0x002fc400078e00ff */
[----:B------:R-:W-:-:S04]  /*0110*/  ISETP.NE.AND P6, PT, R16, 0x1f, PT ;  /* 0x0000001f1000780c */ /* 0x000fc80003fc5270 */
[----:B------:R-:W-:-:S13]  /*0120*/  ISETP.GE.OR P0, PT, R16, c[0x0][0x53c], !P6 ;  /* 0x00014f0010007a0c */ /* 0x000fda0007706670 */
[----:B------:R-:W-:Y:S02]  /*0130*/  @!P0 IMAD.MOV.U32 R4, RZ, RZ, 0x4 ;  /* 0x00000004ff048424 */ /* 0x000fe400078e00ff */
[----:B------:R-:W-:Y:S02]  /*0140*/  @!P0 IMAD.MOV.U32 R2, RZ, RZ, 0x4 ;  /* 0x00000004ff028424 */ /* 0x000fe400078e00ff */
[----:B------:R-:W-:-:S04]  /*0150*/  @!P0 IMAD.WIDE.U32 R4, R16, R4, c[0x0][0x580] ;  /* 0x0001600010048625 */ /* 0x000fc800078e0004 */
[C---:B------:R-:W-:Y:S01]  /*0160*/  @!P0 IMAD.WIDE.U32 R2, R16.reuse, R2, c[0x0][0x578] ;  /* 0x00015e0010028625 */ /* 0x040fe200078e0002 */
[----:B------:R-:W2:Y:S04]  /*0170*/  @!P0 LDG.E R8, [R4.64] ;  /* 0x0000000804088981 */ /* 0x000ea8000c1e1900 */
[----:B------:R-:W2:Y:S01]  /*0180*/  @!P0 LDG.E R7, [R2.64] ;  /* 0x0000000802078981 */ /* 0x000ea2000c1e1900 */
[C---:B------:R-:W-:Y:S01]  /*0190*/  ISETP.NE.AND P5, PT, R16.reuse, RZ, PT ;  /* 0x000000ff1000720c */ /* 0x040fe20003fa5270 */
[----:B------:R-:W1:Y:S01]  /*01a0*/  S2UR UR4, SR_CTAID.X ;  /* 0x00000000000479c3 */ /* 0x000e620000002500 */
[C---:B------:R-:W-:Y:S02]  /*01b0*/  ISETP.GE.U32.AND P4, PT, R16.reuse, 0x2, PT ;  /* 0x000000021000780c */ /* 0x040fe40003f86070 */
[----:B------:R-:W-:-:S02]  /*01c0*/  ISETP.GE.U32.AND P3, PT, R16, 0x4, PT ;  /* 0x000000041000780c */ /* 0x000fc40003f66070 */
[C---:B------:R-:W-:Y:S02]  /*01d0*/  ISETP.GE.U32.AND P2, PT, R16.reuse, 0x8, PT ;  /* 0x000000081000780c */ /* 0x040fe40003f46070 */
[----:B------:R-:W-:Y:S01]  /*01e0*/  ISETP.GE.U32.AND P1, PT, R16, 0x10, PT ;  /* 0x000000101000780c */ /* 0x000fe20003f26070 */
[----:B--2---:R-:W-:-:S05]  /*01f0*/  IMAD R4, R8, R7, RZ ;  /* 0x0000000708047224 */ /* 0x004fca00078e02ff */
        /* <DEDUP_REMOVED lines=15> */
[----:B------:R-:W2:Y:S02]  /*02f0*/  SHFL.IDX PT, R6, R4, 0x1f, 0x1f ;  /* 0x03e01f0004067f89 */ /* 0x000ea400000e0000 */
[----:B--2---:R-:W-:-:S04]  /*0300*/  IMAD R6, R6, c[0x0][0x538], RZ ;  /* 0x00014e0006067a24 */ /* 0x004fc800078e02ff */
[----:B------:R-:W-:Y:S01]  /*0310*/  IMAD.MOV.U32 R0, RZ, RZ, R6 ;  /* 0x000000ffff007224 */ /* 0x000fe200078e0006 */
[----:B-1----:R-:W-:-:S13]  /*0320*/  ISETP.GT.AND P0, PT, R6, UR4, PT ;  /* 0x0000000406007c0c */ /* 0x002fda000bf04270 */
[----:B------:R-:W-:Y:S05]  /*0330*/  @P0 BRA `(.L_x_200) ;  /* 0x0000027000000947 */ /* 0x000fea0003800000 */
[----:B------:R-:W-:Y:S02]  /*0340*/  MOV R6, R0 ;  /* 0x0000000000067202 */ /* 0x000fe40000000f00 */
[----:B------:R-:W-:-:S04]  /*0350*/  MOV R9, RZ ;  /* 0x000000ff00097202 */ /* 0x000fc80000000f00 */
.L_x_204:
        /* <DEDUP_REMOVED lines=12> */
[----:B------:R-:W2:Y:S04]  /*0420*/  @!P0 LDG.E R8, [R4.64] ;  /* 0x0000000804088981 */ /* 0x000ea8000c1e1900 */
[----:B------:R-:W2:Y:S02]  /*0430*/  @!P0 LDG.E R7, [R2.64] ;  /* 0x0000000802078981 */ /* 0x000ea4000c1e1900 */
[----:B--2---:R-:W-:Y:S01]  /*0440*/  IMAD R5, R8, R7, RZ ;  /* 0x0000000708057224 */ /* 0x004fe200078e02ff */
[----:B------:R-:W-:Y:S05]  /*0450*/  BRA.DIV ~URZ, `(.L_x_202) ;  /* 0x000159127f007947 */ /* 0x000fea000b800000 */
[----:B------:R1:W2:Y:S02]  /*0460*/  SHFL.UP PT, R0, R5, 0x1, RZ ;  /* 0x0420000005007989 */ /* 0x0002a400000e00ff */
.L_x_381:
[----:B--2---:R-:W-:-:S04]  /*0470*/  SEL R0, R0, RZ, P5 ;  /* 0x000000ff00007207 */ /* 0x004fc80002800000 */
        /* <DEDUP_REMOVED lines=14> */
[----:B------:R1:W2:Y:S02]  /*0560*/  SHFL.IDX PT, R0, R4, 0x1f, 0x1f ;  /* 0x03e01f0004007f89 */ /* 0x0002a400000e0000 */
.L_x_382:
[----:B--2---:R-:W-:-:S05]  /*0570*/  IMAD R0, R0, c[0x0][0x538], RZ ;  /* 0x00014e0000007a24 */ /* 0x004fca00078e02ff */
[----:B------:R-:W-:-:S04]  /*0580*/  IADD3 R6, R0, R6, RZ ;  /* 0x0000000600067210 */ /* 0x000fc80007ffe0ff */
[----:B------:R-:W-:-:S13]  /*0590*/  ISETP.GT.AND P0, PT, R6, UR4, PT ;  /* 0x0000000406007c0c */ /* 0x000fda000bf04270 */
[----:B-1----:R-:W-:Y:S05]  /*05a0*/  @!P0 BRA `(.L_x_204) ;  /* 0xfffffdb000008947 */ /* 0x002fea000383ffff */
.L_x_200:
[----:B------:R-:W-:-:S05]  /*05b0*/  IADD3 R14, -R0, R6, RZ ;  /* 0x00000006000e7210 */ /* 0x000fca0007ffe1ff */
[----:B------:R-:W-:-:S05]  /*05c0*/  IMAD R0, R4, c[0x0][0x538], R14 ;  /* 0x00014e0004007a24 */ /* 0x000fca00078e020e */
[----:B------:R-:W-:Y:S01]  /*05d0*/  ISETP.GT.AND P0, PT, R0, UR4, PT ;  /* 0x0000000400007c0c */ /* 0x000fe2000bf04270 */
[----:B------:R-:W-:-:S12]  /*05e0*/  BRA.DIV ~URZ, `(.L_x_205) ;  /* 0x000159a27f007947 */ /* 0x000fd8000b800000 */
[----:B------:R-:W-:-:S04]  /*05f0*/  VOTE.ANY R0, PT, !P0 ;  /* 0x0000000000007806 */ /* 0x000fc800040e0100 */
.L_x_383:
[----:B------:R1:W2:Y:S01]  /*0600*/  POPC R15, R0 ;  /* 0x00000000000f7309 */ /* 0x0002a20000000000 */
[----:B------:R-:W-:Y:S05]  /*0610*/  BRA.DIV ~URZ, `(.L_x_206) ;  /* 0x000159b27f007947 */ /* 0x000fea000b800000 */
[----:B--2---:R2:W3:Y:S01]  /*0620*/  SHFL.IDX PT, R13, R8, R15, 0x1f ;  /* 0x00001f0f080d7589 */ /* 0x0044e200000e0000 */
[----:B------:R-:W-:-:S03]  /*0630*/  MOV R6, RZ ;  /* 0x000000ff00067202 */ /* 0x000fc60000000f00 */
[----:B------:R2:W4:Y:S04]  /*0640*/  SHFL.IDX PT, R10, R7, R15, 0x1f ;  /* 0x00001f0f070a7589 */ /* 0x00052800000e0000 */
.L_x_384:
[----:B------:R-:W-:Y:S01]  /*0650*/  ISETP.NE.AND P0, PT, R0, RZ, PT ;  /* 0x000000ff0000720c */ /* 0x000fe20003f05270 */
[----:B------:R-:W-:-:S12]  /*0660*/  BSSY B0, `(.L_x_207) ;  /* 0x0000005000007945 */ /* 0x000fd80003800000 */
[----:B------:R-:W-:Y:S05]  /*0670*/  @!P0 BRA `(.L_x_208) ;  /* 0x0000003000008947 */ /* 0x000fea0003800000 */
[----:B------:R-:W-:Y:S01]  /*0680*/  IADD3 R11, R15, -0x1, RZ ;  /* 0xffffffff0f0b7810 */ /* 0x000fe20007ffe0ff */
[----:B------:R-:W-:Y:S05]  /*0690*/  BRA.DIV ~URZ, `(.L_x_209) ;  /* 0x00015a127f007947 */ /* 0x000fea000b800000 */
[----:B------:R1:W2:Y:S02]  /*06a0*/  SHFL.IDX PT, R6, R4, R11, 0x1f ;  /* 0x00001f0b04067589 */ /* 0x0002a400000e0000 */
.L_x_208:
[----:B------:R-:W-:Y:S05]  /*06b0*/  BSYNC B0 ;  /* 0x0000000000007941 */ /* 0x000fea0003800000 */
.L_x_207:
[----:B-1-3--:R-:W-:Y:S01]  /*06c0*/  IABS R0, R13 ;  /* 0x0000000d00007213 */ /* 0x00afe20000000000 */
[----:B--2---:R-:W-:-:S04]  /*06d0*/  IMAD R4, R6, c[0x0][0x538], R14 ;  /* 0x00014e0006047a24 */ /* 0x004fc800078e020e */
[----:B------:R-:W-:Y:S01]  /*06e0*/  IMAD.MOV.U32 R5, RZ, RZ, R0 ;  /* 0x000000ffff057224 */ /* 0x000fe200078e0000 */
[----:B----4-:R-:W-:Y:S01]  /*06f0*/  IABS R0, R10 ;  /* 0x0000000a00007213 */ /* 0x010fe20000000000 */
[----:B------:R1:W-:Y:S01]  /*0700*/  STL [R1], R4 ;  /* 0x0000000401007387 */ /* 0x0003e20000100800 */
[----:B------:R-:W-:Y:S01]  /*0710*/  IADD3 R11, -R4, UR4, RZ ;  /* 0x00000004040b7c10 */ /* 0x000fe2000fffe1ff */
[----:B------:R-:W2:Y:S02]  /*0720*/  I2F.RP R2, R5 ;  /* 0x0000000500027306 */ /* 0x000ea40000209400 */
[----:B------:R-:W-:Y:S01]  /*0730*/  IMAD.MOV.U32 R7, RZ, RZ, R0 ;  /* 0x000000ffff077224 */ /* 0x000fe200078e0000 */
[----:B------:R-:W-:Y:S02]  /*0740*/  IABS R6, R11 ;  /* 0x0000000b00067213 */ /* 0x000fe40000000000 */
[----:B------:R-:W-:-:S03]  /*0750*/  IABS R0, R13 ;  /* 0x0000000d00007213 */ /* 0x000fc60000000000 */
[----:B------:R-:W-:Y:S01]  /*0760*/  I2F.RP R8, R7 ;  /* 0x0000000700087306 */ /* 0x000fe20000209400 */
[----:B------:R-:W-:-:S07]  /*0770*/  IADD3 R0, RZ, -R0, RZ ;  /* 0x80000000ff007210 */ /* 0x000fce0007ffe0ff */
[----:B--2---:R-:W2:Y:S02]  /*0780*/  MUFU.RCP R2, R2 ;  /* 0x0000000200027308 */ /* 0x004ea40000001000 */
[----:B--2---:R-:W-:-:S06]  /*0790*/  IADD3 R2, R2, 0xffffffe, RZ ;  /* 0x0ffffffe02027810 */ /* 0x004fcc0007ffe0ff */
[----:B------:R-:W2:Y:S02]  /*07a0*/  F2I.FTZ.U32.TRUNC.NTZ R3, R2 ;  /* 0x0000000200037305 */ /* 0x000ea4000021f000 */
[----:B--2---:R-:W-:-:S04]  /*07b0*/  IMAD.MOV R2, RZ, RZ, -R3 ;  /* 0x000000ffff027224 */ /* 0x004fc800078e0a03 */
[----:B-1----:R-:W-:Y:S02]  /*07c0*/  IMAD R4, R2, R5, RZ ;  /* 0x0000000502047224 */ /* 0x002fe400078e02ff */
[----:B------:R-:W-:-:S04]  /*07d0*/  IMAD.MOV.U32 R2, RZ, RZ, RZ ;  /* 0x000000ffff027224 */ /* 0x000fc800078e00ff */
[----:B------:R-:W-:-:S04]  /*07e0*/  IMAD.HI.U32 R2, R3, R4, R2 ;  /* 0x0000000403027227 */ /* 0x000fc800078e0002 */
[----:B------:R-:W-:-:S04]  /*07f0*/  IMAD.MOV.U32 R3, RZ, RZ, R6 ;  /* 0x000000ffff037224 */ /* 0x000fc800078e0006 */
[----:B------:R-:W-:-:S04]  /*0800*/  IMAD.HI.U32 R2, R2, R3, RZ ;  /* 0x0000000302027227 */ /* 0x000fc800078e00ff */
[----:B------:R-:W-:Y:S02]  /*0810*/  IMAD R0, R2, R0, R3 ;  /* 0x0000000002007224 */ /* 0x000fe400078e0203 */
[----:B------:R-:W1:Y:S03]  /*0820*/  MUFU.RCP R3, R8 ;  /* 0x0000000800037308 */ /* 0x000e660000001000 */
[----:B------:R-:W-:Y:S02]  /*0830*/  ISETP.GT.U32.AND P0, PT, R5, R0, PT ;  /* 0x000000000500720c */ /* 0x000fe40003f04070 */
[----:B-1----:R-:W-:-:S11]  /*0840*/  IADD3 R3, R3, 0xffffffe, RZ ;  /* 0x0ffffffe03037810 */ /* 0x002fd60007ffe0ff */
[----:B------:R-:W-:Y:S01]  /*0850*/  @!P0 IMAD.IADD R0, R0, 0x1, -R5 ;  /* 0x0000000100008824 */ /* 0x000fe200078e0a05 */
[----:B------:R-:W-:Y:S02]  /*0860*/  @!P0 IADD3 R2, R2, 0x1, RZ ;  /* 0x0000000102028810 */ /* 0x000fe40007ffe0ff */
[----:B------:R-:W-:Y:S01]  /*0870*/  ISETP.NE.AND P0, PT, R13, RZ, PT ;  /* 0x000000ff0d00720c */ /* 0x000fe20003f05270 */
[----:B------:R-:W1:Y:S01]  /*0880*/  F2I.FTZ.U32.TRUNC.NTZ R3, R3 ;  /* 0x0000000300037305 */ /* 0x000e62000021f000 */
[----:B------:R-:W-:Y:S02]  /*0890*/  ISETP.GE.U32.AND P2, PT, R0, R5, PT ;  /* 0x000000050000720c */ /* 0x000fe40003f46070 */
[----:B------:R-:W-:-:S04]  /*08a0*/  LOP3.LUT R0, R11, R13, RZ, 0x3c, !PT ;  /* 0x0000000d0b007212 */ /* 0x000fc800078e3cff */
[----:B------:R-:W-:-:S07]  /*08b0*/  ISETP.GE.AND P1, PT, R0, RZ, PT ;  /* 0x000000ff0000720c */ /* 0x000fce0003f26270 */
[----:B------:R-:W-:Y:S02]  /*08c0*/  @P2 IADD3 R2, R2, 0x1, RZ ;  /* 0x0000000102022810 */ /* 0x000fe40007ffe0ff */
[----:B-1----:R-:W-:-:S03]  /*08d0*/  IADD3 R0, RZ, -R3, RZ ;  /* 0x80000003ff007210 */ /* 0x002fc60007ffe0ff */
[----:B------:R-:W-:Y:S02]  /*08e0*/  IMAD.MOV.U32 R4, RZ, RZ, R2 ;  /* 0x000000ffff047224 */ /* 0x000fe400078e0002 */
[----:B------:R-:W-:Y:S01]  /*08f0*/  IMAD.MOV.U32 R2, RZ, RZ, R0 ;  /* 0x000000ffff027224 */ /* 0x000fe200078e0000 */
[----:B------:R-:W-:Y:S01]  /*0900*/  IABS R0, R10 ;  /* 0x0000000a00007213 */ /* 0x000fe20000000000 */
[----:B------:R-:W-:Y:S01]  /*0910*/  @!P1 IMAD.MOV R4, RZ, RZ, -R4 ;  /* 0x000000ffff049224 */ /* 0x000fe200078e0a04 */
[----:B------:R-:W-:Y:S01]  /*0920*/  @!P0 LOP3.LUT R4, RZ, R13, RZ, 0x33, !PT ;  /* 0x0000000dff048212 */ /* 0x000fe200078e33ff */
[----:B------:R-:W-:Y:S01]  /*0930*/  IMAD R5, R2, R7, RZ ;  /* 0x0000000702057224 */ /* 0x000fe200078e02ff */
[----:B------:R-:W-:Y:S01]  /*0940*/  MOV R2, RZ ;  /* 0x000000ff00027202 */ /* 0x000fe20000000f00 */
[----:B------:R-:W-:Y:S01]  /*0950*/  IMAD.MOV R6, RZ, RZ, -R0 ;  /* 0x000000ffff067224 */ /* 0x000fe200078e0a00 */
[----:B------:R-:W-:-:S03]  /*0960*/  IABS R8, R4 ;  /* 0x0000000400087213 */ /* 0x000fc60000000000 */
        /* <DEDUP_REMOVED lines=19> */
[----:B------:R-:W-:Y:S02]  /*0aa0*/  IMAD R2, R10, R2, R4 ;  /* 0x000000020a027224 */ /* 0x000fe400078e0204 */
[----:B------:R-:W-:Y:S02]  /*0ab0*/  IMAD.IADD R4, R15, 0x1, R9 ;  /* 0x000000010f047824 */ /* 0x000fe400078e0209 */
[----:B------:R-:W-:-:S03]  /*0ac0*/  IMAD R0, R2, 0x10000, R0 ;  /* 0x0001000002007824 */ /* 0x000fc600078e0200 */
[----:B------:R1:W-:Y:S04]  /*0ad0*/  STL [R1+0xc], R4 ;  /* 0x00000c0401007387 */ /* 0x0003e80000100800 */
[----:B------:R1:W-:Y:S04]  /*0ae0*/  STL [R1+0x8], R0 ;  /* 0x0000080001007387 */ /* 0x0003e80000100800 */
[----:B------:R1:W-:Y:S01]  /*0af0*/  STL [R1+0x4], R3 ;  /* 0x0000040301007387 */ /* 0x0003e20000100800 */
[----:B------:R-:W-:Y:S05]  /*0b00*/  BRA `(.L_x_210) ;  /* 0x0000006000007947 */ /* 0x000fea0003800000 */
.L_x_201:
[----:B------:R-:W-:Y:S01]  /*0b10*/  MOV R0, UR4 ;  /* 0x0000000400007c02 */ /* 0x000fe20008000f00 */
[----:B------:R-:W-:Y:S04]  /*0b20*/  STL [R1+0x4], RZ ;  /* 0x000004ff01007387 */ /* 0x000fe80000100800 */
[----:B------:R1:W-:Y:S04]  /*0b30*/  STL [R1], R0 ;  /* 0x0000000001007387 */ /* 0x0003e80000100800 */
[----:B------:R2:W-:Y:S01]  /*0b40*/  STL [R1+0x8], RZ ;  /* 0x000008ff01007387 */ /* 0x0005e20000100800 */
[----:B-1----:R-:W-:-:S05]  /*0b50*/  MOV R0, c[0x0][0x53c] ;  /* 0x00014f0000007a02 */ /* 0x002fca0000000f00 */
[----:B------:R2:W-:Y:S02]  /*0b60*/  STL [R1+0xc], R0 ;  /* 0x00000c0001007387 */ /* 0x0005e40000100800 */
.L_x_210:
[----:B-1----:R-:W3:Y:S04]  /*0b70*/  LDL R4, [R1] ;  /* 0x0000000001047983 */ /* 0x002ee80000100800 */
[----:B------:R-:W3:Y:S04]  /*0b80*/  LDL R5, [R1+0x4] ;  /* 0x0000040001057983 */ /* 0x000ee80000100800 */
[----:B------:R-:W3:Y:S04]  /*0b90*/  LDL R6, [R1+0x8] ;  /* 0x0000080001067983 */ /* 0x000ee80000100800 */
[----:B------:R-:W3:Y:S01]  /*0ba0*/  LDL R7, [R1+0xc] ;  /* 0x00000c0001077983 */ /* 0x000ee20000100800 */
[----:B------:R-:W-:Y:S01]  /*0bb0*/  ISETP.NE.AND P0, PT, R16, RZ, PT ;  /* 0x000000ff1000720c */ /* 0x000fe20003f05270 */
[----:B------:R-:W-:-:S12]  /*0bc0*/  WARPSYNC 0xffffffff ;  /* 0xffffffff00007948 */ /* 0x000fd80003800000 */
[----:B---3--:R1:W-:Y:S04]  /*0bd0*/  @!P0 STS.128 [0x9100], R4 ;  /* 0x00910004ff008388 */ /* 0x0083e80000000c00 */
[----:B------:R-:W-:Y:S06]  /*0be0*/  BAR.ARV 0x5, 0x80 ;  /* 0x0142000000007b1d */ /* 0x000fec0000002000 */
.L_x_199:
[----:B--2---:R-:W2:Y:S02]  /*0bf0*/  LDL R0, [R1+0xc] ;  /* 0x00000c0001007983 */ /* 0x004ea40000100800 */
[----:B--2---:R-:W-:-:S13]  /*0c00*/  ISETP.GE.AND P0, PT, R0, c[0x0][0x53c], PT ;  /* 0x00014f0000007a0c */ /* 0x004fda0003f06270 */
[----:B------:R-:W-:Y:S05]  /*0c10*/  @P0 EXIT ;  /* 0x000000000000094d */ /* 0x000fea0003800000 */
[----:B------:R-:W2:Y:S02]  /*0c20*/  S2R R15, SR_TID.X ;  /* 0x00000000000f7919 */ /* 0x000ea40000002100 */
[----:B--2---:R-:W-:-:S04]  /*0c30*/  SHF.R.S32.HI R12, RZ, 0x1f, R15 ;  /* 0x0000001fff0c7819 */ /* 0x004fc8000001140f */
[CC--:B------:R-:W-:Y:S02]  /*0c40*/  LEA.HI R2, R12.reuse, R15.reuse, RZ, 0x4 ;  /* 0x0000000f0c027211 */ /* 0x0c0fe400078f20ff */
[----:B------:R-:W-:Y:S02]  /*0c50*/  LEA.HI R10, R12, R15, RZ, 0x3 ;  /* 0x0000000f0c0a7211 */ /* 0x000fe400078f18ff */
[----:B------:R-:W-:Y:S02]  /*0c60*/  SHF.R.S32.HI R3, RZ, 0x4, R2 ;  /* 0x00000004ff037819 */ /* 0x000fe40000011402 */
[----:B-1----:R-:W-:Y:S02]  /*0c70*/  SHF.R.S32.HI R4, RZ, 0x3, R10 ;  /* 0x00000003ff047819 */ /* 0x002fe4000001140a */
[C---:B------:R-:W-:Y:S02]  /*0c80*/  LEA.HI R0, R2.reuse, R3, RZ, 0x1 ;  /* 0x0000000302007211 */ /* 0x040fe400078f08ff */
[----:B------:R-:W-:Y:S01]  /*0c90*/  LOP3.LUT R2, R2, 0xfffffff0, RZ, 0xc0, !PT ;  /* 0xfffffff002027812 */ /* 0x000fe200078ec0ff */
[----:B------:R-:W-:Y:S01]  /*0ca0*/  IMAD.SHL.U32 R4, R4, 0x40, RZ ;  /* 0x0000004004047824 */ /* 0x000fe200078e00ff */
[----:B------:R-:W-:-:S02]  /*0cb0*/  LOP3.LUT R0, R0, 0xfffffffe, RZ, 0xc0, !PT ;  /* 0xfffffffe00007812 */ /* 0x000fc400078ec0ff */
[CC--:B------:R-:W-:Y:S02]  /*0cc0*/  LEA.HI R13, R12.reuse, R15.reuse, RZ, 0x2 ;  /* 0x0000000f0c0d7211 */ /* 0x0c0fe400078f10ff */
[----:B------:R-:W-:Y:S01]  /*0cd0*/  LEA.HI R9, R12, R15, RZ, 0x6 ;  /* 0x0000000f0c097211 */ /* 0x000fe200078f30ff */
[----:B------:R-:W-:Y:S01]  /*0ce0*/  IMAD.IADD R11, R3, 0x1, -R0 ;  /* 0x00000001030b7824 */ /* 0x000fe200078e0a00 */
[----:B------:R-:W-:Y:S01]  /*0cf0*/  LOP3.LUT R0, R10, 0xfffffff8, RZ, 0xc0, !PT ;  /* 0xfffffff80a007812 */ /* 0x000fe200078ec0ff */
[C---:B------:R-:W-:Y:S01]  /*0d00*/  IMAD.IADD R3, R15.reuse, 0x1, -R2 ;  /* 0x000000010f037824 */ /* 0x040fe200078e0a02 */
[--C-:B------:R-:W-:Y:S02]  /*0d10*/  SHF.R.S32.HI R240, RZ, 0x2, R13.reuse ;  /* 0x00000002fff07819 */ /* 0x100fe4000001140d */
[----:B------:R-:W-:Y:S01]  /*0d20*/  SHF.R.S32.HI R5, RZ, 0x1f, R13 ;  /* 0x0000001fff057819 */ /* 0x000fe2000001140d */
[----:B------:R-:W-:Y:S01]  /*0d30*/  IMAD.IADD R0, R15, 0x1, -R0 ;  /* 0x000000010f007824 */ /* 0x000fe200078e0a00 */
[----:B------:R-:W-:-:S02]  /*0d40*/  LOP3.LUT R2, R4, 0x1c0, RZ, 0xc0, !PT ;  /* 0x000001c004027812 */ /* 0x000fc400078ec0ff */
[----:B------:R-:W-:Y:S01]  /*0d50*/  SHF.R.S32.HI R8, RZ, 0x1f, R3 ;  /* 0x0000001fff087819 */ /* 0x000fe20000011403 */
[C---:B------:R-:W-:Y:S01]  /*0d60*/  IMAD.SHL.U32 R6, R0.reuse, 0x8, RZ ;  /* 0x0000000800067824 */ /* 0x040fe200078e00ff */
[----:B------:R-:W-:Y:S02]  /*0d70*/  LEA.HI R4, R5, R240, RZ, 0x3 ;  /* 0x000000f005047211 */ /* 0x000fe400078f18ff */
[----:B------:R-:W-:Y:S02]  /*0d80*/  LOP3.LUT P4, RZ, R0, 0x2, RZ, 0xc0, !PT ;  /* 0x0000000200ff7812 */ /* 0x000fe4000788c0ff */
[----:B------:R-:W-:Y:S02]  /*0d90*/  LOP3.LUT R6, R2, 0x38, R6, 0xf8, !PT ;  /* 0x0000003802067812 */ /* 0x000fe400078ef806 */
[C---:B------:R-:W-:Y:S01]  /*0da0*/  LOP3.LUT P3, RZ, R0.reuse, 0x4, RZ, 0xc0, !PT ;  /* 0x0000000400ff7812 */ /* 0x040fe2000786c0ff */
[----:B------:R-:W-:Y:S01]  /*0db0*/  IMAD.SHL.U32 R0, R0, 0x40, RZ ;  /* 0x0000004000007824 */ /* 0x000fe200078e00ff */
[----:B------:R-:W-:-:S02]  /*0dc0*/  LEA.HI R8, R8, R3, RZ, 0x3 ;  /* 0x0000000308087211 */ /* 0x000fc400078f18ff */
[----:B------:R-:W-:Y:S02]  /*0dd0*/  SHF.R.U32.HI R2, RZ, 0x3, R2 ;  /* 0x00000003ff027819 */ /* 0x000fe40000011602 */
[----:B------:R-:W-:Y:S02]  /*0de0*/  LOP3.LUT R4, R4, 0xfffffff8, RZ, 0xc0, !PT ;  /* 0xfffffff804047812 */ /* 0x000fe400078ec0ff */
[----:B------:R-:W-:Y:S02]  /*0df0*/  LOP3.LUT R5, R8, 0xfffffff8, RZ, 0xc0, !PT ;  /* 0xfffffff808057812 */ /* 0x000fe400078ec0ff */
[----:B------:R-:W-:Y:S02]  /*0e00*/  LOP3.LUT R6, R6, R2, RZ, 0x3c, !PT ;  /* 0x0000000206067212 */ /* 0x000fe400078e3cff */
[----:B------:R-:W-:Y:S01]  /*0e10*/  LOP3.LUT R2, R0, 0x1c0, RZ, 0xc0, !PT ;  /* 0x000001c000027812 */ /* 0x000fe200078ec0ff */
[----:B------:R-:W-:Y:S02]  /*0e20*/  IMAD.IADD R0, R240, 0x1, -R4 ;  /* 0x00000001f0007824 */ /* 0x000fe400078e0a04 */
[----:B------:R-:W-:Y:S01]  /*0e30*/  IMAD.IADD R7, R3, 0x1, -R5 ;  /* 0x0000000103077824 */ /* 0x000fe200078e0a05 */
[----:B------:R-:W-:Y:S01]  /*0e40*/  LOP3.LUT R5, R2, 0x8, R10, 0xf8, !PT ;  /* 0x0000000802057812 */ /* 0x000fe200078ef80a */
[----:B------:R-:W-:Y:S01]  /*0e50*/  IMAD.SHL.U32 R4, R9, 0x8, RZ ;  /* 0x0000000809047824 */ /* 0x000fe200078e00ff */
[----:B------:R-:W-:-:S02]  /*0e60*/  SHF.R.U32.HI R3, RZ, 0x3, R2 ;  /* 0x00000003ff037819 */ /* 0x000fc40000011602 */
[C---:B------:R-:W-:Y:S02]  /*0e70*/  LOP3.LUT R2, R0.reuse, 0x1, RZ, 0xc0, !PT ;  /* 0x0000000100027812 */ /* 0x040fe400078ec0ff */
[----:B------:R-:W-:Y:S01]  /*0e80*/  LOP3.LUT R10, R5, R3, RZ, 0x3c, !PT ;  /* 0x00000003050a7212 */ /* 0x000fe200078e3cff */
[----:B------:R-:W-:Y:S01]  /*0e90*/  IMAD.SHL.U32 R3, R0, 0x40, RZ ;  /* 0x0000004000037824 */ /* 0x000fe200078e00ff */
[----:B------:R-:W-:Y:S01]  /*0ea0*/  ISETP.NE.U32.AND P1, PT, R2, 0x1, PT ;  /* 0x000000010200780c */ /* 0x000fe20003f25070 */
[----:B------:R-:W-:Y:S01]  /*0eb0*/  IMAD.SHL.U32 R2, R7, 0x40, RZ ;  /* 0x0000004007027824 */ /* 0x000fe200078e00ff */
[----:B------:R-:W-:Y:S02]  /*0ec0*/  LEA.HI R9, R12, R15, RZ, 0x5 ;  /* 0x0000000f0c097211 */ /* 0x000fe400078f28ff */
[----:B------:R-:W-:Y:S01]  /*0ed0*/  LOP3.LUT R215, R6, 0x7ffffe00, R4, 0xf8, !PT ;  /* 0x7ffffe0006d77812 */ /* 0x000fe200078ef804 */
[----:B------:R-:W-:Y:S01]  /*0ee0*/  IMAD.SHL.U32 R4, R11, 0x8, RZ ;  /* 0x000000080b047824 */ /* 0x000fe200078e00ff */
[----:B------:R-:W-:-:S02]  /*0ef0*/  LOP3.LUT P2, RZ, R0, 0x4, RZ, 0xc0, !PT ;  /* 0x0000000400ff7812 */ /* 0x000fc4000784c0ff */
[----:B------:R-:W-:Y:S01]  /*0f00*/  LOP3.LUT P0, RZ, R0, 0x2, RZ, 0xc0, !PT ;  /* 0x0000000200ff7812 */ /* 0x000fe2000780c0ff */
[----:B------:R-:W-:Y:S01]  /*0f10*/  IMAD.SHL.U32 R215, R215, 0x2, RZ ;  /* 0x00000002d7d77824 */ /* 0x000fe200078e00ff */
[----:B------:R-:W-:Y:S02]  /*0f20*/  LOP3.LUT R0, R2, 0x1c0, RZ, 0xc0, !PT ;  /* 0x000001c002007812 */ /* 0x000fe400078ec0ff */
[----:B------:R-:W-:Y:S02]  /*0f30*/  SHF.R.S32.HI R5, RZ, 0x5, R9 ;  /* 0x00000005ff057819 */ /* 0x000fe40000011409 */
[----:B------:R-:W-:Y:S02]  /*0f40*/  LOP3.LUT R2, R13, 0xfffffffc, RZ, 0xc0, !PT ;  /* 0xfffffffc0d027812 */ /* 0x000fe400078ec0ff */
[----:B------:R-:W-:Y:S01]  /*0f50*/  LOP3.LUT R14, R3, 0x1c0, RZ, 0xc0, !PT ;  /* 0x000001c0030e7812 */ /* 0x000fe200078ec0ff */
[----:B------:R-:W-:Y:S01]  /*0f60*/  IMAD.SHL.U32 R6, R5, 0x400, RZ ;  /* 0x0000040005067824 */ /* 0x000fe200078e00ff */
[----:B------:R-:W-:-:S02]  /*0f70*/  LOP3.LUT R4, R0, 0x8, R4, 0xf8, !PT ;  /* 0x0000000800047812 */ /* 0x000fc400078ef804 */
[----:B------:R-:W-:Y:S01]  /*0f80*/  SHF.R.U32.HI R3, RZ, 0x3, R0 ;  /* 0x00000003ff037819 */ /* 0x000fe20000011600 */
[----:B------:R-:W-:Y:S01]  /*0f90*/  IMAD.IADD R0, R15, 0x1, -R2 ;  /* 0x000000010f007824 */ /* 0x000fe200078e0a02 */
[----:B------:R-:W-:Y:S01]  /*0fa0*/  SHF.R.U32.HI R9, RZ, 0x3, R14 ;  /* 0x00000003ff097819 */ /* 0x000fe2000001160e */
[----:B------:R-:W-:Y:S01]  /*0fb0*/  IMAD.SHL.U32 R2, R8, 0x40, RZ ;  /* 0x0000004008027824 */ /* 0x000fe200078e00ff */
[----:B------:R-:W-:Y:S01]  /*0fc0*/  LOP3.LUT R5, R4, R3, RZ, 0x3c, !PT ;  /* 0x0000000304057212 */ /* 0x000fe200078e3cff */
[----:B------:R-:W-:Y:S01]  /*0fd0*/  IMAD R4, R0, 0x2, R6 ;  /* 0x0000000200047824 */ /* 0x000fe200078e0206 */
[----:B------:R-:W-:Y:S01]  /*0fe0*/  LOP3.LUT R3, R9, R14, RZ, 0xfc, !PT ;  /* 0x0000000e09037212 */ /* 0x000fe200078efcff */
[----:B------:R-:W-:Y:S01]  /*0ff0*/  STL [R1+0x24], R14 ;  /* 0x0000240e01007387 */ /* 0x000fe20000100800 */
[----:B------:R-:W-:Y:S01]  /*1000*/  LOP3.LUT R2, R2, 0xfffffe00, RZ, 0xc0, !PT ;  /* 0xfffffe0002027812 */ /* 0x000fe200078ec0ff */
[----:B------:R-:W-:Y:S01]  /*1010*/  IMAD R0, R11, 0x200, R10 ;  /* 0x000002000b007824 */ /* 0x000fe200078e020a */
[----:B------:R-:W-:Y:S01]  /*1020*/  LOP3.LUT P6, RZ, R7, 0x2, RZ, 0xc0, !PT ;  /* 0x0000000207ff7812 */ /* 0x000fe200078cc0ff */
[----:B------:R1:W-:Y:S01]  /*1030*/  STL [R1+0x2c], R9 ;  /* 0x00002c0901007387 */ /* 0x0003e20000100800 */
[----:B------:R-:W-:Y:S01]  /*1040*/  IMAD.IADD R3, R4, 0x1, R3 ;  /* 0x0000000104037824 */ /* 0x000fe200078e0203 */
[CC--:B------:R-:W-:Y:S01]  /*1050*/  IADD3 R4, R5.reuse, R2.reuse, R6 ;  /* 0x0000000205047210 */ /* 0x0c0fe20007ffe006 */
[----:B------:R-:W-:Y:S01]  /*1060*/  IMAD.MOV.U32 R8, RZ, RZ, -0x10 ;  /* 0xfffffff0ff087424 */ /* 0x000fe200078e00ff */
[----:B------:R-:W-:Y:S01]  /*1070*/  LOP3.LUT R5, R5, R2, RZ, 0xfc, !PT ;  /* 0x0000000205057212 */ /* 0x000fe200078efcff */
[----:B------:R-:W-:Y:S01]  /*1080*/  IMAD.MOV.U32 R2, RZ, RZ, 0x20 ;  /* 0x00000020ff027424 */ /* 0x000fe200078e00ff */
[----:B------:R-:W-:-:S02]  /*1090*/  LEA R115, R0, 0x2900, 0x1 ;  /* 0x0000290000737811 */ /* 0x000fc400078e08ff */
[----:B------:R-:W-:Y:S02]  /*10a0*/  LEA R12, R3, 0x80, 0x1 ;  /* 0x00000080030c7811 */ /* 0x000fe400078e08ff */
[----:B------:R-:W-:Y:S02]  /*10b0*/  IADD3 R210, R115, 0x20, RZ ;  /* 0x0000002073d27810 */ /* 0x000fe40007ffe0ff */
[----:B------:R-:W-:Y:S01]  /*10c0*/  LOP3.LUT P5, RZ, R7, 0x4, RZ, 0xc0, !PT ;  /* 0x0000000407ff7812 */ /* 0x000fe200078ac0ff */
[----:B------:R-:W-:Y:S01]  /*10d0*/  STL [R1+0x20], R12 ;  /* 0x0000200c01007387 */ /* 0x000fe20000100800 */
[----:B------:R-:W-:Y:S02]  /*10e0*/  @P4 IADD3 R210, R115, -0x20, RZ ;  /* 0xffffffe073d24810 */ /* 0x000fe40007ffe0ff */
[----:B------:R-:W-:Y:S02]  /*10f0*/  SEL R7, R2, 0xffffffe0, !P0 ;  /* 0xffffffe002077807 */ /* 0x000fe40004000000 */
[----:B------:R-:W-:-:S02]  /*1100*/  SEL R8, R8, 0x10, !P1 ;  /* 0x0000001008087807 */ /* 0x000fc40004800000 */
[----:B------:R-:W-:Y:S02]  /*1110*/  LEA R206, R4, 0x5100, 0x1 ;  /* 0x0000510004ce7811 */ /* 0x000fe400078e08ff */
[----:B------:R-:W-:Y:S02]  /*1120*/  LEA R200, R5, 0x100, 0x1 ;  /* 0x0000010005c87811 */ /* 0x000fe400078e08ff */
[----:B------:R-:W-:Y:S01]  /*1130*/  SEL R2, R2, 0xffffffe0, !P6 ;  /* 0xffffffe002027807 */ /* 0x000fe20007000000 */
[----:B-1----:R-:W-:Y:S01]  /*1140*/  IMAD.MOV.U32 R9, RZ, RZ, 0x40 ;  /* 0x00000040ff097424 */ /* 0x002fe200078e00ff */
[C---:B------:R-:W-:Y:S02]  /*1150*/  IADD3 R214, R210.reuse, 0x800, RZ ;  /* 0x00000800d2d67810 */ /* 0x040fe40007ffe0ff */
[----:B------:R-:W-:Y:S01]  /*1160*/  IADD3 R213, R210, 0x1000, RZ ;  /* 0x00001000d2d57810 */ /* 0x000fe20007ffe0ff */
[----:B------:R-:W-:Y:S01]  /*1170*/  IMAD.IADD R209, R206, 0x1, R2 ;  /* 0x00000001ced17824 */ /* 0x000fe200078e0202 */
[C---:B------:R-:W-:Y:S01]  /*1180*/  SEL R6, R9.reuse, 0xffffffc0, !P2 ;  /* 0xffffffc009067807 */ /* 0x040fe20005000000 */
[----:B------:R-:W-:Y:S01]  /*1190*/  IMAD.IADD R204, R2, 0x1, R200 ;  /* 0x0000000102cc7824 */ /* 0x000fe200078e02c8 */
[----:B------:R-:W-:-:S02]  /*11a0*/  SEL R0, R9, 0xffffffc0, !P3 ;  /* 0xffffffc009007807 */ /* 0x000fc40005800000 */
[----:B------:R-:W-:Y:S01]  /*11b0*/  SEL R3, R9, 0xffffffc0, !P5 ;  /* 0xffffffc009037807 */ /* 0x000fe20006800000 */
[----:B------:R-:W-:Y:S01]  /*11c0*/  IMAD.IADD R6, R12, 0x1, R6 ;  /* 0x000000010c067824 */ /* 0x000fe200078e0206 */
[C---:B------:R-:W-:Y:S01]  /*11d0*/  IADD3 R212, R210.reuse, 0x1800, RZ ;  /* 0x00001800d2d47810 */ /* 0x040fe20007ffe0ff */
[----:B------:R-:W-:Y:S01]  /*11e0*/  IMAD.IADD R205, R115, 0x1, R0 ;  /* 0x0000000173cd7824 */ /* 0x000fe200078e0200 */
[----:B------:R-:W-:Y:S01]  /*11f0*/  IADD3 R211, R210, 0x2000, RZ ;  /* 0x00002000d2d37810 */ /* 0x000fe20007ffe0ff */
[----:B------:R-:W-:Y:S01]  /*1200*/  IMAD.IADD R202, R0, 0x1, R210 ;  /* 0x0000000100ca7824 */ /* 0x000fe200078e02d2 */
[----:B------:R-:W-:Y:S01]  /*1210*/  STL [R1+0x28], R6 ;  /* 0x0000280601007387 */ /* 0x000fe20000100800 */
[----:B------:R-:W-:Y:S02]  /*1220*/  IMAD.IADD R0, R7, 0x1, R6 ;  /* 0x0000000107007824 */ /* 0x000fe400078e0206 */
[----:B------:R-:W-:Y:S02]  /*1230*/  IMAD.IADD R207, R206, 0x1, R3 ;  /* 0x00000001cecf7824 */ /* 0x000fe400078e0203 */
[----:B------:R-:W-:Y:S01]  /*1240*/  IMAD.IADD R201, R3, 0x1, R200 ;  /* 0x0000000103c97824 */ /* 0x000fe200078e02c8 */
[----:B------:R1:W-:Y:S01]  /*1250*/  STL [R1+0x30], R0 ;  /* 0x0000300001007387 */ /* 0x0003e20000100800 */
[----:B------:R-:W-:-:S02]  /*1260*/  IMAD.IADD R208, R2, 0x1, R207 ;  /* 0x0000000102d07824 */ /* 0x000fc400078e02cf */
[----:B------:R-:W-:Y:S02]  /*1270*/  IMAD.IADD R203, R2, 0x1, R201 ;  /* 0x0000000102cb7824 */ /* 0x000fe400078e02c9 */
[----:B-1----:R-:W-:-:S05]  /*1280*/  IMAD.IADD R0, R8, 0x1, R0 ;  /* 0x0000000108007824 */ /* 0x002fca00078e0200 */
[----:B------:R1:W-:Y:S02]  /*1290*/  STL [R1+0x34], R0 ;  /* 0x0000340001007387 */ /* 0x0003e40000100800 */
.L_x_380:
[----:B-1----:R-:W2:Y:S01]  /*12a0*/  LDL R0, [R1+0xc] ;  /* 0x00000c0001007983 */ /* 0x002ea20000100800 */
[----:B------:R-:W-:Y:S01]  /*12b0*/  IMAD.MOV.U32 R14, RZ, RZ, 0x4 ;  /* 0x00000004ff0e7424 */ /* 0x000fe200078e00ff */
[----:B------:R-:W-:Y:S02]  /*12c0*/  ISETP.NE.U32.AND P4, PT, RZ, c[0x0][0x360], PT ;  /* 0x0000d800ff007a0c */ /* 0x000fe40003f85070 */
[----:B------:R-:W-:Y:S01]  /*12d0*/  ISETP.NE.U32.AND P0, PT, RZ, c[0x0][0x370], PT ;  /* 0x0000dc00ff007a0c */ /* 0x000fe20003f05070 */
[----:B------:R-:W3:Y:S01]  /*12e0*/  LDL R9, [R1+0x8] ;  /* 0x0000080001097983 */ /* 0x000ee20000100800 */
[----:B------:R-:W-:Y:S01]  /*12f0*/  ISETP.NE.AND.EX P4, PT, RZ, c[0x0][0x364], PT, P4 ;  /* 0x0000d900ff007a0c */ /* 0x000fe20003f85340 */
[----:B--2---:R-:W-:-:S05]  /*1300*/  IMAD.WIDE R2, R0, R14, c[0x0][0x588] ;  /* 0x0001620000027625 */ /* 0x004fca00078e020e */
[----:B------:R-:W2:Y:S01]  /*1310*/  LDG.E R246, [R2.64] ;  /* 0x0000000802f67981 */ /* 0x000ea2000c1e1900 */
[----:B------:R-:W-:Y:S01]  /*1320*/  ISETP.NE.AND.EX P2, PT, RZ, c[0x0][0x374], PT, P0 ;  /* 0x0000dd00ff007a0c */ /* 0x000fe20003f45300 */
[----:B------:R-:W-:Y:S01]  /*1330*/  IMAD.MOV.U32 R160, RZ, RZ, RZ ;  /* 0x000000ffffa07224 */ /* 0x000fe200078e00ff */
[----:B------:R-:W-:Y:S02]  /*1340*/  ISETP.NE.U32.AND P3, PT, RZ, c[0x0][0x348], PT ;  /* 0x0000d200ff007a0c */ /* 0x000fe40003f65070 */
[----:B------:R-:W-:Y:S02]  /*1350*/  ISETP.NE.U32.AND P5, PT, RZ, c[0x0][0x358], PT ;  /* 0x0000d600ff007a0c */ /* 0x000fe40003fa5070 */
[----:B------:R-:W-:Y:S02]  /*1360*/  ISETP.NE.AND.EX P3, PT, RZ, c[0x0][0x34c], PT, P3 ;  /* 0x0000d300ff007a0c */ /* 0x000fe40003f65330 */
[----:B------:R-:W-:Y:S01]  /*1370*/  ISETP.NE.AND.EX P5, PT, RZ, c[0x0][0x35c], PT, P5 ;  /* 0x0000d700ff007a0c */ /* 0x000fe20003fa5350 */
[----:B------:R-:W-:Y:S01]  /*1380*/  CS2R R158, SRZ ;  /* 0x00000000009e7805 */ /* 0x000fe2000001ff00 */
[----:B------:R-:W-:Y:S01]  /*1390*/  IMAD.MOV.U32 R12, RZ, RZ, RZ ;  /* 0x000000ffff0c7224 */ /* 0x000fe200078e00ff */
[----:B--2---:R-:W-:-:S02]  /*13a0*/  SHF.R.S32.HI R137, RZ, 0x1f, R246 ;  /* 0x0000001fff897819 */ /* 0x004fc400000114f6 */
[C---:B------:R-:W-:Y:S02]  /*13b0*/  @P4 LEA R2, P0, R246.reuse, c[0x0][0x360], 0x2 ;  /* 0x0000d800f6024a11 */ /* 0x040fe400078010ff */
[C---:B------:R-:W-:Y:S02]  /*13c0*/  @P2 LEA R4, P1, R246.reuse, c[0x0][0x370], 0x2 ;  /* 0x0000dc00f6042a11 */ /* 0x040fe400078210ff */
[C-C-:B------:R-:W-:Y:S02]  /*13d0*/  @P4 LEA.HI.X R3, R246.reuse, c[0x0][0x364], R137.reuse, 0x2, P0 ;  /* 0x0000d900f6034a11 */ /* 0x140fe400000f1489 */
[----:B------:R-:W-:Y:S02]  /*13e0*/  ISETP.NE.U32.AND P0, PT, RZ, c[0x0][0x350], PT ;  /* 0x0000d400ff007a0c */ /* 0x000fe40003f05070 */
[----:B------:R-:W-:Y:S01]  /*13f0*/  @P2 LEA.HI.X R5, R246, c[0x0][0x374], R137, 0x2, P1 ;  /* 0x0000dd00f6052a11 */ /* 0x000fe200008f1489 */
[----:B------:R1:W5:Y:S01]  /*1400*/  @P4 LDG.E R163, [R2.64] ;  /* 0x0000000802a34981 */ /* 0x000362000c1e1900 */
[----:B------:R-:W-:-:S03]  /*1410*/  ISETP.NE.AND.EX P6, PT, RZ, c[0x0][0x354], PT, P0 ;  /* 0x0000d500ff007a0c */ /* 0x000fc60003fc5300 */
[----:B------:R2:W5:Y:S01]  /*1420*/  @P2 LDG.E R160, [R4.64] ;  /* 0x0000000804a02981 */ /* 0x000562000c1e1900 */
[----:B------:R-:W-:-:S04]  /*1430*/  LEA R6, P2, R246, c[0x0][0x348], 0x2 ;  /* 0x0000d200f6067a11 */ /* 0x000fc800078410ff */
[----:B------:R-:W-:-:S05]  /*1440*/  LEA.HI.X R7, R246, c[0x0][0x34c], R137, 0x2, P2 ;  /* 0x0000d300f6077a11 */ /* 0x000fca00010f1489 */
[----:B------:R4:W5:Y:S01]  /*1450*/  @P3 LDG.E R158, [R6.64] ;  /* 0x00000008069e3981 */ /* 0x000962000c1e1900 */
[C---:B-1----:R-:W-:Y:S02]  /*1460*/  LEA R2, P0, R246.reuse, c[0x0][0x358], 0x2 ;  /* 0x0000d600f6027a11 */ /* 0x042fe400078010ff */
[C---:B--2---:R-:W-:Y:S02]  /*1470*/  LEA R4, P1, R246.reuse, c[0x0][0x350], 0x2 ;  /* 0x0000d400f6047a11 */ /* 0x044fe400078210ff */
[C-C-:B------:R-:W-:Y:S02]  /*1480*/  LEA.HI.X R3, R246.reuse, c[0x0][0x35c], R137.reuse, 0x2, P0 ;  /* 0x0000d700f6037a11 */ /* 0x140fe400000f1489 */
[----:B------:R-:W-:-:S03]  /*1490*/  LEA.HI.X R5, R246, c[0x0][0x354], R137, 0x2, P1 ;  /* 0x0000d500f6057a11 */ /* 0x000fc600008f1489 */
[----:B------:R4:W5:Y:S04]  /*14a0*/  @P5 LDG.E R12, [R2.64] ;  /* 0x00000008020c5981 */ /* 0x000968000c1e1900 */
[----:B------:R4:W5:Y:S01]  /*14b0*/  @P6 LDG.E R159, [R4.64] ;  /* 0x00000008049f6981 */ /* 0x000962000c1e1900 */
[----:B---3--:R-:W-:-:S05]  /*14c0*/  LOP3.LUT R40, R9, 0xffff, RZ, 0xc0, !PT ;  /* 0x0000ffff09287812 */ /* 0x008fca00078ec0ff */
[----:B------:R4:W-:Y:S01]  /*14d0*/  STL [R1+0x10], R40 ;  /* 0x0000102801007387 */ /* 0x0009e20000100800 */
[----:B------:R-:W-:Y:S01]  /*14e0*/  YIELD ;  /* 0x0000000000007946 */ /* 0x000fe20003800000 */
[----:B------:R-:W-:Y:S01]  /*14f0*/  P2R R13, PR, RZ, 0x40 ;  /* 0x00000040ff0d7803 */ /* 0x000fe20000000000 */
[----:B------:R-:W-:Y:S05]  /*1500*/  @P4 BRA `(.L_x_211) ;  /* 0x0000005000004947 */ /* 0x000fea0003800000 */
[----:B-----5:R-:W-:Y:S01]  /*1510*/  MOV R163, c[0x0][0x168] ;  /* 0x00005a0000a37a02 */ /* 0x020fe20000000f00 */
[----:B------:R-:W-:Y:S05]  /*1520*/  @!P3 BRA `(.L_x_211) ;  /* 0x000000300000b947 */ /* 0x000fea0003800000 */
[----:B------:R-:W2:Y:S04]  /*1530*/  LDG.E R8, [R6.64] ;  /* 0x0000000806087981 */ /* 0x000ea8000c1e1900 */
[----:B------:R-:W2:Y:S02]  /*1540*/  LDG.E R0, [R6.64+0x4] ;  /* 0x0000040806007981 */ /* 0x000ea4000c1e1900 */
[----:B--2---:R-:W-:-:S02]  /*1550*/  IADD3 R163, -R8, R0, RZ ;  /* 0x0000000008a37210 */ /* 0x004fc40007ffe1ff */
.L_x_211:
[----:B------:R-:W-:-:S04]  /*1560*/  ISETP.NE.U32.AND P0, PT, RZ, c[0x0][0x368], PT ;  /* 0x0000da00ff007a0c */ /* 0x000fc80003f05070 */
[----:B------:R-:W-:-:S13]  /*1570*/  ISETP.NE.AND.EX P0, PT, RZ, c[0x0][0x36c], PT, P0 ;  /* 0x0000db00ff007a0c */ /* 0x000fda0003f05300 */
[----:B------:R-:W-:Y:S05]  /*1580*/  @!P0 BRA `(.L_x_212) ;  /* 0x0000004000008947 */ /* 0x000fea0003800000 */
[----:B----4-:R-:W-:-:S04]  /*1590*/  LEA R4, P0, R246, c[0x0][0x368], 0x2 ;  /* 0x0000da00f6047a11 */ /* 0x010fc800078010ff */
[----:B------:R-:W-:-:S05]  /*15a0*/  LEA.HI.X R5, R246, c[0x0][0x36c], R137, 0x2, P0 ;  /* 0x0000db00f6057a11 */ /* 0x000fca00000f1489 */
[----:B------:R1:W5:Y:S01]  /*15b0*/  LDG.E R11, [R4.64] ;  /* 0x00000008040b7981 */ /* 0x000362000c1e1900 */
[----:B------:R-:W-:Y:S05]  /*15c0*/  BRA `(.L_x_213) ;  /* 0x0000005000007947 */ /* 0x000fea0003800000 */
.L_x_212:
[----:B------:R-:W-:Y:S01]  /*15d0*/  MOV R11, c[0x0][0x1d0] ;  /* 0x00007400000b7a02 */ /* 0x000fe20000000f00 */
[----:B------:R-:W-:Y:S05]  /*15e0*/  @!P6 BRA `(.L_x_213) ;  /* 0x000000300000e947 */ /* 0x000fea0003800000 */
[----:B----4-:R-:W2:Y:S04]  /*15f0*/  LDG.E R6, [R4.64] ;  /* 0x0000000804067981 */ /* 0x010ea8000c1e1900 */
[----:B------:R-:W2:Y:S02]  /*1600*/  LDG.E R0, [R4.64+0x4] ;  /* 0x0000040804007981 */ /* 0x000ea4000c1e1900 */
[----:B--2---:R-:W-:Y:S02]  /*1610*/  IADD3 R11, -R6, R0, RZ ;  /* 0x00000000060b7210 */ /* 0x004fe40007ffe1ff */
.L_x_213:
[----:B-1--4-:R1:W2:Y:S04]  /*1620*/  @P5 LDG.E R5, [R2.64] ;  /* 0x0000000802055981 */ /* 0x0122a8000c1e1900 */
[----:B------:R1:W2:Y:S01]  /*1630*/  @P5 LDG.E R4, [R2.64+0x4] ;  /* 0x0000040802045981 */ /* 0x0002a2000c1e1900 */
[----:B------:R-:W-:Y:S01]  /*1640*/  ISETP.NE.U32.AND P0, PT, RZ, c[0x0][0x378], PT ;  /* 0x0000de00ff007a0c */ /* 0x000fe20003f05070 */
[----:B-----5:R-:W-:-:S03]  /*1650*/  IMAD.MOV.U32 R136, RZ, RZ, R11 ;  /* 0x000000ffff887224 */ /* 0x020fc600078e000b */
[----:B------:R-:W-:Y:S01]  /*1660*/  ISETP.NE.AND.EX P1, PT, RZ, c[0x0][0x37c], PT, P0 ;  /* 0x0000df00ff007a0c */ /* 0x000fe20003f25300 */
[----:B------:R-:W-:-:S12]  /*1670*/  IMAD.MOV.U32 R0, RZ, RZ, c[0x0][0x228] ;  /* 0x00008a00ff007624 */ /* 0x000fd800078e00ff */
[----:B-1----:R-:W-:-:S04]  /*1680*/  @P1 LEA R2, P0, R246, c[0x0][0x378], 0x2 ;  /* 0x0000de00f6021a11 */ /* 0x002fc800078010ff */
[----:B------:R-:W-:-:S05]  /*1690*/  @P1 LEA.HI.X R3, R246, c[0x0][0x37c], R137, 0x2, P0 ;  /* 0x0000df00f6031a11 */ /* 0x000fca00000f1489 */
[----:B------:R1:W5:Y:S01]  /*16a0*/  @P1 LDG.E R136, [R2.64] ;  /* 0x0000000802881981 */ /* 0x000362000c1e1900 */
[----:B------:R-:W-:Y:S01]  /*16b0*/  IMAD.IADD R6, R11, 0x1, -R160 ;  /* 0x000000010b067824 */ /* 0x000fe200078e0aa0 */
[----:B------:R-:W-:Y:S01]  /*16c0*/  BSSY B0, `(.L_x_214) ;  /* 0x0000030000007945 */ /* 0x000fe20003800000 */
[C---:B-1----:R-:W-:Y:S02]  /*16d0*/  LOP3.LUT R2, R9.reuse, 0xff000000, RZ, 0xc0, !PT ;  /* 0xff00000009027812 */ /* 0x042fe400078ec0ff */
[----:B------:R-:W-:Y:S01]  /*16e0*/  LOP3.LUT R3, R9, 0xff0000, RZ, 0xc0, !PT ;  /* 0x00ff000009037812 */ /* 0x000fe200078ec0ff */
[----:B--2---:R-:W-:Y:S01]  /*16f0*/  @P5 IMAD.IADD R0, R4, 0x1, -R5 ;  /* 0x0000000104005824 */ /* 0x004fe200078e0a05 */
[----:B------:R-:W-:-:S03]  /*1700*/  SHF.R.U32.HI R4, RZ, 0x8, R2 ;  /* 0x00000008ff047819 */ /* 0x000fc60000011602 */
[----:B------:R-:W-:Y:S01]  /*1710*/  IMAD.IADD R182, R6, 0x1, R0 ;  /* 0x0000000106b67824 */ /* 0x000fe200078e0200 */
[----:B------:R-:W-:-:S04]  /*1720*/  LEA.HI R4, R3, R4, RZ, 0x10 ;  /* 0x0000000403047211 */ /* 0x000fc800078f80ff */
[----:B------:R-:W-:Y:S02]  /*1730*/  SHF.R.U32.HI R5, RZ, 0x10, R4 ;  /* 0x00000010ff057819 */ /* 0x000fe40000011604 */
[----:B------:R-:W-:Y:S02]  /*1740*/  LOP3.LUT R15, R4, 0xff, RZ, 0xc0, !PT ;  /* 0x000000ff040f7812 */ /* 0x000fe400078ec0ff */
[C---:B------:R-:W-:Y:S01]  /*1750*/  IADD3 R2, R182.reuse, 0x4f, RZ ;  /* 0x0000004fb6027810 */ /* 0x040fe20007ffe0ff */
[----:B------:R1:W-:Y:S01]  /*1760*/  STL [R1+0x18], R5 ;  /* 0x0000180501007387 */ /* 0x0003e20000100800 */
[----:B------:R-:W-:Y:S02]  /*1770*/  ISETP.GE.AND P0, PT, R182, 0x1, PT ;  /* 0x00000001b600780c */ /* 0x000fe40003f06270 */
[----:B------:R-:W-:Y:S01]  /*1780*/  ISETP.NE.AND P1, PT, R5, RZ, PT ;  /* 0x000000ff0500720c */ /* 0x000fe20003f25270 */
[----:B------:R1:W-:Y:S01]  /*1790*/  STL [R1+0x1c], R15 ;  /* 0x00001c0f01007387 */ /* 0x0003e20000100800 */
[----:B------:R-:W-:-:S02]  /*17a0*/  IMAD.HI R2, R2, 0x66666667, RZ ;  /* 0x6666666702027827 */ /* 0x000fc400078e02ff */
[----:B------:R-:W-:-:S03]  /*17b0*/  SEL R134, R5, c[0x0][0x338], P1 ;  /* 0x0000ce0005867a07 */ /* 0x000fc60000800000 */
[----:B------:R-:W-:-:S04]  /*17c0*/  SHF.R.U32.HI R3, RZ, 0x1f, R2 ;  /* 0x0000001fff037819 */ /* 0x000fc80000011602 */
[----:B------:R-:W-:Y:S01]  /*17d0*/  LEA.HI.SX32 R151, R2, R3, 0x1b ;  /* 0x0000000302977211 */ /* 0x000fe200078fdaff */
[----:B------:R-:W-:Y:S01]  /*17e0*/  IMAD.MOV.U32 R2, RZ, RZ, RZ ;  /* 0x000000ffff027224 */ /* 0x000fe200078e00ff */
[----:B------:R-:W-:Y:S05]  /*17f0*/  @!P0 BRA `(.L_x_215) ;  /* 0x000001c000008947 */ /* 0x000fea0003800000 */
        /* <DEDUP_REMOVED lines=11> */
[----:B------:R-:W-:Y:S02]  /*18b0*/  IMAD.MOV.U32 R4, RZ, RZ, RZ ;  /* 0x000000ffff047224 */ /* 0x000fe400078e00ff */
        /* <DEDUP_REMOVED lines=16> */
.L_x_215:
[----:B------:R-:W-:Y:S05]  /*19c0*/  BSYNC B0 ;  /* 0x0000000000007941 */ /* 0x000fea0003800000 */
.L_x_214:
[----:B------:R-:W2:Y:S01]  /*19d0*/  LDL R39, [R1+0x24] ;  /* 0x0000240001277983 */ /* 0x000ea20000100800 */
[----:B------:R-:W-:-:S03]  /*19e0*/  IMAD R3, R15, R2, RZ ;  /* 0x000000020f037224 */ /* 0x000fc600078e02ff */
[----:B------:R-:W3:Y:S01]  /*19f0*/  LDL R38, [R1+0x2c] ;  /* 0x00002c0001267983 */ /* 0x000ee20000100800 */
[----:B------:R-:W-:-:S03]  /*1a00*/  IMAD.IADD R2, R3, 0x1, R2 ;  /* 0x0000000103027824 */ /* 0x000fc600078e0202 */
[----:B-1----:R-:W1:Y:S02]  /*1a10*/  S2R R15, SR_TID.X ;  /* 0x00000000000f7919 */ /* 0x002e640000002100 */
[----:B------:R-:W-:Y:S01]  /*1a20*/  IMNMX R2, R151, R2, PT ;  /* 0x0000000297027217 */ /* 0x000fe20003800200 */
[----:B------:R-:W-:-:S04]  /*1a30*/  IMAD R3, R3, 0x50, -R6 ;  /* 0x0000005003037824 */ /* 0x000fc800078e0a06 */
[----:B------:R-:W-:Y:S01]  /*1a40*/  IMAD R2, R2, 0x50, -R6 ;  /* 0x0000005002027824 */ /* 0x000fe200078e0a06 */
[----:B------:R-:W-:-:S04]  /*1a50*/  IMNMX R3, RZ, R3, !PT ;  /* 0x00000003ff037217 */ /* 0x000fc80007800200 */
[----:B------:R-:W-:-:S04]  /*1a60*/  IMNMX R2, R2, R0, PT ;  /* 0x0000000002027217 */ /* 0x000fc80003800200 */
[----:B------:R-:W-:Y:S02]  /*1a70*/  ISETP.GT.AND P0, PT, R2, R3, PT ;  /* 0x000000030200720c */ /* 0x000fe40003f04270 */
[----:B-1----:R-:W-:-:S04]  /*1a80*/  SHF.R.S32.HI R7, RZ, 0x1f, R15 ;  /* 0x0000001fff077819 */ /* 0x002fc8000001140f */
[----:B------:R-:W-:-:S07]  /*1a90*/  LEA.HI R8, R7, R15, RZ, 0x2 ;  /* 0x0000000f07087211 */ /* 0x000fce00078f10ff */
[----:B------:R-:W-:Y:S02]  /*1aa0*/  @P0 IADD3 R2, R2, 0x4f, RZ ;  /* 0x0000004f02020810 */ /* 0x000fe40007ffe0ff */
[----:B------:R-:W-:Y:S01]  /*1ab0*/  SHF.R.S32.HI R6, RZ, 0x1f, R8 ;  /* 0x0000001fff067819 */ /* 0x000fe20000011408 */
[----:B------:R-:W-:-:S03]  /*1ac0*/  IMAD.WIDE.U32 R4, R3, -0x33333333, RZ ;  /* 0xcccccccd03047825 */ /* 0x000fc600078e00ff */
[----:B------:R-:W-:Y:S01]  /*1ad0*/  LEA.HI R3, R6, R240, RZ, 0x3 ;  /* 0x000000f006037211 */ /* 0x000fe200078f18ff */
[----:B------:R-:W-:Y:S01]  /*1ae0*/  @P0 IMAD.HI R2, R2, 0x66666667, RZ ;  /* 0x6666666702020827 */ /* 0x000fe200078e02ff */
[----:B------:R-:W-:Y:S02]  /*1af0*/  SHF.R.U32.HI R128, RZ, 0x6, R5 ;  /* 0x00000006ff807819 */ /* 0x000fe40000011605 */
[----:B------:R-:W-:Y:S02]  /*1b00*/  LOP3.LUT R3, R3, 0xfffffff8, RZ, 0xc0, !PT ;  /* 0xfffffff803037812 */ /* 0x000fe400078ec0ff */
[----:B------:R-:W-:Y:S02]  /*1b10*/  @P0 SHF.R.U32.HI R5, RZ, 0x1f, R2 ;  /* 0x0000001fff050819 */ /* 0x000fe40000011602 */
[C---:B------:R-:W-:Y:S01]  /*1b20*/  IADD3 R149, R240.reuse, 0x40, RZ ;  /* 0x00000040f0957810 */ /* 0x040fe20007ffe0ff */
[C---:B------:R-:W-:Y:S01]  /*1b30*/  IMAD.IADD R3, R240.reuse, 0x1, -R3 ;  /* 0x00000001f0037824 */ /* 0x040fe200078e0a03 */
[----:B------:R-:W-:Y:S01]  /*1b40*/  IADD3 R139, R240, 0x20, RZ ;  /* 0x00000020f08b7810 */ /* 0x000fe20007ffe0ff */
[----:B------:R-:W-:Y:S01]  /*1b50*/  IMAD.MOV.U32 R4, RZ, RZ, R128 ;  /* 0x000000ffff047224 */ /* 0x000fe200078e0080 */
[----:B------:R-:W-:Y:S01]  /*1b60*/  @P0 LEA.HI.SX32 R4, R2, R5, 0x1b ;  /* 0x0000000502040211 */ /* 0x000fe200078fdaff */
[----:B------:R-:W-:Y:S01]  /*1b70*/  IMAD.SHL.U32 R2, R149, 0x40, RZ ;  /* 0x0000004095027824 */ /* 0x000fe200078e00ff */
[----:B------:R-:W-:-:S02]  /*1b80*/  LOP3.LUT R5, R8, 0xfffffffc, RZ, 0xc0, !PT ;  /* 0xfffffffc08057812 */ /* 0x000fc400078ec0ff */
[----:B------:R-:W-:Y:S01]  /*1b90*/  LOP3.LUT P1, RZ, R3, 0x4, RZ, 0xc0, !PT ;  /* 0x0000000403ff7812 */ /* 0x000fe2000782c0ff */
[----:B------:R-:W-:Y:S01]  /*1ba0*/  IMAD.SHL.U32 R3, R139, 0x40, RZ ;  /* 0x000000408b037824 */ /* 0x000fe200078e00ff */
[-C--:B------:R-:W-:Y:S02]  /*1bb0*/  LEA.HI R188, R7, R15.reuse, RZ, 0x5 ;  /* 0x0000000f07bc7211 */ /* 0x080fe400078f28ff */
[----:B------:R-:W-:Y:S01]  /*1bc0*/  LOP3.LUT R150, R2, 0x1c0, RZ, 0xc0, !PT ;  /* 0x000001c002967812 */ /* 0x000fe200078ec0ff */
[----:B------:R-:W-:Y:S01]  /*1bd0*/  IMAD.IADD R2, R15, 0x1, -R5 ;  /* 0x000000010f027824 */ /* 0x000fe200078e0a05 */
[----:B------:R-:W-:Y:S02]  /*1be0*/  LOP3.LUT R148, R3, 0x1c0, RZ, 0xc0, !PT ;  /* 0x000001c003947812 */ /* 0x000fe400078ec0ff */
[----:B------:R-:W-:Y:S01]  /*1bf0*/  SHF.R.S32.HI R3, RZ, 0x5, R188 ;  /* 0x00000005ff037819 */ /* 0x000fe200000114bc */
[----:B------:R-:W-:Y:S01]  /*1c00*/  IMAD.SHL.U32 R32, R2, 0x8, RZ ;  /* 0x0000000802207824 */ /* 0x000fe200078e00ff */
[----:B------:R-:W-:-:S02]  /*1c10*/  LEA.HI R6, R7, R15, RZ, 0x3 ;  /* 0x0000000f07067211 */ /* 0x000fc400078f18ff */
[----:B------:R-:W-:Y:S01]  /*1c20*/  ISETP.GT.AND P0, PT, R4, R128, PT ;  /* 0x000000800400720c */ /* 0x000fe20003f04270 */
[----:B------:R-:W-:Y:S01]  /*1c30*/  IMAD.SHL.U32 R152, R3, 0x200, RZ ;  /* 0x0000020003987824 */ /* 0x000fe200078e00ff */
[----:B------:R-:W-:Y:S02]  /*1c40*/  SHF.R.S32.HI R7, RZ, 0x1f, R139 ;  /* 0x0000001fff077819 */ /* 0x000fe4000001148b */
[----:B------:R-:W-:Y:S02]  /*1c50*/  SHF.R.S32.HI R9, RZ, 0x1f, R149 ;  /* 0x0000001fff097819 */ /* 0x000fe40000011495 */
[----:B------:R-:W-:Y:S01]  /*1c60*/  LOP3.LUT R8, R6, 0xfffffff8, RZ, 0xc0, !PT ;  /* 0xfffffff806087812 */ /* 0x000fe200078ec0ff */
[----:B------:R-:W-:Y:S01]  /*1c70*/  IMAD.SHL.U32 R28, R2, 0x4, RZ ;  /* 0x00000004021c7824 */ /* 0x000fe200078e00ff */
[----:B------:R-:W-:Y:S01]  /*1c80*/  SHF.R.S32.HI R138, RZ, 0x3, R6 ;  /* 0x00000003ff8a7819 */ /* 0x000fe20000011406 */
[----:B------:R-:W-:Y:S01]  /*1c90*/  IMAD.MOV.U32 R10, RZ, RZ, 0x40 ;  /* 0x00000040ff0a7424 */ /* 0x000fe200078e00ff */
[----:B------:R-:W-:Y:S01]  /*1ca0*/  LEA.HI R7, R7, R139, RZ, 0x3 ;  /* 0x0000008b07077211 */ /* 0x000fe200078f18ff */
[----:B------:R-:W-:Y:S01]  /*1cb0*/  IMAD.IADD R164, R15, 0x1, -R8 ;  /* 0x000000010fa47824 */ /* 0x000fe200078e0a08 */
[----:B------:R-:W-:-:S03]  /*1cc0*/  LEA.HI R6, R9, R149, RZ, 0x3 ;  /* 0x0000009509067211 */ /* 0x000fc600078f18ff */
[----:B------:R-:W-:Y:S02]  /*1cd0*/  IMAD.SHL.U32 R7, R7, 0x40, RZ ;  /* 0x0000004007077824 */ /* 0x000fe400078e00ff */
[----:B------:R-:W-:Y:S02]  /*1ce0*/  IMAD.SHL.U32 R6, R6, 0x40, RZ ;  /* 0x0000004006067824 */ /* 0x000fe400078e00ff */
[----:B------:R-:W-:Y:S01]  /*1cf0*/  IMAD.SHL.U32 R132, R164, 0x8, RZ ;  /* 0x00000008a4847824 */ /* 0x000fe200078e00ff */
[----:B------:R-:W-:Y:S02]  /*1d00*/  SHF.R.S32.HI R184, RZ, 0x1f, R138 ;  /* 0x0000001fffb87819 */ /* 0x000fe4000001148a */
[----:B------:R-:W-:Y:S02]  /*1d10*/  SHF.R.U32.HI R185, RZ, 0x3, R148 ;  /* 0x00000003ffb97819 */ /* 0x000fe40000011694 */
[----:B------:R-:W-:Y:S02]  /*1d20*/  SHF.R.U32.HI R186, RZ, 0x3, R150 ;  /* 0x00000003ffba7819 */ /* 0x000fe40000011696 */
[----:B------:R-:W-:-:S02]  /*1d30*/  LOP3.LUT R161, R7, 0xfffffe00, RZ, 0xc0, !PT ;  /* 0xfffffe0007a17812 */ /* 0x000fc400078ec0ff */
[----:B------:R-:W-:Y:S02]  /*1d40*/  LOP3.LUT R162, R6, 0xfffffe00, RZ, 0xc0, !PT ;  /* 0xfffffe0006a27812 */ /* 0x000fe400078ec0ff */
[----:B------:R-:W-:Y:S02]  /*1d50*/  SHF.R.S32.HI R33, RZ, 0x1f, R32 ;  /* 0x0000001fff217819 */ /* 0x000fe40000011420 */
[----:B------:R-:W-:Y:S02]  /*1d60*/  SHF.R.S32.HI R133, RZ, 0x1f, R132 ;  /* 0x0000001fff857819 */ /* 0x000fe40000011484 */
[----:B------:R-:W-:Y:S02]  /*1d70*/  IADD3 R30, R28, 0x10, RZ ;  /* 0x000000101c1e7810 */ /* 0x000fe40007ffe0ff */
[----:B--2---:R-:W-:-:S04]  /*1d80*/  LOP3.LUT R3, R39, 0x18, R32, 0xf8, !PT ;  /* 0x0000001827037812 */ /* 0x004fc800078ef820 */
[----:B---3--:R-:W-:-:S04]  /*1d90*/  LOP3.LUT R2, R152, R3, R38, 0xf6, !PT ;  /* 0x0000000398027212 */ /* 0x008fc800078ef626 */
[----:B------:R-:W-:Y:S02]  /*1da0*/  LEA R81, R2, 0x100, 0x1 ;  /* 0x0000010002517811 */ /* 0x000fe400078e08ff */
[----:B------:R-:W-:-:S05]  /*1db0*/  SEL R2, R10, 0xffffffc0, !P1 ;  /* 0xffffffc00a027807 */ /* 0x000fca0004800000 */
[----:B------:R-:W-:Y:S01]  /*1dc0*/  IMAD.IADD R82, R2, 0x1, R81 ;  /* 0x0000000102527824 */ /* 0x000fe200078e0251 */
[----:B------:R-:W-:Y:S05]  /*1dd0*/  @!P0 BRA `(.L_x_216) ;  /* 0x000054d000008947 */ /* 0x000fea0003800000 */
[----:B------:R-:W-:-:S04]  /*1de0*/  ISETP.NE.U32.AND P0, PT, RZ, c[0x0][0x340], PT ;  /* 0x0000d000ff007a0c */ /* 0x000fc80003f05070 */
[----:B------:R-:W-:-:S13]  /*1df0*/  ISETP.NE.AND.EX P4, PT, RZ, c[0x0][0x344], PT, P0 ;  /* 0x0000d100ff007a0c */ /* 0x000fda0003f85300 */
[----:B------:R-:W-:-:S05]  /*1e00*/  @P4 IMAD.WIDE R2, R246, R14, c[0x0][0x340] ;  /* 0x0000d000f6024625 */ /* 0x000fca00078e020e */
[----:B------:R1:W2:Y:S01]  /*1e10*/  @P4 LDG.E R25, [R2.64] ;  /* 0x0000000802194981 */ /* 0x0002a2000c1e1900 */
[----:B------:R-:W-:Y:S01]  /*1e20*/  IADD3 R123, P0, R138, R12, RZ ;  /* 0x0000000c8a7b7210 */ /* 0x000fe20007f1e0ff */
[----:B------:R-:W-:Y:S01]  /*1e30*/  IMAD.MOV.U32 R142, RZ, RZ, 0x50 ;  /* 0x00000050ff8e7424 */ /* 0x000fe200078e00ff */
[----:B------:R-:W-:Y:S01]  /*1e40*/  IADD3 R36, R4, -0x1, RZ ;  /* 0xffffffff04247810 */ /* 0x000fe20007ffe0ff */
[----:B------:R-:W-:Y:S01]  /*1e50*/  IMAD.MOV.U32 R153, RZ, RZ, c[0x0][0x238] ;  /* 0x00008e00ff997624 */ /* 0x000fe200078e00ff */
[----:B------:R-:W-:Y:S01]  /*1e60*/  LEA.HI.X.SX32 R131, R12, R184, 0x1, P0 ;  /* 0x000000b80c837211 */ /* 0x000fe200000f0eff */
[----:B------:R-:W-:Y:S01]  /*1e70*/  IMAD R170, R142, c[0x0][0x23c], RZ ;  /* 0x00008f008eaa7a24 */ /* 0x000fe200078e02ff */
[----:B------:R-:W-:Y:S01]  /*1e80*/  IADD3 R114, -R138, R0, RZ ;  /* 0x000000008a727210 */ /* 0x000fe20007ffe1ff */
[----:B------:R-:W-:Y:S01]  /*1e90*/  IMAD.WIDE.U32 R146, R142, c[0x0][0x238], RZ ;  /* 0x00008e008e927a25 */ /* 0x000fe200078e00ff */
[----:B------:R-:W-:Y:S02]  /*1ea0*/  SEL R31, R137, RZ, !P5 ;  /* 0x000000ff891f7207 */ /* 0x000fe40006800000 */
[----:B------:R-:W-:Y:S01]  /*1eb0*/  SEL R27, R246, RZ, !P5 ;  /* 0x000000fff61b7207 */ /* 0x000fe20006800000 */
[----:B------:R-:W-:Y:S01]  /*1ec0*/  IMAD R5, R131, c[0x0][0x238], RZ ;  /* 0x00008e0083057a24 */ /* 0x000fe200078e02ff */
[----:B------:R-:W-:Y:S01]  /*1ed0*/  ISETP.GE.AND P6, PT, R132, c[0x0][0x1d4], PT ;  /* 0x0000750084007a0c */ /* 0x000fe20003fc6270 */
[----:B------:R-:W-:Y:S01]  /*1ee0*/  IMAD R8, R36, -0x50, R114 ;  /* 0xffffffb024087824 */ /* 0x000fe200078e0272 */
[----:B------:R-:W-:Y:S01]  /*1ef0*/  MOV R37, c[0x0][0x23c] ;  /* 0x00008f0000257a02 */ /* 0x000fe20000000f00 */
[----:B------:R-:W-:Y:S01]  /*1f00*/  IMAD R5, R123, c[0x0][0x23c], R5 ;  /* 0x00008f007b057a24 */ /* 0x000fe200078e0205 */
[----:B------:R-:W-:Y:S01]  /*1f10*/  IADD3 R26, R11, R159, RZ ;  /* 0x0000009f0b1a7210 */ /* 0x000fe20007ffe0ff */
[----:B------:R-:W-:Y:S01]  /*1f20*/  IMAD R4, R31, c[0x0][0x248], RZ ;  /* 0x000092001f047a24 */ /* 0x000fe200078e02ff */
[C---:B------:R-:W-:Y:S01]  /*1f30*/  ISETP.GE.AND P3, PT, R8.reuse, 0x11, PT ;  /* 0x000000110800780c */ /* 0x040fe20003f66270 */
[----:B------:R-:W-:Y:S01]  /*1f40*/  IMAD.IADD R170, R147, 0x1, R170 ;  /* 0x0000000193aa7824 */ /* 0x000fe200078e02aa */
[----:B------:R-:W-:Y:S01]  /*1f50*/  ISETP.GE.AND P0, PT, R8, 0x1, PT ;  /* 0x000000010800780c */ /* 0x000fe20003f06270 */
[----:B------:R-:W-:Y:S01]  /*1f60*/  IMAD R4, R27, c[0x0][0x24c], R4 ;  /* 0x000093001b047a24 */ /* 0x000fe200078e0204 */
[----:B------:R-:W-:Y:S01]  /*1f70*/  SHF.R.S32.HI R35, RZ, 0x1f, R240 ;  /* 0x0000001fff237819 */ /* 0x000fe200000114f0 */
[----:B------:R-:W-:Y:S01]  /*1f80*/  IMAD.WIDE.U32 R14, R153, 0x20, RZ ;  /* 0x00000020990e7825 */ /* 0x000fe200078e00ff */
[----:B------:R-:W-:-:S02]  /*1f90*/  SHF.R.S32.HI R34, RZ, 0x1f, R26 ;  /* 0x0000001fff227819 */ /* 0x000fc4000001141a */
[----:B------:R-:W-:Y:S01]  /*1fa0*/  SHF.R.S32.HI R29, RZ, 0x1f, R28 ;  /* 0x0000001fff1d7819 */ /* 0x000fe2000001141c */
[----:B-1----:R-:W-:Y:S01]  /*1fb0*/  IMAD.WIDE.U32 R2, R123, c[0x0][0x238], R132 ;  /* 0x00008e007b027a25 */ /* 0x002fe200078e0084 */
[----:B------:R-:W-:Y:S02]  /*1fc0*/  ISETP.NE.AND P5, PT, R13, RZ, PT ;  /* 0x000000ff0d00720c */ /* 0x000fe40003fa5270 */
[----:B------:R-:W-:Y:S01]  /*1fd0*/  IADD3 R91, R32, 0x20, RZ ;  /* 0x00000020205b7810 */ /* 0x000fe20007ffe0ff */
[----:B------:R-:W-:Y:S01]  /*1fe0*/  IMAD.IADD R3, R3, 0x1, R5 ;  /* 0x0000000103037824 */ /* 0x000fe200078e0205 */
[----:B------:R-:W-:Y:S01]  /*1ff0*/  LOP3.LUT R245, R245, 0xfffffffe, RZ, 0xc0, !PT ;  /* 0xfffffffef5f57812 */ /* 0x000fe200078ec0ff */
[----:B------:R-:W-:Y:S01]  /*2000*/  IMAD.SHL.U32 R17, R37, 0x20, RZ ;  /* 0x0000002025117824 */ /* 0x000fe200078e00ff */
[----:B------:R-:W-:Y:S01]  /*2010*/  MOV R155, c[0x0][0x290] ;  /* 0x0000a400009b7a02 */ /* 0x000fe20000000f00 */
[----:B------:R-:W-:Y:S01]  /*2020*/  IMAD.WIDE.U32 R2, R40, c[0x0][0x240], R2 ;  /* 0x0000900028027a25 */ /* 0x000fe200078e0002 */
[----:B------:R-:W-:-:S02]  /*2030*/  @P6 LOP3.LUT R245, R245, 0x1, RZ, 0xfc, !PT ;  /* 0x00000001f5f56812 */ /* 0x000fc400078efcff */
[----:B------:R-:W-:Y:S01]  /*2040*/  MOV R154, c[0x0][0x280] ;  /* 0x0000a000009a7a02 */ /* 0x000fe20000000f00 */
[----:B------:R-:W-:Y:S01]  /*2050*/  IMAD R3, R40, c[0x0][0x244], R3 ;  /* 0x0000910028037a24 */ /* 0x000fe200078e0203 */
[----:B------:R-:W-:Y:S01]  /*2060*/  LOP3.LUT R245, R245, 0xfffffffd, RZ, 0xc0, !PT ;  /* 0xfffffffdf5f57812 */ /* 0x000fe200078ec0ff */
[----:B------:R-:W-:Y:S01]  /*2070*/  IMAD.WIDE.U32 R10, R26, c[0x0][0x1e0], RZ ;  /* 0x000078001a0a7a25 */ /* 0x000fe200078e00ff */
[----:B------:R-:W-:-:S03]  /*2080*/  SHF.L.U32 R173, R154, 0x5, RZ ;  /* 0x000000059aad7819 */ /* 0x000fc600000006ff */
[----:B------:R-:W-:Y:S01]  /*2090*/  IMAD.WIDE.U32 R116, R27, c[0x0][0x248], R2 ;  /* 0x000092001b747a25 */ /* 0x000fe200078e0002 */
[----:B------:R-:W-:-:S03]  /*20a0*/  SHF.R.S32.HI R3, RZ, 0x1f, R36 ;  /* 0x0000001fff037819 */ /* 0x000fc60000011424 */
[----:B------:R-:W-:Y:S01]  /*20b0*/  IMAD R2, R170, R36, RZ ;  /* 0x00000024aa027224 */ /* 0x000fe200078e02ff */
[----:B------:R-:W-:Y:S01]  /*20c0*/  MOV R112, R116 ;  /* 0x0000007400707202 */ /* 0x000fe20000000f00 */
[----:B------:R-:W-:Y:S02]  /*20d0*/  IMAD.IADD R113, R117, 0x1, R4 ;  /* 0x0000000175717824 */ /* 0x000fe400078e0204 */
[-C--:B------:R-:W-:Y:S02]  /*20e0*/  IMAD R4, R3, R146.reuse, R2 ;  /* 0x0000009203047224 */ /* 0x080fe400078e0202 */
[----:B------:R-:W-:-:S04]  /*20f0*/  IMAD.WIDE.U32 R2, R36, R146, R112 ;  /* 0x0000009224027225 */ /* 0x000fc800078e0070 */
[----:B------:R-:W-:Y:S01]  /*2100*/  IMAD.IADD R3, R3, 0x1, R4 ;  /* 0x0000000103037824 */ /* 0x000fe200078e0204 */
[----:B------:R-:W-:Y:S01]  /*2110*/  @P3 LEA R5, P1, R153, R2, 0x4 ;  /* 0x0000000299053211 */ /* 0x000fe200078220ff */
[----:B------:R-:W-:Y:S01]  /*2120*/  IMAD R12, R35, c[0x0][0x290], RZ ;  /* 0x0000a400230c7a24 */ /* 0x000fe200078e02ff */
[----:B------:R-:W-:Y:S01]  /*2130*/  @P0 LEA R6, P2, R2, c[0x0][0x220], 0x1 ;  /* 0x0000880002060a11 */ /* 0x000fe200078408ff */
[----:B------:R-:W-:Y:S01]  /*2140*/  IMAD.WIDE.U32 R180, R240, c[0x0][0x1e0], RZ ;  /* 0x00007800f0b47a25 */ /* 0x000fe200078e00ff */
[----:B------:R-:W-:Y:S02]  /*2150*/  @P3 LEA.HI.X R9, R153, R3, R37, 0x4, P1 ;  /* 0x0000000399093211 */ /* 0x000fe400008f2425 */
[----:B------:R-:W-:Y:S01]  /*2160*/  @P0 LEA.HI.X R7, R2, c[0x0][0x224], R3, 0x1, P2 ;  /* 0x0000890002070a11 */ /* 0x000fe200010f0c03 */
[----:B------:R-:W-:Y:S01]  /*2170*/  IMAD R24, R240, c[0x0][0x294], R12 ;  /* 0x0000a500f0187a24 */ /* 0x000fe200078e020c */
[C---:B------:R-:W-:Y:S01]  /*2180*/  @P3 LEA R4, P1, R5.reuse, c[0x0][0x220], 0x1 ;  /* 0x0000880005043a11 */ /* 0x040fe200078208ff */
[----:B------:R-:W-:Y:S01]  /*2190*/  IMAD.MOV.U32 R167, RZ, RZ, 0x5 ;  /* 0x00000005ffa77424 */ /* 0x000fe200078e00ff */
[C---:B------:R-:W-:Y:S01]  /*21a0*/  ISETP.GE.AND P2, PT, R8.reuse, 0x21, PT ;  /* 0x000000210800780c */ /* 0x040fe20003f46270 */
[----:B------:R-:W-:Y:S01]  /*21b0*/  @!PT LDS RZ, [RZ] ;  /* 0x00000000fffff984 */ /* 0x000fe20000000800 */
[----:B------:R-:W-:Y:S01]  /*21c0*/  @!PT LDS RZ, [RZ] ;  /* 0x00000000fffff984 */ /* 0x000fe20000000800 */
[----:B------:R-:W-:Y:S01]  /*21d0*/  @!PT LDS RZ, [RZ] ;  /* 0x00000000fffff984 */ /* 0x000fe20000000800 */
[----:B------:R1:W-:Y:S01]  /*21e0*/  @P0 LDGSTS.E.BYPASS.LTC128B.128 [R215+0x2900], [R6.64], !P6 ;  /* 0x0290000006d70fae */ /* 0x0003e2000f101d48 */
[----:B------:R-:W-:Y:S01]  /*21f0*/  @P3 LEA.HI.X R5, R5, c[0x0][0x224], R9, 0x1, P1 ;  /* 0x0000890005053a11 */ /* 0x000fe200008f0c09 */
[----:B------:R-:W-:Y:S01]  /*2200*/  IMAD.MOV.U32 R187, RZ, RZ, c[0x0][0x27c] ;  /* 0x00009f00ffbb7624 */ /* 0x000fe200078e00ff */
[C---:B------:R-:W-:Y:S01]  /*2210*/  ISETP.GE.AND P0, PT, R8.reuse, 0x31, PT ;  /* 0x000000310800780c */ /* 0x040fe20003f06270 */
[----:B------:R-:W-:Y:S01]  /*2220*/  IMAD.SHL.U32 R174, R155, 0x20, RZ ;  /* 0x000000209bae7824 */ /* 0x000fe200078e00ff */
[----:B------:R-:W-:Y:S01]  /*2230*/  ISETP.GE.AND P1, PT, R8, 0x41, PT ;  /* 0x000000410800780c */ /* 0x000fe20003f26270 */
[----:B------:R3:W-:Y:S01]  /*2240*/  @P3 LDGSTS.E.BYPASS.LTC128B.128 [R215+0x3100], [R4.64], !P6 ;  /* 0x0310000004d73fae */ /* 0x0007e2000f101d48 */
[----:B------:R-:W-:Y:S01]  /*2250*/  IMAD.WIDE.U32 R8, R240, c[0x0][0x290], R28 ;  /* 0x0000a400f0087a25 */ /* 0x000fe200078e001c */
[----:B------:R-:W-:-:S02]  /*2260*/  SHF.L.U64.HI R156, R154, R167, c[0x0][0x284] ;  /* 0x0000a1009a9c7619 */ /* 0x000fc400000102a7 */
[----:B------:R-:W-:Y:S01]  /*2270*/  SHF.L.U64.HI R157, R155, R167, c[0x0][0x294] ;  /* 0x0000a5009b9d7619 */ /* 0x000fe200000102a7 */
[----:B------:R-:W-:Y:S01]  /*2280*/  IMAD.IADD R13, R9, 0x1, R24 ;  /* 0x00000001090d7824 */ /* 0x000fe200078e0218 */
[----:B------:R-:W-:Y:S02]  /*2290*/  @P2 IADD3 R16, P3, R2, R14, RZ ;  /* 0x0000000e02102210 */ /* 0x000fe40007f7e0ff */
[----:B------:R-:W-:Y:S01]  /*22a0*/  MOV R12, R8 ;  /* 0x00000008000c7202 */ /* 0x000fe20000000f00 */
[----:B------:R-:W-:Y:S01]  /*22b0*/  IMAD.WIDE.U32 R8, R240, c[0x0][0x280], R32 ;  /* 0x0000a000f0087a25 */ /* 0x000fe200078e0020 */
[----:B------:R-:W-:Y:S02]  /*22c0*/  @P2 IADD3.X R17, R3, R15, R17, P3, !PT ;  /* 0x0000000f03112210 */ /* 0x000fe40001ffe411 */
[----:B------:R-:W-:Y:S01]  /*22d0*/  @P2 LEA R20, P3, R16, c[0x0][0x220], 0x1 ;  /* 0x0000880010142a11 */ /* 0x000fe200078608ff */
[----:B------:R-:W-:Y:S02]  /*22e0*/  @P0 IMAD R18, R37, 0x30, RZ ;  /* 0x0000003025120824 */ /* 0x000fe400078e02ff */
[----:B-----5:R-:W-:Y:S01]  /*22f0*/  IMAD.WIDE.U32 R98, R136, c[0x0][0x290], R12 ;  /* 0x0000a40088627a25 */ /* 0x020fe200078e000c */
[----:B------:R-:W-:-:S03]  /*2300*/  @P2 LEA.HI.X R21, R16, c[0x0][0x224], R17, 0x1, P3 ;  /* 0x0000890010152a11 */ /* 0x000fc600018f0c11 */
[C---:B------:R-:W-:Y:S02]  /*2310*/  IMAD.WIDE.U32 R16, R240.reuse, c[0x0][0x290], R32 ;  /* 0x0000a400f0107a25 */ /* 0x040fe400078e0020 */
[----:B------:R4:W-:Y:S02]  /*2320*/  @P2 LDGSTS.E.BYPASS.LTC128B.128 [R215+0x3900], [R20.64], !P6 ;  /* 0x0390000014d72fae */ /* 0x0009e4000f101d48 */
[----:B-1----:R-:W-:-:S04]  /*2330*/  IMAD.WIDE.U32 R6, R240, c[0x0][0x280], R28 ;  /* 0x0000a000f0067a25 */ /* 0x002fc800078e001c */
[----:B---3--:R-:W-:Y:S02]  /*2340*/  IMAD R5, R35, c[0x0][0x280], RZ ;  /* 0x0000a00023057a24 */ /* 0x008fe400078e02ff */
[----:B------:R-:W-:Y:S02]  /*2350*/  IMAD R4, R34, c[0x0][0x1e0], RZ ;  /* 0x0000780022047a24 */ /* 0x000fe400078e02ff */
[----:B------:R-:W-:Y:S02]  /*2360*/  IMAD R23, R240, c[0x0][0x284], R5 ;  /* 0x0000a100f0177a24 */ /* 0x000fe400078e0205 */
[----:B------:R-:W-:Y:S02]  /*2370*/  IMAD R4, R26, c[0x0][0x1e4], R4 ;  /* 0x000079001a047a24 */ /* 0x000fe400078e0204 */
[----:B------:R-:W-:Y:S01]  /*2380*/  IMAD.MOV.U32 R14, RZ, RZ, R6 ;  /* 0x000000ffff0e7224 */ /* 0x000fe200078e0006 */
[----:B------:R-:W-:Y:S01]  /*2390*/  IADD3 R15, R7, R23, RZ ;  /* 0x00000017070f7210 */ /* 0x000fe20007ffe0ff */
[----:B------:R-:W-:Y:S01]  /*23a0*/  IMAD.MOV.U32 R6, RZ, RZ, R10 ;  /* 0x000000ffff067224 */ /* 0x000fe200078e000a */
[----:B------:R-:W-:Y:S01]  /*23b0*/  IADD3 R7, R11, R4, RZ ;  /* 0x000000040b077210 */ /* 0x000fe20007ffe0ff */
[----:B------:R-:W-:-:S04]  /*23c0*/  @P0 IMAD.WIDE.U32 R4, R153, 0x30, R2 ;  /* 0x0000003099040825 */ /* 0x000fc800078e0002 */
[----:B------:R-:W-:Y:S01]  /*23d0*/  IMAD.WIDE.U32 R10, R40, c[0x0][0x1e8], R6 ;  /* 0x00007a00280a7a25 */ /* 0x000fe200078e0006 */
[----:B------:R-:W-:Y:S02]  /*23e0*/  @P0 IADD3 R5, R5, R18, RZ ;  /* 0x0000001205050210 */ /* 0x000fe40007ffe0ff */
[----:B------:R-:W-:Y:S01]  /*23f0*/  @P0 LEA R18, P3, R4, c[0x0][0x220], 0x1 ;  /* 0x0000880004120a11 */ /* 0x000fe200078608ff */
[----:B------:R-:W-:Y:S02]  /*2400*/  IMAD.IADD R7, R23, 0x1, R9 ;  /* 0x0000000117077824 */ /* 0x000fe400078e0209 */
[----:B------:R-:W-:Y:S01]  /*2410*/  IMAD R9, R40, c[0x0][0x1ec], R11 ;  /* 0x00007b0028097a24 */ /* 0x000fe200078e020b */
[----:B------:R-:W-:Y:S01]  /*2420*/  @P0 LEA.HI.X R19, R4, c[0x0][0x224], R5, 0x1, P3 ;  /* 0x0000890004130a11 */ /* 0x000fe200018f0c05 */
[----:B------:R-:W-:Y:S01]  /*2430*/  IMAD.MOV.U32 R6, RZ, RZ, R8 ;  /* 0x000000ffff067224 */ /* 0x000fe200078e0008 */
[C---:B------:R-:W-:Y:S01]  /*2440*/  @P1 LEA R22, P3, R153.reuse, R2, 0x6 ;  /* 0x0000000299161211 */ /* 0x040fe200078630ff */
[----:B------:R-:W-:Y:S01]  /*2450*/  IMAD.MOV.U32 R8, RZ, RZ, R10 ;  /* 0x000000ffff087224 */ /* 0x000fe200078e000a */
[----:B------:R-:W-:Y:S01]  /*2460*/  IADD3 R5, R24, R17, RZ ;  /* 0x0000001118057210 */ /* 0x000fe20007ffe0ff */
[----:B------:R1:W-:Y:S01]  /*2470*/  @P0 LDGSTS.E.BYPASS.LTC128B.128 [R215+0x4100], [R18.64], !P6 ;  /* 0x0410000012d70fae */ /* 0x0003e2000f101d48 */
[----:B------:R-:W-:Y:S01]  /*2480*/  @P1 LEA.HI.X R3, R153, R3, R37, 0x6, P3 ;  /* 0x0000000399031211 */ /* 0x000fe200018f3425 */
[----:B------:R-:W-:Y:S01]  /*2490*/  IMAD.WIDE.U32 R100, R136, c[0x0][0x280], R14 ;  /* 0x0000a00088647a25 */ /* 0x000fe200078e000e */
[----:B------:R-:W-:-:S02]  /*24a0*/  @P1 LEA R2, P3, R22, c[0x0][0x220], 0x1 ;  /* 0x0000880016021a11 */ /* 0x000fc400078608ff */
[----:B------:R-:W-:Y:S01]  /*24b0*/  MOV R4, R16 ;  /* 0x0000001000047202 */ /* 0x000fe20000000f00 */
[----:B------:R-:W-:Y:S01]  /*24c0*/  IMAD.WIDE.U32 R96, R136, c[0x0][0x280], R6 ;  /* 0x0000a00088607a25 */ /* 0x000fe200078e0006 */
[----:B------:R-:W-:Y:S02]  /*24d0*/  @P1 LEA.HI.X R3, R22, c[0x0][0x224], R3, 0x1, P3 ;  /* 0x0000890016031a11 */ /* 0x000fe400018f0c03 */
[----:B------:R-:W-:Y:S01]  /*24e0*/  ISETP.GE.AND P0, PT, R91, c[0x0][0x1d4], PT ;  /* 0x000075005b007a0c */ /* 0x000fe20003f06270 */
[----:B------:R-:W-:Y:S01]  /*24f0*/  IMAD.WIDE.U32 R94, R136, c[0x0][0x290], R4 ;  /* 0x0000a400885e7a25 */ /* 0x000fe200078e0004 */
[----:B------:R-:W-:Y:S01]  /*2500*/  SHF.L.U32 R10, R187, 0x1, RZ ;  /* 0x00000001bb0a7819 */ /* 0x000fe200000006ff */
[----:B------:R3:W-:Y:S01]  /*2510*/  @P1 LDGSTS.E.BYPASS.LTC128B.128 [R215+0x4900], [R2.64], !P6 ;  /* 0x0490000002d71fae */ /* 0x0007e2000f101d48 */
[----:B------:R-:W-:-:S03]  /*2520*/  ISETP.GE.AND P6, PT, R32, c[0x0][0x1d4], PT ;  /* 0x0000750020007a0c */ /* 0x000fc60003fc6270 */
[----:B------:R-:W0:Y:S01]  /*2530*/  LDGDEPBAR ;  /* 0x00000000000079af */ /* 0x000e220000000000 */
[----:B------:R-:W-:Y:S05]  /*2540*/  WARPSYNC 0xffffffff ;  /* 0xffffffff00007948 */ /* 0x000fea0003800000 */
[----:B------:R-:W-:Y:S02]  /*2550*/  @P0 LOP3.LUT R245, R245, 0x2, RZ, 0xfc, !PT ;  /* 0x00000002f5f50812 */ /* 0x000fe400078efcff */
[----:B---3--:R-:W-:Y:S01]  /*2560*/  SHF.R.S32.HI R2, RZ, 0x1f, R136 ;  /* 0x0000001fff027819 */ /* 0x008fe20000011488 */
[----:B------:R-:W-:-:S04]  /*2570*/  IMAD R3, R35, c[0x0][0x1e0], RZ ;  /* 0x0000780023037a24 */ /* 0x000fc800078e02ff */
[C---:B------:R-:W-:Y:S02]  /*2580*/  IMAD R11, R2.reuse, c[0x0][0x280], RZ ;  /* 0x0000a000020b7a24 */ /* 0x040fe400078e02ff */
[----:B-1----:R-:W-:Y:S02]  /*2590*/  IMAD R18, R2, c[0x0][0x290], RZ ;  /* 0x0000a40002127a24 */ /* 0x002fe400078e02ff */
[----:B------:R-:W-:Y:S02]  /*25a0*/  IMAD R16, R240, c[0x0][0x1e4], R3 ;  /* 0x00007900f0107a24 */ /* 0x000fe400078e0203 */
[----:B------:R-:W-:Y:S02]  /*25b0*/  IMAD R3, R136, c[0x0][0x284], R11 ;  /* 0x0000a10088037a24 */ /* 0x000fe400078e020b */
[----:B------:R-:W-:-:S03]  /*25c0*/  IMAD.IADD R122, R181, 0x1, R16 ;  /* 0x00000001b57a7824 */ /* 0x000fc600078e0210 */
[----:B------:R-:W-:Y:S02]  /*25d0*/  IADD3 R111, R101, R3, RZ ;  /* 0x00000003656f7210 */ /* 0x000fe40007ffe0ff */
[----:B------:R-:W-:Y:S02]  /*25e0*/  IADD3 R108, R3, R97, RZ ;  /* 0x00000061036c7210 */ /* 0x000fe40007ffe0ff */
[----:B--2---:R-:W-:Y:S01]  /*25f0*/  @P4 SHF.R.S32.HI R2, RZ, 0x1f, R25 ;  /* 0x0000001fff024819 */ /* 0x004fe20000011419 */
[----:B------:R-:W-:Y:S01]  /*2600*/  @!P4 IMAD.MOV.U32 R2, RZ, RZ, R137 ;  /* 0x000000ffff02c224 */ /* 0x000fe200078e0089 */
[----:B------:R-:W-:-:S04]  /*2610*/  @!P4 MOV R25, R246 ;  /* 0x000000f60019c202 */ /* 0x000fc80000000f00 */
[----:B------:R-:W-:Y:S01]  /*2620*/  SEL R17, R2, RZ, !P5 ;  /* 0x000000ff02117207 */ /* 0x000fe20006800000 */
[----:B------:R-:W-:Y:S01]  /*2630*/  IMAD R2, R136, c[0x0][0x294], R18 ;  /* 0x0000a50088027a24 */ /* 0x000fe200078e0212 */
[----:B------:R-:W-:-:S03]  /*2640*/  SEL R11, R25, RZ, !P5 ;  /* 0x000000ff190b7207 */ /* 0x000fc60006800000 */
[----:B------:R-:W-:Y:S01]  /*2650*/  IMAD R16, R17, c[0x0][0x1f0], RZ ;  /* 0x00007c0011107a24 */ /* 0x000fe200078e02ff */
[----:B------:R-:W-:Y:S01]  /*2660*/  IADD3 R107, R2, R95, RZ ;  /* 0x0000005f026b7210 */ /* 0x000fe20007ffe0ff */
[----:B------:R-:W-:-:S04]  /*2670*/  IMAD.WIDE.U32 R84, R11, c[0x0][0x1f0], R8 ;  /* 0x00007c000b547a25 */ /* 0x000fc800078e0008 */
[----:B------:R-:W-:Y:S01]  /*2680*/  IMAD R8, R11, c[0x0][0x1f4], R16 ;  /* 0x00007d000b087a24 */ /* 0x000fe200078e0210 */
[----:B------:R-:W-:Y:S01]  /*2690*/  IADD3 R110, P1, P0, R84, R180, R32 ;  /* 0x000000b4546e7210 */ /* 0x000fe2000783e020 */
[----:B------:R-:W-:Y:S02]  /*26a0*/  IMAD.IADD R109, R99, 0x1, R2 ;  /* 0x00000001636d7824 */ /* 0x000fe400078e0202 */
[----:B------:R-:W-:-:S05]  /*26b0*/  IMAD.IADD R88, R85, 0x1, R8 ;  /* 0x0000000155587824 */ /* 0x000fca00078e0208 */
[----:B------:R-:W-:Y:S02]  /*26c0*/  IADD3.X R106, R88, R122, R33, P1, P0 ;  /* 0x0000007a586a7210 */ /* 0x000fe40000fe0421 */
[----:B----4-:R-:W-:Y:S01]  /*26d0*/  ISETP.GE.AND P0, PT, R32, c[0x0][0x27c], PT ;  /* 0x00009f0020007a0c */ /* 0x010fe20003f06270 */
[C---:B------:R-:W-:Y:S01]  /*26e0*/  IMAD.WIDE.U32 R2, R40.reuse, c[0x0][0x260], R132 ;  /* 0x0000980028027a25 */ /* 0x040fe200078e0084 */
[----:B------:R-:W-:Y:S01]  /*26f0*/  ISETP.GE.AND P2, PT, R187, 0x1, PT ;  /* 0x00000001bb00780c */ /* 0x000fe20003f46270 */
[----:B------:R-:W-:Y:S01]  /*2700*/  BAR.SYNC.DEFER_BLOCKING 0x0 ;  /* 0x0000000000007b1d */ /* 0x000fe20000010000 */
[----:B------:R-:W-:Y:S01]  /*2710*/  SHF.L.U32 R172, R155, 0x6, RZ ;  /* 0x000000069bac7819 */ /* 0x000fe200000006ff */
[C---:B------:R-:W-:Y:S01]  /*2720*/  IMAD.WIDE.U32 R6, R40.reuse, c[0x0][0x210], R32 ;  /* 0x0000840028067a25 */ /* 0x040fe200078e0020 */
[----:B------:R-:W-:Y:S02]  /*2730*/  SHF.L.U64.HI R135, R153, R167, c[0x0][0x23c] ;  /* 0x00008f0099877619 */ /* 0x000fe400000102a7 */
[----:B------:R-:W-:Y:S01]  /*2740*/  LOP3.LUT R245, R245, 0xfffffff7, RZ, 0xc0, !PT ;  /* 0xfffffff7f5f57812 */ /* 0x000fe200078ec0ff */
[----:B------:R-:W-:Y:S01]  /*2750*/  IMAD.MOV.U32 R4, RZ, RZ, R2 ;  /* 0x000000ffff047224 */ /* 0x000fe200078e0002 */
[----:B------:R-:W-:Y:S01]  /*2760*/  ULDC.U8 UR4, c[0x0][0x298] ;  /* 0x0000a60000047ab9 */ /* 0x000fe20000000000 */
[----:B------:R-:W-:Y:S01]  /*2770*/  IMAD.MOV.U32 R2, RZ, RZ, R6 ;  /* 0x000000ffff027224 */ /* 0x000fe200078e0006 */
[----:B------:R-:W-:Y:S01]  /*2780*/  SEL R6, RZ, c[0x0][0x27c], !P0 ;  /* 0x00009f00ff067a07 */ /* 0x000fe20004000000 */
[----:B------:R-:W-:Y:S01]  /*2790*/  IMAD R5, R40, c[0x0][0x264], R3 ;  /* 0x0000990028057a24 */ /* 0x000fe200078e0203 */
[----:B------:R-:W-:Y:S01]  /*27a0*/  @P0 IADD3 R10, -R10, c[0x0][0x1d4], RZ ;  /* 0x000075000a0a0a10 */ /* 0x000fe20007ffe1ff */
[----:B------:R-:W-:Y:S01]  /*27b0*/  IMAD R3, R40, c[0x0][0x214], R7 ;  /* 0x0000850028037a24 */ /* 0x000fe200078e0207 */
[----:B------:R-:W-:Y:S01]  /*27c0*/  IADD3 R6, R32, R6, RZ ;  /* 0x0000000620067210 */ /* 0x000fe20007ffe0ff */
[----:B------:R-:W-:Y:S01]  /*27d0*/  IMAD R7, R31, c[0x0][0x268], RZ ;  /* 0x00009a001f077a24 */ /* 0x000fe200078e02ff */
[----:B------:R-:W-:Y:S01]  /*27e0*/  ISETP.NE.AND P0, PT, RZ, UR4, PT ;  /* 0x00000004ff007c0c */ /* 0x000fe2000bf05270 */
[----:B------:R-:W-:Y:S01]  /*27f0*/  IMAD.WIDE.U32 R86, R27, c[0x0][0x268], R4 ;  /* 0x00009a001b567a25 */ /* 0x000fe200078e0004 */
[----:B------:R-:W-:-:S02]  /*2800*/  SHF.R.S32.HI R4, RZ, 0x1f, R10 ;  /* 0x0000001fff047819 */ /* 0x000fc4000001140a */
[----:B------:R-:W-:Y:S01]  /*2810*/  @P2 LOP3.LUT R245, R245, 0x8, RZ, 0xfc, !PT ;  /* 0x00000008f5f52812 */ /* 0x000fe200078efcff */
[----:B------:R-:W-:Y:S01]  /*2820*/  IMAD R9, R27, c[0x0][0x26c], R7 ;  /* 0x00009b001b097a24 */ /* 0x000fe200078e0207 */
[----:B------:R-:W-:Y:S01]  /*2830*/  SHF.R.S32.HI R7, RZ, 0x1f, R6 ;  /* 0x0000001fff077819 */ /* 0x000fe20000011406 */
[----:B------:R-:W-:Y:S01]  /*2840*/  IMAD.WIDE.U32 R92, R11, c[0x0][0x218], R2 ;  /* 0x000086000b5c7a25 */ /* 0x000fe200078e0002 */
[----:B------:R-:W-:Y:S02]  /*2850*/  SHF.R.S32.HI R3, RZ, 0x1f, R139 ;  /* 0x0000001fff037819 */ /* 0x000fe4000001148b */
[----:B------:R-:W-:Y:S01]  /*2860*/  LEA.HI R5, R4, R10, RZ, 0x4 ;  /* 0x0000000a04057211 */ /* 0x000fe200078f20ff */
[----:B------:R-:W-:Y:S01]  /*2870*/  IMAD.WIDE.U32 R178, R139, c[0x0][0x1e0], RZ ;  /* 0x000078008bb27a25 */ /* 0x000fe200078e00ff */
[----:B------:R-:W-:Y:S02]  /*2880*/  LEA.HI R2, R7, R6, RZ, 0x3 ;  /* 0x0000000607027211 */ /* 0x000fe400078f18ff */
[----:B------:R-:W-:Y:S01]  /*2890*/  SHF.R.S32.HI R6, RZ, 0x1f, R149 ;  /* 0x0000001fff067819 */ /* 0x000fe20000011495 */
[----:B------:R-:W-:Y:S01]  /*28a0*/  IMAD R4, R3, c[0x0][0x1e0], RZ ;  /* 0x0000780003047a24 */ /* 0x000fe200078e02ff */
[----:B------:R-:W-:Y:S01]  /*28b0*/  LOP3.LUT R103, R2, 0xfffffff8, RZ, 0xc0, !PT ;  /* 0xfffffff802677812 */ /* 0x000fe200078ec0ff */
[----:B------:R-:W-:Y:S01]  /*28c0*/  IMAD.WIDE.U32 R176, R149, c[0x0][0x1e0], RZ ;  /* 0x0000780095b07a25 */ /* 0x000fe200078e00ff */
[----:B------:R-:W-:-:S02]  /*28d0*/  IADD3 R130, P1, R240, R26, RZ ;  /* 0x0000001af0827210 */ /* 0x000fc40007f3e0ff */
[----:B------:R-:W-:Y:S01]  /*28e0*/  LOP3.LUT R245, R245, 0xfffffffb, RZ, 0xc0, !PT ;  /* 0xfffffffbf5f57812 */ /* 0x000fe200078ec0ff */
[----:B------:R-:W-:Y:S01]  /*28f0*/  IMAD R4, R139, c[0x0][0x1e4], R4 ;  /* 0x000079008b047a24 */ /* 0x000fe200078e0204 */
[----:B------:R-:W-:Y:S01]  /*2900*/  SHF.R.S32.HI R105, RZ, 0x1f, R103 ;  /* 0x0000001fff697819 */ /* 0x000fe20000011467 */
[----:B------:R-:W-:Y:S01]  /*2910*/  IMAD R3, R6, c[0x0][0x1e0], RZ ;  /* 0x0000780006037a24 */ /* 0x000fe200078e02ff */
[----:B------:R-:W-:Y:S01]  /*2920*/  @P0 LOP3.LUT R245, R245, 0x4, RZ, 0xfc, !PT ;  /* 0x00000004f5f50812 */ /* 0x000fe200078efcff */
[----:B------:R-:W-:Y:S01]  /*2930*/  IMAD.MOV.U32 R166, RZ, RZ, 0x6 ;  /* 0x00000006ffa67424 */ /* 0x000fe200078e00ff */
[----:B------:R-:W-:Y:S01]  /*2940*/  IADD3 R127, R179, R4, RZ ;  /* 0x00000004b37f7210 */ /* 0x000fe20007ffe0ff */
[----:B------:R-:W-:Y:S01]  /*2950*/  IMAD R3, R149, c[0x0][0x1e4], R3 ;  /* 0x0000790095037a24 */ /* 0x000fe200078e0203 */
[----:B------:R-:W-:Y:S01]  /*2960*/  SHF.R.S32.HI R4, RZ, 0x4, R5 ;  /* 0x00000004ff047819 */ /* 0x000fe20000011405 */
[----:B------:R-:W-:Y:S01]  /*2970*/  IMAD.MOV.U32 R7, RZ, RZ, c[0x0][0x1e0] ;  /* 0x00007800ff077624 */ /* 0x000fe200078e00ff */
[--C-:B------:R-:W-:Y:S01]  /*2980*/  LOP3.LUT R5, R39, 0x38, R2.reuse, 0xf8, !PT ;  /* 0x0000003827057812 */ /* 0x100fe200078ef802 */
[----:B------:R-:W-:Y:S01]  /*2990*/  IMAD.IADD R126, R177, 0x1, R3 ;  /* 0x00000001b17e7824 */ /* 0x000fe200078e0203 */
[----:B------:R-:W-:Y:S01]  /*29a0*/  LEA.HI.SX32 R6, R2, R4, 0x1d ;  /* 0x0000000402067211 */ /* 0x000fe200078feaff */
[----:B------:R-:W-:Y:S01]  /*29b0*/  IMAD.SHL.U32 R171, R154, 0x40, RZ ;  /* 0x000000409aab7824 */ /* 0x000fe200078e00ff */
[--C-:B------:R-:W-:Y:S01]  /*29c0*/  LOP3.LUT R3, R150, 0x38, R2.reuse, 0xf8, !PT ;  /* 0x0000003896037812 */ /* 0x100fe200078ef802 */
[----:B------:R-:W-:Y:S01]  /*29d0*/  IMAD.WIDE.U32 R140, R7, 0x50, RZ ;  /* 0x00000050078c7825 */ /* 0x000fe200078e00ff */
[----:B------:R-:W-:-:S02]  /*29e0*/  LOP3.LUT R4, R148, 0x38, R2, 0xf8, !PT ;  /* 0x0000003894047812 */ /* 0x000fc400078ef802 */
[----:B------:R-:W-:Y:S01]  /*29f0*/  LOP3.LUT R5, R5, R38, RZ, 0x3c, !PT ;  /* 0x0000002605057212 */ /* 0x000fe200078e3cff */
[----:B------:R-:W-:Y:S01]  /*2a00*/  IMAD.SHL.U32 R83, R6, 0x8, RZ ;  /* 0x0000000806537824 */ /* 0x000fe200078e00ff */
[----:B------:R-:W-:Y:S01]  /*2a10*/  LOP3.LUT R3, R3, R186, RZ, 0x3c, !PT ;  /* 0x000000ba03037212 */ /* 0x000fe200078e3cff */
[----:B------:R-:W-:Y:S01]  /*2a20*/  IMAD.SHL.U32 R175, R7, 0x20, RZ ;  /* 0x0000002007af7824 */ /* 0x000fe200078e00ff */
[----:B------:R-:W-:Y:S01]  /*2a30*/  LOP3.LUT R2, R4, R185, RZ, 0x3c, !PT ;  /* 0x000000b904027212 */ /* 0x000fe200078e3cff */
[----:B------:R-:W-:Y:S01]  /*2a40*/  IMAD.IADD R5, R152, 0x1, R5 ;  /* 0x0000000198057824 */ /* 0x000fe200078e0205 */
[-C--:B------:R-:W-:Y:S01]  /*2a50*/  SHF.L.U64.HI R154, R154, R166.reuse, c[0x0][0x284] ;  /* 0x0000a1009a9a7619 */ /* 0x080fe200000102a6 */
[----:B------:R-:W-:Y:S01]  /*2a60*/  IMAD R8, R17, c[0x0][0x218], RZ ;  /* 0x0000860011087a24 */ /* 0x000fe200078e02ff */
[-C--:B------:R-:W-:Y:S01]  /*2a70*/  SHF.L.U64.HI R155, R155, R166.reuse, c[0x0][0x294] ;  /* 0x0000a5009b9b7619 */ /* 0x080fe200000102a6 */
[----:B------:R-:W-:Y:S01]  /*2a80*/  IMAD.SHL.U32 R125, R5, 0x2, RZ ;  /* 0x00000002057d7824 */ /* 0x000fe200078e00ff */
[----:B------:R-:W-:Y:S01]  /*2a90*/  SHF.L.U64.HI R166, R7, R166, c[0x0][0x1e4] ;  /* 0x0000790007a67619 */ /* 0x000fe200000102a6 */
[----:B------:R-:W-:Y:S01]  /*2aa0*/  IMAD R8, R11, c[0x0][0x21c], R8 ;  /* 0x000087000b087a24 */ /* 0x000fe200078e0208 */
[C---:B------:R-:W-:Y:S01]  /*2ab0*/  SHF.L.U64.HI R167, R7.reuse, R167, c[0x0][0x1e4] ;  /* 0x0000790007a77619 */ /* 0x040fe200000102a7 */
[----:B------:R-:W-:Y:S01]  /*2ac0*/  IMAD R168, R142, c[0x0][0x294], RZ ;  /* 0x0000a5008ea87a24 */ /* 0x000fe200078e02ff */
[----:B------:R-:W-:Y:S01]  /*2ad0*/  SHF.L.U32 R183, R7, 0x6, RZ ;  /* 0x0000000607b77819 */ /* 0x000fe200000006ff */
[----:B------:R-:W-:Y:S01]  /*2ae0*/  IMAD.IADD R7, R162, 0x1, R3 ;  /* 0x00000001a2077824 */ /* 0x000fe200078e0203 */
[----:B------:R-:W-:Y:S01]  /*2af0*/  IADD3 R6, R161, R2, RZ ;  /* 0x00000002a1067210 */ /* 0x000fe20007ffe0ff */
[C---:B------:R-:W-:Y:S01]  /*2b00*/  IMAD R169, R142.reuse, c[0x0][0x284], RZ ;  /* 0x0000a1008ea97a24 */ /* 0x040fe200078e02ff */
[--C-:B------:R-:W-:Y:S01]  /*2b10*/  LOP3.LUT R3, R39, 0x38, R83.reuse, 0xf8, !PT ;  /* 0x0000003827037812 */ /* 0x100fe200078ef853 */
[----:B------:R-:W-:Y:S01]  /*2b20*/  IMAD R165, R142, c[0x0][0x1e4], RZ ;  /* 0x000079008ea57a24 */ /* 0x000fe200078e02ff */
[--C-:B------:R-:W-:Y:S01]  /*2b30*/  LOP3.LUT R2, R148, 0x38, R83.reuse, 0xf8, !PT ;  /* 0x0000003894027812 */ /* 0x100fe200078ef853 */
[----:B------:R-:W-:Y:S01]  /*2b40*/  IMAD.WIDE.U32 R144, R142, c[0x0][0x290], RZ ;  /* 0x0000a4008e907a25 */ /* 0x000fe200078e00ff */
[----:B------:R-:W-:-:S02]  /*2b50*/  LOP3.LUT R4, R150, 0x38, R83, 0xf8, !PT ;  /* 0x0000003896047812 */ /* 0x000fc400078ef853 */
[----:B------:R-:W-:Y:S01]  /*2b60*/  LOP3.LUT R5, R3, R38, RZ, 0x3c, !PT ;  /* 0x0000002603057212 */ /* 0x000fe200078e3cff */
[----:B------:R-:W-:Y:S01]  /*2b70*/  IMAD.WIDE.U32 R142, R142, c[0x0][0x280], RZ ;  /* 0x0000a0008e8e7a25 */ /* 0x000fe200078e00ff */
[----:B------:R-:W-:Y:S02]  /*2b80*/  LOP3.LUT R3, R2, R185, RZ, 0x3c, !PT ;  /* 0x000000b902037212 */ /* 0x000fe400078e3cff */
[----:B------:R-:W-:Y:S01]  /*2b90*/  LOP3.LUT R2, R4, R186, RZ, 0x3c, !PT ;  /* 0x000000ba04027212 */ /* 0x000fe200078e3cff */
[----:B------:R-:W-:Y:S01]  /*2ba0*/  IMAD.IADD R4, R152, 0x1, R5 ;  /* 0x0000000198047824 */ /* 0x000fe200078e0205 */
[----:B------:R-:W-:Y:S01]  /*2bb0*/  IADD3 R102, R93, R8, RZ ;  /* 0x000000085d667210 */ /* 0x000fe20007ffe0ff */
[----:B------:R-:W-:Y:S01]  /*2bc0*/  IMAD.IADD R3, R161, 0x1, R3 ;  /* 0x00000001a1037824 */ /* 0x000fe200078e0203 */
[----:B------:R-:W-:Y:S01]  /*2bd0*/  IADD3 R2, R162, R2, RZ ;  /* 0x00000002a2027210 */ /* 0x000fe20007ffe0ff */
[----:B------:R-:W-:Y:S01]  /*2be0*/  IMAD.X R129, R34, 0x1, R35, P1 ;  /* 0x0000000122817824 */ /* 0x000fe200008e0623 */
[----:B------:R-:W-:Y:S01]  /*2bf0*/  SHF.R.S32.HI R104, RZ, 0x1f, R83 ;  /* 0x0000001fff687819 */ /* 0x000fe20000011453 */
[----:B------:R-:W-:Y:S01]  /*2c00*/  IMAD.SHL.U32 R153, R153, 0x20, RZ ;  /* 0x0000002099997824 */ /* 0x000fe200078e00ff */
[----:B------:R-:W-:Y:S01]  /*2c10*/  SHF.L.U32 R124, R6, 0x1, RZ ;  /* 0x00000001067c7819 */ /* 0x000fe200000006ff */
[----:B------:R-:W-:Y:S01]  /*2c20*/  IMAD.IADD R168, R145, 0x1, R168 ;  /* 0x0000000191a87824 */ /* 0x000fe200078e02a8 */
[----:B------:R-:W-:Y:S01]  /*2c30*/  SHF.L.U32 R119, R3, 0x1, RZ ;  /* 0x0000000103777819 */ /* 0x000fe200000006ff */
[----:B------:R-:W-:-:S02]  /*2c40*/  IMAD.IADD R169, R143, 0x1, R169 ;  /* 0x000000018fa97824 */ /* 0x000fc400078e02a9 */
[----:B------:R-:W-:Y:S02]  /*2c50*/  IMAD.IADD R165, R141, 0x1, R165 ;  /* 0x000000018da57824 */ /* 0x000fe400078e02a5 */
[----:B------:R-:W-:Y:S02]  /*2c60*/  IMAD.IADD R90, R87, 0x1, R9 ;  /* 0x00000001575a7824 */ /* 0x000fe400078e0209 */
[----:B------:R-:W-:Y:S02]  /*2c70*/  IMAD.SHL.U32 R121, R7, 0x2, RZ ;  /* 0x0000000207797824 */ /* 0x000fe400078e00ff */
[----:B------:R-:W-:Y:S02]  /*2c80*/  IMAD.SHL.U32 R120, R4, 0x2, RZ ;  /* 0x0000000204787824 */ /* 0x000fe400078e00ff */
[----:B------:R-:W-:Y:S02]  /*2c90*/  IMAD.SHL.U32 R118, R2, 0x2, RZ ;  /* 0x0000000202767824 */ /* 0x000fe400078e00ff */
.L_x_251:
[----:B------:R-:W-:Y:S01]  /*2ca0*/  SHF.R.S32.HI R89, RZ, 0x1f, R36 ;  /* 0x0000001fff597819 */ /* 0x000fe20000011424 */
[-C--:B-1----:R-:W-:Y:S01]  /*2cb0*/  IMAD R2, R165, R36.reuse, RZ ;  /* 0x00000024a5027224 */ /* 0x082fe200078e02ff */
[----:B------:R-:W-:Y:S01]  /*2cc0*/  ISETP.GE.AND P2, PT, R187, 0x1, PT ;  /* 0x00000001bb00780c */ /* 0x000fe20003f46270 */
[----:B------:R-:W-:Y:S01]  /*2cd0*/  IMAD.WIDE.U32 R68, R140, R36, RZ ;  /* 0x000000248c447225 */ /* 0x000fe200078e00ff */
[----:B------:R-:W-:Y:S04]  /*2ce0*/  DEPBAR.LE SB0, 0x0 ;  /* 0x000080000000791a */ /* 0x000fe80000000000 */
[----:B------:R-:W-:Y:S01]  /*2cf0*/  IADD3 R3, P1, P0, R110, R68, R175 ;  /* 0x000000446e037210 */ /* 0x000fe2000783e0af */
[----:B------:R-:W-:Y:S01]  /*2d00*/  IMAD R2, R89, R140, R2 ;  /* 0x0000008c59027224 */ /* 0x000fe200078e0202 */
[----:B------:R-:W-:Y:S01]  /*2d10*/  WARPSYNC 0xffffffff ;  /* 0xffffffff00007948 */ /* 0x000fe20003800000 */
[----:B------:R-:W-:Y:S02]  /*2d20*/  BAR.SYNC.DEFER_BLOCKING 0x0 ;  /* 0x0000000000007b1d */ /* 0x000fe40000010000 */
[----:B------:R-:W-:Y:S05]  /*2d30*/  IMAD.IADD R70, R69, 0x1, R2 ;  /* 0x0000000145467824 */ /* 0x000fea00078e0202 */
[----:B------:R-:W-:Y:S02]  /*2d40*/  IADD3.X R5, R106, R70, R167, P1, P0 ;  /* 0x000000466a057210 */ /* 0x000fe40000fe04a7 */
[-C--:B------:R-:W-:Y:S04]  /*2d50*/  IADD3 R2, P1, R110, R68.reuse, RZ ;  /* 0x000000446e027210 */ /* 0x080fe80007f3e0ff */
[----:B------:R-:W-:Y:S01]  /*2d60*/  LEA R56, P0, R2, c[0x0][0x1c8], 0x1 ;  /* 0x0000720002387a11 */ /* 0x000fe200078008ff */
[----:B------:R-:W-:Y:S05]  /*2d70*/  IMAD.X R4, R70, 0x1, R106, P1 ;  /* 0x0000000146047824 */ /* 0x000fea00008e066a */
[----:B------:R-:W-:Y:S02]  /*2d80*/  LEA.HI.X R57, R2, c[0x0][0x1cc], R4, 0x1, P0 ;  /* 0x0000730002397a11 */ /* 0x000fe400000f0c04 */
[----:B------:R-:W-:Y:S04]  /*2d90*/  IADD3 R2, P1, P0, R110, R68, R183 ;  /* 0x000000446e027210 */ /* 0x000fe8000783e0b7 */
[----:B------:R-:W-:Y:S01]  /*2da0*/  IADD3.X R4, R106, R70, R166, P1, P0 ;  /* 0x000000466a047210 */ /* 0x000fe20000fe04a6 */
[----:B------:R-:W-:Y:S01]  /*2db0*/  BSSY B2, `(.L_x_217) ;  /* 0x00003a4000027945 */ /* 0x000fe20003800000 */
[C---:B------:R-:W-:Y:S02]  /*2dc0*/  LEA R60, P1, R3.reuse, c[0x0][0x1c8], 0x1 ;  /* 0x00007200033c7a11 */ /* 0x040fe400078208ff */
[C---:B------:R-:W-:Y:S02]  /*2dd0*/  LEA R64, P0, R2.reuse, c[0x0][0x1c8], 0x1 ;  /* 0x0000720002407a11 */ /* 0x040fe400078008ff */
[----:B------:R-:W-:Y:S02]  /*2de0*/  LEA.HI.X R61, R3, c[0x0][0x1cc], R5, 0x1, P1 ;  /* 0x00007300033d7a11 */ /* 0x000fe400008f0c05 */
[----:B------:R-:W-:Y:S01]  /*2df0*/  LEA.HI.X R65, R2, c[0x0][0x1cc], R4, 0x1, P0 ;  /* 0x0000730002417a11 */ /* 0x000fe200000f0c04 */
[----:B------:R-:W-:-:S05]  /*2e00*/  @!P2 BRA `(.L_x_218) ;  /* 0x000038200000a947 */ /* 0x000fca0003800000 */
[-C--:B------:R-:W-:Y:S01]  /*2e10*/  IMAD R4, R169, R36.reuse, RZ ;  /* 0x00000024a9047224 */ /* 0x080fe200078e02ff */
[----:B------:R-:W-:Y:S01]  /*2e20*/  LOP3.LUT P2, RZ, R245, 0x4, RZ, 0xc0, !PT ;  /* 0x00000004f5ff7812 */ /* 0x000fe2000784c0ff */
[-C--:B------:R-:W-:Y:S02]  /*2e30*/  IMAD R3, R168, R36.reuse, RZ ;  /* 0x00000024a8037224 */ /* 0x080fe400078e02ff */
[----:B------:R-:W-:Y:S02]  /*2e40*/  IMAD R2, R36, -0x50, R0 ;  /* 0xffffffb024027824 */ /* 0x000fe400078e0200 */
[-C--:B------:R-:W-:Y:S03]  /*2e50*/  IMAD.WIDE.U32 R8, R142, R36.reuse, RZ ;  /* 0x000000248e087225 */ /* 0x080fe600078e00ff */
[----:B------:R-:W-:Y:S01]  /*2e60*/  IMNMX R67, R2, 0x50, PT ;  /* 0x0000005002437817 */ /* 0x000fe20003800200 */
[----:B------:R-:W-:Y:S04]  /*2e70*/  IMAD.WIDE.U32 R10, R144, R36, RZ ;  /* 0x00000024900a7225 */ /* 0x000fe800078e00ff */
[C---:B------:R-:W-:Y:S02]  /*2e80*/  IMAD R4, R89.reuse, R142, R4 ;  /* 0x0000008e59047224 */ /* 0x040fe400078e0204 */
[----:B------:R-:W-:Y:S03]  /*2e90*/  IMAD R3, R89, R144, R3 ;  /* 0x0000009059037224 */ /* 0x000fe600078e0203 */
[----:B------:R-:W-:Y:S02]  /*2ea0*/  IADD3 R26, R9, R4, RZ ;  /* 0x00000004091a7210 */ /* 0x000fe40007ffe0ff */
[----:B------:R-:W-:Y:S01]  /*2eb0*/  IADD3 R31, R11, R3, RZ ;  /* 0x000000030b1f7210 */ /* 0x000fe20007ffe0ff */
[----:B------:R-:W-:-:S05]  /*2ec0*/  @!P2 BRA `(.L_x_219) ;  /* 0x00001c900000a947 */ /* 0x000fca0003800000 */
[----:B------:R-:W-:Y:S01]  /*2ed0*/  ISETP.GE.AND P4, PT, R240, R67, PT ;  /* 0x00000043f000720c */ /* 0x000fe20003f86270 */
[----:B------:R-:W-:Y:S01]  /*2ee0*/  BSSY B0, `(.L_x_220) ;  /* 0x000001b000007945 */ /* 0x000fe20003800000 */
[----:B------:R-:W-:Y:S01]  /*2ef0*/  CS2R R44, SRZ ;  /* 0x00000000002c7805 */ /* 0x000fe2000001ff00 */
[----:B------:R-:W-:Y:S01]  /*2f00*/  CS2R R40, SRZ ;  /* 0x0000000000287805 */ /* 0x000fe2000001ff00 */
[----:B------:R-:W-:Y:S01]  /*2f10*/  CS2R R34, SRZ ;  /* 0x0000000000227805 */ /* 0x000fe2000001ff00 */
[----:B------:R-:W-:Y:S01]  /*2f20*/  CS2R R12, SRZ ;  /* 0x00000000000c7805 */ /* 0x000fe2000001ff00 */
[----:B------:R-:W-:Y:S07]  /*2f30*/  CS2R R2, SRZ ;  /* 0x0000000000027805 */ /* 0x000fee000001ff00 */
[----:B------:R-:W-:-:S05]  /*2f40*/  @P4 BRA `(.L_x_221) ;  /* 0x0000014000004947 */ /* 0x000fca0003800000 */
[----:B------:R-:W-:Y:S01]  /*2f50*/  IADD3 R2, P0, R100, R8, RZ ;  /* 0x0000000864027210 */ /* 0x000fe20007f1e0ff */
[----:B------:R-:W-:Y:S01]  /*2f60*/  CS2R R34, SRZ ;  /* 0x0000000000227805 */ /* 0x000fe2000001ff00 */
[----:B------:R-:W-:Y:S01]  /*2f70*/  CS2R R40, SRZ ;  /* 0x0000000000287805 */ /* 0x000fe2000001ff00 */
[----:B------:R-:W-:Y:S02]  /*2f80*/  CS2R R12, SRZ ;  /* 0x00000000000c7805 */ /* 0x000fe4000001ff00 */
[----:B------:R-:W-:Y:S01]  /*2f90*/  IMAD.X R4, R26, 0x1, R111, P0 ;  /* 0x000000011a047824 */ /* 0x000fe200000e066f */
[----:B------:R-:W-:Y:S05]  /*2fa0*/  IADD3 R3, P0, R98, R10, RZ ;  /* 0x0000000a62037210 */ /* 0x000fea0007f1e0ff */
[----:B------:R-:W-:Y:S01]  /*2fb0*/  IMAD.X R5, R31, 0x1, R109, P0 ;  /* 0x000000011f057824 */ /* 0x000fe200000e066d */
[C---:B------:R-:W-:Y:S04]  /*2fc0*/  LEA R6, P0, R2.reuse, c[0x0][0x270], 0x1 ;  /* 0x00009c0002067a11 */ /* 0x040fe800078008ff */
[----:B------:R-:W-:Y:S02]  /*2fd0*/  LEA.HI.X R7, R2, c[0x0][0x274], R4, 0x1, P0 ;  /* 0x00009d0002077a11 */ /* 0x000fe400000f0c04 */
[C---:B------:R-:W-:Y:S04]  /*2fe0*/  LEA R4, P0, R3.reuse, c[0x0][0x288], 0x1 ;  /* 0x0000a20003047a11 */ /* 0x040fe800078008ff */
[----:B------:R-:W-:Y:S02]  /*2ff0*/  LEA.HI.X R5, R3, c[0x0][0x28c], R5, 0x1, P0 ;  /* 0x0000a30003057a11 */ /* 0x000fe400000f0c05 */
[----:B------:R-:W-:Y:S01]  /*3000*/  ISETP.GE.AND P0, PT, R28, c[0x0][0x27c], PT ;  /* 0x00009f001c007a0c */ /* 0x000fe20003f06270 */
[----:B------:R-:W-:Y:S11]  /*3010*/  CS2R R2, SRZ ;  /* 0x0000000000027805 */ /* 0x000ff6000001ff00 */
[----:B------:R-:W-:Y:S01]  /*3020*/  @!UPT UIADD3 URZ, URZ, URZ, URZ ;  /* 0x0000003f3f3ff290 */ /* 0x000fe2000fffe03f */
[----:B------:R1:W5:Y:S04]  /*3030*/  @!P0 LDG.E.64 R34, [R6.64] ;  /* 0x0000000806228981 */ /* 0x000368000c1e1b00 */
[----:B------:R1:W5:Y:S01]  /*3040*/  @!P0 LDG.E.64 R2, [R4.64] ;  /* 0x0000000804028981 */ /* 0x000362000c1e1b00 */
[----:B------:R-:W-:Y:S11]  /*3050*/  ISETP.GE.AND P0, PT, R30, c[0x0][0x27c], PT ;  /* 0x00009f001e007a0c */ /* 0x000ff60003f06270 */
[----:B------:R-:W-:Y:S02]  /*3060*/  @!UPT UIADD3 URZ, URZ, URZ, URZ ;  /* 0x0000003f3f3ff290 */ /* 0x000fe4000fffe03f */
[----:B------:R1:W5:Y:S04]  /*3070*/  @!P0 LDG.E.64 R40, [R6.64+0x20] ;  /* 0x0000200806288981 */ /* 0x000368000c1e1b00 */
[----:B------:R1:W5:Y:S02]  /*3080*/  @!P0 LDG.E.64 R12, [R4.64+0x20] ;  /* 0x00002008040c8981 */ /* 0x000364000c1e1b00 */
.L_x_221:
[----:B------:R-:W-:Y:S05]  /*3090*/  BSYNC B0 ;  /* 0x0000000000007941 */ /* 0x000fea0003800000 */
.L_x_220:
[----:B------:R-:W-:Y:S01]  /*30a0*/  ISETP.GE.AND P3, PT, R139, R67, PT ;  /* 0x000000438b00720c */ /* 0x000fe20003f66270 */
[----:B-1---5:R-:W-:Y:S01]  /*30b0*/  IMAD.MOV.U32 R4, RZ, RZ, R40 ;  /* 0x000000ffff047224 */ /* 0x022fe200078e0028 */
[----:B------:R-:W-:Y:S01]  /*30c0*/  BSSY B0, `(.L_x_222) ;  /* 0x0000025000007945 */ /* 0x000fe20003800000 */
[----:B------:R-:W-:Y:S01]  /*30d0*/  IMAD.MOV.U32 R7, RZ, RZ, R41 ;  /* 0x000000ffff077224 */ /* 0x000fe200078e0029 */
[----:B------:R-:W-:Y:S01]  /*30e0*/  CS2R R42, SRZ ;  /* 0x00000000002a7805 */ /* 0x000fe2000001ff00 */
[----:B------:R-:W-:Y:S01]  /*30f0*/  IMAD.MOV.U32 R6, RZ, RZ, R34 ;  /* 0x000000ffff067224 */ /* 0x000fe200078e0022 */
[----:B------:R-:W-:Y:S01]  /*3100*/  CS2R R16, SRZ ;  /* 0x0000000000107805 */ /* 0x000fe2000001ff00 */
[----:B------:R-:W-:Y:S01]  /*3110*/  IMAD.MOV.U32 R5, RZ, RZ, R35 ;  /* 0x000000ffff057224 */ /* 0x000fe200078e0023 */
[----:B------:R-:W-:Y:S01]  /*3120*/  PRMT R50, R4, 0x5410, R7 ;  /* 0x0000541004327816 */ /* 0x000fe20000000007 */
[----:B------:R-:W-:Y:S01]  /*3130*/  CS2R R14, SRZ ;  /* 0x00000000000e7805 */ /* 0x000fe2000001ff00 */
[----:B------:R-:W-:Y:S02]  /*3140*/  MOV R4, R12 ;  /* 0x0000000c00047202 */ /* 0x000fe40000000f00 */
[----:B------:R-:W-:Y:S01]  /*3150*/  PRMT R38, R6, 0x5410, R5 ;  /* 0x0000541006267816 */ /* 0x000fe20000000005 */
[----:B------:R-:W-:Y:S01]  /*3160*/  IMAD.MOV.U32 R6, RZ, RZ, R13 ;  /* 0x000000ffff067224 */ /* 0x000fe200078e000d */
[----:B------:R-:W-:Y:S01]  /*3170*/  PRMT R19, R4, 0x7610, R19 ;  /* 0x0000761004137816 */ /* 0x000fe20000000013 */
[----:B------:R-:W-:Y:S01]  /*3180*/  IMAD.MOV.U32 R5, RZ, RZ, R2 ;  /* 0x000000ffff057224 */ /* 0x000fe200078e0002 */
[----:B------:R-:W-:Y:S02]  /*3190*/  MOV R4, R3 ;  /* 0x0000000300047202 */ /* 0x000fe40000000f00 */
[----:B------:R-:W-:Y:S02]  /*31a0*/  PRMT R19, R19, 0x5410, R6 ;  /* 0x0000541013137816 */ /* 0x000fe40000000006 */
[----:B------:R-:W-:Y:S01]  /*31b0*/  PRMT R18, R5, 0x5410, R4 ;  /* 0x0000541005127816 */ /* 0x000fe20000000004 */
[----:B------:R-:W-:-:S05]  /*31c0*/  @P3 BRA `(.L_x_223) ;  /* 0x0000014000003947 */ /* 0x000fca0003800000 */
[----:B------:R-:W-:Y:S01]  /*31d0*/  IADD3 R4, P1, P0, R100, R8, R173 ;  /* 0x0000000864047210 */ /* 0x000fe2000783e0ad */
[----:B------:R-:W-:Y:S01]  /*31e0*/  CS2R R42, SRZ ;  /* 0x00000000002a7805 */ /* 0x000fe2000001ff00 */
[----:B------:R-:W-:Y:S01]  /*31f0*/  CS2R R44, SRZ ;  /* 0x00000000002c7805 */ /* 0x000fe2000001ff00 */
[----:B------:R-:W-:Y:S01]  /*3200*/  CS2R R16, SRZ ;  /* 0x0000000000107805 */ /* 0x000fe2000001ff00 */
[----:B------:R-:W-:Y:S02]  /*3210*/  IADD3.X R7, R111, R26, R156, P1, P0 ;  /* 0x0000001a6f077210 */ /* 0x000fe40000fe049c */
[----:B------:R-:W-:Y:S04]  /*3220*/  IADD3 R5, P1, P0, R98, R10, R174 ;  /* 0x0000000a62057210 */ /* 0x000fe8000783e0ae */
[----:B------:R-:W-:Y:S02]  /*3230*/  IADD3.X R14, R109, R31, R157, P1, P0 ;  /* 0x0000001f6d0e7210 */ /* 0x000fe40000fe049d */
        /* <DEDUP_REMOVED lines=13> */
.L_x_223:
[----:B------:R-:W-:Y:S05]  /*3310*/  BSYNC B0 ;  /* 0x0000000000007941 */ /* 0x000fea0003800000 */
.L_x_222:
[----:B------:R-:W-:Y:S01]  /*3320*/  ISETP.GE.AND P2, PT, R149, R67, PT ;  /* 0x000000439500720c */ /* 0x000fe20003f46270 */
[----:B-1---5:R-:W-:Y:S01]  /*3330*/  IMAD.MOV.U32 R7, RZ, RZ, R44 ;  /* 0x000000ffff077224 */ /* 0x022fe200078e002c */
[----:B------:R-:W-:Y:S01]  /*3340*/  MOV R5, R42 ;  /* 0x0000002a00057202 */ /* 0x000fe20000000f00 */
[----:B------:R-:W-:Y:S01]  /*3350*/  IMAD.MOV.U32 R6, RZ, RZ, R45 ;  /* 0x000000ffff067224 */ /* 0x000fe200078e002d */
[----:B------:R-:W-:Y:S01]  /*3360*/  BSSY B0, `(.L_x_224) ;  /* 0x0000021000007945 */ /* 0x000fe20003800000 */
[----:B------:R-:W-:Y:S01]  /*3370*/  IMAD.MOV.U32 R4, RZ, RZ, R43 ;  /* 0x000000ffff047224 */ /* 0x000fe200078e002b */
[----:B------:R-:W-:Y:S01]  /*3380*/  CS2R R48, SRZ ;  /* 0x0000000000307805 */ /* 0x000fe2000001ff00 */
[----:B------:R-:W-:Y:S01]  /*3390*/  CS2R R46, SRZ ;  /* 0x00000000002e7805 */ /* 0x000fe2000001ff00 */
[----:B------:R-:W-:Y:S01]  /*33a0*/  PRMT R52, R7, 0x5410, R6 ;  /* 0x0000541007347816 */ /* 0x000fe20000000006 */
[----:B------:R-:W-:Y:S01]  /*33b0*/  IMAD.MOV.U32 R7, RZ, RZ, R16 ;  /* 0x000000ffff077224 */ /* 0x000fe200078e0010 */
[----:B------:R-:W-:Y:S01]  /*33c0*/  PRMT R51, R5, 0x5410, R4 ;  /* 0x0000541005337816 */ /* 0x000fe20000000004 */
[----:B------:R-:W-:Y:S01]  /*33d0*/  IMAD.MOV.U32 R5, RZ, RZ, R14 ;  /* 0x000000ffff057224 */ /* 0x000fe200078e000e */
[----:B------:R-:W-:Y:S01]  /*33e0*/  MOV R6, R17 ;  /* 0x0000001100067202 */ /* 0x000fe20000000f00 */
[----:B------:R-:W-:Y:S01]  /*33f0*/  CS2R R22, SRZ ;  /* 0x0000000000167805 */ /* 0x000fe2000001ff00 */
[----:B------:R-:W-:Y:S01]  /*3400*/  MOV R4, R15 ;  /* 0x0000000f00047202 */ /* 0x000fe20000000f00 */
[----:B------:R-:W-:Y:S01]  /*3410*/  CS2R R20, SRZ ;  /* 0x0000000000147805 */ /* 0x000fe2000001ff00 */
[----:B------:R-:W-:Y:S02]  /*3420*/  PRMT R25, R7, 0x5410, R6 ;  /* 0x0000541007197816 */ /* 0x000fe40000000006 */
[----:B------:R-:W-:Y:S01]  /*3430*/  PRMT R24, R5, 0x5410, R4 ;  /* 0x0000541005187816 */ /* 0x000fe20000000004 */
[----:B------:R-:W-:-:S05]  /*3440*/  @P2 BRA `(.L_x_225) ;  /* 0x0000012000002947 */ /* 0x000fca0003800000 */
[----:B------:R-:W-:Y:S01]  /*3450*/  IADD3 R4, P1, P0, R100, R171, R8 ;  /* 0x000000ab64047210 */ /* 0x000fe2000783e008 */
[----:B------:R-:W-:Y:S01]  /*3460*/  CS2R R48, SRZ ;  /* 0x0000000000307805 */ /* 0x000fe2000001ff00 */
[----:B------:R-:W-:Y:S02]  /*3470*/  CS2R R22, SRZ ;  /* 0x0000000000167805 */ /* 0x000fe4000001ff00 */
[----:B------:R-:W-:Y:S02]  /*3480*/  IADD3.X R7, R111, R154, R26, P1, P0 ;  /* 0x0000009a6f077210 */ /* 0x000fe40000fe041a */
[----:B------:R-:W-:Y:S04]  /*3490*/  IADD3 R5, P1, P0, R98, R172, R10 ;  /* 0x000000ac62057210 */ /* 0x000fe8000783e00a */
[----:B------:R-:W-:Y:S02]  /*34a0*/  IADD3.X R8, R109, R155, R31, P1, P0 ;  /* 0x0000009b6d087210 */ /* 0x000fe40000fe041f */
[C---:B------:R-:W-:Y:S04]  /*34b0*/  LEA R6, P0, R4.reuse, c[0x0][0x270], 0x1 ;  /* 0x00009c0004067a11 */ /* 0x040fe800078008ff */
[----:B------:R-:W-:Y:S02]  /*34c0*/  LEA.HI.X R7, R4, c[0x0][0x274], R7, 0x1, P0 ;  /* 0x00009d0004077a11 */ /* 0x000fe400000f0c07 */
[C---:B------:R-:W-:Y:S04]  /*34d0*/  LEA R4, P0, R5.reuse, c[0x0][0x288], 0x1 ;  /* 0x0000a20005047a11 */ /* 0x040fe800078008ff */
[----:B------:R-:W-:Y:S02]  /*34e0*/  LEA.HI.X R5, R5, c[0x0][0x28c], R8, 0x1, P0 ;  /* 0x0000a30005057a11 */ /* 0x000fe400000f0c08 */
[----:B------:R-:W-:Y:S11]  /*34f0*/  ISETP.GE.AND P0, PT, R28, c[0x0][0x27c], PT ;  /* 0x00009f001c007a0c */ /* 0x000ff60003f06270 */
[----:B------:R-:W-:Y:S02]  /*3500*/  @!UPT UIADD3 URZ, URZ, URZ, URZ ;  /* 0x0000003f3f3ff290 */ /* 0x000fe4000fffe03f */
[----:B------:R1:W5:Y:S04]  /*3510*/  @!P0 LDG.E.64 R46, [R6.64] ;  /* 0x00000008062e8981 */ /* 0x000368000c1e1b00 */
[----:B------:R1:W5:Y:S01]  /*3520*/  @!P0 LDG.E.64 R20, [R4.64] ;  /* 0x0000000804148981 */ /* 0x000362000c1e1b00 */
[----:B------:R-:W-:Y:S11]  /*3530*/  ISETP.GE.AND P0, PT, R30, c[0x0][0x27c], PT ;  /* 0x00009f001e007a0c */ /* 0x000ff60003f06270 */
[----:B------:R-:W-:Y:S02]  /*3540*/  @!UPT UIADD3 URZ, URZ, URZ, URZ ;  /* 0x0000003f3f3ff290 */ /* 0x000fe4000fffe03f */
[----:B------:R1:W5:Y:S04]  /*3550*/  @!P0 LDG.E.64 R48, [R6.64+0x20] ;  /* 0x0000200806308981 */ /* 0x000368000c1e1b00 */
[----:B------:R1:W5:Y:S02]  /*3560*/  @!P0 LDG.E.64 R22, [R4.64+0x20] ;  /* 0x0000200804168981 */ /* 0x000364000c1e1b00 */
.L_x_225:
[----:B------:R-:W-:Y:S05]  /*3570*/  BSYNC B0 ;  /* 0x0000000000007941 */ /* 0x000fea0003800000 */
.L_x_224:
[----:B-1---5:R-:W-:Y:S01]  /*3580*/  MOV R5, R46 ;  /* 0x0000002e00057202 */ /* 0x022fe20000000f00 */
[----:B------:R-:W-:Y:S01]  /*3590*/  IMAD.MOV.U32 R7, RZ, RZ, R48 ;  /* 0x000000ffff077224 */ /* 0x000fe200078e0030 */
[----:B------:R-:W-:Y:S01]  /*35a0*/  BSSY B1, `(.L_x_226) ;  /* 0x000007a000017945 */ /* 0x000fe20003800000 */
[----:B------:R-:W-:Y:S02]  /*35b0*/  IMAD.MOV.U32 R6, RZ, RZ, R49 ;  /* 0x000000ffff067224 */ /* 0x000fe400078e0031 */
[----:B------:R-:W-:Y:S03]  /*35c0*/  IMAD.MOV.U32 R4, RZ, RZ, R47 ;  /* 0x000000ffff047224 */ /* 0x000fe600078e002f */
[----:B------:R-:W-:Y:S01]  /*35d0*/  PRMT R54, R7, 0x5410, R6 ;  /* 0x0000541007367816 */ /* 0x000fe20000000006 */
[----:B------:R-:W-:Y:S01]  /*35e0*/  IMAD.MOV.U32 R7, RZ, RZ, R22 ;  /* 0x000000ffff077224 */ /* 0x000fe200078e0016 */
[----:B------:R-:W-:Y:S01]  /*35f0*/  PRMT R53, R5, 0x5410, R4 ;  /* 0x0000541005357816 */ /* 0x000fe20000000004 */
[----:B------:R-:W-:Y:S01]  /*3600*/  IMAD.MOV.U32 R5, RZ, RZ, R20 ;  /* 0x000000ffff057224 */ /* 0x000fe200078e0014 */
[----:B------:R-:W-:Y:S02]  /*3610*/  MOV R6, R23 ;  /* 0x0000001700067202 */ /* 0x000fe40000000f00 */
[----:B------:R-:W-:Y:S02]  /*3620*/  MOV R4, R21 ;  /* 0x0000001500047202 */ /* 0x000fe40000000f00 */
[----:B------:R-:W-:Y:S02]  /*3630*/  PRMT R27, R7, 0x5410, R6 ;  /* 0x00005410071b7816 */ /* 0x000fe40000000006 */
[----:B------:R-:W-:Y:S01]  /*3640*/  PRMT R26, R5, 0x5410, R4 ;  /* 0x00005410051a7816 */ /* 0x000fe20000000004 */
[----:B------:R-:W-:-:S05]  /*3650*/  @P4 BRA `(.L_x_227) ;  /* 0x000006e000004947 */ /* 0x000fca0003800000 */
[----:B------:R-:W-:Y:S01]  /*3660*/  BSSY B0, `(.L_x_228) ;  /* 0x0000036000007945 */ /* 0x000fe20003800000 */
[----:B------:R-:W-:-:S05]  /*3670*/  @P6 BRA `(.L_x_229) ;  /* 0x0000034000006947 */ /* 0x000fca0003800000 */
[----:B------:R-:W-:Y:S01]  /*3680*/  ISETP.GE.AND P0, PT, R28, c[0x0][0x27c], PT ;  /* 0x00009f001c007a0c */ /* 0x000fe20003f06270 */
[----:B------:R-:W1:Y:S11]  /*3690*/  LDS.128 R8, [R81+0x2800] ;  /* 0x0028000051087984 */ /* 0x000e760000000c00 */
[----:B------:R-:W-:Y:S01]  /*36a0*/  @!UPT UIADD3 URZ, URZ, URZ, URZ ;  /* 0x0000003f3f3ff290 */ /* 0x000fe2000fffe03f */
[----:B------:R-:W-:Y:S01]  /*36b0*/  @!P0 SHF.R.U64 R6, R2, 0x10, R3 ;  /* 0x0000001002068819 */ /* 0x000fe20000001203 */
[----:B------:R-:W-:Y:S01]  /*36c0*/  @!P0 HADD2.F32 R2, -RZ, R18.H0_H0 ;  /* 0x20000012ff028230 */ /* 0x000fe20000004100 */
[----:B------:R-:W-:Y:S01]  /*36d0*/  @!P0 SHF.R.U64 R37, R34, 0x10, R35 ;  /* 0x0000001022258819 */ /* 0x000fe20000001223 */
[----:B------:R-:W-:Y:S01]  /*36e0*/  @!P0 HADD2.F32 R34, -RZ, R38.H0_H0 ;  /* 0x20000026ff228230 */ /* 0x000fe20000004100 */
[----:B------:R-:W-:Y:S02]  /*36f0*/  @!P0 SHF.R.U32.HI R7, RZ, 0x10, R3 ;  /* 0x00000010ff078819 */ /* 0x000fe40000011603 */
[----:B------:R-:W-:Y:S01]  /*3700*/  @!P0 SHF.R.U32.HI R39, RZ, 0x10, R35 ;  /* 0x00000010ff278819 */ /* 0x000fe20000011623 */
[----:B------:R-:W-:Y:S04]  /*3710*/  @!P0 HADD2.F32 R37, -RZ, R37.H0_H0 ;  /* 0x20000025ff258230 */ /* 0x000fe80000004100 */
[----:B------:R-:W-:Y:S01]  /*3720*/  @!P0 HADD2.F32 R39, -RZ, R39.H0_H0 ;  /* 0x20000027ff278230 */ /* 0x000fe20000004100 */
[----:B-1----:R-:W-:Y:S02]  /*3730*/  @!P0 MOV R5, R8 ;  /* 0x0000000800058202 */ /* 0x002fe40000000f00 */
[----:B------:R-:W-:Y:S03]  /*3740*/  @!P0 MOV R4, R9 ;  /* 0x0000000900048202 */ /* 0x000fe60000000f00 */
[--C-:B------:R-:W-:Y:S02]  /*3750*/  @!P0 HADD2.F32 R31, -RZ, R5.reuse.H1_H1 ;  /* 0x30000005ff1f8230 */ /* 0x100fe40000004100 */
[----:B------:R-:W-:Y:S02]  /*3760*/  @!P0 HADD2.F32 R3, -RZ, R5.H0_H0 ;  /* 0x20000005ff038230 */ /* 0x000fe40000004100 */
[----:B------:R-:W-:Y:S01]  /*3770*/  @!P0 HADD2.F32 R5, -RZ, R6.H0_H0 ;  /* 0x20000006ff058230 */ /* 0x000fe20000004100 */
[-C--:B------:R-:W-:Y:S01]  /*3780*/  @!P0 FMUL.FTZ R55, R31, R2.reuse ;  /* 0x000000021f378220 */ /* 0x080fe20000410000 */
[--C-:B------:R-:W-:Y:S01]  /*3790*/  @!P0 HADD2.F32 R35, -RZ, R4.reuse.H1_H1 ;  /* 0x30000004ff238230 */ /* 0x100fe20000004100 */
[C---:B------:R-:W-:Y:S01]  /*37a0*/  @!P0 FMUL.FTZ R2, R3.reuse, R2 ;  /* 0x0000000203028220 */ /* 0x040fe20000410000 */
[----:B------:R-:W-:Y:S01]  /*37b0*/  @!P0 HADD2.F32 R4, -RZ, R4.H0_H0 ;  /* 0x20000004ff048230 */ /* 0x000fe20000004100 */
[----:B------:R-:W-:Y:S01]  /*37c0*/  @!P0 FFMA.FTZ R62, R3, R34, -R55 ;  /* 0x00000022033e8223 */ /* 0x000fe20000010837 */
[----:B------:R-:W-:Y:S01]  /*37d0*/  @!P0 MOV R6, R10 ;  /* 0x0000000a00068202 */ /* 0x000fe20000000f00 */
[-C--:B------:R-:W-:Y:S02]  /*37e0*/  @!P0 FMUL.FTZ R55, R35, R5.reuse ;  /* 0x0000000523378220 */ /* 0x080fe40000410000 */
[C---:B------:R-:W-:Y:S01]  /*37f0*/  @!P0 FMUL.FTZ R3, R4.reuse, R5 ;  /* 0x0000000504038220 */ /* 0x040fe20000410000 */
[----:B------:R-:W-:Y:S01]  /*3800*/  @!P0 MOV R5, R11 ;  /* 0x0000000b00058202 */ /* 0x000fe20000000f00 */
[----:B------:R-:W-:Y:S01]  /*3810*/  @!P0 FFMA.FTZ R2, R31, R34, R2 ;  /* 0x000000221f028223 */ /* 0x000fe20000010002 */
[----:B------:R-:W-:Y:S01]  /*3820*/  @!P0 HADD2.F32 R31, -RZ, R6.H1_H1 ;  /* 0x30000006ff1f8230 */ /* 0x000fe20000004100 */
[-C--:B------:R-:W-:Y:S01]  /*3830*/  @!P0 FFMA.FTZ R59, R4, R37.reuse, -R55 ;  /* 0x00000025043b8223 */ /* 0x080fe20000010837 */
[----:B------:R-:W-:Y:S01]  /*3840*/  @!P0 HADD2.F32 R4, -RZ, R18.H1_H1 ;  /* 0x30000012ff048230 */ /* 0x000fe20000004100 */
[----:B------:R-:W-:Y:S01]  /*3850*/  @!P0 FFMA.FTZ R3, R35, R37, R3 ;  /* 0x0000002523038223 */ /* 0x000fe20000010003 */
[----:B------:R-:W-:Y:S02]  /*3860*/  @!P0 HADD2.F32 R18, -RZ, R7.H0_H0 ;  /* 0x20000007ff128230 */ /* 0x000fe40000004100 */
[----:B------:R-:W-:Y:S02]  /*3870*/  @!P0 HADD2.F32 R7, -RZ, R6.H0_H0 ;  /* 0x20000006ff078230 */ /* 0x000fe40000004100 */
[--C-:B------:R-:W-:Y:S02]  /*3880*/  @!P0 HADD2.F32 R6, -RZ, R5.reuse.H0_H0 ;  /* 0x20000005ff068230 */ /* 0x100fe40000004100 */
[----:B------:R-:W-:Y:S02]  /*3890*/  @!P0 HADD2.F32 R34, -RZ, R38.H1_H1 ;  /* 0x30000026ff228230 */ /* 0x000fe40000004100 */
[----:B------:R-:W-:Y:S01]  /*38a0*/  @!P0 HADD2.F32 R38, -RZ, R5.H1_H1 ;  /* 0x30000005ff268230 */ /* 0x000fe20000004100 */
[-C--:B------:R-:W-:Y:S02]  /*38b0*/  @!P0 FMUL.FTZ R5, R31, R4.reuse ;  /* 0x000000041f058220 */ /* 0x080fe40000410000 */
[C---:B------:R-:W-:Y:S02]  /*38c0*/  @!P0 FMUL.FTZ R4, R7.reuse, R4 ;  /* 0x0000000407048220 */ /* 0x040fe40000410000 */
[----:B------:R-:W-:Y:S01]  /*38d0*/  @!P0 FFMA.FTZ R58, R7, R34, -R5 ;  /* 0x00000022073a8223 */ /* 0x000fe20000010805 */
[----:B------:R-:W-:Y:S01]  /*38e0*/  @!P0 F2FP.PACK_AB R7, R2, R62 ;  /* 0x0000003e0207823e */ /* 0x000fe200000000ff */
[-C--:B------:R-:W-:Y:S02]  /*38f0*/  @!P0 FMUL.FTZ R5, R6, R18.reuse ;  /* 0x0000001206058220 */ /* 0x080fe40000410000 */
[----:B------:R-:W-:Y:S01]  /*3900*/  @!P0 FMUL.FTZ R55, R38, R18 ;  /* 0x0000001226378220 */ /* 0x000fe20000410000 */
[----:B------:R-:W-:Y:S01]  /*3910*/  @!P0 MOV R8, R7 ;  /* 0x0000000700088202 */ /* 0x000fe20000000f00 */
[----:B------:R-:W-:Y:S02]  /*3920*/  @!P0 FFMA.FTZ R4, R31, R34, R4 ;  /* 0x000000221f048223 */ /* 0x000fe40000010004 */
[----:B------:R-:W-:Y:S01]  /*3930*/  @!P0 FFMA.FTZ R55, R6, R39, -R55 ;  /* 0x0000002706378223 */ /* 0x000fe20000010837 */
[----:B------:R-:W-:Y:S01]  /*3940*/  @!P0 F2FP.PACK_AB R6, R3, R59 ;  /* 0x0000003b0306823e */ /* 0x000fe200000000ff */
[----:B------:R-:W-:Y:S01]  /*3950*/  @!P0 FFMA.FTZ R5, R38, R39, R5 ;  /* 0x0000002726058223 */ /* 0x000fe20000010005 */
[----:B------:R-:W-:Y:S02]  /*3960*/  @!P0 F2FP.PACK_AB R3, R4, R58 ;  /* 0x0000003a0403823e */ /* 0x000fe400000000ff */
[----:B------:R-:W-:Y:S02]  /*3970*/  @!P0 MOV R9, R6 ;  /* 0x0000000600098202 */ /* 0x000fe40000000f00 */
[----:B------:R-:W-:Y:S02]  /*3980*/  @!P0 F2FP.PACK_AB R2, R5, R55 ;  /* 0x000000370502823e */ /* 0x000fe400000000ff */
[----:B------:R-:W-:Y:S02]  /*3990*/  @!P0 MOV R10, R3 ;  /* 0x00000003000a8202 */ /* 0x000fe40000000f00 */
[----:B------:R-:W-:Y:S05]  /*39a0*/  @!P0 MOV R11, R2 ;  /* 0x00000002000b8202 */ /* 0x000fea0000000f00 */
[----:B------:R1:W-:Y:S02]  /*39b0*/  STG.E.128 [R56.64], R8 ;  /* 0x0000000838007986 */ /* 0x0003e4000c101d08 */
.L_x_229:
[----:B------:R-:W-:Y:S05]  /*39c0*/  BSYNC B0 ;  /* 0x0000000000007941 */ /* 0x000fea0003800000 */
.L_x_228:
[----:B------:R-:W-:Y:S11]  /*39d0*/  LOP3.LUT P0, RZ, R245, 0x2, RZ, 0xc0, !PT ;  /* 0x00000002f5ff7812 */ /* 0x000ff6000780c0ff */
[----:B------:R-:W-:Y:S02]  /*39e0*/  @!UPT UIADD3 URZ, URZ, URZ, URZ ;  /* 0x0000003f3f3ff290 */ /* 0x000fe4000fffe03f */
[----:B------:R-:W-:-:S05]  /*39f0*/  @P0 BRA `(.L_x_227) ;  /* 0x0000034000000947 */ /* 0x000fca0003800000 */
[----:B------:R-:W-:Y:S01]  /*3a00*/  ISETP.GE.AND P0, PT, R30, c[0x0][0x27c], PT ;  /* 0x00009f001e007a0c */ /* 0x000fe20003f06270 */
[----:B-1----:R-:W1:Y:S11]  /*3a10*/  LDS.128 R8, [R82+0x2800] ;  /* 0x0028000052087984 */ /* 0x002e760000000c00 */
[----:B------:R-:W-:Y:S01]  /*3a20*/  @!UPT UIADD3 URZ, URZ, URZ, URZ ;  /* 0x0000003f3f3ff290 */ /* 0x000fe2000fffe03f */
[----:B------:R-:W-:Y:S01]  /*3a30*/  @!P0 HADD2.F32 R2, -RZ, R19.H0_H0 ;  /* 0x20000013ff028230 */ /* 0x000fe20000004100 */
[----:B------:R-:W-:Y:S01]  /*3a40*/  @!P0 SHF.R.U64 R5, R12, 0x10, R13 ;  /* 0x000000100c058819 */ /* 0x000fe2000000120d */
[----:B------:R-:W-:Y:S01]  /*3a50*/  @!P0 HADD2.F32 R12, -RZ, R50.H0_H0 ;  /* 0x20000032ff0c8230 */ /* 0x000fe20000004100 */
[----:B------:R-:W-:Y:S02]  /*3a60*/  @!P0 SHF.R.U64 R18, R40, 0x10, R41 ;  /* 0x0000001028128819 */ /* 0x000fe40000001229 */
[----:B------:R-:W-:Y:S01]  /*3a70*/  @!P0 SHF.R.U32.HI R7, RZ, 0x10, R13 ;  /* 0x00000010ff078819 */ /* 0x000fe2000001160d */
[----:B------:R-:W-:Y:S01]  /*3a80*/  @!P0 HADD2.F32 R5, -RZ, R5.H0_H0 ;  /* 0x20000005ff058230 */ /* 0x000fe20000004100 */
[----:B------:R-:W-:Y:S01]  /*3a90*/  @!P0 SHF.R.U32.HI R35, RZ, 0x10, R41 ;  /* 0x00000010ff238819 */ /* 0x000fe20000011629 */
[----:B------:R-:W-:Y:S04]  /*3aa0*/  @!P0 HADD2.F32 R18, -RZ, R18.H0_H0 ;  /* 0x20000012ff128230 */ /* 0x000fe80000004100 */
[----:B------:R-:W-:Y:S01]  /*3ab0*/  @!P0 HADD2.F32 R35, -RZ, R35.H0_H0 ;  /* 0x20000023ff238230 */ /* 0x000fe20000004100 */
[----:B-1----:R-:W-:Y:S02]  /*3ac0*/  @!P0 MOV R3, R8 ;  /* 0x0000000800038202 */ /* 0x002fe40000000f00 */
[----:B------:R-:W-:Y:S03]  /*3ad0*/  @!P0 MOV R4, R9 ;  /* 0x0000000900048202 */ /* 0x000fe60000000f00 */
[--C-:B------:R-:W-:Y:S02]  /*3ae0*/  @!P0 HADD2.F32 R6, -RZ, R3.reuse.H1_H1 ;  /* 0x30000003ff068230 */ /* 0x100fe40000004100 */
[----:B------:R-:W-:Y:S02]  /*3af0*/  @!P0 HADD2.F32 R3, -RZ, R3.H0_H0 ;  /* 0x20000003ff038230 */ /* 0x000fe40000004100 */
[--C-:B------:R-:W-:Y:S01]  /*3b00*/  @!P0 HADD2.F32 R13, -RZ, R4.reuse.H1_H1 ;  /* 0x30000004ff0d8230 */ /* 0x100fe20000004100 */
[CC--:B------:R-:W-:Y:S01]  /*3b10*/  @!P0 FMUL.FTZ R31, R6.reuse, R2.reuse ;  /* 0x00000002061f8220 */ /* 0x0c0fe20000410000 */
[----:B------:R-:W-:Y:S01]  /*3b20*/  @!P0 HADD2.F32 R4, -RZ, R4.H0_H0 ;  /* 0x20000004ff048230 */ /* 0x000fe20000004100 */
[C---:B------:R-:W-:Y:S02]  /*3b30*/  @!P0 FMUL.FTZ R2, R3.reuse, R2 ;  /* 0x0000000203028220 */ /* 0x040fe40000410000 */
[-C--:B------:R-:W-:Y:S02]  /*3b40*/  @!P0 FFMA.FTZ R40, R3, R12.reuse, -R31 ;  /* 0x0000000c03288223 */ /* 0x080fe4000001081f */
[----:B------:R-:W-:Y:S01]  /*3b50*/  @!P0 FFMA.FTZ R2, R6, R12, R2 ;  /* 0x0000000c06028223 */ /* 0x000fe20000010002 */
[----:B------:R-:W-:Y:S01]  /*3b60*/  @!P0 MOV R6, R10 ;  /* 0x0000000a00068202 */ /* 0x000fe20000000f00 */
[CC--:B------:R-:W-:Y:S01]  /*3b70*/  @!P0 FMUL.FTZ R31, R13.reuse, R5.reuse ;  /* 0x000000050d1f8220 */ /* 0x0c0fe20000410000 */
[----:B------:R-:W-:Y:S01]  /*3b80*/  @!P0 HADD2.F32 R12, -RZ, R7.H0_H0 ;  /* 0x20000007ff0c8230 */ /* 0x000fe20000004100 */
[C---:B------:R-:W-:Y:S01]  /*3b90*/  @!P0 FMUL.FTZ R3, R4.reuse, R5 ;  /* 0x0000000504038220 */ /* 0x040fe20000410000 */
[----:B------:R-:W-:Y:S01]  /*3ba0*/  @!P0 MOV R5, R11 ;  /* 0x0000000b00058202 */ /* 0x000fe20000000f00 */
[-C--:B------:R-:W-:Y:S01]  /*3bb0*/  @!P0 FFMA.FTZ R39, R4, R18.reuse, -R31 ;  /* 0x0000001204278223 */ /* 0x080fe2000001081f */
[----:B------:R-:W-:Y:S01]  /*3bc0*/  @!P0 HADD2.F32 R4, -RZ, R19.H1_H1 ;  /* 0x30000013ff048230 */ /* 0x000fe20000004100 */
[----:B------:R-:W-:Y:S01]  /*3bd0*/  @!P0 FFMA.FTZ R3, R13, R18, R3 ;  /* 0x000000120d038223 */ /* 0x000fe20000010003 */
[--C-:B------:R-:W-:Y:S02]  /*3be0*/  @!P0 HADD2.F32 R19, -RZ, R6.reuse.H1_H1 ;  /* 0x30000006ff138230 */ /* 0x100fe40000004100 */
        /* <DEDUP_REMOVED lines=20> */
[----:B------:R1:W-:Y:S02]  /*3d30*/  STG.E.128 [R56.64+0x40], R8 ;  /* 0x0000400838007986 */ /* 0x0003e4000c101d08 */
.L_x_227:
[----:B------:R-:W-:Y:S05]  /*3d40*/  BSYNC B1 ;  /* 0x0000000000017941 */ /* 0x000fea0003800000 */
.L_x_226:
[----:B------:R-:W-:Y:S01]  /*3d50*/  BSSY B1, `(.L_x_230) ;  /* 0x0000070000017945 */ /* 0x000fe20003800000 */
[----:B------:R-:W-:-:S05]  /*3d60*/  @P3 BRA `(.L_x_231) ;  /* 0x000006e000003947 */ /* 0x000fca0003800000 */
[----:B------:R-:W-:Y:S01]  /*3d70*/  BSSY B0, `(.L_x_232) ;  /* 0x0000036000007945 */ /* 0x000fe20003800000 */
[----:B------:R-:W-:-:S05]  /*3d80*/  @P6 BRA `(.L_x_233) ;  /* 0x0000034000006947 */ /* 0x000fca0003800000 */
[----:B------:R-:W-:Y:S01]  /*3d90*/  ISETP.GE.AND P0, PT, R28, c[0x0][0x27c], PT ;  /* 0x00009f001c007a0c */ /* 0x000fe20003f06270 */
[----:B-1----:R-:W1:Y:S11]  /*3da0*/  LDS.128 R8, [R81+0x3800] ;  /* 0x0038000051087984 */ /* 0x002e760000000c00 */
[----:B------:R-:W-:Y:S01]  /*3db0*/  @!UPT UIADD3 URZ, URZ, URZ, URZ ;  /* 0x0000003f3f3ff290 */ /* 0x000fe2000fffe03f */
[----:B------:R-:W-:Y:S01]  /*3dc0*/  @!P0 HADD2.F32 R2, -RZ, R24.H0_H0 ;  /* 0x20000018ff028230 */ /* 0x000fe20000004100 */
[----:B------:R-:W-:Y:S01]  /*3dd0*/  @!P0 SHF.R.U64 R5, R14, 0x10, R15 ;  /* 0x000000100e058819 */ /* 0x000fe2000000120f */
[--C-:B------:R-:W-:Y:S01]  /*3de0*/  @!P0 HADD2.F32 R12, -RZ, R51.reuse.H0_H0 ;  /* 0x20000033ff0c8230 */ /* 0x100fe20000004100 */
[----:B------:R-:W-:Y:S01]  /*3df0*/  @!P0 SHF.R.U64 R14, R42, 0x10, R43 ;  /* 0x000000102a0e8819 */ /* 0x000fe2000000122b */
[----:B------:R-:W-:Y:S01]  /*3e00*/  @!P0 HADD2.F32 R18, -RZ, R51.H1_H1 ;  /* 0x30000033ff128230 */ /* 0x000fe20000004100 */
[----:B------:R-:W-:Y:S01]  /*3e10*/  @!P0 SHF.R.U32.HI R7, RZ, 0x10, R15 ;  /* 0x00000010ff078819 */ /* 0x000fe2000001160f */
[----:B------:R-:W-:Y:S01]  /*3e20*/  @!P0 HADD2.F32 R5, -RZ, R5.H0_H0 ;  /* 0x20000005ff058230 */ /* 0x000fe20000004100 */
[----:B------:R-:W-:Y:S01]  /*3e30*/  @!P0 SHF.R.U32.HI R31, RZ, 0x10, R43 ;  /* 0x00000010ff1f8819 */ /* 0x000fe2000001162b */
        /* <DEDUP_REMOVED lines=22> */
[----:B------:R-:W-:Y:S01]  /*3fa0*/  @!P0 HADD2.F32 R19, -RZ, R5.H1_H1 ;  /* 0x30000005ff138230 */ /* 0x000fe20000004100 */
[-C--:B------:R-:W-:Y:S01]  /*3fb0*/  @!P0 FMUL.FTZ R5, R15, R4.reuse ;  /* 0x000000040f058220 */ /* 0x080fe20000410000 */
[----:B------:R-:W-:Y:S01]  /*3fc0*/  @!P0 HADD2.F32 R24, -RZ, R31.H0_H0 ;  /* 0x2000001fff188230 */ /* 0x000fe20000004100 */
[C---:B------:R-:W-:Y:S02]  /*3fd0*/  @!P0 FMUL.FTZ R4, R7.reuse, R4 ;  /* 0x0000000407048220 */ /* 0x040fe40000410000 */
[----:B------:R-:W-:Y:S01]  /*3fe0*/  @!P0 FFMA.FTZ R34, R7, R18, -R5 ;  /* 0x0000001207228223 */ /* 0x000fe20000010805 */
[----:B------:R-:W-:Y:S01]  /*3ff0*/  @!P0 F2FP.PACK_AB R7, R2, R37 ;  /* 0x000000250207823e */ /* 0x000fe200000000ff */
[CC--:B------:R-:W-:Y:S02]  /*4000*/  @!P0 FMUL.FTZ R5, R6.reuse, R12.reuse ;  /* 0x0000000c06058220 */ /* 0x0c0fe40000410000 */
[----:B------:R-:W-:Y:S01]  /*4010*/  @!P0 FMUL.FTZ R31, R19, R12 ;  /* 0x0000000c131f8220 */ /* 0x000fe20000410000 */
[----:B------:R-:W-:Y:S01]  /*4020*/  @!P0 MOV R8, R7 ;  /* 0x0000000700088202 */ /* 0x000fe20000000f00 */
[----:B------:R-:W-:Y:S02]  /*4030*/  @!P0 FFMA.FTZ R4, R15, R18, R4 ;  /* 0x000000120f048223 */ /* 0x000fe40000010004 */
[-C--:B------:R-:W-:Y:S01]  /*4040*/  @!P0 FFMA.FTZ R31, R6, R24.reuse, -R31 ;  /* 0x00000018061f8223 */ /* 0x080fe2000001081f */
        /* <DEDUP_REMOVED lines=8> */
.L_x_233:
[----:B------:R-:W-:Y:S05]  /*40d0*/  BSYNC B0 ;  /* 0x0000000000007941 */ /* 0x000fea0003800000 */
.L_x_232:
        /* <DEDUP_REMOVED lines=38> */
[-C--:B------:R-:W-:Y:S02]  /*4340*/  @!P0 FMUL.FTZ R5, R15, R4.reuse ;  /* 0x000000040f058220 */ /* 0x080fe40000410000 */
        /* <DEDUP_REMOVED lines=16> */
.L_x_231:
[----:B------:R-:W-:Y:S05]  /*4450*/  BSYNC B1 ;  /* 0x0000000000017941 */ /* 0x000fea0003800000 */
.L_x_230:
        /* <DEDUP_REMOVED lines=55> */
.L_x_236:
[----:B------:R-:W-:Y:S05]  /*47d0*/  BSYNC B0 ;  /* 0x0000000000007941 */ /* 0x000fea0003800000 */
.L_x_235:
        /* <DEDUP_REMOVED lines=54> */
[----:B------:R1:W-:Y:S01]  /*4b40*/  STG.E.128 [R64.64+0x40], R8 ;  /* 0x0000400840007986 */ /* 0x0003e2000c101d08 */
[----:B------:R-:W-:-:S05]  /*4b50*/  BRA `(.L_x_234) ;  /* 0x00001c9000007947 */ /* 0x000fca0003800000 */
.L_x_219:
[----:B------:R-:W-:Y:S01]  /*4b60*/  ISETP.GE.AND P0, PT, R139, R67, PT ;  /* 0x000000438b00720c */ /* 0x000fe20003f06270 */
[----:B------:R-:W-:Y:S01]  /*4b70*/  CS2R R58, SRZ ;  /* 0x00000000003a7805 */ /* 0x000fe2000001ff00 */
[----:B------:R-:W-:Y:S01]  /*4b80*/  CS2R R56, SRZ ;  /* 0x0000000000387805 */ /* 0x000fe2000001ff00 */
[----:B------:R-:W-:Y:S01]  /*4b90*/  CS2R R22, SRZ ;  /* 0x0000000000167805 */ /* 0x000fe2000001ff00 */
[----:B------:R-:W-:Y:S01]  /*4ba0*/  ISETP.GE.OR P3, PT, R32, c[0x0][0x27c], P0 ;  /* 0x00009f0020007a0c */ /* 0x000fe20000766670 */
[----:B------:R-:W-:Y:S01]  /*4bb0*/  CS2R R20, SRZ ;  /* 0x0000000000147805 */ /* 0x000fe2000001ff00 */
[----:B------:R-:W-:Y:S01]  /*4bc0*/  CS2R R62, SRZ ;  /* 0x00000000003e7805 */ /* 0x000fe2000001ff00 */
[----:B------:R-:W-:Y:S01]  /*4bd0*/  CS2R R60, SRZ ;  /* 0x00000000003c7805 */ /* 0x000fe2000001ff00 */
[----:B------:R-:W-:Y:S01]  /*4be0*/  CS2R R24, SRZ ;  /* 0x0000000000187805 */ /* 0x000fe2000001ff00 */
[----:B------:R-:W-:Y:S01]  /*4bf0*/  CS2R R42, SRZ ;  /* 0x00000000002a7805 */ /* 0x000fe2000001ff00 */
[----:B------:R-:W-:Y:S01]  /*4c00*/  CS2R R40, SRZ ;  /* 0x0000000000287805 */ /* 0x000fe2000001ff00 */
[----:B------:R-:W-:Y:S06]  /*4c10*/  BSSY B0, `(.L_x_237) ;  /* 0x00000b9000007945 */ /* 0x000fec0003800000 */
[----:B------:R-:W-:Y:S04]  /*4c20*/  @!P3 IADD3 R3, P1, P0, R96, R8, R173 ;  /* 0x000000086003b210 */ /* 0x000fe8000783e0ad */
[----:B------:R-:W-:Y:S02]  /*4c30*/  @!P3 IADD3.X R6, R108, R26, R156, P1, P0 ;  /* 0x0000001a6c06b210 */ /* 0x000fe40000fe049c */
[----:B------:R-:W-:Y:S04]  /*4c40*/  @!P3 IADD3 R4, P1, P0, R94, R10, R174 ;  /* 0x0000000a5e04b210 */ /* 0x000fe8000783e0ae */
[----:B------:R-:W-:Y:S02]  /*4c50*/  @!P3 IADD3.X R7, R107, R31, R157, P1, P0 ;  /* 0x0000001f6b07b210 */ /* 0x000fe40000fe049d */
[----:B------:R-:W-:Y:S04]  /*4c60*/  ISETP.GE.AND P0, PT, R149, R67, PT ;  /* 0x000000439500720c */ /* 0x000fe80003f06270 */
[----:B------:R-:W-:Y:S11]  /*4c70*/  ISETP.GE.OR P2, PT, R32, c[0x0][0x27c], P0 ;  /* 0x00009f0020007a0c */ /* 0x000ff60000746670 */
[----:B------:R-:W-:Y:S02]  /*4c80*/  @!UPT UIADD3 URZ, URZ, URZ, URZ ;  /* 0x0000003f3f3ff290 */ /* 0x000fe4000fffe03f */
[----:B------:R-:W-:Y:S04]  /*4c90*/  @!P2 IADD3 R5, P1, P0, R96, R171, R8 ;  /* 0x000000ab6005a210 */ /* 0x000fe8000783e008 */
[----:B------:R-:W-:Y:S02]  /*4ca0*/  @!P2 IADD3.X R11, R108, R154, R26, P1, P0 ;  /* 0x0000009a6c0ba210 */ /* 0x000fe40000fe041a */
[----:B------:R-:W-:Y:S04]  /*4cb0*/  @!P2 IADD3 R9, P1, P0, R94, R172, R10 ;  /* 0x000000ac5e09a210 */ /* 0x000fe8000783e00a */
[----:B------:R-:W-:Y:S02]  /*4cc0*/  @!P2 IADD3.X R15, R107, R155, R31, P1, P0 ;  /* 0x0000009b6b0fa210 */ /* 0x000fe40000fe041f */
[C---:B------:R-:W-:Y:S04]  /*4cd0*/  @!P3 LEA R2, P0, R3.reuse, c[0x0][0x270], 0x1 ;  /* 0x00009c000302ba11 */ /* 0x040fe800078008ff */
[----:B------:R-:W-:Y:S02]  /*4ce0*/  @!P3 LEA.HI.X R3, R3, c[0x0][0x274], R6, 0x1, P0 ;  /* 0x00009d000303ba11 */ /* 0x000fe400000f0c06 */
[C---:B------:R-:W-:Y:S03]  /*4cf0*/  @!P3 LEA R6, P0, R4.reuse, c[0x0][0x288], 0x1 ;  /* 0x0000a2000406ba11 */ /* 0x040fe600078008ff */
[----:B------:R1:W2:Y:S01]  /*4d00*/  @!P3 LDG.E.128 R56, [R2.64] ;  /* 0x000000080238b981 */ /* 0x0002a2000c1e1d00 */
[----:B------:R-:W-:Y:S02]  /*4d10*/  @!P3 LEA.HI.X R7, R4, c[0x0][0x28c], R7, 0x1, P0 ;  /* 0x0000a3000407ba11 */ /* 0x000fe400000f0c07 */
[C---:B------:R-:W-:Y:S04]  /*4d20*/  @!P2 LEA R12, P0, R5.reuse, c[0x0][0x270], 0x1 ;  /* 0x00009c00050caa11 */ /* 0x040fe800078008ff */
[----:B------:R-:W-:Y:S01]  /*4d30*/  @!P2 LEA.HI.X R13, R5, c[0x0][0x274], R11, 0x1, P0 ;  /* 0x00009d00050daa11 */ /* 0x000fe200000f0c0b */
[----:B------:R3:W4:Y:S01]  /*4d40*/  @!P3 LDG.E.128 R20, [R6.64] ;  /* 0x000000080614b981 */ /* 0x000722000c1e1d00 */
[C---:B------:R-:W-:Y:S04]  /*4d50*/  @!P2 LEA R14, P0, R9.reuse, c[0x0][0x288], 0x1 ;  /* 0x0000a200090eaa11 */ /* 0x040fe800078008ff */
[----:B------:R-:W-:Y:S02]  /*4d60*/  @!P2 LEA.HI.X R15, R9, c[0x0][0x28c], R15, 0x1, P0 ;  /* 0x0000a300090faa11 */ /* 0x000fe400000f0c0f */
[-C--:B------:R-:W-:Y:S01]  /*4d70*/  ISETP.GE.AND P0, PT, R240, R67.reuse, PT ;  /* 0x00000043f000720c */ /* 0x080fe20003f06270 */
[----:B------:R-:W4:Y:S03]  /*4d80*/  @!P2 LDG.E.128 R60, [R12.64] ;  /* 0x000000080c3ca981 */ /* 0x000f26000c1e1d00 */
[----:B------:R-:W-:Y:S11]  /*4d90*/  ISETP.GE.OR P0, PT, R32, c[0x0][0x27c], P0 ;  /* 0x00009f0020007a0c */ /* 0x000ff60000706670 */
[----:B------:R-:W-:Y:S02]  /*4da0*/  @!UPT UIADD3 URZ, URZ, URZ, URZ ;  /* 0x0000003f3f3ff290 */ /* 0x000fe4000fffe03f */
[----:B------:R-:W-:Y:S01]  /*4db0*/  @!P0 IADD3 R4, P1, R96, R8, RZ ;  /* 0x0000000860048210 */ /* 0x000fe20007f3e0ff */
[----:B---3--:R-:W-:Y:S04]  /*4dc0*/  CS2R R6, SRZ ;  /* 0x0000000000067805 */ /* 0x008fe8000001ff00 */
[----:B------:R-:W-:Y:S01]  /*4dd0*/  @!P0 IMAD.X R5, R26, 0x1, R108, P1 ;  /* 0x000000011a058824 */ /* 0x000fe200008e066c */
[C---:B------:R-:W-:Y:S01]  /*4de0*/  @!P0 LEA R8, P1, R4.reuse, c[0x0][0x270], 0x1 ;  /* 0x00009c0004088a11 */ /* 0x040fe200078208ff */
[----:B------:R-:W-:Y:S03]  /*4df0*/  CS2R R26, SRZ ;  /* 0x00000000001a7805 */ /* 0x000fe6000001ff00 */
[----:B------:R-:W-:Y:S02]  /*4e00*/  @!P0 LEA.HI.X R9, R4, c[0x0][0x274], R5, 0x1, P1 ;  /* 0x00009d0004098a11 */ /* 0x000fe400008f0c05 */
[----:B-1----:R-:W-:Y:S01]  /*4e10*/  @!P0 IADD3 R3, P1, R94, R10, RZ ;  /* 0x0000000a5e038210 */ /* 0x002fe20007f3e0ff */
[----:B------:R1:W3:Y:S04]  /*4e20*/  @!P2 LDG.E.128 R24, [R14.64] ;  /* 0x000000080e18a981 */ /* 0x0002e8000c1e1d00 */
[----:B------:R-:W-:Y:S01]  /*4e30*/  @!P0 IMAD.X R4, R31, 0x1, R107, P1 ;  /* 0x000000011f048824 */ /* 0x000fe200008e066b */
[C---:B------:R-:W-:Y:S03]  /*4e40*/  @!P0 LEA R2, P1, R3.reuse, c[0x0][0x288], 0x1 ;  /* 0x0000a20003028a11 */ /* 0x040fe600078208ff */
[----:B------:R2:W5:Y:S01]  /*4e50*/  @!P0 LDG.E.128 R40, [R8.64] ;  /* 0x0000000808288981 */ /* 0x000562000c1e1d00 */
[----:B------:R-:W-:Y:S02]  /*4e60*/  @!P0 LEA.HI.X R3, R3, c[0x0][0x28c], R4, 0x1, P1 ;  /* 0x0000a30003038a11 */ /* 0x000fe400008f0c04 */
[----:B------:R-:W-:Y:S01]  /*4e70*/  CS2R R4, SRZ ;  /* 0x0000000000047805 */ /* 0x000fe2000001ff00 */
[----:B------:R-:W-:Y:S05]  /*4e80*/  ISETP.GE.OR P1, PT, R240, R67, P6 ;  /* 0x00000043f000720c */ /* 0x000fea0003726670 */
[----:B------:R1:W5:Y:S01]  /*4e90*/  @!P0 LDG.E.128 R4, [R2.64] ;  /* 0x0000000802048981 */ /* 0x000362000c1e1d00 */
[----:B------:R-:W-:Y:S01]  /*4ea0*/  ISETP.GE.AND P0, PT, R32, c[0x0][0x27c], PT ;  /* 0x00009f0020007a0c */ /* 0x000fe20003f06270 */
[----:B--2---:R-:W-:Y:S02]  /*4eb0*/  IMAD.MOV.U32 R9, RZ, RZ, R58 ;  /* 0x000000ffff097224 */ /* 0x004fe400078e003a */
[----:B------:R-:W-:Y:S02]  /*4ec0*/  IMAD.MOV.U32 R8, RZ, RZ, R59 ;  /* 0x000000ffff087224 */ /* 0x000fe400078e003b */
[----:B-1----:R-:W-:Y:S02]  /*4ed0*/  IMAD.MOV.U32 R3, RZ, RZ, R56 ;  /* 0x000000ffff037224 */ /* 0x002fe400078e0038 */
[----:B------:R-:W-:Y:S01]  /*4ee0*/  IMAD.MOV.U32 R2, RZ, RZ, R57 ;  /* 0x000000ffff027224 */ /* 0x000fe200078e0039 */
[----:B------:R-:W-:Y:S01]  /*4ef0*/  PRMT R64, R8, 0x5410, R9 ;  /* 0x0000541008407816 */ /* 0x000fe20000000009 */
[----:B----4-:R-:W-:Y:S02]  /*4f00*/  IMAD.MOV.U32 R9, RZ, RZ, R22 ;  /* 0x000000ffff097224 */ /* 0x010fe400078e0016 */
[----:B------:R-:W-:Y:S01]  /*4f10*/  IMAD.MOV.U32 R8, RZ, RZ, R23 ;  /* 0x000000ffff087224 */ /* 0x000fe200078e0017 */
[----:B------:R-:W-:Y:S01]  /*4f20*/  PRMT R51, R3, 0x5410, R2 ;  /* 0x0000541003337816 */ /* 0x000fe20000000002 */
[----:B------:R-:W-:Y:S02]  /*4f30*/  IMAD.MOV.U32 R3, RZ, RZ, R20 ;  /* 0x000000ffff037224 */ /* 0x000fe400078e0014 */
[----:B------:R-:W-:Y:S01]  /*4f40*/  IMAD.MOV.U32 R2, RZ, RZ, R21 ;  /* 0x000000ffff027224 */ /* 0x000fe200078e0015 */
[----:B------:R-:W-:Y:S01]  /*4f50*/  PRMT R31, R8, 0x5410, R9 ;  /* 0x00005410081f7816 */ /* 0x000fe20000000009 */
[----:B------:R-:W-:Y:S02]  /*4f60*/  IMAD.MOV.U32 R9, RZ, RZ, R62 ;  /* 0x000000ffff097224 */ /* 0x000fe400078e003e */
[----:B------:R-:W-:Y:S01]  /*4f70*/  IMAD.MOV.U32 R8, RZ, RZ, R63 ;  /* 0x000000ffff087224 */ /* 0x000fe200078e003f */
[----:B------:R-:W-:Y:S01]  /*4f80*/  PRMT R15, R3, 0x5410, R2 ;  /* 0x00005410030f7816 */ /* 0x000fe20000000002 */
[----:B------:R-:W-:Y:S02]  /*4f90*/  IMAD.MOV.U32 R3, RZ, RZ, R60 ;  /* 0x000000ffff037224 */ /* 0x000fe400078e003c */
[----:B------:R-:W-:Y:S01]  /*4fa0*/  IMAD.MOV.U32 R2, RZ, RZ, R61 ;  /* 0x000000ffff027224 */ /* 0x000fe200078e003d */
[----:B------:R-:W-:Y:S04]  /*4fb0*/  PRMT R66, R8, 0x5410, R9 ;  /* 0x0000541008427816 */ /* 0x000fe80000000009 */
[----:B------:R-:W-:Y:S01]  /*4fc0*/  PRMT R65, R2, 0x5410, R3 ;  /* 0x0000541002417816 */ /* 0x000fe20000000003 */
[----:B---3--:R-:W-:Y:S02]  /*4fd0*/  IMAD.MOV.U32 R9, RZ, RZ, R26 ;  /* 0x000000ffff097224 */ /* 0x008fe400078e001a */
[----:B------:R-:W-:Y:S02]  /*4fe0*/  IMAD.MOV.U32 R8, RZ, RZ, R27 ;  /* 0x000000ffff087224 */ /* 0x000fe400078e001b */
[----:B------:R-:W-:Y:S02]  /*4ff0*/  IMAD.MOV.U32 R3, RZ, RZ, R24 ;  /* 0x000000ffff037224 */ /* 0x000fe400078e0018 */
[----:B------:R-:W-:Y:S01]  /*5000*/  IMAD.MOV.U32 R2, RZ, RZ, R25 ;  /* 0x000000ffff027224 */ /* 0x000fe200078e0019 */
[----:B------:R-:W-:Y:S04]  /*5010*/  PRMT R35, R8, 0x5410, R9 ;  /* 0x0000541008237816 */ /* 0x000fe80000000009 */
[----:B------:R-:W-:Y:S01]  /*5020*/  PRMT R34, R2, 0x5410, R3 ;  /* 0x0000541002227816 */ /* 0x000fe20000000003 */
[----:B------:R-:W-:-:S05]  /*5030*/  @P1 BRA `(.L_x_238) ;  /* 0x0000076000001947 */ /* 0x000fca0003800000 */
[--C-:B-----5:R-:W-:Y:S01]  /*5040*/  IMAD.MOV.U32 R49, RZ, RZ, R43.reuse ;  /* 0x000000ffff317224 */ /* 0x120fe200078e002b */
[----:B------:R-:W-:Y:S01]  /*5050*/  IADD3 R2, P1, R180, R68, RZ ;  /* 0x00000044b4027210 */ /* 0x000fe20007f3e0ff */
[----:B------:R-:W-:Y:S01]  /*5060*/  LDS.128 R52, [R120+0x2900] ;  /* 0x0029000078347984 */ /* 0x000fe20000000c00 */
[----:B------:R-:W-:Y:S01]  /*5070*/  @!P0 SHF.R.U64 R47, R42, 0x10, R43 ;  /* 0x000000102a2f8819 */ /* 0x000fe2000000122b */
[----:B------:R-:W-:Y:S01]  /*5080*/  IMAD.MOV.U32 R13, RZ, RZ, R7 ;  /* 0x000000ffff0d7224 */ /* 0x000fe200078e0007 */
[----:B------:R-:W-:Y:S02]  /*5090*/  IADD3.X R3, R70, R122, RZ, P1, !PT ;  /* 0x0000007a46037210 */ /* 0x000fe40000ffe4ff */
[-C--:B------:R-:W-:Y:S02]  /*50a0*/  IADD3 R8, P2, P1, R84, R2.reuse, R103 ;  /* 0x0000000254087210 */ /* 0x080fe4000795e067 */
[----:B------:R-:W-:Y:S01]  /*50b0*/  @!P0 SHF.R.U32.HI R50, RZ, 0x10, R43 ;  /* 0x00000010ff328819 */ /* 0x000fe2000001162b */
[----:B------:R-:W1:Y:S01]  /*50c0*/  LDS.128 R16, [R125+0x2900] ;  /* 0x002900007d107984 */ /* 0x000e620000000c00 */
[----:B------:R-:W-:Y:S02]  /*50d0*/  IADD3.X R9, R88, R3, R105, P2, P1 ;  /* 0x0000000358097210 */ /* 0x000fe400017e2469 */
[----:B------:R-:W-:Y:S02]  /*50e0*/  ISETP.GE.AND P1, PT, R83, c[0x0][0x1d4], PT ;  /* 0x0000750053007a0c */ /* 0x000fe40003f26270 */
[--C-:B------:R-:W-:Y:S02]  /*50f0*/  @!P0 SHF.R.U32.HI R11, RZ, 0x10, R5.reuse ;  /* 0x00000010ff0b8819 */ /* 0x100fe40000011605 */
[----:B------:R-:W-:Y:S02]  /*5100*/  @!P0 SHF.R.U64 R10, R4, 0x10, R5 ;  /* 0x00000010040a8819 */ /* 0x000fe40000001205 */
[----:B------:R-:W-:Y:S02]  /*5110*/  MOV R44, R41 ;  /* 0x00000029002c7202 */ /* 0x000fe40000000f00 */
[--C-:B------:R-:W-:Y:S02]  /*5120*/  @!P0 SHF.R.U32.HI R14, RZ, 0x10, R7.reuse ;  /* 0x00000010ff0e8819 */ /* 0x100fe40000011607 */
[----:B------:R-:W-:Y:S01]  /*5130*/  @!P0 SHF.R.U64 R12, R6, 0x10, R7 ;  /* 0x00000010060c8819 */ /* 0x000fe20000001207 */
[----:B------:R-:W-:Y:S01]  /*5140*/  @!P0 HADD2.F32 R6, -RZ, R6.H0_H0 ;  /* 0x20000006ff068230 */ /* 0x000fe20000004100 */
[----:B------:R-:W-:Y:S02]  /*5150*/  @!P0 SHF.R.U64 R46, R40, 0x10, R41 ;  /* 0x00000010282e8819 */ /* 0x000fe40000001229 */
[----:B------:R-:W-:Y:S02]  /*5160*/  @!P1 IADD3 R2, P3, P2, R84, R2, R83 ;  /* 0x0000000254029210 */ /* 0x000fe40007a7e053 */
[----:B------:R-:W-:Y:S02]  /*5170*/  @!P0 SHF.R.U32.HI R45, RZ, 0x10, R41 ;  /* 0x00000010ff2d8819 */ /* 0x000fe40000011629 */
[----:B------:R-:W-:Y:S02]  /*5180*/  @!P1 IADD3.X R3, R88, R3, R104, P3, P2 ;  /* 0x0000000358039210 */ /* 0x000fe40001fe4468 */
[C---:B------:R-:W-:Y:S02]  /*5190*/  LEA R74, P2, R8.reuse, c[0x0][0x1c8], 0x1 ;  /* 0x00007200084a7a11 */ /* 0x040fe400078408ff */
[----:B------:R-:W-:Y:S02]  /*51a0*/  MOV R48, R42 ;  /* 0x0000002a00307202 */ /* 0x000fe40000000f00 */
[----:B------:R-:W-:Y:S02]  /*51b0*/  LEA.HI.X R75, R8, c[0x0][0x1cc], R9, 0x1, P2 ;  /* 0x00007300084b7a11 */ /* 0x000fe400010f0c09 */
[C---:B------:R-:W-:Y:S04]  /*51c0*/  @!P1 LEA R72, P2, R2.reuse, c[0x0][0x1c8], 0x1 ;  /* 0x0000720002489a11 */ /* 0x040fe800078408ff */
[----:B------:R-:W-:Y:S01]  /*51d0*/  @!P1 LEA.HI.X R73, R2, c[0x0][0x1cc], R3, 0x1, P2 ;  /* 0x0000730002499a11 */ /* 0x000fe200010f0c03 */
[----:B------:R-:W-:Y:S01]  /*51e0*/  IMAD.MOV.U32 R2, RZ, RZ, R4 ;  /* 0x000000ffff027224 */ /* 0x000fe200078e0004 */
[----:B------:R-:W-:Y:S01]  /*51f0*/  MOV R3, R5 ;  /* 0x0000000500037202 */ /* 0x000fe20000000f00 */
[----:B------:R-:W-:Y:S01]  /*5200*/  IMAD.MOV.U32 R5, RZ, RZ, R40 ;  /* 0x000000ffff057224 */ /* 0x000fe200078e0028 */
[----:B------:R-:W-:Y:S02]  /*5210*/  @!P0 HADD2.F32 R40, -RZ, R44.H0_H0 ;  /* 0x2000002cff288230 */ /* 0x000fe40000004100 */
[----:B------:R-:W-:Y:S01]  /*5220*/  @!P0 HADD2.F32 R44, -RZ, R48.H0_H0 ;  /* 0x20000030ff2c8230 */ /* 0x000fe20000004100 */
[----:B-1----:R-:W-:Y:S01]  /*5230*/  @!P0 IMAD.MOV.U32 R9, RZ, RZ, R16 ;  /* 0x000000ffff098224 */ /* 0x002fe200078e0010 */
[----:B------:R-:W-:Y:S01]  /*5240*/  @!P0 MOV R43, R52 ;  /* 0x00000034002b8202 */ /* 0x000fe20000000f00 */
[----:B------:R-:W-:Y:S01]  /*5250*/  @!P0 HADD2.F32 R2, -RZ, R2.H0_H0 ;  /* 0x20000002ff028230 */ /* 0x000fe20000004100 */
[----:B------:R-:W-:Y:S01]  /*5260*/  @!P0 MOV R38, R53 ;  /* 0x0000003500268202 */ /* 0x000fe20000000f00 */
[----:B------:R-:W-:Y:S01]  /*5270*/  @!P0 HADD2.F32 R3, -RZ, R3.H0_H0 ;  /* 0x20000003ff038230 */ /* 0x000fe20000004100 */
[----:B------:R-:W-:Y:S01]  /*5280*/  @!P0 MOV R8, R17 ;  /* 0x0000001100088202 */ /* 0x000fe20000000f00 */
[----:B------:R-:W-:Y:S02]  /*5290*/  @!P0 HADD2.F32 R7, -RZ, R43.H0_H0 ;  /* 0x2000002bff078230 */ /* 0x000fe40000004100 */
[----:B------:R-:W-:Y:S02]  /*52a0*/  @!P0 HADD2.F32 R39, -RZ, R38.H0_H0 ;  /* 0x20000026ff278230 */ /* 0x000fe40000004100 */
[----:B------:R-:W-:Y:S01]  /*52b0*/  @!P0 HADD2.F32 R4, -RZ, R9.H0_H0 ;  /* 0x20000009ff048230 */ /* 0x000fe20000004100 */
[-C--:B------:R-:W-:Y:S01]  /*52c0*/  @!P0 FMUL.FTZ R42, R7, R2.reuse ;  /* 0x00000002072a8220 */ /* 0x080fe20000410000 */
[----:B------:R-:W-:Y:S01]  /*52d0*/  @!P0 HADD2.F32 R37, -RZ, R5.H0_H0 ;  /* 0x20000005ff258230 */ /* 0x000fe20000004100 */
[----:B------:R-:W-:Y:S01]  /*52e0*/  @!P0 FMUL.FTZ R41, R39, R3 ;  /* 0x0000000327298220 */ /* 0x000fe20000410000 */
[--C-:B------:R-:W-:Y:S01]  /*52f0*/  @!P0 HADD2.F32 R5, -RZ, R8.reuse.H0_H0 ;  /* 0x20000008ff058230 */ /* 0x100fe20000004100 */
[C---:B------:R-:W-:Y:S01]  /*5300*/  @!P0 FMUL.FTZ R2, R4.reuse, R2 ;  /* 0x0000000204028220 */ /* 0x040fe20000410000 */
[----:B------:R-:W-:Y:S01]  /*5310*/  @!P0 HADD2.F32 R8, -RZ, R8.H1_H1 ;  /* 0x30000008ff088230 */ /* 0x000fe20000004100 */
[----:B------:R-:W-:Y:S01]  /*5320*/  @!P0 FFMA.FTZ R80, R4, R37, -R42 ;  /* 0x0000002504508223 */ /* 0x000fe2000001082a */
[----:B------:R-:W-:Y:S01]  /*5330*/  @!P0 HADD2.F32 R42, -RZ, R45.H0_H0 ;  /* 0x2000002dff2a8230 */ /* 0x000fe20000004100 */
[C---:B------:R-:W-:Y:S01]  /*5340*/  @!P0 FMUL.FTZ R4, R5.reuse, R3 ;  /* 0x0000000305048220 */ /* 0x040fe20000410000 */
[----:B------:R-:W-:Y:S01]  /*5350*/  @!P0 HADD2.F32 R3, -RZ, R11.H0_H0 ;  /* 0x2000000bff038230 */ /* 0x000fe20000004100 */
[----:B------:R-:W-:Y:S01]  /*5360*/  @!P0 FFMA.FTZ R79, R5, R40, -R41 ;  /* 0x00000028054f8223 */ /* 0x000fe20000010829 */
[----:B------:R-:W-:Y:S01]  /*5370*/  @!P0 HADD2.F32 R41, -RZ, R38.H1_H1 ;  /* 0x30000026ff298230 */ /* 0x000fe20000004100 */
[----:B------:R-:W-:Y:S01]  /*5380*/  @!P0 FFMA.FTZ R2, R7, R37, R2 ;  /* 0x0000002507028223 */ /* 0x000fe20000010002 */
[----:B------:R-:W-:Y:S01]  /*5390*/  @!P0 HADD2.F32 R7, -RZ, R10.H0_H0 ;  /* 0x2000000aff078230 */ /* 0x000fe20000004100 */
[CC--:B------:R-:W-:Y:S01]  /*53a0*/  @!P0 FMUL.FTZ R5, R8.reuse, R3.reuse ;  /* 0x0000000308058220 */ /* 0x0c0fe20000410000 */
[----:B------:R-:W-:Y:S01]  /*53b0*/  @!P0 HADD2.F32 R37, -RZ, R43.H1_H1 ;  /* 0x3000002bff258230 */ /* 0x000fe20000004100 */
[----:B------:R-:W-:Y:S01]  /*53c0*/  @!P0 FMUL.FTZ R10, R41, R3 ;  /* 0x00000003290a8220 */ /* 0x000fe20000410000 */
[----:B------:R-:W-:Y:S02]  /*53d0*/  @!P0 HADD2.F32 R9, -RZ, R9.H1_H1 ;  /* 0x30000009ff098230 */ /* 0x000fe40000004100 */
[----:B------:R-:W-:Y:S01]  /*53e0*/  @!P0 HADD2.F32 R38, -RZ, R46.H0_H0 ;  /* 0x2000002eff268230 */ /* 0x000fe20000004100 */
[----:B------:R-:W-:Y:S01]  /*53f0*/  @!P0 FFMA.FTZ R78, R8, R42, -R10 ;  /* 0x0000002a084e8223 */ /* 0x000fe2000001080a */
[----:B------:R-:W-:Y:S01]  /*5400*/  @!P0 MOV R8, R18 ;  /* 0x0000001200088202 */ /* 0x000fe20000000f00 */
[----:B------:R-:W-:Y:S01]  /*5410*/  @!P0 IMAD.MOV.U32 R10, RZ, RZ, R54 ;  /* 0x000000ffff0a8224 */ /* 0x000fe200078e0036 */
[----:B------:R-:W-:Y:S01]  /*5420*/  @!P0 HADD2.F32 R46, -RZ, R47.H0_H0 ;  /* 0x2000002fff2e8230 */ /* 0x000fe20000004100 */
[-C--:B------:R-:W-:Y:S01]  /*5430*/  @!P0 FMUL.FTZ R11, R37, R7.reuse ;  /* 0x00000007250b8220 */ /* 0x080fe20000410000 */
[----:B------:R-:W-:Y:S01]  /*5440*/  @!P0 HADD2.F32 R48, -RZ, R50.H0_H0 ;  /* 0x20000032ff308230 */ /* 0x000fe20000004100 */
[C---:B------:R-:W-:Y:S01]  /*5450*/  @!P0 FMUL.FTZ R3, R9.reuse, R7 ;  /* 0x0000000709038220 */ /* 0x040fe20000410000 */
[----:B------:R-:W-:Y:S01]  /*5460*/  @!P0 HADD2.F32 R7, -RZ, R12.H0_H0 ;  /* 0x2000000cff078230 */ /* 0x000fe20000004100 */
[-C--:B------:R-:W-:Y:S01]  /*5470*/  @!P0 FFMA.FTZ R77, R9, R38.reuse, -R11 ;  /* 0x00000026094d8223 */ /* 0x080fe2000001080b */
[--C-:B------:R-:W-:Y:S01]  /*5480*/  @!P0 HADD2.F32 R45, -RZ, R10.reuse.H1_H1 ;  /* 0x3000000aff2d8230 */ /* 0x100fe20000004100 */
[----:B------:R-:W-:Y:S01]  /*5490*/  @!P0 FFMA.FTZ R3, R37, R38, R3 ;  /* 0x0000002625038223 */ /* 0x000fe20000010003 */
[----:B------:R-:W-:Y:S01]  /*54a0*/  @!P0 HADD2.F32 R43, -RZ, R10.H0_H0 ;  /* 0x2000000aff2b8230 */ /* 0x000fe20000004100 */
[----:B------:R-:W-:Y:S01]  /*54b0*/  @!P0 FFMA.FTZ R4, R39, R40, R4 ;  /* 0x0000002827048223 */ /* 0x000fe20000010004 */
[--C-:B------:R-:W-:Y:S01]  /*54c0*/  @!P0 HADD2.F32 R9, -RZ, R8.reuse.H1_H1 ;  /* 0x30000008ff098230 */ /* 0x100fe20000004100 */
[----:B------:R-:W-:Y:S01]  /*54d0*/  @!P0 FMUL.FTZ R10, R45, R7 ;  /* 0x000000072d0a8220 */ /* 0x000fe20000410000 */
[----:B------:R-:W-:Y:S01]  /*54e0*/  @!P0 MOV R11, R55 ;  /* 0x00000037000b8202 */ /* 0x000fe20000000f00 */
[----:B------:R-:W-:Y:S01]  /*54f0*/  @!P0 FMUL.FTZ R12, R43, R6 ;  /* 0x000000062b0c8220 */ /* 0x000fe20000410000 */
[----:B------:R-:W-:Y:S01]  /*5500*/  @!P0 HADD2.F32 R8, -RZ, R8.H0_H0 ;  /* 0x20000008ff088230 */ /* 0x000fe20000004100 */
[C---:B------:R-:W-:Y:S02]  /*5510*/  @!P0 FMUL.FTZ R7, R9.reuse, R7 ;  /* 0x0000000709078220 */ /* 0x040fe40000410000 */
[----:B------:R-:W-:Y:S01]  /*5520*/  @!P0 FFMA.FTZ R76, R9, R46, -R10 ;  /* 0x0000002e094c8223 */ /* 0x000fe2000001080a */
[----:B------:R-:W-:Y:S01]  /*5530*/  @!P0 HADD2.F32 R10, -RZ, R14.H0_H0 ;  /* 0x2000000eff0a8230 */ /* 0x000fe20000004100 */
[----:B------:R-:W-:Y:S01]  /*5540*/  @!P0 IMAD.MOV.U32 R9, RZ, RZ, R19 ;  /* 0x000000ffff098224 */ /* 0x000fe200078e0013 */
[----:B------:R-:W-:Y:S01]  /*5550*/  @!P0 HADD2.F32 R47, -RZ, R11.H1_H1 ;  /* 0x3000000bff2f8230 */ /* 0x000fe20000004100 */
[C---:B------:R-:W-:Y:S01]  /*5560*/  @!P0 FMUL.FTZ R6, R8.reuse, R6 ;  /* 0x0000000608068220 */ /* 0x040fe20000410000 */
[----:B------:R-:W-:Y:S01]  /*5570*/  @!P0 HADD2.F32 R14, -RZ, R49.H0_H0 ;  /* 0x20000031ff0e8230 */ /* 0x000fe20000004100 */
[----:B------:R-:W-:Y:S01]  /*5580*/  @!P0 FFMA.FTZ R71, R8, R44, -R12 ;  /* 0x0000002c08478223 */ /* 0x000fe2000001080c */
[----:B------:R-:W-:Y:S01]  /*5590*/  @!P0 HADD2.F32 R8, -RZ, R13.H0_H0 ;  /* 0x2000000dff088230 */ /* 0x000fe20000004100 */
[----:B------:R-:W-:Y:S01]  /*55a0*/  @!P0 FMUL.FTZ R49, R47, R10 ;  /* 0x0000000a2f318220 */ /* 0x000fe20000410000 */
[----:B------:R-:W-:Y:S01]  /*55b0*/  @!P0 HADD2.F32 R13, -RZ, R11.H0_H0 ;  /* 0x2000000bff0d8230 */ /* 0x000fe20000004100 */
[----:B------:R-:W-:Y:S01]  /*55c0*/  @!P0 FFMA.FTZ R5, R41, R42, R5 ;  /* 0x0000002a29058223 */ /* 0x000fe20000010005 */
[--C-:B------:R-:W-:Y:S01]  /*55d0*/  @!P0 HADD2.F32 R12, -RZ, R9.reuse.H0_H0 ;  /* 0x20000009ff0c8230 */ /* 0x100fe20000004100 */
[----:B------:R-:W-:Y:S01]  /*55e0*/  @!P0 FFMA.FTZ R6, R43, R44, R6 ;  /* 0x0000002c2b068223 */ /* 0x000fe20000010006 */
[----:B------:R-:W-:Y:S01]  /*55f0*/  @!P0 HADD2.F32 R11, -RZ, R9.H1_H1 ;  /* 0x30000009ff0b8230 */ /* 0x000fe20000004100 */
[----:B------:R-:W-:Y:S01]  /*5600*/  @!P0 FMUL.FTZ R9, R13, R8 ;  /* 0x000000080d098220 */ /* 0x000fe20000410000 */
[----:B------:R-:W-:Y:S01]  /*5610*/  @!P0 F2FP.PACK_AB R4, R5, R4 ;  /* 0x000000040504823e */ /* 0x000fe200000000ff */
[C---:B------:R-:W-:Y:S02]  /*5620*/  @!P0 FMUL.FTZ R8, R12.reuse, R8 ;  /* 0x000000080c088220 */ /* 0x040fe40000410000 */
[----:B------:R-:W-:Y:S01]  /*5630*/  @!P0 FFMA.FTZ R50, R12, R14, -R9 ;  /* 0x0000000e0c328223 */ /* 0x000fe20000010809 */
[----:B------:R-:W-:Y:S01]  /*5640*/  @!P0 F2FP.PACK_AB R12, R76, R71 ;  /* 0x000000474c0c823e */ /* 0x000fe200000000ff */
[C---:B------:R-:W-:Y:S02]  /*5650*/  @!P0 FFMA.FTZ R49, R11.reuse, R48, -R49 ;  /* 0x000000300b318223 */ /* 0x040fe40000010831 */
[----:B------:R-:W-:Y:S01]  /*5660*/  @!P0 FMUL.FTZ R9, R11, R10 ;  /* 0x0000000a0b098220 */ /* 0x000fe20000410000 */
[----:B------:R-:W-:Y:S01]  /*5670*/  @!P0 F2FP.PACK_AB R11, R78, R79 ;  /* 0x0000004f4e0b823e */ /* 0x000fe200000000ff */
[----:B------:R-:W-:Y:S01]  /*5680*/  @!P0 FFMA.FTZ R7, R45, R46, R7 ;  /* 0x0000002e2d078223 */ /* 0x000fe20000010007 */
[----:B------:R-:W-:Y:S01]  /*5690*/  @!P0 F2FP.PACK_AB R10, R77, R80 ;  /* 0x000000504d0a823e */ /* 0x000fe200000000ff */
[----:B------:R-:W-:Y:S01]  /*56a0*/  @!P0 IMAD.MOV.U32 R18, RZ, RZ, R12 ;  /* 0x000000ffff128224 */ /* 0x000fe200078e000c */
[----:B------:R-:W-:Y:S01]  /*56b0*/  @!P0 F2FP.PACK_AB R37, R49, R50 ;  /* 0x000000323125823e */ /* 0x000fe200000000ff */
[----:B------:R-:W-:Y:S01]  /*56c0*/  @!P0 FFMA.FTZ R8, R13, R14, R8 ;  /* 0x0000000e0d088223 */ /* 0x000fe20000010008 */
[----:B------:R-:W-:Y:S01]  /*56d0*/  @!P0 MOV R16, R10 ;  /* 0x0000000a00108202 */ /* 0x000fe20000000f00 */
[----:B------:R-:W-:Y:S01]  /*56e0*/  @!P0 FFMA.FTZ R9, R47, R48, R9 ;  /* 0x000000302f098223 */ /* 0x000fe20000010009 */
[----:B------:R-:W-:Y:S01]  /*56f0*/  @!P0 MOV R17, R11 ;  /* 0x0000000b00118202 */ /* 0x000fe20000000f00 */
[----:B------:R-:W-:Y:S01]  /*5700*/  @!P0 IMAD.MOV.U32 R53, RZ, RZ, R4 ;  /* 0x000000ffff358224 */ /* 0x000fe200078e0004 */
[----:B------:R-:W-:Y:S02]  /*5710*/  @!P0 MOV R19, R37 ;  /* 0x0000002500138202 */ /* 0x000fe40000000f00 */
[----:B------:R-:W-:Y:S02]  /*5720*/  @!P0 F2FP.PACK_AB R10, R3, R2 ;  /* 0x00000002030a823e */ /* 0x000fe400000000ff */
[----:B------:R-:W-:Y:S01]  /*5730*/  @!P0 F2FP.PACK_AB R3, R7, R6 ;  /* 0x000000060703823e */ /* 0x000fe200000000ff */
[----:B------:R1:W-:Y:S01]  /*5740*/  STG.E.128 [R74.64], R16 ;  /* 0x000000104a007986 */ /* 0x0003e2000c101d08 */
[----:B------:R-:W-:Y:S02]  /*5750*/  @!P0 F2FP.PACK_AB R2, R9, R8 ;  /* 0x000000080902823e */ /* 0x000fe400000000ff */
[----:B------:R-:W-:Y:S02]  /*5760*/  @!P0 MOV R52, R10 ;  /* 0x0000000a00348202 */ /* 0x000fe40000000f00 */
[----:B------:R-:W-:Y:S02]  /*5770*/  @!P0 MOV R54, R3 ;  /* 0x0000000300368202 */ /* 0x000fe40000000f00 */
[----:B------:R-:W-:Y:S05]  /*5780*/  @!P0 MOV R55, R2 ;  /* 0x0000000200378202 */ /* 0x000fea0000000f00 */
[----:B------:R1:W-:Y:S02]  /*5790*/  @!P1 STG.E.128 [R72.64], R52 ;  /* 0x0000003448009986 */ /* 0x0003e4000c101d08 */
.L_x_238:
[----:B------:R-:W-:Y:S05]  /*57a0*/  BSYNC B0 ;  /* 0x0000000000007941 */ /* 0x000fea0003800000 */
.L_x_237:
[----:B------:R-:W-:Y:S01]  /*57b0*/  ISETP.GE.OR P1, PT, R139, R67, P6 ;  /* 0x000000438b00720c */ /* 0x000fe20003726670 */
[----:B------:R-:W-:Y:S01]  /*57c0*/  @!UPT UIADD3 URZ, URZ, URZ, URZ ;  /* 0x0000003f3f3ff290 */ /* 0x000fe2000fffe03f */
[----:B------:R-:W-:Y:S11]  /*57d0*/  BSSY B0, `(.L_x_239) ;  /* 0x0000071000007945 */ /* 0x000ff60003800000 */
[----:B------:R-:W-:-:S05]  /*57e0*/  @P1 BRA `(.L_x_240) ;  /* 0x000006f000001947 */ /* 0x000fca0003800000 */
[----:B------:R-:W-:Y:S01]  /*57f0*/  IADD3 R2, P1, R178, R68, RZ ;  /* 0x00000044b2027210 */ /* 0x000fe20007f3e0ff */
[----:B------:R-:W-:Y:S01]  /*5800*/  LDS.128 R44, [R119+0x2900] ;  /* 0x00290000772c7984 */ /* 0x000fe20000000c00 */
[----:B------:R-:W-:Y:S01]  /*5810*/  @!P0 SHF.R.U32.HI R10, RZ, 0x10, R23 ;  /* 0x00000010ff0a8819 */ /* 0x000fe20000011617 */
[--C-:B------:R-:W-:Y:S01]  /*5820*/  @!P0 HADD2.F32 R13, -RZ, R51.reuse.H0_H0 ;  /* 0x20000033ff0d8230 */ /* 0x100fe20000004100 */
[----:B------:R-:W-:Y:S01]  /*5830*/  IADD3.X R3, R70, R127, RZ, P1, !PT ;  /* 0x0000007f46037210 */ /* 0x000fe20000ffe4ff */
[----:B-----5:R-:W-:Y:S01]  /*5840*/  @!P0 HADD2.F32 R40, -RZ, R64.H0_H0 ;  /* 0x20000040ff288230 */ /* 0x020fe20000004100 */
[-C--:B------:R-:W-:Y:S02]  /*5850*/  IADD3 R4, P2, P1, R84, R2.reuse, R103 ;  /* 0x0000000254047210 */ /* 0x080fe4000795e067 */
[----:B------:R-:W-:Y:S01]  /*5860*/  @!P0 SHF.R.U64 R11, R22, 0x10, R23 ;  /* 0x00000010160b8819 */ /* 0x000fe20000001217 */
[----:B-1----:R-:W1:Y:S01]  /*5870*/  LDS.128 R16, [R124+0x2900] ;  /* 0x002900007c107984 */ /* 0x002e620000000c00 */
[-C--:B------:R-:W-:Y:S02]  /*5880*/  IADD3.X R5, R88, R3.reuse, R105, P2, P1 ;  /* 0x0000000358057210 */ /* 0x080fe400017e2469 */
[----:B------:R-:W-:Y:S02]  /*5890*/  ISETP.GE.AND P1, PT, R83, c[0x0][0x1d4], PT ;  /* 0x0000750053007a0c */ /* 0x000fe40003f26270 */
[--C-:B------:R-:W-:Y:S02]  /*58a0*/  @!P0 SHF.R.U32.HI R37, RZ, 0x10, R57.reuse ;  /* 0x00000010ff258819 */ /* 0x100fe40000011639 */
[----:B------:R-:W-:Y:S02]  /*58b0*/  @!P0 SHF.R.U64 R38, R56, 0x10, R57 ;  /* 0x0000001038268819 */ /* 0x000fe40000001239 */
[----:B------:R-:W-:Y:S02]  /*58c0*/  @!P0 SHF.R.U64 R43, R58, 0x10, R59 ;  /* 0x000000103a2b8819 */ /* 0x000fe4000000123b */
[--C-:B------:R-:W-:Y:S02]  /*58d0*/  @!P0 SHF.R.U32.HI R9, RZ, 0x10, R21.reuse ;  /* 0x00000010ff098819 */ /* 0x100fe40000011615 */
[----:B------:R-:W-:Y:S01]  /*58e0*/  @!P0 SHF.R.U64 R6, R20, 0x10, R21 ;  /* 0x0000001014068819 */ /* 0x000fe20000001215 */
[----:B------:R-:W-:Y:S01]  /*58f0*/  @!P0 HADD2.F32 R20, -RZ, R51.H1_H1 ;  /* 0x30000033ff148230 */ /* 0x000fe20000004100 */
[----:B------:R-:W-:Y:S02]  /*5900*/  @!P0 SHF.R.U32.HI R42, RZ, 0x10, R59 ;  /* 0x00000010ff2a8819 */ /* 0x000fe4000001163b */
[----:B------:R-:W-:Y:S01]  /*5910*/  @!P1 IADD3 R2, P3, P2, R84, R2, R83 ;  /* 0x0000000254029210 */ /* 0x000fe20007a7e053 */
[----:B------:R-:W-:Y:S02]  /*5920*/  @!P0 HADD2.F32 R6, -RZ, R6.H0_H0 ;  /* 0x20000006ff068230 */ /* 0x000fe40000004100 */
[----:B------:R-:W-:Y:S01]  /*5930*/  @!P0 HADD2.F32 R42, -RZ, R42.H0_H0 ;  /* 0x2000002aff2a8230 */ /* 0x000fe20000004100 */
[----:B------:R-:W-:Y:S02]  /*5940*/  @!P1 IADD3.X R3, R88, R3, R104, P3, P2 ;  /* 0x0000000358039210 */ /* 0x000fe40001fe4468 */
[C---:B------:R-:W-:Y:S04]  /*5950*/  LEA R54, P2, R4.reuse, c[0x0][0x1c8], 0x1 ;  /* 0x0000720004367a11 */ /* 0x040fe800078408ff */
[----:B------:R-:W-:Y:S02]  /*5960*/  LEA.HI.X R55, R4, c[0x0][0x1cc], R5, 0x1, P2 ;  /* 0x0000730004377a11 */ /* 0x000fe400010f0c05 */
[C---:B------:R-:W-:Y:S04]  /*5970*/  @!P1 LEA R52, P2, R2.reuse, c[0x0][0x1c8], 0x1 ;  /* 0x0000720002349a11 */ /* 0x040fe800078408ff */
[----:B------:R-:W-:Y:S01]  /*5980*/  @!P1 LEA.HI.X R53, R2, c[0x0][0x1cc], R3, 0x1, P2 ;  /* 0x0000730002359a11 */ /* 0x000fe200010f0c03 */
[--C-:B------:R-:W-:Y:S02]  /*5990*/  @!P0 HADD2.F32 R2, -RZ, R15.reuse.H0_H0 ;  /* 0x2000000fff028230 */ /* 0x100fe40000004100 */
[----:B------:R-:W-:Y:S01]  /*59a0*/  @!P0 HADD2.F32 R3, -RZ, R15.H1_H1 ;  /* 0x3000000fff038230 */ /* 0x000fe20000004100 */
[----:B-1----:R-:W-:Y:S01]  /*59b0*/  @!P0 IMAD.MOV.U32 R8, RZ, RZ, R16 ;  /* 0x000000ffff088224 */ /* 0x002fe200078e0010 */
[----:B------:R-:W-:Y:S02]  /*59c0*/  @!P0 MOV R23, R44 ;  /* 0x0000002c00178202 */ /* 0x000fe40000000f00 */
[----:B------:R-:W-:Y:S02]  /*59d0*/  @!P0 MOV R14, R45 ;  /* 0x0000002d000e8202 */ /* 0x000fe40000000f00 */
[----:B------:R-:W-:Y:S01]  /*59e0*/  @!P0 MOV R7, R17 ;  /* 0x0000001100078202 */ /* 0x000fe20000000f00 */
[----:B------:R-:W-:Y:S02]  /*59f0*/  @!P0 HADD2.F32 R12, -RZ, R23.H0_H0 ;  /* 0x20000017ff0c8230 */ /* 0x000fe40000004100 */
[----:B------:R-:W-:Y:S02]  /*5a00*/  @!P0 HADD2.F32 R15, -RZ, R14.H0_H0 ;  /* 0x2000000eff0f8230 */ /* 0x000fe40000004100 */
[--C-:B------:R-:W-:Y:S01]  /*5a10*/  @!P0 HADD2.F32 R4, -RZ, R8.reuse.H0_H0 ;  /* 0x20000008ff048230 */ /* 0x100fe20000004100 */
[-C--:B------:R-:W-:Y:S01]  /*5a20*/  @!P0 FMUL.FTZ R22, R12, R2.reuse ;  /* 0x000000020c168220 */ /* 0x080fe20000410000 */
[--C-:B------:R-:W-:Y:S01]  /*5a30*/  @!P0 HADD2.F32 R5, -RZ, R7.reuse.H0_H0 ;  /* 0x20000007ff058230 */ /* 0x100fe20000004100 */
[----:B------:R-:W-:Y:S01]  /*5a40*/  @!P0 FMUL.FTZ R21, R15, R3 ;  /* 0x000000030f158220 */ /* 0x000fe20000410000 */
[----:B------:R-:W-:Y:S01]  /*5a50*/  @!P0 HADD2.F32 R7, -RZ, R7.H1_H1 ;  /* 0x30000007ff078230 */ /* 0x000fe20000004100 */
        /* <DEDUP_REMOVED lines=9> */
[----:B------:R-:W-:Y:S01]  /*5af0*/  @!P0 HADD2.F32 R13, -RZ, R23.H1_H1 ;  /* 0x30000017ff0d8230 */ /* 0x000fe20000004100 */
[----:B------:R-:W-:Y:S01]  /*5b00*/  @!P0 IMAD.MOV.U32 R12, RZ, RZ, R47 ;  /* 0x000000ffff0c8224 */ /* 0x000fe200078e002f */
[----:B------:R-:W-:Y:S01]  /*5b10*/  @!P0 HADD2.F32 R14, -RZ, R38.H0_H0 ;  /* 0x20000026ff0e8230 */ /* 0x000fe20000004100 */
[-C--:B------:R-:W-:Y:S01]  /*5b20*/  @!P0 FMUL.FTZ R9, R21, R3.reuse ;  /* 0x0000000315098220 */ /* 0x080fe20000410000 */
[----:B------:R-:W-:Y:S01]  /*5b30*/  @!P0 HADD2.F32 R38, -RZ, R43.H0_H0 ;  /* 0x2000002bff268230 */ /* 0x000fe20000004100 */
[C---:B------:R-:W-:Y:S01]  /*5b40*/  @!P0 FMUL.FTZ R5, R7.reuse, R3 ;  /* 0x0000000307058220 */ /* 0x040fe20000410000 */
[----:B------:R-:W-:Y:S01]  /*5b50*/  @!P0 HADD2.F32 R39, -RZ, R12.H0_H0 ;  /* 0x2000000cff278230 */ /* 0x000fe20000004100 */
[----:B------:R-:W-:Y:S01]  /*5b60*/  @!P0 FFMA.FTZ R56, R7, R22, -R9 ;  /* 0x0000001607388223 */ /* 0x000fe20000010809 */
[----:B------:R-:W-:Y:S01]  /*5b70*/  @!P0 MOV R7, R19 ;  /* 0x0000001300078202 */ /* 0x000fe20000000f00 */
[CC--:B------:R-:W-:Y:S01]  /*5b80*/  @!P0 FMUL.FTZ R23, R13.reuse, R6.reuse ;  /* 0x000000060d178220 */ /* 0x0c0fe20000410000 */
[----:B------:R-:W-:Y:S01]  /*5b90*/  @!P0 HADD2.F32 R9, -RZ, R10.H0_H0 ;  /* 0x2000000aff098230 */ /* 0x000fe20000004100 */
[C---:B------:R-:W-:Y:S01]  /*5ba0*/  @!P0 FMUL.FTZ R3, R8.reuse, R6 ;  /* 0x0000000608038220 */ /* 0x040fe20000410000 */
[----:B------:R-:W-:Y:S01]  /*5bb0*/  @!P0 HADD2.F32 R6, -RZ, R31.H0_H0 ;  /* 0x2000001fff068230 */ /* 0x000fe20000004100 */
[-C--:B------:R-:W-:Y:S01]  /*5bc0*/  @!P0 FFMA.FTZ R51, R8, R14.reuse, -R23 ;  /* 0x0000000e08338223 */ /* 0x080fe20000010817 */
[--C-:B------:R-:W-:Y:S01]  /*5bd0*/  @!P0 HADD2.F32 R10, -RZ, R7.reuse.H0_H0 ;  /* 0x20000007ff0a8230 */ /* 0x100fe20000004100 */
[----:B------:R-:W-:Y:S01]  /*5be0*/  @!P0 FFMA.FTZ R3, R13, R14, R3 ;  /* 0x0000000e0d038223 */ /* 0x000fe20000010003 */
[----:B------:R-:W-:Y:S01]  /*5bf0*/  @!P0 HADD2.F32 R41, -RZ, R12.H1_H1 ;  /* 0x3000000cff298230 */ /* 0x000fe20000004100 */
[-C--:B------:R-:W-:Y:S01]  /*5c00*/  @!P0 FMUL.FTZ R12, R39, R6.reuse ;  /* 0x00000006270c8220 */ /* 0x080fe20000410000 */
[----:B------:R-:W-:Y:S01]  /*5c10*/  @!P0 HADD2.F32 R7, -RZ, R7.H1_H1 ;  /* 0x30000007ff078230 */ /* 0x000fe20000004100 */
[C---:B------:R-:W-:Y:S02]  /*5c20*/  @!P0 FMUL.FTZ R8, R10.reuse, R6 ;  /* 0x000000060a088220 */ /* 0x040fe40000410000 */
[-C--:B------:R-:W-:Y:S02]  /*5c30*/  @!P0 FMUL.FTZ R6, R41, R9.reuse ;  /* 0x0000000929068220 */ /* 0x080fe40000410000 */
[----:B------:R-:W-:Y:S01]  /*5c40*/  @!P0 FFMA.FTZ R50, R10, R40, -R12 ;  /* 0x000000280a328223 */ /* 0x000fe2000001080c */
[----:B------:R-:W-:Y:S01]  /*5c50*/  @!P0 MOV R12, R46 ;  /* 0x0000002e000c8202 */ /* 0x000fe20000000f00 */
[C---:B------:R-:W-:Y:S01]  /*5c60*/  @!P0 FMUL.FTZ R9, R7.reuse, R9 ;  /* 0x0000000907098220 */ /* 0x040fe20000410000 */
[----:B------:R-:W-:Y:S01]  /*5c70*/  @!P0 HADD2.F32 R10, -RZ, R11.H0_H0 ;  /* 0x2000000bff0a8230 */ /* 0x000fe20000004100 */
[----:B------:R-:W-:Y:S01]  /*5c80*/  @!P0 FFMA.FTZ R49, R7, R42, -R6 ;  /* 0x0000002a07318223 */ /* 0x000fe20000010806 */
[----:B------:R-:W-:Y:S01]  /*5c90*/  @!P0 HADD2.F32 R6, -RZ, R31.H1_H1 ;  /* 0x3000001fff068230 */ /* 0x000fe20000004100 */
[----:B------:R-:W-:Y:S01]  /*5ca0*/  @!P0 IMAD.MOV.U32 R7, RZ, RZ, R18 ;  /* 0x000000ffff078224 */ /* 0x000fe200078e0012 */
[--C-:B------:R-:W-:Y:S01]  /*5cb0*/  @!P0 HADD2.F32 R23, -RZ, R12.reuse.H0_H0 ;  /* 0x2000000cff178230 */ /* 0x100fe20000004100 */
[----:B------:R-:W-:Y:S01]  /*5cc0*/  @!P0 FFMA.FTZ R4, R15, R20, R4 ;  /* 0x000000140f048223 */ /* 0x000fe20000010004 */
[----:B------:R-:W-:Y:S01]  /*5cd0*/  @!P0 F2FP.PACK_AB R13, R49, R50 ;  /* 0x00000032310d823e */ /* 0x000fe200000000ff */
[----:B------:R-:W-:Y:S01]  /*5ce0*/  @!P0 HADD2.F32 R37, -RZ, R12.H1_H1 ;  /* 0x3000000cff258230 */ /* 0x000fe20000004100 */
[----:B------:R-:W-:Y:S01]  /*5cf0*/  @!P0 FFMA.FTZ R5, R21, R22, R5 ;  /* 0x0000001615058223 */ /* 0x000fe20000010005 */
[--C-:B------:R-:W-:Y:S01]  /*5d00*/  @!P0 HADD2.F32 R12, -RZ, R7.reuse.H0_H0 ;  /* 0x20000007ff0c8230 */ /* 0x100fe20000004100 */
[----:B------:R-:W-:Y:S01]  /*5d10*/  @!P0 MOV R19, R13 ;  /* 0x0000000d00138202 */ /* 0x000fe20000000f00 */
[----:B------:R-:W-:Y:S01]  /*5d20*/  @!P0 HADD2.F32 R11, -RZ, R7.H1_H1 ;  /* 0x30000007ff0b8230 */ /* 0x000fe20000004100 */
[----:B------:R-:W-:Y:S01]  /*5d30*/  @!P0 FMUL.FTZ R43, R37, R10 ;  /* 0x0000000a252b8220 */ /* 0x000fe20000410000 */
[----:B------:R-:W-:Y:S01]  /*5d40*/  @!P0 F2FP.PACK_AB R4, R5, R4 ;  /* 0x000000040504823e */ /* 0x000fe200000000ff */
[----:B------:R-:W-:Y:S01]  /*5d50*/  @!P0 HADD2.F32 R31, -RZ, R64.H1_H1 ;  /* 0x30000040ff1f8230 */ /* 0x000fe20000004100 */
[-C--:B------:R-:W-:Y:S02]  /*5d60*/  @!P0 FMUL.FTZ R7, R23, R6.reuse ;  /* 0x0000000617078220 */ /* 0x080fe40000410000 */
[C---:B------:R-:W-:Y:S02]  /*5d70*/  @!P0 FMUL.FTZ R6, R12.reuse, R6 ;  /* 0x000000060c068220 */ /* 0x040fe40000410000 */
[----:B------:R-:W-:Y:S02]  /*5d80*/  @!P0 FFMA.FTZ R48, R12, R31, -R7 ;  /* 0x0000001f0c308223 */ /* 0x000fe40000010807 */
[C---:B------:R-:W-:Y:S02]  /*5d90*/  @!P0 FFMA.FTZ R12, R11.reuse, R38, -R43 ;  /* 0x000000260b0c8223 */ /* 0x040fe4000001082b */
[----:B------:R-:W-:Y:S01]  /*5da0*/  @!P0 FMUL.FTZ R7, R11, R10 ;  /* 0x0000000a0b078220 */ /* 0x000fe20000410000 */
[----:B------:R-:W-:Y:S01]  /*5db0*/  @!P0 F2FP.PACK_AB R11, R56, R57 ;  /* 0x00000039380b823e */ /* 0x000fe200000000ff */
[----:B------:R-:W-:Y:S01]  /*5dc0*/  @!P0 FFMA.FTZ R6, R23, R31, R6 ;  /* 0x0000001f17068223 */ /* 0x000fe20000010006 */
[----:B------:R-:W-:Y:S01]  /*5dd0*/  @!P0 F2FP.PACK_AB R12, R12, R48 ;  /* 0x000000300c0c823e */ /* 0x000fe200000000ff */
[----:B------:R-:W-:Y:S01]  /*5de0*/  @!P0 FFMA.FTZ R7, R37, R38, R7 ;  /* 0x0000002625078223 */ /* 0x000fe20000010007 */
[----:B------:R-:W-:Y:S01]  /*5df0*/  @!P0 F2FP.PACK_AB R10, R51, R58 ;  /* 0x0000003a330a823e */ /* 0x000fe200000000ff */
[----:B------:R-:W-:Y:S01]  /*5e00*/  @!P0 FFMA.FTZ R8, R39, R40, R8 ;  /* 0x0000002827088223 */ /* 0x000fe20000010008 */
[----:B------:R-:W-:Y:S01]  /*5e10*/  @!P0 MOV R17, R11 ;  /* 0x0000000b00118202 */ /* 0x000fe20000000f00 */
[----:B------:R-:W-:Y:S01]  /*5e20*/  @!P0 FFMA.FTZ R9, R41, R42, R9 ;  /* 0x0000002a29098223 */ /* 0x000fe20000010009 */
[----:B------:R-:W-:Y:S01]  /*5e30*/  @!P0 MOV R16, R10 ;  /* 0x0000000a00108202 */ /* 0x000fe20000000f00 */
[----:B------:R-:W-:Y:S01]  /*5e40*/  @!P0 IMAD.MOV.U32 R18, RZ, RZ, R12 ;  /* 0x000000ffff128224 */ /* 0x000fe200078e000c */
[----:B------:R-:W-:Y:S01]  /*5e50*/  @!P0 F2FP.PACK_AB R10, R3, R2 ;  /* 0x00000002030a823e */ /* 0x000fe200000000ff */
[----:B------:R-:W-:Y:S01]  /*5e60*/  @!P0 IMAD.MOV.U32 R45, RZ, RZ, R4 ;  /* 0x000000ffff2d8224 */ /* 0x000fe200078e0004 */
[----:B------:R-:W-:Y:S02]  /*5e70*/  @!P0 F2FP.PACK_AB R3, R7, R6 ;  /* 0x000000060703823e */ /* 0x000fe400000000ff */
[----:B------:R1:W-:Y:S01]  /*5e80*/  STG.E.128 [R54.64], R16 ;  /* 0x0000001036007986 */ /* 0x0003e2000c101d08 */
[----:B------:R-:W-:Y:S02]  /*5e90*/  @!P0 F2FP.PACK_AB R2, R9, R8 ;  /* 0x000000080902823e */ /* 0x000fe400000000ff */
[----:B------:R-:W-:Y:S02]  /*5ea0*/  @!P0 MOV R44, R10 ;  /* 0x0000000a002c8202 */ /* 0x000fe40000000f00 */
[----:B------:R-:W-:Y:S02]  /*5eb0*/  @!P0 MOV R46, R3 ;  /* 0x00000003002e8202 */ /* 0x000fe40000000f00 */
[----:B------:R-:W-:Y:S05]  /*5ec0*/  @!P0 MOV R47, R2 ;  /* 0x00000002002f8202 */ /* 0x000fea0000000f00 */
[----:B------:R1:W-:Y:S02]  /*5ed0*/  @!P1 STG.E.128 [R52.64], R44 ;  /* 0x0000002c34009986 */ /* 0x0003e4000c101d08 */
.L_x_240:
[----:B------:R-:W-:Y:S05]  /*5ee0*/  BSYNC B0 ;  /* 0x0000000000007941 */ /* 0x000fea0003800000 */
.L_x_239:
[----:B------:R-:W-:Y:S05]  /*5ef0*/  IADD3 R56, P1, R176, R68, RZ ;  /* 0x00000044b0387210 */ /* 0x000fea0007f3e0ff */
[----:B-1----:R-:W-:Y:S01]  /*5f00*/  IMAD.X R55, R70, 0x1, R126, P1 ;  /* 0x0000000146377824 */ /* 0x002fe200008e067e */
[----:B------:R-:W-:Y:S11]  /*5f10*/  ISETP.GE.OR P1, PT, R149, R67, P6 ;  /* 0x000000439500720c */ /* 0x000ff60003726670 */
[----:B------:R-:W-:Y:S02]  /*5f20*/  @!UPT UIADD3 URZ, URZ, URZ, URZ ;  /* 0x0000003f3f3ff290 */ /* 0x000fe4000fffe03f */
[----:B------:R-:W-:-:S05]  /*5f30*/  @P1 BRA `(.L_x_234) ;  /* 0x000008b000001947 */ /* 0x000fca0003800000 */
[--C-:B-----5:R-:W-:Y:S01]  /*5f40*/  @!P0 SHF.R.U64 R5, R24, 0x10, R25.reuse ;  /* 0x0000001018058819 */ /* 0x120fe20000001219 */
[----:B------:R-:W-:Y:S01]  /*5f50*/  LDS.128 R44, [R118+0x2900] ;  /* 0x00290000762c7984 */ /* 0x000fe20000000c00 */
[----:B------:R-:W-:Y:S01]  /*5f60*/  @!P0 SHF.R.U32.HI R10, RZ, 0x10, R25 ;  /* 0x00000010ff0a8819 */ /* 0x000fe20000011619 */
[----:B------:R-:W-:Y:S01]  /*5f70*/  @!P0 HADD2.F32 R2, -RZ, R34.H0_H0 ;  /* 0x20000022ff028230 */ /* 0x000fe20000004100 */
[----:B------:R-:W-:Y:S01]  /*5f80*/  IADD3 R4, P2, P1, R84, R56, R103 ;  /* 0x0000003854047210 */ /* 0x000fe2000795e067 */
[----:B------:R-:W-:Y:S01]  /*5f90*/  @!P0 HADD2.F32 R24, -RZ, R65.H0_H0 ;  /* 0x20000041ff188230 */ /* 0x000fe20000004100 */
[----:B------:R-:W-:Y:S01]  /*5fa0*/  @!P0 SHF.R.U64 R9, R60, 0x10, R61 ;  /* 0x000000103c098819 */ /* 0x000fe2000000123d */
[----:B------:R-:W-:Y:S01]  /*5fb0*/  @!P0 HADD2.F32 R5, -RZ, R5.H0_H0 ;  /* 0x20000005ff058230 */ /* 0x000fe20000004100 */
[----:B------:R-:W-:Y:S01]  /*5fc0*/  IADD3.X R6, R88, R55, R105, P2, P1 ;  /* 0x0000003758067210 */ /* 0x000fe200017e2469 */
[----:B------:R-:W1:Y:S01]  /*5fd0*/  LDS.128 R12, [R121+0x2900] ;  /* 0x00290000790c7984 */ /* 0x000e620000000c00 */
[----:B------:R-:W-:Y:S01]  /*5fe0*/  LEA R50, P1, R4, c[0x0][0x1c8], 0x1 ;  /* 0x0000720004327a11 */ /* 0x000fe200078208ff */
[----:B------:R-:W-:Y:S01]  /*5ff0*/  @!P0 HADD2.F32 R20, -RZ, R65.H1_H1 ;  /* 0x30000041ff148230 */ /* 0x000fe20000004100 */
[----:B------:R-:W-:Y:S01]  /*6000*/  @!P0 SHF.R.U64 R16, R26, 0x10, R27 ;  /* 0x000000101a108819 */ /* 0x000fe2000000121b */
[----:B------:R-:W-:Y:S01]  /*6010*/  @!P0 HADD2.F32 R22, -RZ, R9.H0_H0 ;  /* 0x20000009ff168230 */ /* 0x000fe20000004100 */
[----:B------:R-:W-:Y:S01]  /*6020*/  LEA.HI.X R51, R4, c[0x0][0x1cc], R6, 0x1, P1 ;  /* 0x0000730004337a11 */ /* 0x000fe200008f0c06 */
[--C-:B------:R-:W-:Y:S01]  /*6030*/  @!P0 HADD2.F32 R38, -RZ, R66.reuse.H0_H0 ;  /* 0x20000042ff268230 */ /* 0x100fe20000004100 */
[----:B------:R-:W-:Y:S01]  /*6040*/  @!P0 SHF.R.U64 R37, R62, 0x10, R63 ;  /* 0x000000103e258819 */ /* 0x000fe2000000123f */
[----:B------:R-:W-:Y:S01]  /*6050*/  @!P0 HADD2.F32 R31, -RZ, R66.H1_H1 ;  /* 0x30000042ff1f8230 */ /* 0x000fe20000004100 */
[----:B------:R-:W-:Y:S01]  /*6060*/  @!P0 SHF.R.U32.HI R17, RZ, 0x10, R61 ;  /* 0x00000010ff118819 */ /* 0x000fe2000001163d */
[----:B------:R-:W-:Y:S01]  /*6070*/  @!P0 HADD2.F32 R11, -RZ, R35.H0_H0 ;  /* 0x20000023ff0b8230 */ /* 0x000fe20000004100 */
[----:B------:R-:W-:Y:S02]  /*6080*/  @!P0 SHF.R.U32.HI R18, RZ, 0x10, R27 ;  /* 0x00000010ff128819 */ /* 0x000fe4000001161b */
[----:B------:R-:W-:Y:S01]  /*6090*/  @!P0 SHF.R.U32.HI R27, RZ, 0x10, R63 ;  /* 0x00000010ff1b8819 */ /* 0x000fe2000001163f */
[----:B------:R-:W-:Y:S01]  /*60a0*/  @!P0 HADD2.F32 R26, -RZ, R17.H0_H0 ;  /* 0x20000011ff1a8230 */ /* 0x000fe20000004100 */
[----:B------:R-:W-:Y:S01]  /*60b0*/  ISETP.GE.AND P1, PT, R83, c[0x0][0x1d4], PT ;  /* 0x0000750053007a0c */ /* 0x000fe20003f26270 */
[----:B------:R-:W-:Y:S02]  /*60c0*/  @!P0 HADD2.F32 R18, -RZ, R18.H0_H0 ;  /* 0x20000012ff128230 */ /* 0x000fe40000004100 */
[----:B------:R-:W-:Y:S01]  /*60d0*/  @!P0 HADD2.F32 R40, -RZ, R27.H0_H0 ;  /* 0x2000001bff288230 */ /* 0x000fe20000004100 */
[----:B-1----:R-:W-:Y:S02]  /*60e0*/  @!P0 MOV R8, R13 ;  /* 0x0000000d00088202 */ /* 0x002fe40000000f00 */
[----:B------:R-:W-:Y:S02]  /*60f0*/  @!P0 MOV R25, R45 ;  /* 0x0000002d00198202 */ /* 0x000fe40000000f00 */
[----:B------:R-:W-:Y:S01]  /*6100*/  @!P0 MOV R6, R44 ;  /* 0x0000002c00068202 */ /* 0x000fe20000000f00 */
[--C-:B------:R-:W-:Y:S01]  /*6110*/  @!P0 HADD2.F32 R3, -RZ, R8.reuse.H0_H0 ;  /* 0x20000008ff038230 */ /* 0x100fe20000004100 */
[----:B------:R-:W-:Y:S01]  /*6120*/  @!P0 MOV R27, R47 ;  /* 0x0000002f001b8202 */ /* 0x000fe20000000f00 */
[----:B------:R-:W-:Y:S02]  /*6130*/  @!P0 HADD2.F32 R8, -RZ, R8.H1_H1 ;  /* 0x30000008ff088230 */ /* 0x000fe40000004100 */
[--C-:B------:R-:W-:Y:S01]  /*6140*/  @!P0 HADD2.F32 R19, -RZ, R6.reuse.H0_H0 ;  /* 0x20000006ff138230 */ /* 0x100fe20000004100 */
[-C--:B------:R-:W-:Y:S01]  /*6150*/  @!P0 FMUL.FTZ R4, R3, R2.reuse ;  /* 0x0000000203048220 */ /* 0x080fe20000410000 */
[----:B------:R-:W-:Y:S02]  /*6160*/  @!P0 HADD2.F32 R23, -RZ, R25.H0_H0 ;  /* 0x20000019ff178230 */ /* 0x000fe40000004100 */
[----:B------:R-:W-:Y:S02]  /*6170*/  @!P0 HADD2.F32 R21, -RZ, R6.H1_H1 ;  /* 0x30000006ff158230 */ /* 0x000fe40000004100 */
[----:B------:R-:W-:Y:S01]  /*6180*/  @!P0 HADD2.F32 R39, -RZ, R27.H1_H1 ;  /* 0x3000001bff278230 */ /* 0x000fe20000004100 */
[----:B------:R-:W-:Y:S01]  /*6190*/  @!P0 FMUL.FTZ R7, R23, R2 ;  /* 0x0000000217078220 */ /* 0x000fe20000410000 */
[----:B------:R-:W-:Y:S01]  /*61a0*/  @!P0 HADD2.F32 R2, -RZ, R34.H1_H1 ;  /* 0x30000022ff028230 */ /* 0x000fe20000004100 */
[-C--:B------:R-:W-:Y:S01]  /*61b0*/  @!P0 FMUL.FTZ R9, R21, R5.reuse ;  /* 0x0000000515098220 */ /* 0x080fe20000410000 */
[----:B------:R-:W-:Y:S01]  /*61c0*/  @!P0 HADD2.F32 R25, -RZ, R25.H1_H1 ;  /* 0x30000019ff198230 */ /* 0x000fe20000004100 */
[----:B------:R-:W-:Y:S01]  /*61d0*/  @!P0 FFMA.FTZ R58, R3, R24, -R7 ;  /* 0x00000018033a8223 */ /* 0x000fe20000010807 */
[----:B------:R-:W-:Y:S01]  /*61e0*/  @!P0 MOV R3, R12 ;  /* 0x0000000c00038202 */ /* 0x000fe20000000f00 */
[----:B------:R-:W-:Y:S02]  /*61f0*/  @!P0 IMAD.MOV.U32 R34, RZ, RZ, R46 ;  /* 0x000000ffff228224 */ /* 0x000fe400078e002e */
[----:B------:R-:W-:Y:S02]  /*6200*/  @!P0 FMUL.FTZ R41, R39, R18 ;  /* 0x0000001227298220 */ /* 0x000fe40000410000 */
[--C-:B------:R-:W-:Y:S02]  /*6210*/  @!P0 HADD2.F32 R7, -RZ, R3.reuse.H0_H0 ;  /* 0x20000003ff078230 */ /* 0x100fe40000004100 */
[----:B------:R-:W-:Y:S01]  /*6220*/  @!P0 HADD2.F32 R6, -RZ, R3.H1_H1 ;  /* 0x30000003ff068230 */ /* 0x000fe20000004100 */
[-C--:B------:R-:W-:Y:S02]  /*6230*/  @!P0 FMUL.FTZ R3, R19, R2.reuse ;  /* 0x0000000213038220 */ /* 0x080fe40000410000 */
[C---:B------:R-:W-:Y:S02]  /*6240*/  @!P0 FMUL.FTZ R2, R7.reuse, R2 ;  /* 0x0000000207028220 */ /* 0x040fe40000410000 */
[----:B------:R-:W-:Y:S01]  /*6250*/  @!P0 FFMA.FTZ R57, R7, R20, -R3 ;  /* 0x0000001407398223 */ /* 0x000fe20000010803 */
[----:B------:R-:W-:Y:S01]  /*6260*/  @!P0 MOV R7, R14 ;  /* 0x0000000e00078202 */ /* 0x000fe20000000f00 */
[C---:B------:R-:W-:Y:S01]  /*6270*/  @!P0 FMUL.FTZ R3, R6.reuse, R5 ;  /* 0x0000000506038220 */ /* 0x040fe20000410000 */
[----:B------:R-:W-:Y:S01]  /*6280*/  @!P0 HADD2.F32 R5, -RZ, R10.H0_H0 ;  /* 0x2000000aff058230 */ /* 0x000fe20000004100 */
[----:B------:R-:W-:Y:S01]  /*6290*/  @!P0 FFMA.FTZ R54, R6, R22, -R9 ;  /* 0x0000001606368223 */ /* 0x000fe20000010809 */
[----:B------:R-:W-:Y:S01]  /*62a0*/  @!P0 MOV R6, R15 ;  /* 0x0000000f00068202 */ /* 0x000fe20000000f00 */
[----:B------:R-:W-:Y:S01]  /*62b0*/  @!P0 FFMA.FTZ R2, R19, R20, R2 ;  /* 0x0000001413028223 */ /* 0x000fe20000010002 */
[----:B------:R-:W-:Y:S01]  /*62c0*/  @!P0 HADD2.F32 R9, -RZ, R35.H1_H1 ;  /* 0x30000023ff098230 */ /* 0x000fe20000004100 */
[-C--:B------:R-:W-:Y:S01]  /*62d0*/  @!P0 FMUL.FTZ R49, R25, R5.reuse ;  /* 0x0000000519318220 */ /* 0x080fe20000410000 */
[----:B------:R-:W-:Y:S01]  /*62e0*/  @!P0 HADD2.F32 R35, -RZ, R37.H0_H0 ;  /* 0x20000025ff238230 */ /* 0x000fe20000004100 */
[C---:B------:R-:W-:Y:S01]  /*62f0*/  @!P0 FMUL.FTZ R5, R8.reuse, R5 ;  /* 0x0000000508058220 */ /* 0x040fe20000410000 */
[----:B------:R-:W-:Y:S01]  /*6300*/  @!P0 HADD2.F32 R37, -RZ, R27.H0_H0 ;  /* 0x2000001bff258230 */ /* 0x000fe20000004100 */
[----:B------:R-:W-:Y:S01]  /*6310*/  @!P0 FFMA.FTZ R53, R8, R26, -R49 ;  /* 0x0000001a08358223 */ /* 0x000fe20000010831 */
[----:B------:R-:W-:Y:S01]  /*6320*/  @!P0 HADD2.F32 R10, -RZ, R16.H0_H0 ;  /* 0x20000010ff0a8230 */ /* 0x000fe20000004100 */
[----:B------:R-:W-:Y:S01]  /*6330*/  @!P0 FFMA.FTZ R3, R21, R22, R3 ;  /* 0x0000001615038223 */ /* 0x000fe20000010003 */
[--C-:B------:R-:W-:Y:S01]  /*6340*/  @!P0 HADD2.F32 R27, -RZ, R34.reuse.H0_H0 ;  /* 0x20000022ff1b8230 */ /* 0x100fe20000004100 */
[----:B------:R-:W-:Y:S01]  /*6350*/  @!P0 FMUL.FTZ R42, R37, R11 ;  /* 0x0000000b252a8220 */ /* 0x000fe20000410000 */
[----:B------:R-:W-:Y:S01]  /*6360*/  @!P0 HADD2.F32 R34, -RZ, R34.H1_H1 ;  /* 0x30000022ff228230 */ /* 0x000fe20000004100 */
[----:B------:R-:W-:Y:S01]  /*6370*/  @!P0 FFMA.FTZ R4, R23, R24, R4 ;  /* 0x0000001817048223 */ /* 0x000fe20000010004 */
[--C-:B------:R-:W-:Y:S01]  /*6380*/  @!P0 HADD2.F32 R17, -RZ, R6.reuse.H0_H0 ;  /* 0x20000006ff118230 */ /* 0x100fe20000004100 */
[----:B------:R-:W-:Y:S01]  /*6390*/  @!P0 FMUL.FTZ R48, R27, R9 ;  /* 0x000000091b308220 */ /* 0x000fe20000410000 */
[----:B------:R-:W-:Y:S01]  /*63a0*/  @!P0 HADD2.F32 R16, -RZ, R6.H1_H1 ;  /* 0x30000006ff108230 */ /* 0x000fe20000004100 */
[----:B------:R-:W-:Y:S01]  /*63b0*/  @!P0 FMUL.FTZ R43, R34, R10 ;  /* 0x0000000a222b8220 */ /* 0x000fe20000410000 */
[--C-:B------:R-:W-:Y:S01]  /*63c0*/  @!P0 HADD2.F32 R6, -RZ, R7.reuse.H0_H0 ;  /* 0x20000007ff068230 */ /* 0x100fe20000004100 */
[----:B------:R-:W-:Y:S01]  /*63d0*/  @!P0 FFMA.FTZ R42, R17, R38, -R42 ;  /* 0x00000026112a8223 */ /* 0x000fe2000001082a */
[----:B------:R-:W-:Y:S01]  /*63e0*/  @!P0 HADD2.F32 R7, -RZ, R7.H1_H1 ;  /* 0x30000007ff078230 */ /* 0x000fe20000004100 */
[----:B------:R-:W-:Y:S02]  /*63f0*/  @!P0 FFMA.FTZ R41, R16, R40, -R41 ;  /* 0x0000002810298223 */ /* 0x000fe40000010829 */
[C---:B------:R-:W-:Y:S01]  /*6400*/  @!P0 FFMA.FTZ R52, R6.reuse, R31, -R48 ;  /* 0x0000001f06348223 */ /* 0x040fe20000010830 */
[----:B------:R-:W-:Y:S01]  /*6410*/  @!P0 F2FP.PACK_AB R48, R53, R58 ;  /* 0x0000003a3530823e */ /* 0x000fe200000000ff */
[----:B------:R-:W-:Y:S01]  /*6420*/  @!P0 FFMA.FTZ R49, R7, R35, -R43 ;  /* 0x0000002307318223 */ /* 0x000fe2000001082b */
[----:B------:R-:W-:Y:S01]  /*6430*/  @!P0 F2FP.PACK_AB R42, R41, R42 ;  /* 0x0000002a292a823e */ /* 0x000fe200000000ff */
[----:B------:R-:W-:Y:S01]  /*6440*/  @!P0 FMUL.FTZ R6, R6, R9 ;  /* 0x0000000906068220 */ /* 0x000fe20000410000 */
[----:B------:R-:W-:Y:S01]  /*6450*/  @!P0 F2FP.PACK_AB R43, R54, R57 ;  /* 0x00000039362b823e */ /* 0x000fe200000000ff */
[----:B------:R-:W-:Y:S01]  /*6460*/  @!P0 FMUL.FTZ R7, R7, R10 ;  /* 0x0000000a07078220 */ /* 0x000fe20000410000 */
[----:B------:R-:W-:Y:S01]  /*6470*/  @!P0 F2FP.PACK_AB R41, R49, R52 ;  /* 0x000000343129823e */ /* 0x000fe200000000ff */
[----:B------:R-:W-:Y:S01]  /*6480*/  @!P0 IMAD.MOV.U32 R15, RZ, RZ, R42 ;  /* 0x000000ffff0f8224 */ /* 0x000fe200078e002a */
[----:B------:R-:W-:Y:S01]  /*6490*/  @!P0 MOV R12, R43 ;  /* 0x0000002b000c8202 */ /* 0x000fe20000000f00 */
[----:B------:R-:W-:Y:S01]  /*64a0*/  @!P0 FFMA.FTZ R5, R25, R26, R5 ;  /* 0x0000001a19058223 */ /* 0x000fe20000010005 */
[----:B------:R-:W-:Y:S01]  /*64b0*/  @!P0 MOV R13, R48 ;  /* 0x00000030000d8202 */ /* 0x000fe20000000f00 */
[----:B------:R-:W-:Y:S01]  /*64c0*/  @!P0 FMUL.FTZ R8, R17, R11 ;  /* 0x0000000b11088220 */ /* 0x000fe20000410000 */
[----:B------:R-:W-:Y:S01]  /*64d0*/  @!P0 MOV R14, R41 ;  /* 0x00000029000e8202 */ /* 0x000fe20000000f00 */
[----:B------:R-:W-:Y:S01]  /*64e0*/  @!P0 FFMA.FTZ R6, R27, R31, R6 ;  /* 0x0000001f1b068223 */ /* 0x000fe20000010006 */
[----:B------:R-:W-:Y:S01]  /*64f0*/  @!P0 F2FP.PACK_AB R10, R3, R2 ;  /* 0x00000002030a823e */ /* 0x000fe200000000ff */
[----:B------:R-:W-:Y:S01]  /*6500*/  @!P0 FMUL.FTZ R9, R16, R18 ;  /* 0x0000001210098220 */ /* 0x000fe20000410000 */
[----:B------:R-:W-:Y:S01]  /*6510*/  @!P0 F2FP.PACK_AB R4, R5, R4 ;  /* 0x000000040504823e */ /* 0x000fe200000000ff */
[----:B------:R1:W-:Y:S01]  /*6520*/  STG.E.128 [R50.64], R12 ;  /* 0x0000000c32007986 */ /* 0x0003e2000c101d08 */
[----:B------:R-:W-:Y:S01]  /*6530*/  @!P0 MOV R44, R10 ;  /* 0x0000000a002c8202 */ /* 0x000fe20000000f00 */
[----:B------:R-:W-:Y:S01]  /*6540*/  @!P0 FFMA.FTZ R7, R34, R35, R7 ;  /* 0x0000002322078223 */ /* 0x000fe20000010007 */
[----:B------:R-:W-:Y:S01]  /*6550*/  @!P0 MOV R45, R4 ;  /* 0x00000004002d8202 */ /* 0x000fe20000000f00 */
[----:B------:R-:W-:Y:S02]  /*6560*/  @!P0 FFMA.FTZ R8, R37, R38, R8 ;  /* 0x0000002625088223 */ /* 0x000fe40000010008 */
[----:B------:R-:W-:Y:S01]  /*6570*/  @!P0 FFMA.FTZ R9, R39, R40, R9 ;  /* 0x0000002827098223 */ /* 0x000fe20000010009 */
[----:B------:R-:W-:Y:S04]  /*6580*/  @!P0 F2FP.PACK_AB R3, R7, R6 ;  /* 0x000000060703823e */ /* 0x000fe800000000ff */
[----:B------:R-:W-:Y:S02]  /*6590*/  @!P0 F2FP.PACK_AB R2, R9, R8 ;  /* 0x000000080902823e */ /* 0x000fe400000000ff */
[----:B------:R-:W-:Y:S02]  /*65a0*/  @!P0 MOV R46, R3 ;  /* 0x00000003002e8202 */ /* 0x000fe40000000f00 */
[----:B------:R-:W-:Y:S01]  /*65b0*/  @!P0 MOV R47, R2 ;  /* 0x00000002002f8202 */ /* 0x000fe20000000f00 */
[----:B------:R-:W-:-:S05]  /*65c0*/  @P1 BRA `(.L_x_234) ;  /* 0x0000022000001947 */ /* 0x000fca0003800000 */
[----:B------:R-:W-:Y:S04]  /*65d0*/  IADD3 R3, P1, P0, R84, R56, R83 ;  /* 0x0000003854037210 */ /* 0x000fe8000783e053 */
[----:B------:R-:W-:Y:S02]  /*65e0*/  IADD3.X R4, R88, R55, R104, P1, P0 ;  /* 0x0000003758047210 */ /* 0x000fe40000fe0468 */
[C---:B------:R-:W-:Y:S04]  /*65f0*/  LEA R2, P0, R3.reuse, c[0x0][0x1c8], 0x1 ;  /* 0x0000720003027a11 */ /* 0x040fe800078008ff */
[----:B------:R-:W-:Y:S05]  /*6600*/  LEA.HI.X R3, R3, c[0x0][0x1cc], R4, 0x1, P0 ;  /* 0x0000730003037a11 */ /* 0x000fea00000f0c04 */
[----:B------:R2:W-:Y:S01]  /*6610*/  STG.E.128 [R2.64], R44 ;  /* 0x0000002c02007986 */ /* 0x0005e2000c101d08 */
[----:B------:R-:W-:-:S05]  /*6620*/  BRA `(.L_x_234) ;  /* 0x000001c000007947 */ /* 0x000fca0003800000 */
.L_x_218:
[----:B------:R-:W-:Y:S01]  /*6630*/  LOP3.LUT P1, RZ, R245, 0x2, RZ, 0xc0, !PT ;  /* 0x00000002f5ff7812 */ /* 0x000fe2000782c0ff */
[----:B------:R-:W-:Y:S01]  /*6640*/  IMAD R2, R36, -0x50, R0 ;  /* 0xffffffb024027824 */ /* 0x000fe200078e0200 */
[----:B------:R-:W-:Y:S04]  /*6650*/  BSSY B0, `(.L_x_241) ;  /* 0x0000009000007945 */ /* 0x000fe80003800000 */
[----:B------:R-:W-:Y:S04]  /*6660*/  IMNMX R2, R2, 0x50, PT ;  /* 0x0000005002027817 */ /* 0x000fe80003800200 */
[----:B------:R-:W-:Y:S11]  /*6670*/  ISETP.GE.AND P0, PT, R240, R2, PT ;  /* 0x00000002f000720c */ /* 0x000ff60003f06270 */
[----:B------:R-:W-:Y:S02]  /*6680*/  @!UPT UIADD3 URZ, URZ, URZ, URZ ;  /* 0x0000003f3f3ff290 */ /* 0x000fe4000fffe03f */
[----:B------:R-:W-:-:S05]  /*6690*/  @P0 BRA `(.L_x_242) ;  /* 0x0000004000000947 */ /* 0x000fca0003800000 */
[----:B------:R-:W1:Y:S04]  /*66a0*/  @!P6 LDS.128 R8, [R81+0x2800] ;  /* 0x002800005108e984 */ /* 0x000e680000000c00 */
[----:B------:R-:W2:Y:S04]  /*66b0*/  @!P1 LDS.128 R4, [R82+0x2800] ;  /* 0x0028000052049984 */ /* 0x000ea80000000c00 */
[----:B-1----:R1:W-:Y:S04]  /*66c0*/  @!P6 STG.E.128 [R56.64], R8 ;  /* 0x000000083800e986 */ /* 0x0023e8000c101d08 */
[----:B--2---:R1:W-:Y:S02]  /*66d0*/  @!P1 STG.E.128 [R56.64+0x40], R4 ;  /* 0x0000400438009986 */ /* 0x0043e4000c101d08 */
.L_x_242:
[----:B------:R-:W-:Y:S05]  /*66e0*/  BSYNC B0 ;  /* 0x0000000000007941 */ /* 0x000fea0003800000 */
.L_x_241:
[----:B------:R-:W-:Y:S01]  /*66f0*/  ISETP.GE.AND P0, PT, R139, R2, PT ;  /* 0x000000028b00720c */ /* 0x000fe20003f06270 */
[----:B------:R-:W-:Y:S01]  /*6700*/  @!UPT UIADD3 URZ, URZ, URZ, URZ ;  /* 0x0000003f3f3ff290 */ /* 0x000fe2000fffe03f */
[----:B------:R-:W-:Y:S11]  /*6710*/  BSSY B0, `(.L_x_243) ;  /* 0x0000006000007945 */ /* 0x000ff60003800000 */
[----:B------:R-:W-:-:S05]  /*6720*/  @P0 BRA `(.L_x_244) ;  /* 0x0000004000000947 */ /* 0x000fca0003800000 */
[----:B-1----:R-:W1:Y:S04]  /*6730*/  @!P6 LDS.128 R8, [R81+0x3800] ;  /* 0x003800005108e984 */ /* 0x002e680000000c00 */
[----:B------:R-:W2:Y:S04]  /*6740*/  @!P1 LDS.128 R4, [R82+0x3800] ;  /* 0x0038000052049984 */ /* 0x000ea80000000c00 */
[----:B-1----:R1:W-:Y:S04]  /*6750*/  @!P6 STG.E.128 [R60.64], R8 ;  /* 0x000000083c00e986 */ /* 0x0023e8000c101d08 */
[----:B--2---:R1:W-:Y:S02]  /*6760*/  @!P1 STG.E.128 [R60.64+0x40], R4 ;  /* 0x000040043c009986 */ /* 0x0043e4000c101d08 */
.L_x_244:
[----:B------:R-:W-:Y:S05]  /*6770*/  BSYNC B0 ;  /* 0x0000000000007941 */ /* 0x000fea0003800000 */
.L_x_243:
[----:B------:R-:W-:Y:S11]  /*6780*/  ISETP.GE.AND P0, PT, R149, R2, PT ;  /* 0x000000029500720c */ /* 0x000ff60003f06270 */
[----:B------:R-:W-:Y:S02]  /*6790*/  @!UPT UIADD3 URZ, URZ, URZ, URZ ;  /* 0x0000003f3f3ff290 */ /* 0x000fe4000fffe03f */
[----:B------:R-:W-:-:S05]  /*67a0*/  @P0 BRA `(.L_x_234) ;  /* 0x0000004000000947 */ /* 0x000fca0003800000 */
[----:B-1----:R-:W1:Y:S04]  /*67b0*/  @!P6 LDS.128 R8, [R81+0x4800] ;  /* 0x004800005108e984 */ /* 0x002e680000000c00 */
[----:B------:R-:W2:Y:S04]  /*67c0*/  @!P1 LDS.128 R4, [R82+0x4800] ;  /* 0x0048000052049984 */ /* 0x000ea80000000c00 */
[----:B-1----:R1:W-:Y:S04]  /*67d0*/  @!P6 STG.E.128 [R64.64], R8 ;  /* 0x000000084000e986 */ /* 0x0023e8000c101d08 */
[----:B--2---:R1:W-:Y:S02]  /*67e0*/  @!P1 STG.E.128 [R64.64+0x40], R4 ;  /* 0x0000400440009986 */ /* 0x0043e4000c101d08 */
.L_x_234:
[----:B------:R-:W-:Y:S05]  /*67f0*/  BSYNC B2 ;  /* 0x0000000000027941 */ /* 0x000fea0003800000 */
.L_x_217:
[----:B-1----:R-:W-:Y:S01]  /*6800*/  IMAD R15, R36, -0x50, RZ ;  /* 0xffffffb0240f7824 */ /* 0x002fe200078e02ff */
[----:B------:R-:W-:Y:S01]  /*6810*/  BSSY B0, `(.L_x_245) ;  /* 0x000005e000007945 */ /* 0x000fe20003800000 */
[----:B--2---:R-:W-:Y:S02]  /*6820*/  IMAD R2, R89, 0x50, RZ ;  /* 0x0000005059027824 */ /* 0x004fe400078e02ff */
[----:B-----5:R-:W-:Y:S02]  /*6830*/  IMAD.IADD R4, R114, 0x1, R15 ;  /* 0x0000000172047824 */ /* 0x020fe400078e020f */
[----:B------:R-:W-:Y:S03]  /*6840*/  IMAD.WIDE.U32 R16, R36, 0x50, RZ ;  /* 0x0000005024107825 */ /* 0x000fe600078e00ff */
[C---:B------:R-:W-:Y:S01]  /*6850*/  ISETP.GE.AND P4, PT, R4.reuse, 0x11, PT ;  /* 0x000000110400780c */ /* 0x040fe20003f86270 */
[----:B------:R-:W-:Y:S01]  /*6860*/  IMAD.IADD R17, R17, 0x1, R2 ;  /* 0x0000000111117824 */ /* 0x000fe200078e0202 */
[C---:B------:R-:W-:Y:S02]  /*6870*/  ISETP.GE.AND P3, PT, R4.reuse, 0x1, PT ;  /* 0x000000010400780c */ /* 0x040fe40003f66270 */
[----:B------:R-:W-:Y:S02]  /*6880*/  IADD3 R2, P0, R123, R16, RZ ;  /* 0x000000107b027210 */ /* 0x000fe40007f1e0ff */
[C---:B------:R-:W-:Y:S02]  /*6890*/  ISETP.GE.AND P2, PT, R4.reuse, 0x21, PT ;  /* 0x000000210400780c */ /* 0x040fe40003f46270 */
[----:B------:R-:W-:Y:S02]  /*68a0*/  IADD3.X R3, R17, R131, RZ, P0, !PT ;  /* 0x0000008311037210 */ /* 0x000fe400007fe4ff */
[----:B------:R-:W-:Y:S03]  /*68b0*/  ISETP.GE.AND P1, PT, R4, 0x31, PT ;  /* 0x000000310400780c */ /* 0x000fe60003f26270 */
[C---:B------:R-:W-:Y:S02]  /*68c0*/  @P4 IADD3 R5, P0, R2.reuse, 0x10, RZ ;  /* 0x0000001002054810 */ /* 0x040fe40007f1e0ff */
[----:B------:R-:W-:Y:S01]  /*68d0*/  @P3 IMAD R9, R3, c[0x0][0x258], RZ ;  /* 0x0000960003093a24 */ /* 0x000fe200078e02ff */
[-C--:B------:R-:W-:Y:S01]  /*68e0*/  @P3 MOV R6, R86.reuse ;  /* 0x0000005600063202 */ /* 0x080fe20000000f00 */
[----:B------:R-:W-:Y:S02]  /*68f0*/  @P3 IMAD.MOV.U32 R7, RZ, RZ, R90 ;  /* 0x000000ffff073224 */ /* 0x000fe400078e005a */
[----:B------:R-:W-:Y:S01]  /*6900*/  @P4 IMAD.X R10, RZ, RZ, R3, P0 ;  /* 0x000000ffff0a4224 */ /* 0x000fe200000e0603 */
[C---:B------:R-:W-:Y:S01]  /*6910*/  @P2 IADD3 R8, P0, R2.reuse, 0x20, RZ ;  /* 0x0000002002082810 */ /* 0x040fe20007f1e0ff */
[C---:B------:R-:W-:Y:S04]  /*6920*/  @P3 IMAD.WIDE.U32 R6, R2.reuse, c[0x0][0x258], R6 ;  /* 0x0000960002063a25 */ /* 0x040fe800078e0006 */
[----:B------:R-:W-:Y:S02]  /*6930*/  @P3 IMAD R9, R2, c[0x0][0x25c], R9 ;  /* 0x0000970002093a24 */ /* 0x000fe400078e0209 */
[----:B------:R-:W-:Y:S01]  /*6940*/  @P2 IMAD.X R14, RZ, RZ, R3, P0 ;  /* 0x000000ffff0e2224 */ /* 0x000fe200000e0603 */
[----:B------:R-:W-:Y:S01]  /*6950*/  @P3 LEA R12, P0, R6, c[0x0][0x250], 0x1 ;  /* 0x00009400060c3a11 */ /* 0x000fe200078008ff */
[----:B------:R-:W-:Y:S02]  /*6960*/  @P3 IMAD.IADD R7, R7, 0x1, R9 ;  /* 0x0000000107073824 */ /* 0x000fe400078e0209 */
[----:B------:R-:W-:Y:S03]  /*6970*/  @P4 IMAD R9, R10, c[0x0][0x258], RZ ;  /* 0x000096000a094a24 */ /* 0x000fe600078e02ff */
[----:B------:R-:W-:Y:S01]  /*6980*/  @P3 LEA.HI.X R13, R6, c[0x0][0x254], R7, 0x1, P0 ;  /* 0x00009500060d3a11 */ /* 0x000fe200000f0c07 */
[----:B------:R-:W-:Y:S01]  /*6990*/  @P4 IMAD.MOV.U32 R7, RZ, RZ, R90 ;  /* 0x000000ffff074224 */ /* 0x000fe200078e005a */
[-C--:B------:R-:W-:Y:S05]  /*69a0*/  @P4 MOV R6, R86.reuse ;  /* 0x0000005600064202 */ /* 0x080fea0000000f00 */
[C---:B------:R-:W-:Y:S04]  /*69b0*/  @P4 IMAD.WIDE.U32 R6, R5.reuse, c[0x0][0x258], R6 ;  /* 0x0000960005064a25 */ /* 0x040fe800078e0006 */
[----:B------:R-:W-:Y:S01]  /*69c0*/  @P4 IMAD R5, R5, c[0x0][0x25c], R9 ;  /* 0x0000970005054a24 */ /* 0x000fe200078e0209 */
[C---:B------:R-:W-:Y:S03]  /*69d0*/  @P4 LEA R10, P0, R6.reuse, c[0x0][0x250], 0x1 ;  /* 0x00009400060a4a11 */ /* 0x040fe600078008ff */
[----:B------:R-:W-:Y:S02]  /*69e0*/  @P4 IMAD.IADD R5, R7, 0x1, R5 ;  /* 0x0000000107054824 */ /* 0x000fe400078e0205 */
[----:B------:R-:W-:Y:S03]  /*69f0*/  @P2 IMAD.MOV.U32 R7, RZ, RZ, R90 ;  /* 0x000000ffff072224 */ /* 0x000fe600078e005a */
[----:B------:R-:W-:Y:S01]  /*6a00*/  @P4 LEA.HI.X R11, R6, c[0x0][0x254], R5, 0x1, P0 ;  /* 0x00009500060b4a11 */ /* 0x000fe200000f0c05 */
[----:B------:R-:W-:Y:S01]  /*6a10*/  @P2 IMAD R5, R14, c[0x0][0x258], RZ ;  /* 0x000096000e052a24 */ /* 0x000fe200078e02ff */
[----:B------:R-:W-:Y:S03]  /*6a20*/  @P2 MOV R6, R86 ;  /* 0x0000005600062202 */ /* 0x000fe60000000f00 */
[C---:B------:R-:W-:Y:S02]  /*6a30*/  @P2 IMAD R5, R8.reuse, c[0x0][0x25c], R5 ;  /* 0x0000970008052a24 */ /* 0x040fe400078e0205 */
[----:B------:R-:W-:Y:S05]  /*6a40*/  @P2 IMAD.WIDE.U32 R6, R8, c[0x0][0x258], R6 ;  /* 0x0000960008062a25 */ /* 0x000fea00078e0006 */
[C---:B------:R-:W-:Y:S02]  /*6a50*/  @P2 LEA R8, P0, R6.reuse, c[0x0][0x250], 0x1 ;  /* 0x0000940006082a11 */ /* 0x040fe400078008ff */
[----:B------:R-:W-:Y:S04]  /*6a60*/  @P2 IADD3 R5, R7, R5, RZ ;  /* 0x0000000507052210 */ /* 0x000fe80007ffe0ff */
[----:B------:R-:W-:Y:S02]  /*6a70*/  @P2 LEA.HI.X R9, R6, c[0x0][0x254], R5, 0x1, P0 ;  /* 0x0000950006092a11 */ /* 0x000fe400000f0c05 */
[----:B------:R-:W-:Y:S05]  /*6a80*/  @P1 IADD3 R5, P0, R2, 0x30, RZ ;  /* 0x0000003002051810 */ /* 0x000fea0007f1e0ff */
[----:B------:R-:W-:Y:S01]  /*6a90*/  @P1 IMAD.X R6, RZ, RZ, R3, P0 ;  /* 0x000000ffff061224 */ /* 0x000fe200000e0603 */
[----:B------:R-:W-:Y:S03]  /*6aa0*/  ISETP.GE.AND P0, PT, R4, 0x41, PT ;  /* 0x000000410400780c */ /* 0x000fe60003f06270 */
[----:B------:R-:W-:Y:S10]  /*6ab0*/  @P1 IMAD R6, R6, c[0x0][0x258], RZ ;  /* 0x0000960006061a24 */ /* 0x000ff400078e02ff */
[----:B------:R-:W-:Y:S01]  /*6ac0*/  @P0 IADD3 R4, P5, R2, 0x40, RZ ;  /* 0x0000004002040810 */ /* 0x000fe20007fbe0ff */
[----:B------:R-:W-:Y:S03]  /*6ad0*/  @P1 IMAD.MOV.U32 R2, RZ, RZ, R86 ;  /* 0x000000ffff021224 */ /* 0x000fe600078e0056 */
[----:B------:R-:W-:Y:S02]  /*6ae0*/  @P0 IADD3.X R14, RZ, R3, RZ, P5, !PT ;  /* 0x00000003ff0e0210 */ /* 0x000fe40002ffe4ff */
[----:B------:R-:W-:Y:S05]  /*6af0*/  @P1 MOV R3, R90 ;  /* 0x0000005a00031202 */ /* 0x000fea0000000f00 */
[C---:B------:R-:W-:Y:S04]  /*6b00*/  @P1 IMAD.WIDE.U32 R2, R5.reuse, c[0x0][0x258], R2 ;  /* 0x0000960005021a25 */ /* 0x040fe800078e0002 */
[----:B------:R-:W-:Y:S01]  /*6b10*/  @P1 IMAD R5, R5, c[0x0][0x25c], R6 ;  /* 0x0000970005051a24 */ /* 0x000fe200078e0206 */
[----:B------:R-:W-:Y:S03]  /*6b20*/  @P1 LEA R6, P5, R2, c[0x0][0x250], 0x1 ;  /* 0x0000940002061a11 */ /* 0x000fe600078a08ff */
[----:B------:R-:W-:Y:S02]  /*6b30*/  @P1 IMAD.IADD R3, R3, 0x1, R5 ;  /* 0x0000000103031824 */ /* 0x000fe400078e0205 */
[----:B------:R-:W-:Y:S03]  /*6b40*/  @P0 IMAD R5, R14, c[0x0][0x258], RZ ;  /* 0x000096000e050a24 */ /* 0x000fe600078e02ff */
[----:B------:R-:W-:Y:S01]  /*6b50*/  @P1 LEA.HI.X R7, R2, c[0x0][0x254], R3, 0x1, P5 ;  /* 0x0000950002071a11 */ /* 0x000fe200028f0c03 */
[----:B------:R-:W-:Y:S01]  /*6b60*/  @P0 IMAD.MOV.U32 R3, RZ, RZ, R90 ;  /* 0x000000ffff030224 */ /* 0x000fe200078e005a */
[----:B------:R-:W-:Y:S05]  /*6b70*/  @P0 MOV R2, R86 ;  /* 0x0000005600020202 */ /* 0x000fea0000000f00 */
[C---:B------:R-:W-:Y:S04]  /*6b80*/  @P0 IMAD.WIDE.U32 R2, R4.reuse, c[0x0][0x258], R2 ;  /* 0x0000960004020a25 */ /* 0x040fe800078e0002 */
[----:B------:R-:W-:Y:S05]  /*6b90*/  @P0 IMAD R4, R4, c[0x0][0x25c], R5 ;  /* 0x0000970004040a24 */ /* 0x000fea00078e0205 */
[----:B------:R-:W-:Y:S02]  /*6ba0*/  @P0 IADD3 R3, R3, R4, RZ ;  /* 0x0000000403030210 */ /* 0x000fe40007ffe0ff */
[C---:B------:R-:W-:Y:S04]  /*6bb0*/  @P0 LEA R4, P5, R2.reuse, c[0x0][0x250], 0x1 ;  /* 0x0000940002040a11 */ /* 0x040fe800078a08ff */
[----:B------:R-:W-:Y:S01]  /*6bc0*/  @P0 LEA.HI.X R5, R2, c[0x0][0x254], R3, 0x1, P5 ;  /* 0x0000950002050a11 */ /* 0x000fe200028f0c03 */
[----:B------:R-:W-:Y:S01]  /*6bd0*/  IMAD.IADD R2, R15, 0x1, R0 ;  /* 0x000000010f027824 */ /* 0x000fe200078e0200 */
[----:B------:R-:W-:Y:S11]  /*6be0*/  LOP3.LUT P5, RZ, R245, 0x1, RZ, 0xc0, !PT ;  /* 0x00000001f5ff7812 */ /* 0x000ff600078ac0ff */
[----:B------:R-:W-:Y:S02]  /*6bf0*/  @!UPT UIADD3 URZ, URZ, URZ, URZ ;  /* 0x0000003f3f3ff290 */ /* 0x000fe4000fffe03f */
[----:B------:R-:W-:Y:S01]  /*6c00*/  @!PT LDS RZ, [RZ] ;  /* 0x00000000fffff984 */ /* 0x000fe20000000800 */
[----:B------:R-:W-:Y:S01]  /*6c10*/  @!PT LDS RZ, [RZ] ;  /* 0x00000000fffff984 */ /* 0x000fe20000000800 */
[----:B------:R-:W-:Y:S01]  /*6c20*/  @!PT LDS RZ, [RZ] ;  /* 0x00000000fffff984 */ /* 0x000fe20000000800 */
[----:B------:R1:W-:Y:S08]  /*6c30*/  @P3 LDGSTS.E.BYPASS.LTC128B.128 [R215+0x100], [R12.64], !P5 ;  /* 0x001000000cd73fae */ /* 0x0003f0000e901d48 */
[----:B------:R1:W-:Y:S08]  /*6c40*/  @P4 LDGSTS.E.BYPASS.LTC128B.128 [R215+0x900], [R10.64], !P5 ;  /* 0x009000000ad74fae */ /* 0x0003f0000e901d48 */
[----:B------:R2:W-:Y:S08]  /*6c50*/  @P2 LDGSTS.E.BYPASS.LTC128B.128 [R215+0x1100], [R8.64], !P5 ;  /* 0x0110000008d72fae */ /* 0x0005f0000e901d48 */
[----:B------:R3:W-:Y:S08]  /*6c60*/  @P1 LDGSTS.E.BYPASS.LTC128B.128 [R215+0x1900], [R6.64], !P5 ;  /* 0x0190000006d71fae */ /* 0x0007f0000e901d48 */
[----:B------:R1:W-:Y:S08]  /*6c70*/  @P0 LDGSTS.E.BYPASS.LTC128B.128 [R215+0x2100], [R4.64], !P5 ;  /* 0x0210000004d70fae */ /* 0x0003f0000e901d48 */
[----:B------:R-:W0:Y:S01]  /*6c80*/  LDGDEPBAR ;  /* 0x00000000000079af */ /* 0x000e220000000000 */
[----:B---3--:R-:W-:Y:S02]  /*6c90*/  IMNMX R7, R2, 0x50, PT ;  /* 0x0000005002077817 */ /* 0x008fe40003800200 */
[----:B------:R-:W-:Y:S02]  /*6ca0*/  IADD3 R6, P0, R130, R16, RZ ;  /* 0x0000001082067210 */ /* 0x000fe40007f1e0ff */
[----:B------:R-:W-:Y:S02]  /*6cb0*/  ISETP.GE.AND P1, PT, R240, R7, PT ;  /* 0x00000007f000720c */ /* 0x000fe40003f26270 */
[----:B--2---:R-:W-:Y:S01]  /*6cc0*/  IADD3.X R8, R17, R129, RZ, P0, !PT ;  /* 0x0000008111087210 */ /* 0x004fe200007fe4ff */
[----:B------:R-:W-:Y:S04]  /*6cd0*/  DEPBAR.LE SB0, 0x0 ;  /* 0x000080000000791a */ /* 0x000fe80000000000 */
[----:B------:R-:W-:Y:S06]  /*6ce0*/  BAR.SYNC.DEFER_BLOCKING 0x0 ;  /* 0x0000000000007b1d */ /* 0x000fec0000010000 */
[----:B------:R-:W-:-:S05]  /*6cf0*/  @P1 BRA `(.L_x_246) ;  /* 0x000000f000001947 */ /* 0x000fca0003800000 */
[----:B-1----:R-:W-:Y:S01]  /*6d00*/  MOV R5, R102 ;  /* 0x0000006600057202 */ /* 0x002fe20000000f00 */
[----:B------:R-:W-:Y:S01]  /*6d10*/  IMAD R2, R8, c[0x0][0x208], RZ ;  /* 0x0000820008027a24 */ /* 0x000fe200078e02ff */
[----:B------:R-:W-:Y:S01]  /*6d20*/  ISETP.GE.AND P1, PT, R32, c[0x0][0x1d4], PT ;  /* 0x0000750020007a0c */ /* 0x000fe20003f26270 */
[----:B------:R-:W-:Y:S02]  /*6d30*/  IMAD.MOV.U32 R4, RZ, RZ, R92 ;  /* 0x000000ffff047224 */ /* 0x000fe400078e005c */
[C---:B------:R-:W-:Y:S02]  /*6d40*/  IMAD R2, R6.reuse, c[0x0][0x20c], R2 ;  /* 0x0000830006027a24 */ /* 0x040fe400078e0202 */
[----:B------:R-:W-:Y:S04]  /*6d50*/  IMAD.WIDE.U32 R4, R6, c[0x0][0x208], R4 ;  /* 0x0000820006047a25 */ /* 0x000fe800078e0004 */
[----:B------:R-:W-:Y:S01]  /*6d60*/  IMAD.IADD R3, R5, 0x1, R2 ;  /* 0x0000000105037824 */ /* 0x000fe200078e0202 */
[C---:B------:R-:W-:Y:S03]  /*6d70*/  LEA R2, P0, R4.reuse, c[0x0][0x1f8], 0x1 ;  /* 0x00007e0004027a11 */ /* 0x040fe600078008ff */
[----:B------:R-:W1:Y:S01]  /*6d80*/  @!P1 LDS.128 R16, [R81] ;  /* 0x0000000051109984 */ /* 0x000e620000000c00 */
[----:B------:R-:W-:Y:S02]  /*6d90*/  LEA.HI.X R3, R4, c[0x0][0x1fc], R3, 0x1, P0 ;  /* 0x00007f0004037a11 */ /* 0x000fe400000f0c03 */
[----:B------:R-:W-:Y:S11]  /*6da0*/  ISETP.GE.AND P0, PT, R91, c[0x0][0x1d4], PT ;  /* 0x000075005b007a0c */ /* 0x000ff60003f06270 */
[----:B------:R-:W-:Y:S02]  /*6db0*/  @!UPT UIADD3 URZ, URZ, URZ, URZ ;  /* 0x0000003f3f3ff290 */ /* 0x000fe4000fffe03f */
[----:B------:R-:W2:Y:S04]  /*6dc0*/  @!P0 LDS.128 R12, [R82] ;  /* 0x00000000520c8984 */ /* 0x000ea80000000c00 */
[----:B-1----:R1:W-:Y:S04]  /*6dd0*/  @!P1 STG.E.128 [R2.64], R16 ;  /* 0x0000001002009986 */ /* 0x0023e8000c101d08 */
[----:B--2---:R1:W-:Y:S02]  /*6de0*/  @!P0 STG.E.128 [R2.64+0x40], R12 ;  /* 0x0000400c02008986 */ /* 0x0043e4000c101d08 */
.L_x_246:
[----:B-1----:R-:W-:Y:S05]  /*6df0*/  BSYNC B0 ;  /* 0x0000000000007941 */ /* 0x002fea0003800000 */
.L_x_245:
[----:B------:R-:W-:Y:S01]  /*6e00*/  ISETP.GE.AND P0, PT, R139, R7, PT ;  /* 0x000000078b00720c */ /* 0x000fe20003f06270 */
[----:B------:R-:W-:Y:S01]  /*6e10*/  @!UPT UIADD3 URZ, URZ, URZ, URZ ;  /* 0x0000003f3f3ff290 */ /* 0x000fe2000fffe03f */
[----:B------:R-:W-:Y:S11]  /*6e20*/  BSSY B0, `(.L_x_247) ;  /* 0x0000013000007945 */ /* 0x000ff60003800000 */
[----:B------:R-:W-:-:S05]  /*6e30*/  @P0 BRA `(.L_x_248) ;  /* 0x0000011000000947 */ /* 0x000fca0003800000 */
[----:B------:R-:W-:Y:S01]  /*6e40*/  IADD3 R2, P0, R6, 0x20, RZ ;  /* 0x0000002006027810 */ /* 0x000fe20007f1e0ff */
[----:B------:R-:W-:Y:S01]  /*6e50*/  IMAD.MOV.U32 R4, RZ, RZ, R92 ;  /* 0x000000ffff047224 */ /* 0x000fe200078e005c */
[----:B------:R-:W-:Y:S02]  /*6e60*/  MOV R5, R102 ;  /* 0x0000006600057202 */ /* 0x000fe40000000f00 */
[----:B------:R-:W-:Y:S01]  /*6e70*/  ISETP.GE.AND P1, PT, R32, c[0x0][0x1d4], PT ;  /* 0x0000750020007a0c */ /* 0x000fe20003f26270 */
[----:B------:R-:W-:Y:S02]  /*6e80*/  IMAD.X R3, RZ, RZ, R8, P0 ;  /* 0x000000ffff037224 */ /* 0x000fe400000e0608 */
[C---:B------:R-:W-:Y:S04]  /*6e90*/  IMAD.WIDE.U32 R4, R2.reuse, c[0x0][0x208], R4 ;  /* 0x0000820002047a25 */ /* 0x040fe800078e0004 */
[----:B------:R-:W-:Y:S04]  /*6ea0*/  IMAD R3, R3, c[0x0][0x208], RZ ;  /* 0x0000820003037a24 */ /* 0x000fe800078e02ff */
[----:B------:R-:W-:Y:S01]  /*6eb0*/  IMAD R3, R2, c[0x0][0x20c], R3 ;  /* 0x0000830002037a24 */ /* 0x000fe200078e0203 */
[C---:B------:R-:W-:Y:S01]  /*6ec0*/  LEA R2, P0, R4.reuse, c[0x0][0x1f8], 0x1 ;  /* 0x00007e0004027a11 */ /* 0x040fe200078008ff */
[----:B------:R-:W1:Y:S02]  /*6ed0*/  @!P1 LDS.128 R16, [R81+0x1000] ;  /* 0x0010000051109984 */ /* 0x000e640000000c00 */
[----:B------:R-:W-:Y:S05]  /*6ee0*/  IMAD.IADD R3, R5, 0x1, R3 ;  /* 0x0000000105037824 */ /* 0x000fea00078e0203 */
[----:B------:R-:W-:Y:S02]  /*6ef0*/  LEA.HI.X R3, R4, c[0x0][0x1fc], R3, 0x1, P0 ;  /* 0x00007f0004037a11 */ /* 0x000fe400000f0c03 */
[----:B------:R-:W-:Y:S11]  /*6f00*/  ISETP.GE.AND P0, PT, R91, c[0x0][0x1d4], PT ;  /* 0x000075005b007a0c */ /* 0x000ff60003f06270 */
[----:B------:R-:W-:Y:S02]  /*6f10*/  @!UPT UIADD3 URZ, URZ, URZ, URZ ;  /* 0x0000003f3f3ff290 */ /* 0x000fe4000fffe03f */
[----:B------:R-:W2:Y:S04]  /*6f20*/  @!P0 LDS.128 R12, [R82+0x1000] ;  /* 0x00100000520c8984 */ /* 0x000ea80000000c00 */
[----:B-1----:R1:W-:Y:S04]  /*6f30*/  @!P1 STG.E.128 [R2.64], R16 ;  /* 0x0000001002009986 */ /* 0x0023e8000c101d08 */
[----:B--2---:R1:W-:Y:S02]  /*6f40*/  @!P0 STG.E.128 [R2.64+0x40], R12 ;  /* 0x0000400c02008986 */ /* 0x0043e4000c101d08 */
.L_x_248:
[----:B------:R-:W-:Y:S05]  /*6f50*/  BSYNC B0 ;  /* 0x0000000000007941 */ /* 0x000fea0003800000 */
.L_x_247:
[----:B------:R-:W-:Y:S01]  /*6f60*/  ISETP.GE.AND P0, PT, R149, R7, PT ;  /* 0x000000079500720c */ /* 0x000fe20003f06270 */
[----:B------:R-:W-:Y:S01]  /*6f70*/  @!UPT UIADD3 URZ, URZ, URZ, URZ ;  /* 0x0000003f3f3ff290 */ /* 0x000fe2000fffe03f */
[----:B------:R-:W-:Y:S11]  /*6f80*/  BSSY B0, `(.L_x_249) ;  /* 0x0000013000007945 */ /* 0x000ff60003800000 */
[----:B------:R-:W-:-:S05]  /*6f90*/  @P0 BRA `(.L_x_250) ;  /* 0x0000011000000947 */ /* 0x000fca0003800000 */
[----:B-1----:R-:W-:Y:S01]  /*6fa0*/  IADD3 R2, P0, R6, 0x40, RZ ;  /* 0x0000004006027810 */ /* 0x002fe20007f1e0ff */
        /* <DEDUP_REMOVED lines=16> */
.L_x_250:
[----:B------:R-:W-:Y:S05]  /*70b0*/  BSYNC B0 ;  /* 0x0000000000007941 */ /* 0x000fea0003800000 */
.L_x_249:
[C---:B------:R-:W-:Y:S02]  /*70c0*/  ISETP.GT.AND P0, PT, R36.reuse, R128, PT ;  /* 0x000000802400720c */ /* 0x040fe40003f04270 */
[----:B------:R-:W-:Y:S11]  /*70d0*/  IADD3 R36, R36, -0x1, RZ ;  /* 0xffffffff24247810 */ /* 0x000ff60007ffe0ff */
[----:B-1----:R-:W-:Y:S01]  /*70e0*/  @P0 SHF.R.S32.HI R5, RZ, 0x1f, R36 ;  /* 0x0000001fff050819 */ /* 0x002fe20000011424 */
[----:B------:R-:W-:Y:S02]  /*70f0*/  @P0 IMAD R4, R170, R36, RZ ;  /* 0x00000024aa040224 */ /* 0x000fe400078e02ff */
[----:B------:R-:W-:Y:S02]  /*7100*/  @P0 IMAD.MOV.U32 R2, RZ, RZ, R116 ;  /* 0x000000ffff020224 */ /* 0x000fe400078e0074 */
[----:B------:R-:W-:Y:S02]  /*7110*/  @P0 IMAD.MOV.U32 R3, RZ, RZ, R113 ;  /* 0x000000ffff030224 */ /* 0x000fe400078e0071 */
[-C--:B------:R-:W-:Y:S02]  /*7120*/  @P0 IMAD R4, R5, R146.reuse, R4 ;  /* 0x0000009205040224 */ /* 0x080fe400078e0204 */
[----:B------:R-:W-:Y:S04]  /*7130*/  @P0 IMAD.WIDE.U32 R2, R36, R146, R2 ;  /* 0x0000009224020225 */ /* 0x000fe800078e0002 */
[----:B------:R-:W-:Y:S01]  /*7140*/  @P0 IMAD.IADD R3, R3, 0x1, R4 ;  /* 0x0000000103030824 */ /* 0x000fe200078e0204 */
[C---:B------:R-:W-:Y:S04]  /*7150*/  @P0 LEA R8, P1, R2.reuse, c[0x0][0x220], 0x1 ;  /* 0x0000880002080a11 */ /* 0x040fe800078208ff */
[----:B------:R-:W-:Y:S02]  /*7160*/  @P0 LEA.HI.X R9, R2, c[0x0][0x224], R3, 0x1, P1 ;  /* 0x0000890002090a11 */ /* 0x000fe400008f0c03 */
[----:B------:R-:W-:Y:S03]  /*7170*/  @P0 IADD3 R6, P1, R8, R153, RZ ;  /* 0x0000009908060210 */ /* 0x000fe60007f3e0ff */
[----:B------:R-:W-:Y:S01]  /*7180*/  @!PT LDS RZ, [RZ] ;  /* 0x00000000fffff984 */ /* 0x000fe20000000800 */
[----:B------:R-:W-:Y:S01]  /*7190*/  @!PT LDS RZ, [RZ] ;  /* 0x00000000fffff984 */ /* 0x000fe20000000800 */
[----:B------:R-:W-:Y:S01]  /*71a0*/  @!PT LDS RZ, [RZ] ;  /* 0x00000000fffff984 */ /* 0x000fe20000000800 */
[----:B------:R1:W-:Y:S01]  /*71b0*/  @P0 LDGSTS.E.BYPASS.LTC128B.128 [R215+0x2900], [R8.64], !P5 ;  /* 0x0290000008d70fae */ /* 0x0003e2000e901d48 */
[----:B------:R-:W-:Y:S02]  /*71c0*/  @P0 IADD3.X R7, R9, R135, RZ, P1, !PT ;  /* 0x0000008709070210 */ /* 0x000fe40000ffe4ff */
[-C--:B------:R-:W-:Y:S03]  /*71d0*/  @P0 IADD3 R4, P1, R6, R153.reuse, RZ ;  /* 0x0000009906040210 */ /* 0x080fe60007f3e0ff */
[----:B------:R1:W-:Y:S02]  /*71e0*/  @P0 LDGSTS.E.BYPASS.LTC128B.128 [R215+0x3100], [R6.64], !P5 ;  /* 0x0310000006d70fae */ /* 0x0003e4000e901d48 */
[--C-:B------:R-:W-:Y:S01]  /*71f0*/  @P0 IMAD.X R5, R7, 0x1, R135.reuse, P1 ;  /* 0x0000000107050824 */ /* 0x100fe200008e0687 */
[-C--:B------:R-:W-:Y:S04]  /*7200*/  @P0 IADD3 R2, P1, R4, R153.reuse, RZ ;  /* 0x0000009904020210 */ /* 0x080fe80007f3e0ff */
[----:B------:R1:W-:Y:S01]  /*7210*/  @P0 LDGSTS.E.BYPASS.LTC128B.128 [R215+0x3900], [R4.64], !P5 ;  /* 0x0390000004d70fae */ /* 0x0003e2000e901d48 */
[----:B------:R-:W-:Y:S01]  /*7220*/  @P0 IMAD.X R3, R5, 0x1, R135, P1 ;  /* 0x0000000105030824 */ /* 0x000fe200008e0687 */
[----:B------:R-:W-:Y:S04]  /*7230*/  @P0 IADD3 R10, P1, R2, R153, RZ ;  /* 0x00000099020a0210 */ /* 0x000fe80007f3e0ff */
[----:B------:R1:W-:Y:S01]  /*7240*/  @P0 LDGSTS.E.BYPASS.LTC128B.128 [R215+0x4100], [R2.64], !P5 ;  /* 0x0410000002d70fae */ /* 0x0003e2000e901d48 */
[----:B------:R-:W-:Y:S05]  /*7250*/  @P0 IADD3.X R11, R3, R135, RZ, P1, !PT ;  /* 0x00000087030b0210 */ /* 0x000fea0000ffe4ff */
[----:B------:R1:W-:Y:S04]  /*7260*/  @P0 LDGSTS.E.BYPASS.LTC128B.128 [R215+0x4900], [R10.64], !P5 ;  /* 0x049000000ad70fae */ /* 0x0003e8000e901d48 */
[----:B------:R-:W0:Y:S01]  /*7270*/  LDGDEPBAR ;  /* 0x00000000000079af */ /* 0x000e220000000000 */
[----:B------:R-:W-:-:S05]  /*7280*/  @P0 BRA `(.L_x_251) ;  /* 0xffffba1000000947 */ /* 0x000fca000383ffff */
[----:B------:R-:W-:Y:S01]  /*7290*/  WARPSYNC 0xffffffff ;  /* 0xffffffff00007948 */ /* 0x000fe20003800000 */
[----:B------:R-:W-:Y:S06]  /*72a0*/  BAR.SYNC.DEFER_BLOCKING 0x0 ;  /* 0x0000000000007b1d */ /* 0x000fec0000010000 */
.L_x_216:
[----:B------:R-:W-:Y:S01]  /*72b0*/  ISETP.GE.AND P0, PT, R182, 0x1, PT ;  /* 0x00000001b600780c */ /* 0x000fe20003f06270 */
[----:B------:R-:W-:Y:S01]  /*72c0*/  BSSY B0, `(.L_x_252) ;  /* 0x0000020000007945 */ /* 0x000fe20003800000 */
[----:B-1----:R-:W-:Y:S01]  /*72d0*/  IMAD.IADD R9, R159, 0x1, R160 ;  /* 0x000000019f097824 */ /* 0x002fe200078e02a0 */
[----:B------:R-:W-:-:S10]  /*72e0*/  MOV R0, RZ ;  /* 0x000000ff00007202 */ /* 0x000fd40000000f00 */
[----:B------:R-:W-:Y:S05]  /*72f0*/  @!P0 BRA `(.L_x_253) ;  /* 0x000001c000008947 */ /* 0x000fea0003800000 */
[----:B------:R-:W-:Y:S01]  /*7300*/  IABS R2, R134 ;  /* 0x0000008600027213 */ /* 0x000fe20000000000 */
[----:B------:R-:W-:Y:S01]  /*7310*/  IMAD.MOV.U32 R4, RZ, RZ, RZ ;  /* 0x000000ffff047224 */ /* 0x000fe200078e00ff */
[----:B------:R-:W-:Y:S02]  /*7320*/  IADD3 R6, R151, -0x1, R134 ;  /* 0xffffffff97067810 */ /* 0x000fe40007ffe086 */
[----:B------:R-:W1:Y:S02]  /*7330*/  I2F.RP R0, R2 ;  /* 0x0000000200007306 */ /* 0x000e640000209400 */
[----:B------:R-:W-:-:S06]  /*7340*/  IABS R8, R6 ;  /* 0x0000000600087213 */ /* 0x000fcc0000000000 */
[----:B-1----:R-:W1:Y:S02]  /*7350*/  MUFU.RCP R0, R0 ;  /* 0x0000000000007308 */ /* 0x002e640000001000 */
[----:B-1----:R-:W-:-:S06]  /*7360*/  IADD3 R0, R0, 0xffffffe, RZ ;  /* 0x0ffffffe00007810 */ /* 0x002fcc0007ffe0ff */
[----:B------:R-:W1:Y:S02]  /*7370*/  F2I.FTZ.U32.TRUNC.NTZ R5, R0 ;  /* 0x0000000000057305 */ /* 0x000e64000021f000 */
        /* <DEDUP_REMOVED lines=20> */
.L_x_253:
[----:B------:R-:W-:Y:S05]  /*74c0*/  BSYNC B0 ;  /* 0x0000000000007941 */ /* 0x000fea0003800000 */
.L_x_252:
[----:B------:R-:W2:Y:S01]  /*74d0*/  LDL R2, [R1+0x1c] ;  /* 0x00001c0001027983 */ /* 0x000ea20000100800 */
[----:B------:R-:W-:Y:S01]  /*74e0*/  MOV R26, RZ ;  /* 0x000000ff001a7202 */ /* 0x000fe20000000f00 */
[----:B------:R-:W-:Y:S01]  /*74f0*/  CS2R R34, SRZ ;  /* 0x0000000000227805 */ /* 0x000fe2000001ff00 */
[----:B------:R-:W-:Y:S01]  /*7500*/  IMAD.MOV.U32 R31, RZ, RZ, RZ ;  /* 0x000000ffff1f7224 */ /* 0x000fe200078e00ff */
        /* <DEDUP_REMOVED lines=32> */
[----:B--2---:R-:W-:-:S04]  /*7710*/  IMAD R247, R2, R0, RZ ;  /* 0x0000000002f77224 */ /* 0x004fc800078e02ff */
[--C-:B------:R-:W-:Y:S01]  /*7720*/  IMAD.IADD R2, R247, 0x1, R0.reuse ;  /* 0x00000001f7027824 */ /* 0x100fe200078e0200 */
[----:B------:R-:W-:-:S04]  /*7730*/  PRMT R0, RZ, 0x7610, R0 ;  /* 0x00007610ff007816 */ /* 0x000fc80000000000 */
[----:B------:R-:W-:-:S04]  /*7740*/  IMNMX R17, R151, R2, PT ;  /* 0x0000000297117217 */ /* 0x000fc80003800200 */
[----:B------:R-:W-:Y:S01]  /*7750*/  ISETP.GT.AND P0, PT, R17, R247, PT ;  /* 0x000000f71100720c */ /* 0x000fe20003f04270 */
[----:B------:R1:W-:-:S12]  /*7760*/  STL [R1+0x14], R17 ;  /* 0x0000141101007387 */ /* 0x0003d80000100800 */
[----:B------:R-:W-:Y:S05]  /*7770*/  @!P0 BRA `(.L_x_254) ;  /* 0x0000ab1000008947 */ /* 0x000fea0003800000 */
[----:B------:R-:W2:Y:S01]  /*7780*/  LDL R16, [R1+0x4] ;  /* 0x0000040001107983 */ /* 0x000ea20000100800 */
[----:B------:R-:W-:-:S03]  /*7790*/  ISETP.NE.U32.AND P0, PT, RZ, c[0x0][0x340], PT ;  /* 0x0000d000ff007a0c */ /* 0x000fc60003f05070 */
[----:B------:R-:W3:Y:S01]  /*77a0*/  LDL R18, [R1+0x10] ;  /* 0x0000100001127983 */ /* 0x000ee20000100800 */
[----:B------:R-:W-:-:S13]  /*77b0*/  ISETP.NE.AND.EX P2, PT, RZ, c[0x0][0x344], PT, P0 ;  /* 0x0000d100ff007a0c */ /* 0x000fda0003f45300 */
[----:B------:R-:W-:-:S05]  /*77c0*/  @P2 MOV R2, 0x4 ;  /* 0x0000000400022802 */ /* 0x000fca0000000f00 */
[----:B------:R-:W-:-:S05]  /*77d0*/  @P2 IMAD.WIDE R2, R246, R2, c[0x0][0x340] ;  /* 0x0000d000f6022625 */ /* 0x000fca00078e0202 */
[----:B------:R4:W3:Y:S01]  /*77e0*/  @P2 LDG.E R13, [R2.64] ;  /* 0x00000008020d2981 */ /* 0x0008e2000c1e1900 */
[----:B------:R-:W-:-:S04]  /*77f0*/  MOV R0, c[0x0][0x2c4] ;  /* 0x0000b10000007a02 */ /* 0x000fc80000000f00 */
[----:B------:R-:W-:Y:S02]  /*7800*/  ISETP.NE.AND P1, PT, R0, 0x1, PT ;  /* 0x000000010000780c */ /* 0x000fe40003f25270 */
[----:B------:R-:W-:Y:S01]  /*7810*/  LEA R0, R164, R138, 0x4 ;  /* 0x0000008aa4007211 */ /* 0x000fe200078e20ff */
[----:B------:R-:W-:Y:S01]  /*7820*/  IMAD.MOV.U32 R7, RZ, RZ, R133 ;  /* 0x000000ffff077224 */ /* 0x000fe200078e0085 */
[----:B------:R-:W-:Y:S02]  /*7830*/  MOV R6, R132 ;  /* 0x0000008400067202 */ /* 0x000fe40000000f00 */
[----:B----4-:R-:W-:Y:S02]  /*7840*/  SHF.R.S32.HI R3, RZ, 0x1f, R158 ;  /* 0x0000001fff037819 */ /* 0x010fe4000001149e */
[----:B------:R-:W-:-:S03]  /*7850*/  IADD3 R2, P0, R138, R9, RZ ;  /* 0x000000098a027210 */ /* 0x000fc60007f1e0ff */
[----:B------:R-:W-:Y:S01]  /*7860*/  IMAD R4, R3, c[0x0][0x178], RZ ;  /* 0x00005e0003047a24 */ /* 0x000fe200078e02ff */
[----:B------:R-:W-:-:S03]  /*7870*/  LEA.HI.X.SX32 R3, R9, R184, 0x1, P0 ;  /* 0x000000b809037211 */ /* 0x000fc600000f0eff */
[----:B------:R-:W-:Y:S01]  /*7880*/  IMAD R8, R158, c[0x0][0x17c], R4 ;  /* 0x00005f009e087a24 */ /* 0x000fe200078e0204 */
[----:B------:R-:W-:Y:S01]  /*7890*/  ISETP.NE.U32.AND P0, PT, RZ, c[0x0][0x348], PT ;  /* 0x0000d200ff007a0c */ /* 0x000fe20003f05070 */
[C---:B------:R-:W-:Y:S02]  /*78a0*/  IMAD R15, R3.reuse, c[0x0][0x1e0], RZ ;  /* 0x00007800030f7a24 */ /* 0x040fe400078e02ff */
[----:B------:R-:W-:Y:S01]  /*78b0*/  IMAD R14, R3, c[0x0][0x208], RZ ;  /* 0x00008200030e7a24 */ /* 0x000fe200078e02ff */
[----:B------:R-:W-:Y:S01]  /*78c0*/  ISETP.NE.AND.EX P0, PT, RZ, c[0x0][0x34c], PT, P0 ;  /* 0x0000d300ff007a0c */ /* 0x000fe20003f05300 */
[----:B------:R-:W-:Y:S01]  /*78d0*/  IMAD.WIDE.U32 R10, R2, c[0x0][0x1e0], R6 ;  /* 0x00007800020a7a25 */ /* 0x000fe200078e0006 */
[----:B------:R-:W-:-:S03]  /*78e0*/  IADD3 R112, R17, -0x1, RZ ;  /* 0xffffffff11707810 */ /* 0x000fc60007ffe0ff */
[----:B--2---:R-:W-:-:S04]  /*78f0*/  IMAD R12, R16, 0x80, R0 ;  /* 0x00000080100c7824 */ /* 0x004fc800078e0200 */
[----:B------:R-:W-:Y:S01]  /*7900*/  @P1 IMAD.HI.U32 R5, R12, c[0x0][0x2c8], RZ ;  /* 0x0000b2000c051a27 */ /* 0x000fe200078e00ff */
[----:B------:R-:W-:-:S04]  /*7910*/  MOV R0, R12 ;  /* 0x0000000c00007202 */ /* 0x000fc80000000f00 */
[----:B------:R-:W-:Y:S01]  /*7920*/  @P1 SHF.R.U32.HI R0, RZ, c[0x0][0x2cc], R5 ;  /* 0x0000b300ff001a19 */ /* 0x000fe20000011605 */
[----:B------:R-:W-:-:S05]  /*7930*/  IMAD.WIDE.U32 R4, R158, c[0x0][0x178], RZ ;  /* 0x00005e009e047a25 */ /* 0x000fca00078e00ff */
[----:B------:R-:W-:Y:S01]  /*7940*/  IADD3 R3, R5, R8, RZ ;  /* 0x0000000805037210 */ /* 0x000fe20007ffe0ff */
[----:B------:R-:W-:-:S04]  /*7950*/  IMAD.WIDE.U32 R8, R2, c[0x0][0x208], R6 ;  /* 0x0000820002087a25 */ /* 0x000fc800078e0006 */
[C---:B------:R-:W-:Y:S02]  /*7960*/  IMAD R6, R2.reuse, c[0x0][0x1e4], R15 ;  /* 0x0000790002067a24 */ /* 0x040fe400078e020f */
[----:B------:R-:W-:Y:S01]  /*7970*/  IMAD R5, R2, c[0x0][0x20c], R14 ;  /* 0x0000830002057a24 */ /* 0x000fe200078e020e */
[----:B------:R-:W-:Y:S02]  /*7980*/  MOV R2, R4 ;  /* 0x0000000400027202 */ /* 0x000fe40000000f00 */
[----:B------:R-:W-:Y:S01]  /*7990*/  SEL R4, R137, RZ, !P0 ;  /* 0x000000ff89047207 */ /* 0x000fe20004000000 */
[----:B------:R-:W-:Y:S01]  /*79a0*/  IMAD.IADD R7, R11, 0x1, R6 ;  /* 0x000000010b077824 */ /* 0x000fe200078e0206 */
[----:B------:R-:W-:Y:S01]  /*79b0*/  IADD3 R5, R9, R5, RZ ;  /* 0x0000000509057210 */ /* 0x000fe20007ffe0ff */
[----:B---3--:R-:W-:Y:S01]  /*79c0*/  IMAD.WIDE.U32 R2, R18, c[0x0][0x1b8], R2 ;  /* 0x00006e0012027a25 */ /* 0x008fe200078e0002 */
[----:B------:R-:W-:Y:S02]  /*79d0*/  SEL R9, R246, RZ, !P0 ;  /* 0x000000fff6097207 */ /* 0x000fe40004000000 */
[----:B------:R-:W-:Y:S01]  /*79e0*/  MOV R6, R10 ;  /* 0x0000000a00067202 */ /* 0x000fe20000000f00 */
[----:B------:R-:W-:-:S02]  /*79f0*/  IMAD R11, R4, c[0x0][0x1c0], RZ ;  /* 0x00007000040b7a24 */ /* 0x000fc400078e02ff */
[----:B------:R-:W-:Y:S02]  /*7a00*/  IMAD R3, R18, c[0x0][0x1bc], R3 ;  /* 0x00006f0012037a24 */ /* 0x000fe400078e0203 */
[----:B------:R-:W-:Y:S02]  /*7a10*/  IMAD.MOV.U32 R4, RZ, RZ, R8 ;  /* 0x000000ffff047224 */ /* 0x000fe400078e0008 */
[C---:B------:R-:W-:Y:S02]  /*7a20*/  IMAD R14, R9.reuse, c[0x0][0x1c4], R11 ;  /* 0x00007100090e7a24 */ /* 0x040fe400078e020b */
[----:B------:R-:W-:Y:S01]  /*7a30*/  IMAD.WIDE.U32 R8, R9, c[0x0][0x1c0], R2 ;  /* 0x0000700009087a25 */ /* 0x000fe200078e0002 */
[----:B------:R-:W-:-:S03]  /*7a40*/  IADD3 R10, -R0, RZ, RZ ;  /* 0x000000ff000a7210 */ /* 0x000fc60007ffe1ff */
[----:B------:R-:W-:Y:S01]  /*7a50*/  IMAD.WIDE.U32 R2, R18, c[0x0][0x1e8], R6 ;  /* 0x00007a0012027a25 */ /* 0x000fe200078e0006 */
[----:B------:R-:W-:-:S03]  /*7a60*/  SHF.R.S32.HI R11, RZ, 0x1f, R0 ;  /* 0x0000001fff0b7819 */ /* 0x000fc60000011400 */
[----:B------:R-:W-:Y:S01]  /*7a70*/  IMAD.WIDE.U32 R6, R18, c[0x0][0x210], R4 ;  /* 0x0000840012067a25 */ /* 0x000fe200078e0004 */
[----:B------:R-:W-:-:S03]  /*7a80*/  MOV R4, R2 ;  /* 0x0000000200047202 */ /* 0x000fc60000000f00 */
[----:B------:R-:W-:Y:S01]  /*7a90*/  IMAD R5, R18, c[0x0][0x1ec], R3 ;  /* 0x00007b0012057a24 */ /* 0x000fe200078e0203 */
[----:B------:R-:W-:Y:S01]  /*7aa0*/  IADD3 R3, R9, R14, RZ ;  /* 0x0000000e09037210 */ /* 0x000fe20007ffe0ff */
[----:B------:R-:W-:Y:S02]  /*7ab0*/  IMAD R9, R10, c[0x0][0x2c4], R12 ;  /* 0x0000b1000a097a24 */ /* 0x000fe400078e020c */
[----:B------:R-:W-:Y:S02]  /*7ac0*/  IMAD R10, R11, c[0x0][0x1b0], RZ ;  /* 0x00006c000b0a7a24 */ /* 0x000fe400078e02ff */
[----:B------:R-:W-:Y:S01]  /*7ad0*/  IMAD.MOV.U32 R2, RZ, RZ, R8 ;  /* 0x000000ffff027224 */ /* 0x000fe200078e0008 */
[----:B------:R-:W-:Y:S01]  /*7ae0*/  ISETP.NE.U32.AND P0, PT, RZ, c[0x0][0x350], PT ;  /* 0x0000d400ff007a0c */ /* 0x000fe20003f05070 */
[C---:B------:R-:W-:Y:S01]  /*7af0*/  IMAD R10, R0.reuse, c[0x0][0x1b4], R10 ;  /* 0x00006d00000a7a24 */ /* 0x040fe200078e020a */
[----:B------:R-:W-:Y:S01]  /*7b00*/  SHF.R.S32.HI R8, RZ, 0x1f, R9 ;  /* 0x0000001fff087819 */ /* 0x000fe20000011409 */
[----:B------:R-:W-:Y:S01]  /*7b10*/  IMAD.WIDE.U32 R2, R0, c[0x0][0x1b0], R2 ;  /* 0x00006c0000027a25 */ /* 0x000fe200078e0002 */
[----:B------:R-:W-:-:S02]  /*7b20*/  @P2 SHF.R.S32.HI R0, RZ, 0x1f, R13 ;  /* 0x0000001fff002819 */ /* 0x000fc4000001140d */
[----:B------:R-:W-:Y:S02]  /*7b30*/  @!P2 MOV R0, R137 ;  /* 0x000000890000a202 */ /* 0x000fe40000000f00 */
[----:B------:R-:W-:Y:S02]  /*7b40*/  ISETP.NE.AND.EX P0, PT, RZ, c[0x0][0x354], PT, P0 ;  /* 0x0000d500ff007a0c */ /* 0x000fe40003f05300 */
[----:B------:R-:W-:Y:S01]  /*7b50*/  IADD3 R3, R3, R10, RZ ;  /* 0x0000000a03037210 */ /* 0x000fe20007ffe0ff */
[----:B------:R-:W-:Y:S01]  /*7b60*/  IMAD R10, R8, c[0x0][0x1a8], RZ ;  /* 0x00006a00080a7a24 */ /* 0x000fe200078e02ff */
[----:B------:R-:W-:Y:S02]  /*7b70*/  @!P2 MOV R13, R246 ;  /* 0x000000f6000da202 */ /* 0x000fe40000000f00 */
[----:B------:R-:W-:Y:S01]  /*7b80*/  SEL R8, R0, RZ, !P0 ;  /* 0x000000ff00087207 */ /* 0x000fe20004000000 */
[----:B------:R-:W-:Y:S01]  /*7b90*/  IMAD R7, R18, c[0x0][0x214], R7 ;  /* 0x0000850012077a24 */ /* 0x000fe200078e0207 */
[----:B------:R-:W-:Y:S01]  /*7ba0*/  SEL R0, R13, RZ, !P0 ;  /* 0x000000ff0d007207 */ /* 0x000fe20004000000 */
[----:B------:R-:W-:-:S02]  /*7bb0*/  IMAD R10, R9, c[0x0][0x1ac], R10 ;  /* 0x00006b00090a7a24 */ /* 0x000fc400078e020a */
[----:B------:R-:W-:-:S04]  /*7bc0*/  IMAD.WIDE.U32 R2, R9, c[0x0][0x1a8], R2 ;  /* 0x00006a0009027a25 */ /* 0x000fc800078e0002 */
[----:B------:R-:W-:Y:S02]  /*7bd0*/  IMAD R9, R8, c[0x0][0x1f0], RZ ;  /* 0x00007c0008097a24 */ /* 0x000fe400078e02ff */
[----:B------:R-:W-:Y:S01]  /*7be0*/  IMAD.WIDE.U32 R250, R0, c[0x0][0x1f0], R4 ;  /* 0x00007c0000fa7a25 */ /* 0x000fe200078e0004 */
[----:B------:R-:W-:-:S03]  /*7bf0*/  LEA R5, P0, R2, c[0x0][0x160], 0x1 ;  /* 0x0000580002057a11 */ /* 0x000fc600078008ff */
[----:B------:R-:W-:Y:S02]  /*7c00*/  IMAD.IADD R3, R3, 0x1, R10 ;  /* 0x0000000103037824 */ /* 0x000fe400078e020a */
[----:B------:R-:W-:-:S04]  /*7c10*/  IMAD.WIDE.U32 R248, R0, c[0x0][0x218], R6 ;  /* 0x0000860000f87a25 */ /* 0x000fc800078e0006 */
[----:B------:R-:W-:Y:S01]  /*7c20*/  IMAD R7, R0, c[0x0][0x1f4], R9 ;  /* 0x00007d0000077a24 */ /* 0x000fe200078e0209 */
[----:B------:R-:W-:-:S04]  /*7c30*/  LEA.HI.X R4, R2, c[0x0][0x164], R3, 0x1, P0 ;  /* 0x0000590002047a11 */ /* 0x000fc800000f0c03 */
[----:B------:R-:W-:-:S05]  /*7c40*/  IADD3 R2, R251, R7, RZ ;  /* 0x00000007fb027210 */ /* 0x000fca0007ffe0ff */
[----:B------:R2:W-:Y:S01]  /*7c50*/  STL [R1+0x8], R2 ;  /* 0x0000080201007387 */ /* 0x0005e20000100800 */
[----:B------:R-:W-:-:S04]  /*7c60*/  IMAD R8, R8, c[0x0][0x218], RZ ;  /* 0x0000860008087a24 */ /* 0x000fc800078e02ff */
[----:B------:R-:W-:Y:S01]  /*7c70*/  IMAD R6, R0, c[0x0][0x21c], R8 ;  /* 0x0000870000067a24 */ /* 0x000fe200078e0208 */
[----:B------:R-:W-:Y:S02]  /*7c80*/  ISETP.GE.AND P2, PT, R132, c[0x0][0x198], PT ;  /* 0x0000660084007a0c */ /* 0x000fe40003f46270 */
[----:B------:R-:W-:Y:S02]  /*7c90*/  LEA R0, R16, R138, 0x7 ;  /* 0x0000008a10007211 */ /* 0x000fe400078e38ff */
[----:B------:R-:W-:Y:S01]  /*7ca0*/  IADD3 R252, R249, R6, RZ ;  /* 0x00000006f9fc7210 */ /* 0x000fe20007ffe0ff */
[----:B------:R-:W-:Y:S06]  /*7cb0*/  BRA.DIV ~URZ, `(.L_x_255) ;  /* 0x0000e4527f007947 */ /* 0x000fec000b800000 */
[----:B------:R3:W4:Y:S02]  /*7cc0*/  SHFL.IDX PT, R6, R4, RZ, 0x181f ;  /* 0x00181fff04067589 */ /* 0x00072400000e0000 */
.L_x_385:
[----:B------:R-:W-:Y:S05]  /*7cd0*/  BRA.DIV ~URZ, `(.L_x_256) ;  /* 0x0000e4a27f007947 */ /* 0x000fea000b800000 */
[----:B--2---:R2:W1:Y:S02]  /*7ce0*/  SHFL.IDX PT, R2, R5, RZ, 0x181f ;  /* 0x00181fff05027589 */ /* 0x00446400000e0000 */
.L_x_386:
[----:B------:R-:W-:Y:S01]  /*7cf0*/  IMAD R13, R163, c[0x0][0x2c4], RZ ;  /* 0x0000b100a30d7a24 */ /* 0x000fe200078e02ff */
[----:B------:R-:W-:Y:S04]  /*7d00*/  BSSY B0, `(.L_x_257) ;  /* 0x0000009000007945 */ /* 0x000fe80003800000 */
[----:B------:R-:W-:-:S13]  /*7d10*/  ISETP.GE.AND P0, PT, R0, R13, PT ;  /* 0x0000000d0000720c */ /* 0x000fda0003f06270 */
[----:B------:R-:W-:Y:S05]  /*7d20*/  @P0 BRA `(.L_x_258) ;  /* 0x0000006000000947 */ /* 0x000fea0003800000 */
[----:B-1----:R-:W-:-:S04]  /*7d30*/  LEA R2, P0, R132, R2, 0x1 ;  /* 0x0000000284027211 */ /* 0x002fc800078008ff */
[----:B----4-:R-:W-:-:S05]  /*7d40*/  LEA.HI.X R3, R132, R6, R133, 0x1, P0 ;  /* 0x0000000684037211 */ /* 0x010fca00000f0c85 */
[----:B------:R-:W-:Y:S01]  /*7d50*/  @!PT LDS RZ, [RZ] ;  /* 0x00000000fffff984 */ /* 0x000fe20000000800 */
[----:B------:R-:W-:Y:S01]  /*7d60*/  @!PT LDS RZ, [RZ] ;  /* 0x00000000fffff984 */ /* 0x000fe20000000800 */
[----:B------:R-:W-:Y:S01]  /*7d70*/  @!PT LDS RZ, [RZ] ;  /* 0x00000000fffff984 */ /* 0x000fe20000000800 */
[----:B------:R1:W-:Y:S04]  /*7d80*/  LDGSTS.E.BYPASS.LTC128B.128 [R215+0x5100], [R2.64], !P2 ;  /* 0x0510000002d77fae */ /* 0x0003e8000d101d48 */
.L_x_258:
[----:B------:R-:W-:Y:S05]  /*7d90*/  BSYNC B0 ;  /* 0x0000000000007941 */ /* 0x000fea0003800000 */
.L_x_257:
[----:B------:R-:W-:Y:S05]  /*7da0*/  BRA.DIV ~URZ, `(.L_x_259) ;  /* 0x0000e4427f007947 */ /* 0x000fea000b800000 */
[----:B----4-:R4:W2:Y:S04]  /*7db0*/  SHFL.IDX PT, R6, R4, 0x1, 0x181f ;  /* 0x00381f0004067f89 */ /* 0x0108a800000e0000 */
[----:B-1----:R4:W1:Y:S02]  /*7dc0*/  SHFL.IDX PT, R2, R5, 0x1, 0x181f ;  /* 0x00381f0005027f89 */ /* 0x00286400000e0000 */
.L_x_387:
        /* <DEDUP_REMOVED lines=10> */
.L_x_261:
[----:B------:R-:W-:Y:S05]  /*7e70*/  BSYNC B0 ;  /* 0x0000000000007941 */ /* 0x000fea0003800000 */
.L_x_260:
[----:B------:R-:W-:Y:S05]  /*7e80*/  BRA.DIV ~URZ, `(.L_x_262) ;  /* 0x0000e4327f007947 */ /* 0x000fea000b800000 */
[----:B--2---:R2:W3:Y:S02]  /*7e90*/  SHFL.IDX PT, R6, R4, 0x2, 0x181f ;  /* 0x00581f0004067f89 */ /* 0x0044e400000e0000 */
.L_x_388:
[----:B------:R-:W-:Y:S05]  /*7ea0*/  BRA.DIV ~URZ, `(.L_x_263) ;  /* 0x0000e4827f007947 */ /* 0x000fea000b800000 */
[----:B-1----:R1:W2:Y:S02]  /*7eb0*/  SHFL.IDX PT, R2, R5, 0x2, 0x181f ;  /* 0x00581f0005027f89 */ /* 0x0022a400000e0000 */
.L_x_389:
[----:B------:R-:W-:Y:S01]  /*7ec0*/  IADD3 R3, R0, 0x20, RZ ;  /* 0x0000002000037810 */ /* 0x000fe20007ffe0ff */
[----:B------:R-:W-:Y:S03]  /*7ed0*/  BSSY B0, `(.L_x_264) ;  /* 0x0000009000007945 */ /* 0x000fe60003800000 */
[----:B------:R-:W-:-:S13]  /*7ee0*/  ISETP.GE.AND P0, PT, R3, R13, PT ;  /* 0x0000000d0300720c */ /* 0x000fda0003f06270 */
[----:B------:R-:W-:Y:S05]  /*7ef0*/  @P0 BRA `(.L_x_265) ;  /* 0x0000006000000947 */ /* 0x000fea0003800000 */
[----:B--2---:R-:W-:-:S04]  /*7f00*/  LEA R2, P0, R132, R2, 0x1 ;  /* 0x0000000284027211 */ /* 0x004fc800078008ff */
[----:B---3--:R-:W-:-:S05]  /*7f10*/  LEA.HI.X R3, R132, R6, R133, 0x1, P0 ;  /* 0x0000000684037211 */ /* 0x008fca00000f0c85 */
[----:B------:R-:W-:Y:S01]  /*7f20*/  @!PT LDS RZ, [RZ] ;  /* 0x00000000fffff984 */ /* 0x000fe20000000800 */
[----:B------:R-:W-:Y:S01]  /*7f30*/  @!PT LDS RZ, [RZ] ;  /* 0x00000000fffff984 */ /* 0x000fe20000000800 */
[----:B------:R-:W-:Y:S01]  /*7f40*/  @!PT LDS RZ, [RZ] ;  /* 0x00000000fffff984 */ /* 0x000fe20000000800 */
[----:B------:R2:W-:Y:S04]  /*7f50*/  LDGSTS.E.BYPASS.LTC128B.128 [R215+0x6100], [R2.64], !P2 ;  /* 0x0610000002d77fae */ /* 0x0005e8000d101d48 */
.L_x_265:
[----:B------:R-:W-:Y:S05]  /*7f60*/  BSYNC B0 ;  /* 0x0000000000007941 */ /* 0x000fea0003800000 */
.L_x_264:
[----:B------:R-:W-:Y:S05]  /*7f70*/  BRA.DIV ~URZ, `(.L_x_266) ;  /* 0x0000e4227f007947 */ /* 0x000fea000b800000 */
[----:B---3--:R3:W1:Y:S04]  /*7f80*/  SHFL.IDX PT, R6, R4, 0x3, 0x181f ;  /* 0x00781f0004067f89 */ /* 0x00866800000e0000 */
[----:B--2---:R3:W2:Y:S02]  /*7f90*/  SHFL.IDX PT, R2, R5, 0x3, 0x181f ;  /* 0x00781f0005027f89 */ /* 0x0046a400000e0000 */
.L_x_390:
[----:B------:R-:W-:Y:S01]  /*7fa0*/  IADD3 R3, R0, 0x30, RZ ;  /* 0x0000003000037810 */ /* 0x000fe20007ffe0ff */
[----:B------:R-:W-:Y:S03]  /*7fb0*/  BSSY B0, `(.L_x_267) ;  /* 0x0000009000007945 */ /* 0x000fe60003800000 */
[----:B------:R-:W-:-:S13]  /*7fc0*/  ISETP.GE.AND P0, PT, R3, R13, PT ;  /* 0x0000000d0300720c */ /* 0x000fda0003f06270 */
[----:B------:R-:W-:Y:S05]  /*7fd0*/  @P0 BRA `(.L_x_268) ;  /* 0x0000006000000947 */ /* 0x000fea0003800000 */
[----:B--2---:R-:W-:-:S04]  /*7fe0*/  LEA R2, P0, R132, R2, 0x1 ;  /* 0x0000000284027211 */ /* 0x004fc800078008ff */
[----:B-1----:R-:W-:-:S05]  /*7ff0*/  LEA.HI.X R3, R132, R6, R133, 0x1, P0 ;  /* 0x0000000684037211 */ /* 0x002fca00000f0c85 */
[----:B------:R-:W-:Y:S01]  /*8000*/  @!PT LDS RZ, [RZ] ;  /* 0x00000000fffff984 */ /* 0x000fe20000000800 */
[----:B------:R-:W-:Y:S01]  /*8010*/  @!PT LDS RZ, [RZ] ;  /* 0x00000000fffff984 */ /* 0x000fe20000000800 */
[----:B------:R-:W-:Y:S01]  /*8020*/  @!PT LDS RZ, [RZ] ;  /* 0x00000000fffff984 */ /* 0x000fe20000000800 */
[----:B------:R1:W-:Y:S04]  /*8030*/  LDGSTS.E.BYPASS.LTC128B.128 [R215+0x6900], [R2.64], !P2 ;  /* 0x0690000002d77fae */ /* 0x0003e8000d101d48 */
.L_x_268:
[----:B------:R-:W-:Y:S05]  /*8040*/  BSYNC B0 ;  /* 0x0000000000007941 */ /* 0x000fea0003800000 */
.L_x_267:
[----:B------:R-:W-:Y:S05]  /*8050*/  BRA.DIV ~URZ, `(.L_x_269) ;  /* 0x0000e4127f007947 */ /* 0x000fea000b800000 */
[----:B-1----:R1:W3:Y:S02]  /*8060*/  SHFL.IDX PT, R6, R4, 0x4, 0x181f ;  /* 0x00981f0004067f89 */ /* 0x0022e400000e0000 */
.L_x_391:
[----:B------:R-:W-:Y:S05]  /*8070*/  BRA.DIV ~URZ, `(.L_x_270) ;  /* 0x0000e4627f007947 */ /* 0x000fea000b800000 */
[----:B--2---:R2:W1:Y:S02]  /*8080*/  SHFL.IDX PT, R2, R5, 0x4, 0x181f ;  /* 0x00981f0005027f89 */ /* 0x00446400000e0000 */
.L_x_392:
        /* <DEDUP_REMOVED lines=10> */
.L_x_272:
[----:B------:R-:W-:Y:S05]  /*8130*/  BSYNC B0 ;  /* 0x0000000000007941 */ /* 0x000fea0003800000 */
.L_x_271:
[----:B------:R-:W-:Y:S05]  /*8140*/  BRA.DIV ~URZ, `(.L_x_273) ;  /* 0x0000e4027f007947 */ /* 0x000fea000b800000 */
[----:B---3--:R3:W2:Y:S04]  /*8150*/  SHFL.IDX PT, R6, R4, 0x5, 0x181f ;  /* 0x00b81f0004067f89 */ /* 0x0086a800000e0000 */
[----:B-1----:R3:W1:Y:S02]  /*8160*/  SHFL.IDX PT, R2, R5, 0x5, 0x181f ;  /* 0x00b81f0005027f89 */ /* 0x00266400000e0000 */
.L_x_393:
        /* <DEDUP_REMOVED lines=10> */
.L_x_275:
[----:B------:R-:W-:Y:S05]  /*8210*/  BSYNC B0 ;  /* 0x0000000000007941 */ /* 0x000fea0003800000 */
.L_x_274:
[----:B------:R-:W-:Y:S05]  /*8220*/  BRA.DIV ~URZ, `(.L_x_276) ;  /* 0x0000e3f27f007947 */ /* 0x000fea000b800000 */
[----:B--2---:R2:W3:Y:S02]  /*8230*/  SHFL.IDX PT, R6, R4, 0x6, 0x181f ;  /* 0x00d81f0004067f89 */ /* 0x0044e400000e0000 */
.L_x_394:
[----:B------:R-:W-:Y:S05]  /*8240*/  BRA.DIV ~URZ, `(.L_x_277) ;  /* 0x0000e4427f007947 */ /* 0x000fea000b800000 */
[----:B-1----:R1:W2:Y:S02]  /*8250*/  SHFL.IDX PT, R2, R5, 0x6, 0x181f ;  /* 0x00d81f0005027f89 */ /* 0x0022a400000e0000 */
.L_x_395:
        /* <DEDUP_REMOVED lines=10> */
.L_x_279:
[----:B------:R-:W-:Y:S05]  /*8300*/  BSYNC B0 ;  /* 0x0000000000007941 */ /* 0x000fea0003800000 */
.L_x_278:
[----:B------:R-:W-:Y:S05]  /*8310*/  BRA.DIV ~URZ, `(.L_x_280) ;  /* 0x0000e3e27f007947 */ /* 0x000fea000b800000 */
[----:B--234-:R-:W2:Y:S04]  /*8320*/  SHFL.IDX PT, R4, R4, 0x7, 0x181f ;  /* 0x00f81f0004047f89 */ /* 0x01cea800000e0000 */
[----:B------:R3:W4:Y:S02]  /*8330*/  SHFL.IDX PT, R2, R5, 0x7, 0x181f ;  /* 0x00f81f0005027f89 */ /* 0x00072400000e0000 */
.L_x_396:
[----:B------:R-:W-:-:S04]  /*8340*/  IADD3 R0, R0, 0x70, RZ ;  /* 0x0000007000007810 */ /* 0x000fc80007ffe0ff */
[----:B------:R-:W-:-:S13]  /*8350*/  ISETP.GE.AND P0, PT, R0, R13, PT ;  /* 0x0000000d0000720c */ /* 0x000fda0003f06270 */
[----:B----4-:R-:W-:-:S04]  /*8360*/  @!P0 LEA R2, P1, R132, R2, 0x1 ;  /* 0x0000000284028211 */ /* 0x010fc800078208ff */
[C---:B--2---:R-:W-:Y:S02]  /*8370*/  @!P0 LEA.HI.X R3, R132.reuse, R4, R133, 0x1, P1 ;  /* 0x0000000484038211 */ /* 0x044fe400008f0c85 */
[----:B------:R-:W-:-:S03]  /*8380*/  ISETP.GE.AND P1, PT, R132, c[0x0][0x1d4], PT ;  /* 0x0000750084007a0c */ /* 0x000fc60003f26270 */
[----:B------:R-:W-:Y:S01]  /*8390*/  @!PT LDS RZ, [RZ] ;  /* 0x00000000fffff984 */ /* 0x000fe20000000800 */
[----:B------:R-:W-:Y:S01]  /*83a0*/  @!PT LDS RZ, [RZ] ;  /* 0x00000000fffff984 */ /* 0x000fe20000000800 */
[----:B------:R-:W-:Y:S01]  /*83b0*/  @!PT LDS RZ, [RZ] ;  /* 0x00000000fffff984 */ /* 0x000fe20000000800 */
[----:B------:R2:W-:Y:S04]  /*83c0*/  @!P0 LDGSTS.E.BYPASS.LTC128B.128 [R215+0x8900], [R2.64], !P2 ;  /* 0x0890000002d78fae */ /* 0x0005e8000d101d48 */
[----:B------:R-:W0:Y:S01]  /*83d0*/  LDGDEPBAR ;  /* 0x00000000000079af */ /* 0x000e220000000000 */
[----:B------:R-:W-:Y:S03]  /*83e0*/  WARPSYNC 0xffffffff ;  /* 0xffffffff00007948 */ /* 0x000fe60003800000 */
[----:B------:R-:W4:Y:S04]  /*83f0*/  LDL R184, [R1+0x14] ;  /* 0x0000140001b87983 */ /* 0x000f280000100800 */
[----:B-1-3--:R-:W3:Y:S01]  /*8400*/  LDL R5, [R1+0x8] ;  /* 0x0000080001057983 */ /* 0x00aee20000100800 */
[----:B------:R-:W-:Y:S01]  /*8410*/  IMAD.MOV.U32 R113, RZ, RZ, -0x50 ;  /* 0xffffffb0ff717424 */ /* 0x000fe200078e00ff */
[----:B------:R-:W-:Y:S01]  /*8420*/  SHF.R.S32.HI R72, RZ, 0x1f, R112 ;  /* 0x0000001fff487819 */ /* 0x000fe20000011470 */
[----:B--2---:R-:W-:-:S04]  /*8430*/  IMAD.WIDE.U32 R2, R112, c[0x0][0x1e0], RZ ;  /* 0x0000780070027a25 */ /* 0x004fc800078e00ff */
[----:B------:R-:W-:-:S04]  /*8440*/  IMAD R0, R72, c[0x0][0x1e0], RZ ;  /* 0x0000780048007a24 */ /* 0x000fc800078e02ff */
[----:B------:R-:W-:Y:S02]  /*8450*/  IMAD R0, R112, c[0x0][0x1e4], R0 ;  /* 0x0000790070007a24 */ /* 0x000fe400078e0200 */
[----:B------:R-:W-:Y:S02]  /*8460*/  IMAD.MOV.U32 R180, RZ, RZ, R250 ;  /* 0x000000ffffb47224 */ /* 0x000fe400078e00fa */
[----:B------:R-:W-:Y:S02]  /*8470*/  IMAD.IADD R0, R3, 0x1, R0 ;  /* 0x0000000103007824 */ /* 0x000fe400078e0200 */
[----:B------:R-:W-:Y:S02]  /*8480*/  IMAD.MOV.U32 R114, RZ, RZ, c[0x0][0x1e0] ;  /* 0x00007800ff727624 */ /* 0x000fe400078e00ff */
[----:B------:R-:W-:Y:S02]  /*8490*/  IMAD.MOV.U32 R183, RZ, RZ, c[0x0][0x1e4] ;  /* 0x00007900ffb77624 */ /* 0x000fe400078e00ff */
[----:B------:R-:W-:-:S04]  /*84a0*/  IMAD.WIDE.U32 R6, R114, 0x20, RZ ;  /* 0x0000002072067825 */ /* 0x000fc800078e00ff */
[----:B------:R-:W-:Y:S01]  /*84b0*/  IMAD.SHL.U32 R9, R183, 0x20, RZ ;  /* 0x00000020b7097824 */ /* 0x000fe200078e00ff */
[----:B------:R-:W-:Y:S01]  /*84c0*/  BSSY B0, `(.L_x_281) ;  /* 0x000002a000007945 */ /* 0x000fe20003800000 */
[----:B------:R-:W-:Y:S01]  /*84d0*/  BAR.SYNC.DEFER_BLOCKING 0x0 ;  /* 0x0000000000007b1d */ /* 0x000fe20000010000 */
[----:B----4-:R-:W-:-:S05]  /*84e0*/  IMAD R113, R184, R113, 0x50 ;  /* 0x00000050b8717424 */ /* 0x010fca00078e0271 */
[----:B------:R-:W-:Y:S01]  /*84f0*/  IADD3 R92, R113, R182, -R138 ;  /* 0x000000b6715c7210 */ /* 0x000fe20007ffe88a */
[----:B---3--:R-:W-:-:S03]  /*8500*/  IMAD.MOV.U32 R181, RZ, RZ, R5 ;  /* 0x000000ffffb57224 */ /* 0x008fc600078e0005 */
[----:B------:R-:W-:Y:S01]  /*8510*/  ISETP.GE.AND P3, PT, R92, 0x11, PT ;  /* 0x000000115c00780c */ /* 0x000fe20003f66270 */
[----:B------:R-:W-:Y:S01]  /*8520*/  IMAD.WIDE.U32 R4, R2, 0x50, R180 ;  /* 0x0000005002047825 */ /* 0x000fe200078e00b4 */
[C---:B------:R-:W-:Y:S02]  /*8530*/  ISETP.GE.AND P2, PT, R92.reuse, 0x21, PT ;  /* 0x000000215c00780c */ /* 0x040fe40003f46270 */
[----:B------:R-:W-:Y:S01]  /*8540*/  ISETP.GE.AND P0, PT, R92, 0x31, PT ;  /* 0x000000315c00780c */ /* 0x000fe20003f06270 */
[----:B------:R-:W-:Y:S01]  /*8550*/  IMAD R2, R0, 0x50, RZ ;  /* 0x0000005000027824 */ /* 0x000fe200078e02ff */
[----:B------:R-:W-:-:S03]  /*8560*/  ISETP.GE.AND P6, PT, R92, 0x1, PT ;  /* 0x000000015c00780c */ /* 0x000fc60003fc6270 */
[----:B------:R-:W-:-:S04]  /*8570*/  IMAD.IADD R3, R5, 0x1, R2 ;  /* 0x0000000105037824 */ /* 0x000fc800078e0202 */
[----:B------:R-:W-:-:S04]  /*8580*/  @P3 LEA R0, P4, R114, R4, 0x4 ;  /* 0x0000000472003211 */ /* 0x000fc800078820ff */
[----:B------:R-:W-:Y:S02]  /*8590*/  @P3 LEA R14, P5, R0, c[0x0][0x1c8], 0x1 ;  /* 0x00007200000e3a11 */ /* 0x000fe400078a08ff */
[----:B------:R-:W-:Y:S02]  /*85a0*/  @P3 LEA.HI.X R2, R114, R3, R183, 0x4, P4 ;  /* 0x0000000372023211 */ /* 0x000fe400020f24b7 */
[----:B------:R-:W-:Y:S02]  /*85b0*/  @P2 IADD3 R8, P4, R4, R6, RZ ;  /* 0x0000000604082210 */ /* 0x000fe40007f9e0ff */
[----:B------:R-:W-:Y:S01]  /*85c0*/  @P3 LEA.HI.X R15, R0, c[0x0][0x1cc], R2, 0x1, P5 ;  /* 0x00007300000f3a11 */ /* 0x000fe200028f0c02 */
[----:B------:R-:W-:Y:S01]  /*85d0*/  @P0 IMAD.MOV.U32 R2, RZ, RZ, R4 ;  /* 0x000000ffff020224 */ /* 0x000fe200078e0004 */
[----:B------:R-:W-:Y:S01]  /*85e0*/  @P2 IADD3.X R0, R3, R7, R9, P4, !PT ;  /* 0x0000000703002210 */ /* 0x000fe200027fe409 */
[----:B------:R-:W-:Y:S01]  /*85f0*/  @P0 IMAD R9, R183, 0x30, RZ ;  /* 0x00000030b7090824 */ /* 0x000fe200078e02ff */
[----:B------:R-:W-:Y:S01]  /*8600*/  @P2 LEA R10, P4, R8, c[0x0][0x1c8], 0x1 ;  /* 0x00007200080a2a11 */ /* 0x000fe200078808ff */
[----:B------:R-:W-:Y:S01]  /*8610*/  @P0 IMAD.WIDE.U32 R6, R114, 0x30, R2 ;  /* 0x0000003072060825 */ /* 0x000fe200078e0002 */
[----:B------:R-:W-:-:S02]  /*8620*/  @P6 LEA R16, P5, R4, c[0x0][0x1c8], 0x1 ;  /* 0x0000720004106a11 */ /* 0x000fc400078a08ff */
[----:B------:R-:W-:Y:S01]  /*8630*/  @P2 LEA.HI.X R11, R8, c[0x0][0x1cc], R0, 0x1, P4 ;  /* 0x00007300080b2a11 */ /* 0x000fe200020f0c00 */
[----:B------:R-:W-:Y:S01]  /*8640*/  @P0 IMAD.IADD R0, R7, 0x1, R9 ;  /* 0x0000000107000824 */ /* 0x000fe200078e0209 */
[----:B------:R-:W-:Y:S02]  /*8650*/  @P0 LEA R8, P4, R6, c[0x0][0x1c8], 0x1 ;  /* 0x0000720006080a11 */ /* 0x000fe400078808ff */
[----:B------:R-:W-:Y:S02]  /*8660*/  @P6 LEA.HI.X R17, R4, c[0x0][0x1cc], R3, 0x1, P5 ;  /* 0x0000730004116a11 */ /* 0x000fe400028f0c03 */
[----:B------:R-:W-:-:S03]  /*8670*/  @P0 LEA.HI.X R9, R6, c[0x0][0x1cc], R0, 0x1, P4 ;  /* 0x0000730006090a11 */ /* 0x000fc600020f0c00 */
[----:B------:R-:W-:Y:S01]  /*8680*/  @!PT LDS RZ, [RZ] ;  /* 0x00000000fffff984 */ /* 0x000fe20000000800 */
[----:B------:R-:W-:Y:S01]  /*8690*/  @!PT LDS RZ, [RZ] ;  /* 0x00000000fffff984 */ /* 0x000fe20000000800 */
[----:B------:R-:W-:Y:S01]  /*86a0*/  @!PT LDS RZ, [RZ] ;  /* 0x00000000fffff984 */ /* 0x000fe20000000800 */
[----:B------:R1:W-:Y:S04]  /*86b0*/  @P6 LDGSTS.E.BYPASS.LTC128B.128 [R215+0x2900], [R16.64], !P1 ;  /* 0x0290000010d76fae */ /* 0x0003e8000c901d48 */
[----:B------:R1:W-:Y:S04]  /*86c0*/  @P3 LDGSTS.E.BYPASS.LTC128B.128 [R215+0x3100], [R14.64], !P1 ;  /* 0x031000000ed73fae */ /* 0x0003e8000c901d48 */
[----:B------:R1:W-:Y:S04]  /*86d0*/  @P2 LDGSTS.E.BYPASS.LTC128B.128 [R215+0x3900], [R10.64], !P1 ;  /* 0x039000000ad72fae */ /* 0x0003e8000c901d48 */
[----:B------:R1:W-:Y:S01]  /*86e0*/  @P0 LDGSTS.E.BYPASS.LTC128B.128 [R215+0x4100], [R8.64], !P1 ;  /* 0x0410000008d70fae */ /* 0x0003e2000c901d48 */
[----:B------:R-:W-:-:S13]  /*86f0*/  ISETP.GE.AND P0, PT, R92, 0x41, PT ;  /* 0x000000415c00780c */ /* 0x000fda0003f06270 */
[----:B------:R-:W-:Y:S05]  /*8700*/  @!P0 BRA `(.L_x_282) ;  /* 0x0000005000008947 */ /* 0x000fea0003800000 */
[----:B------:R-:W-:-:S04]  /*8710*/  LEA R0, P0, R114, R4, 0x6 ;  /* 0x0000000472007211 */ /* 0x000fc800078030ff */
[----:B------:R-:W-:Y:S02]  /*8720*/  LEA.HI.X R3, R114, R3, R183, 0x6, P0 ;  /* 0x0000000372037211 */ /* 0x000fe400000f34b7 */
[----:B------:R-:W-:-:S04]  /*8730*/  LEA R2, P0, R0, c[0x0][0x1c8], 0x1 ;  /* 0x0000720000027a11 */ /* 0x000fc800078008ff */
[----:B------:R-:W-:-:S05]  /*8740*/  LEA.HI.X R3, R0, c[0x0][0x1cc], R3, 0x1, P0 ;  /* 0x0000730000037a11 */ /* 0x000fca00000f0c03 */
[----:B------:R2:W-:Y:S04]  /*8750*/  LDGSTS.E.BYPASS.LTC128B.128 [R215+0x4900], [R2.64], !P1 ;  /* 0x0490000002d77fae */ /* 0x0005e8000c901d48 */
.L_x_282:
[----:B------:R-:W-:Y:S05]  /*8760*/  BSYNC B0 ;  /* 0x0000000000007941 */ /* 0x000fea0003800000 */
.L_x_281:
[----:B------:R-:W-:Y:S01]  /*8770*/  ISETP.LT.AND P0, PT, RZ, c[0x0][0x27c], PT ;  /* 0x00009f00ff007a0c */ /* 0x000fe20003f01270 */
[----:B------:R-:W0:-:S12]  /*8780*/  LDGDEPBAR ;  /* 0x00000000000079af */ /* 0x000e180000000000 */
[----:B------:R-:W-:Y:S05]  /*8790*/  @P0 BRA `(.L_x_283) ;  /* 0x0000002000000947 */ /* 0x000fea0003800000 */
[----:B------:R-:W-:-:S04]  /*87a0*/  DEPBAR.LE SB0, 0x1 ;  /* 0x000080400000791a */ /* 0x000fc80000000000 */
[----:B------:R-:W-:Y:S05]  /*87b0*/  BRA `(.L_x_284) ;  /* 0x0000340000007947 */ /* 0x000fea0003800000 */
.L_x_283:
[----:B------:R-:W3:Y:S01]  /*87c0*/  LDL R25, [R1+0x4] ;  /* 0x0000040001197983 */ /* 0x000ee20000100800 */
[----:B-----5:R-:W-:Y:S01]  /*87d0*/  SHF.R.S32.HI R0, RZ, 0x1f, R136 ;  /* 0x0000001fff007819 */ /* 0x020fe20000011488 */
[----:B------:R-:W-:Y:S01]  /*87e0*/  ULDC.U8 UR4, c[0x0][0x298] ;  /* 0x0000a60000047ab9 */ /* 0x000fe20000000000 */
[----:B--2---:R-:W-:Y:S01]  /*87f0*/  IMAD.WIDE.U32 R2, R136, c[0x0][0x280], RZ ;  /* 0x0000a00088027a25 */ /* 0x004fe200078e00ff */
[----:B------:R-:W-:Y:S01]  /*8800*/  ISETP.NE.AND P3, PT, RZ, UR4, PT ;  /* 0x00000004ff007c0c */ /* 0x000fe2000bf65270 */
[----:B------:R-:W-:Y:S01]  /*8810*/  BSSY B2, `(.L_x_284) ;  /* 0x000033a000027945 */ /* 0x000fe20003800000 */
[----:B------:R-:W-:Y:S01]  /*8820*/  IADD3 R48, R240, 0x60, RZ ;  /* 0x00000060f0307810 */ /* 0x000fe20007ffe0ff */
[C---:B------:R-:W-:Y:S02]  /*8830*/  IMAD R6, R0.reuse, c[0x0][0x280], RZ ;  /* 0x0000a00000067a24 */ /* 0x040fe400078e02ff */
[----:B------:R-:W-:Y:S02]  /*8840*/  IMAD R0, R0, c[0x0][0x290], RZ ;  /* 0x0000a40000007a24 */ /* 0x000fe400078e02ff */
[----:B-1----:R-:W-:Y:S01]  /*8850*/  IMAD R8, R136, c[0x0][0x284], R6 ;  /* 0x0000a10088087a24 */ /* 0x002fe200078e0206 */
[----:B------:R-:W-:Y:S01]  /*8860*/  LEA R6, P2, R2, c[0x0][0x270], 0x1 ;  /* 0x00009c0002067a11 */ /* 0x000fe200078408ff */
[----:B------:R-:W-:-:S04]  /*8870*/  IMAD.WIDE.U32 R4, R136, c[0x0][0x290], RZ ;  /* 0x0000a40088047a25 */ /* 0x000fc800078e00ff */
[----:B------:R-:W-:Y:S01]  /*8880*/  IMAD R0, R136, c[0x0][0x294], R0 ;  /* 0x0000a50088007a24 */ /* 0x000fe200078e0200 */
[----:B------:R-:W-:Y:S01]  /*8890*/  LEA R7, P0, R4, c[0x0][0x288], 0x1 ;  /* 0x0000a20004077a11 */ /* 0x000fe200078008ff */
[----:B------:R-:W-:-:S03]  /*88a0*/  IMAD.IADD R3, R8, 0x1, R3 ;  /* 0x0000000108037824 */ /* 0x000fc600078e0203 */
[----:B------:R-:W-:Y:S02]  /*88b0*/  IADD3 R5, R0, R5, RZ ;  /* 0x0000000500057210 */ /* 0x000fe40007ffe0ff */
[----:B------:R-:W-:Y:S02]  /*88c0*/  LEA.HI.X R0, R2, c[0x0][0x274], R3, 0x1, P2 ;  /* 0x00009d0002007a11 */ /* 0x000fe400010f0c03 */
[----:B------:R-:W-:Y:S01]  /*88d0*/  LEA.HI.X R2, R4, c[0x0][0x28c], R5, 0x1, P0 ;  /* 0x0000a30004027a11 */ /* 0x000fe200000f0c05 */
[----:B---3--:R-:W-:Y:S01]  /*88e0*/  IMAD R3, R25, 0x80, R240 ;  /* 0x0000008019037824 */ /* 0x008fe200078e02f0 */
[----:B------:R-:W-:Y:S05]  /*88f0*/  @!P3 BRA `(.L_x_285) ;  /* 0x000019000000b947 */ /* 0x000fea0003800000 */
[----:B------:R-:W-:Y:S01]  /*8900*/  ISETP.GE.AND P0, PT, R3, R13, PT ;  /* 0x0000000d0300720c */ /* 0x000fe20003f06270 */
[----:B------:R-:W1:Y:S01]  /*8910*/  SHFL.IDX PT, R11, R0, RZ, 0x1c1f ;  /* 0x001c1fff000b7589 */ /* 0x000e6200000e0000 */
[----:B------:R-:W-:Y:S01]  /*8920*/  BSSY B0, `(.L_x_286) ;  /* 0x000001a000007945 */ /* 0x000fe20003800000 */
[----:B------:R-:W-:Y:S01]  /*8930*/  CS2R R4, SRZ ;  /* 0x0000000000047805 */ /* 0x000fe2000001ff00 */
[----:B------:R-:W-:Y:S01]  /*8940*/  CS2R R8, SRZ ;  /* 0x0000000000087805 */ /* 0x000fe2000001ff00 */
[----:B------:R-:W2:Y:S04]  /*8950*/  SHFL.IDX PT, R10, R6, RZ, 0x1c1f ;  /* 0x001c1fff060a7589 */ /* 0x000ea800000e0000 */
[----:B------:R3:W4:Y:S04]  /*8960*/  SHFL.IDX PT, R15, R2, RZ, 0x1c1f ;  /* 0x001c1fff020f7589 */ /* 0x00072800000e0000 */
[----:B------:R5:W1:Y:S01]  /*8970*/  SHFL.IDX PT, R14, R7, RZ, 0x1c1f ;  /* 0x001c1fff070e7589 */ /* 0x000a6200000e0000 */
[----:B---3--:R-:W-:Y:S01]  /*8980*/  CS2R R2, SRZ ;  /* 0x0000000000027805 */ /* 0x008fe2000001ff00 */
[----:B-----5:R-:W-:Y:S01]  /*8990*/  CS2R R6, SRZ ;  /* 0x0000000000067805 */ /* 0x020fe2000001ff00 */
[----:B------:R-:W-:Y:S05]  /*89a0*/  @P0 BRA `(.L_x_287) ;  /* 0x0000011000000947 */ /* 0x000fea0003800000 */
[----:B-12-4-:R-:W-:Y:S01]  /*89b0*/  ISETP.GE.AND P2, PT, R28, c[0x0][0x27c], PT ;  /* 0x00009f001c007a0c */ /* 0x016fe20003f46270 */
[C---:B------:R-:W-:Y:S01]  /*89c0*/  IMAD.SHL.U32 R0, R30.reuse, 0x2, RZ ;  /* 0x000000021e007824 */ /* 0x040fe200078e00ff */
[----:B------:R-:W-:-:S02]  /*89d0*/  ISETP.GE.AND P0, PT, R30, c[0x0][0x27c], PT ;  /* 0x00009f001e007a0c */ /* 0x000fc40003f06270 */
[----:B------:R-:W-:-:S04]  /*89e0*/  SHF.R.S32.HI R2, RZ, 0x1f, R30 ;  /* 0x0000001fff027819 */ /* 0x000fc8000001141e */
[----:B------:R-:W-:-:S05]  /*89f0*/  SHF.L.U64.HI R2, R30, 0x1, R2 ;  /* 0x000000011e027819 */ /* 0x000fca0000010202 */
[----:B------:R-:W-:Y:S02]  /*8a00*/  @!P2 IMAD.WIDE R4, R28, 0x2, R10 ;  /* 0x000000021c04a825 */ /* 0x000fe400078e020a */
[-C--:B------:R-:W-:Y:S02]  /*8a10*/  @!P0 IADD3 R16, P4, R10, R0.reuse, RZ ;  /* 0x000000000a108210 */ /* 0x080fe40007f9e0ff */
[----:B------:R-:W-:Y:S01]  /*8a20*/  @!P0 IADD3 R10, P3, R14, R0, RZ ;  /* 0x000000000e0a8210 */ /* 0x000fe20007f7e0ff */
[----:B------:R1:W5:Y:S01]  /*8a30*/  @!P2 LD.E.64 R8, [R4.64] ;  /* 0x000000080408a980 */ /* 0x000362000c101b00 */
[----:B------:R-:W-:-:S04]  /*8a40*/  @!P2 IMAD.WIDE R18, R28, 0x2, R14 ;  /* 0x000000021c12a825 */ /* 0x000fc800078e020e */
[--C-:B------:R-:W-:Y:S01]  /*8a50*/  @!P0 IMAD.X R17, R11, 0x1, R2.reuse, P4 ;  /* 0x000000010b118824 */ /* 0x100fe200020e0602 */
[----:B------:R2:W5:Y:S01]  /*8a60*/  @!P2 LD.E.64 R6, [R18.64] ;  /* 0x000000081206a980 */ /* 0x000562000c101b00 */
[----:B------:R-:W-:Y:S02]  /*8a70*/  @!P0 IMAD.X R11, R15, 0x1, R2, P3 ;  /* 0x000000010f0b8824 */ /* 0x000fe400018e0602 */
[----:B------:R-:W-:-:S06]  /*8a80*/  CS2R R2, SRZ ;  /* 0x0000000000027805 */ /* 0x000fcc000001ff00 */
[----:B------:R2:W5:Y:S01]  /*8a90*/  @!P0 LD.E.64 R2, [R10.64] ;  /* 0x000000080a028980 */ /* 0x000562000c101b00 */
[----:B-1----:R-:W-:-:S06]  /*8aa0*/  CS2R R4, SRZ ;  /* 0x0000000000047805 */ /* 0x002fcc000001ff00 */
[----:B------:R2:W5:Y:S02]  /*8ab0*/  @!P0 LD.E.64 R4, [R16.64] ;  /* 0x0000000810048980 */ /* 0x000564000c101b00 */
.L_x_287:
[----:B-12-4-:R-:W-:Y:S05]  /*8ac0*/  BSYNC B0 ;  /* 0x0000000000007941 */ /* 0x016fea0003800000 */
.L_x_286:
[----:B-----5:R-:W-:Y:S01]  /*8ad0*/  IMAD.MOV.U32 R18, RZ, RZ, R8 ;  /* 0x000000ffff127224 */ /* 0x020fe200078e0008 */
[--C-:B------:R-:W-:Y:S01]  /*8ae0*/  SHF.R.U64 R0, R8, 0x10, R9.reuse ;  /* 0x0000001008007819 */ /* 0x100fe20000001209 */
[--C-:B------:R-:W-:Y:S01]  /*8af0*/  IMAD.MOV.U32 R17, RZ, RZ, R9.reuse ;  /* 0x000000ffff117224 */ /* 0x100fe200078e0009 */
[----:B------:R-:W-:Y:S01]  /*8b00*/  SHF.R.U32.HI R14, RZ, 0x10, R9 ;  /* 0x00000010ff0e7819 */ /* 0x000fe20000011609 */
[----:B------:R-:W-:Y:S01]  /*8b10*/  IMAD.MOV.U32 R15, RZ, RZ, R5 ;  /* 0x000000ffff0f7224 */ /* 0x000fe200078e0005 */
[----:B------:R-:W-:Y:S01]  /*8b20*/  PRMT R19, R0, 0x5410, R18 ;  /* 0x0000541000137816 */ /* 0x000fe20000000012 */
[----:B------:R-:W-:Y:S01]  /*8b30*/  IMAD R0, R25, -0x80, R13 ;  /* 0xffffff8019007824 */ /* 0x000fe200078e020d */
[----:B------:R-:W-:Y:S01]  /*8b40*/  PRMT R20, R14, 0x5410, R17 ;  /* 0x000054100e147816 */ /* 0x000fe20000000011 */
[----:B------:R-:W-:Y:S01]  /*8b50*/  IMAD.MOV.U32 R16, RZ, RZ, R4 ;  /* 0x000000ffff107224 */ /* 0x000fe200078e0004 */
[----:B------:R-:W-:Y:S01]  /*8b60*/  SHF.R.U64 R12, R4, 0x10, R5 ;  /* 0x00000010040c7819 */ /* 0x000fe20000001205 */
[----:B------:R-:W-:Y:S01]  /*8b70*/  IMAD.MOV.U32 R11, RZ, RZ, R6 ;  /* 0x000000ffff0b7224 */ /* 0x000fe200078e0006 */
[----:B------:R-:W-:Y:S01]  /*8b80*/  IMNMX R17, R0, 0x80, PT ;  /* 0x0000008000117817 */ /* 0x000fe20003800200 */
[----:B------:R-:W-:Y:S01]  /*8b90*/  IMAD.MOV.U32 R10, RZ, RZ, R7 ;  /* 0x000000ffff0a7224 */ /* 0x000fe200078e0007 */
[----:B------:R-:W-:Y:S01]  /*8ba0*/  SHF.R.U32.HI R9, RZ, 0x10, R5 ;  /* 0x00000010ff097819 */ /* 0x000fe20000011605 */
[----:B------:R-:W-:-:S04]  /*8bb0*/  DEPBAR.LE SB0, 0x1 ;  /* 0x000080400000791a */ /* 0x000fc80000000000 */
[----:B------:R-:W-:Y:S01]  /*8bc0*/  BAR.SYNC.DEFER_BLOCKING 0x0 ;  /* 0x0000000000007b1d */ /* 0x000fe20000010000 */
[----:B------:R-:W-:Y:S02]  /*8bd0*/  ISETP.GE.AND P0, PT, R240, R17, PT ;  /* 0x00000011f000720c */ /* 0x000fe40003f06270 */
[----:B------:R-:W-:Y:S01]  /*8be0*/  SHF.R.U64 R8, R6, 0x10, R7 ;  /* 0x0000001006087819 */ /* 0x000fe20000001207 */
[----:B------:R-:W-:Y:S01]  /*8bf0*/  IMAD.MOV.U32 R6, RZ, RZ, R3 ;  /* 0x000000ffff067224 */ /* 0x000fe200078e0003 */
[----:B------:R-:W-:Y:S01]  /*8c00*/  SHF.R.U32.HI R5, RZ, 0x10, R7 ;  /* 0x00000010ff057819 */ /* 0x000fe20000011607 */
[----:B------:R-:W-:Y:S01]  /*8c10*/  IMAD.MOV.U32 R7, RZ, RZ, R2 ;  /* 0x000000ffff077224 */ /* 0x000fe200078e0002 */
[--C-:B------:R-:W-:Y:S01]  /*8c20*/  SHF.R.U64 R4, R2, 0x10, R3.reuse ;  /* 0x0000001002047819 */ /* 0x100fe20000001203 */
[----:B------:R-:W-:Y:S01]  /*8c30*/  BSSY B1, `(.L_x_288) ;  /* 0x000005b000017945 */ /* 0x000fe20003800000 */
[----:B------:R-:W-:Y:S02]  /*8c40*/  SHF.R.U32.HI R2, RZ, 0x10, R3 ;  /* 0x00000010ff027819 */ /* 0x000fe40000011603 */
[----:B------:R-:W-:-:S02]  /*8c50*/  PRMT R23, R12, 0x5410, R16 ;  /* 0x000054100c177816 */ /* 0x000fc40000000010 */
[----:B------:R-:W-:Y:S02]  /*8c60*/  PRMT R24, R9, 0x5410, R15 ;  /* 0x0000541009187816 */ /* 0x000fe4000000000f */
[----:B------:R-:W-:Y:S02]  /*8c70*/  PRMT R16, R11, 0x5410, R8 ;  /* 0x000054100b107816 */ /* 0x000fe40000000008 */
[----:B------:R-:W-:Y:S02]  /*8c80*/  PRMT R18, R5, 0x5410, R10 ;  /* 0x0000541005127816 */ /* 0x000fe4000000000a */
[----:B------:R-:W-:Y:S02]  /*8c90*/  PRMT R21, R7, 0x5410, R4 ;  /* 0x0000541007157816 */ /* 0x000fe40000000004 */
[----:B------:R-:W-:Y:S01]  /*8ca0*/  PRMT R22, R2, 0x5410, R6 ;  /* 0x0000541002167816 */ /* 0x000fe20000000006 */
[----:B------:R-:W-:Y:S05]  /*8cb0*/  @P0 BRA `(.L_x_289) ;  /* 0x0000052000000947 */ /* 0x000fea0003800000 */
[----:B------:R-:W-:Y:S01]  /*8cc0*/  ISETP.GE.AND P0, PT, R28, c[0x0][0x27c], PT ;  /* 0x00009f001c007a0c */ /* 0x000fe20003f06270 */
[----:B------:R-:W-:-:S12]  /*8cd0*/  BSSY B0, `(.L_x_290) ;  /* 0x0000028000007945 */ /* 0x000fd80003800000 */
[----:B------:R-:W-:Y:S05]  /*8ce0*/  @P0 BRA `(.L_x_291) ;  /* 0x0000026000000947 */ /* 0x000fea0003800000 */
[----:B------:R-:W1:Y:S01]  /*8cf0*/  LDS.128 R4, [R81+0x5000] ;  /* 0x0050000051047984 */ /* 0x000e620000000c00 */
[--C-:B------:R-:W-:Y:S02]  /*8d00*/  HADD2.F32 R9, -RZ, R16.reuse.H0_H0 ;  /* 0x20000010ff097230 */ /* 0x100fe40000004100 */
[----:B------:R-:W-:Y:S02]  /*8d10*/  HADD2.F32 R0, -RZ, R16.H1_H1 ;  /* 0x30000010ff007230 */ /* 0x000fe40000004100 */
[--C-:B------:R-:W-:Y:S02]  /*8d20*/  HADD2.F32 R3, -RZ, R19.reuse.H1_H1 ;  /* 0x30000013ff037230 */ /* 0x100fe40000004100 */
[----:B------:R-:W-:Y:S02]  /*8d30*/  HADD2.F32 R2, -RZ, R19.H0_H0 ;  /* 0x20000013ff027230 */ /* 0x000fe40000004100 */
[--C-:B-1----:R-:W-:Y:S02]  /*8d40*/  HADD2.F32 R10, -RZ, R4.reuse.H0_H0 ;  /* 0x20000004ff0a7230 */ /* 0x102fe40000004100 */
[----:B------:R-:W-:-:S02]  /*8d50*/  HADD2.F32 R8, -RZ, R4.H1_H1 ;  /* 0x30000004ff087230 */ /* 0x000fc40000004100 */
[--C-:B------:R-:W-:Y:S01]  /*8d60*/  HADD2.F32 R4, -RZ, R5.reuse.H0_H0 ;  /* 0x20000005ff047230 */ /* 0x100fe20000004100 */
[-C--:B------:R-:W-:Y:S01]  /*8d70*/  FMUL.FTZ R13, R10, R9.reuse ;  /* 0x000000090a0d7220 */ /* 0x080fe20000410000 */
[----:B------:R-:W-:Y:S01]  /*8d80*/  HADD2.F32 R5, -RZ, R5.H1_H1 ;  /* 0x30000005ff057230 */ /* 0x000fe20000004100 */
[----:B------:R-:W-:Y:S01]  /*8d90*/  FMUL.FTZ R14, R8, R9 ;  /* 0x00000009080e7220 */ /* 0x000fe20000410000 */
[--C-:B------:R-:W-:Y:S02]  /*8da0*/  HADD2.F32 R12, -RZ, R6.reuse.H0_H0 ;  /* 0x20000006ff0c7230 */ /* 0x100fe40000004100 */
[----:B------:R-:W-:Y:S01]  /*8db0*/  HADD2.F32 R11, -RZ, R6.H1_H1 ;  /* 0x30000006ff0b7230 */ /* 0x000fe20000004100 */
[-C--:B------:R-:W-:Y:S01]  /*8dc0*/  FMUL.FTZ R9, R5, R0.reuse ;  /* 0x0000000005097220 */ /* 0x080fe20000410000 */
[--C-:B------:R-:W-:Y:S01]  /*8dd0*/  HADD2.F32 R6, -RZ, R7.reuse.H0_H0 ;  /* 0x20000007ff067230 */ /* 0x100fe20000004100 */
[----:B------:R-:W-:Y:S01]  /*8de0*/  FMUL.FTZ R0, R4, R0 ;  /* 0x0000000004007220 */ /* 0x000fe20000410000 */
[----:B------:R-:W-:Y:S01]  /*8df0*/  HADD2.F32 R7, -RZ, R7.H1_H1 ;  /* 0x30000007ff077230 */ /* 0x000fe20000004100 */
[----:B------:R-:W-:-:S02]  /*8e00*/  FFMA.FTZ R15, R10, R3, -R14 ;  /* 0x000000030a0f7223 */ /* 0x000fc4000001080e */
[----:B------:R-:W-:Y:S01]  /*8e10*/  FFMA.FTZ R14, R8, R3, R13 ;  /* 0x00000003080e7223 */ /* 0x000fe2000001000d */
[----:B------:R-:W-:Y:S01]  /*8e20*/  HADD2.F32 R3, -RZ, R20.H1_H1 ;  /* 0x30000014ff037230 */ /* 0x000fe20000004100 */
[-C--:B------:R-:W-:Y:S01]  /*8e30*/  FFMA.FTZ R13, R4, R2.reuse, -R9 ;  /* 0x00000002040d7223 */ /* 0x080fe20000010809 */
[--C-:B------:R-:W-:Y:S01]  /*8e40*/  HADD2.F32 R4, -RZ, R18.reuse.H1_H1 ;  /* 0x30000012ff047230 */ /* 0x100fe20000004100 */
[----:B------:R-:W-:Y:S01]  /*8e50*/  FFMA.FTZ R10, R5, R2, R0 ;  /* 0x00000002050a7223 */ /* 0x000fe20000010000 */
[----:B------:R-:W-:Y:S02]  /*8e60*/  HADD2.F32 R0, -RZ, R18.H0_H0 ;  /* 0x20000012ff007230 */ /* 0x000fe40000004100 */
[----:B------:R-:W-:Y:S01]  /*8e70*/  HADD2.F32 R2, -RZ, R20.H0_H0 ;  /* 0x20000014ff027230 */ /* 0x000fe20000004100 */
[----:B------:R-:W-:Y:S02]  /*8e80*/  FMUL.FTZ R9, R11, R4 ;  /* 0x000000040b097220 */ /* 0x000fe40000410000 */
[----:B------:R-:W-:-:S02]  /*8e90*/  FMUL.FTZ R8, R7, R0 ;  /* 0x0000000007087220 */ /* 0x000fc40000410000 */
[----:B------:R-:W-:Y:S02]  /*8ea0*/  FMUL.FTZ R4, R12, R4 ;  /* 0x000000040c047220 */ /* 0x000fe40000410000 */
[----:B------:R-:W-:Y:S02]  /*8eb0*/  FMUL.FTZ R5, R6, R0 ;  /* 0x0000000006057220 */ /* 0x000fe40000410000 */
[-C--:B------:R-:W-:Y:S02]  /*8ec0*/  FFMA.FTZ R9, R12, R3.reuse, -R9 ;  /* 0x000000030c097223 */ /* 0x080fe40000010809 */
[-C--:B------:R-:W-:Y:S02]  /*8ed0*/  FFMA.FTZ R0, R6, R2.reuse, -R8 ;  /* 0x0000000206007223 */ /* 0x080fe40000010808 */
[----:B------:R-:W-:Y:S01]  /*8ee0*/  FFMA.FTZ R3, R11, R3, R4 ;  /* 0x000000030b037223 */ /* 0x000fe20000010004 */
[----:B------:R-:W-:Y:S01]  /*8ef0*/  F2FP.PACK_AB R4, R14, R15 ;  /* 0x0000000f0e04723e */ /* 0x000fe200000000ff */
[----:B------:R-:W-:Y:S01]  /*8f00*/  FFMA.FTZ R2, R7, R2, R5 ;  /* 0x0000000207027223 */ /* 0x000fe20000010005 */
[----:B------:R-:W-:-:S02]  /*8f10*/  F2FP.PACK_AB R5, R10, R13 ;  /* 0x0000000d0a05723e */ /* 0x000fc400000000ff */
[----:B------:R-:W-:Y:S02]  /*8f20*/  F2FP.PACK_AB R6, R3, R9 ;  /* 0x000000090306723e */ /* 0x000fe400000000ff */
[----:B------:R-:W-:-:S05]  /*8f30*/  F2FP.PACK_AB R7, R2, R0 ;  /* 0x000000000207723e */ /* 0x000fca00000000ff */
[----:B------:R1:W-:Y:S02]  /*8f40*/  STS.128 [R81+0x5000], R4 ;  /* 0x0050000451007388 */ /* 0x0003e40000000c00 */
.L_x_291:
[----:B------:R-:W-:Y:S05]  /*8f50*/  BSYNC B0 ;  /* 0x0000000000007941 */ /* 0x000fea0003800000 */
.L_x_290:
[----:B------:R-:W-:-:S13]  /*8f60*/  ISETP.GE.AND P0, PT, R30, c[0x0][0x27c], PT ;  /* 0x00009f001e007a0c */ /* 0x000fda0003f06270 */
[----:B------:R-:W-:Y:S05]  /*8f70*/  @P0 BRA `(.L_x_289) ;  /* 0x0000026000000947 */ /* 0x000fea0003800000 */
[----:B-1----:R-:W1:Y:S01]  /*8f80*/  LDS.128 R4, [R82+0x5000] ;  /* 0x0050000052047984 */ /* 0x002e620000000c00 */
        /* <DEDUP_REMOVED lines=37> */
.L_x_289:
[----:B------:R-:W-:Y:S05]  /*91e0*/  BSYNC B1 ;  /* 0x0000000000017941 */ /* 0x000fea0003800000 */
.L_x_288:
[----:B------:R-:W-:Y:S01]  /*91f0*/  ISETP.GE.AND P0, PT, R139, R17, PT ;  /* 0x000000118b00720c */ /* 0x000fe20003f06270 */
[----:B------:R-:W-:-:S12]  /*9200*/  BSSY B1, `(.L_x_292) ;  /* 0x0000054000017945 */ /* 0x000fd80003800000 */
[----:B------:R-:W-:Y:S05]  /*9210*/  @P0 BRA `(.L_x_293) ;  /* 0x0000052000000947 */ /* 0x000fea0003800000 */
[----:B------:R-:W-:Y:S01]  /*9220*/  ISETP.GE.AND P0, PT, R28, c[0x0][0x27c], PT ;  /* 0x00009f001c007a0c */ /* 0x000fe20003f06270 */
[----:B------:R-:W-:-:S12]  /*9230*/  BSSY B0, `(.L_x_294) ;  /* 0x0000028000007945 */ /* 0x000fd80003800000 */
        /* <DEDUP_REMOVED lines=9> */
[C---:B------:R-:W-:Y:S01]  /*92d0*/  FMUL.FTZ R13, R9.reuse, R10 ;  /* 0x0000000a090d7220 */ /* 0x040fe20000410000 */
[----:B------:R-:W-:Y:S01]  /*92e0*/  HADD2.F32 R5, -RZ, R5.H1_H1 ;  /* 0x30000005ff057230 */ /* 0x000fe20000004100 */
[----:B------:R-:W-:Y:S01]  /*92f0*/  FMUL.FTZ R14, R9, R8 ;  /* 0x00000008090e7220 */ /* 0x000fe20000410000 */
[--C-:B------:R-:W-:Y:S02]  /*9300*/  HADD2.F32 R12, -RZ, R6.reuse.H0_H0 ;  /* 0x20000006ff0c7230 */ /* 0x100fe40000004100 */
[----:B------:R-:W-:Y:S01]  /*9310*/  HADD2.F32 R11, -RZ, R6.H1_H1 ;  /* 0x30000006ff0b7230 */ /* 0x000fe20000004100 */
[C---:B------:R-:W-:Y:S01]  /*9320*/  FMUL.FTZ R9, R0.reuse, R5 ;  /* 0x0000000500097220 */ /* 0x040fe20000410000 */
[--C-:B------:R-:W-:Y:S01]  /*9330*/  HADD2.F32 R6, -RZ, R7.reuse.H0_H0 ;  /* 0x20000007ff067230 */ /* 0x100fe20000004100 */
[----:B------:R-:W-:Y:S01]  /*9340*/  FMUL.FTZ R0, R0, R4 ;  /* 0x0000000400007220 */ /* 0x000fe20000410000 */
[----:B------:R-:W-:Y:S01]  /*9350*/  HADD2.F32 R7, -RZ, R7.H1_H1 ;  /* 0x30000007ff077230 */ /* 0x000fe20000004100 */
[----:B------:R-:W-:-:S02]  /*9360*/  FFMA.FTZ R15, R3, R10, -R14 ;  /* 0x0000000a030f7223 */ /* 0x000fc4000001080e */
[----:B------:R-:W-:Y:S01]  /*9370*/  FFMA.FTZ R14, R3, R8, R13 ;  /* 0x00000008030e7223 */ /* 0x000fe2000001000d */
[----:B------:R-:W-:Y:S01]  /*9380*/  HADD2.F32 R3, -RZ, R20.H1_H1 ;  /* 0x30000014ff037230 */ /* 0x000fe20000004100 */
[C---:B------:R-:W-:Y:S01]  /*9390*/  FFMA.FTZ R13, R2.reuse, R4, -R9 ;  /* 0x00000004020d7223 */ /* 0x040fe20000010809 */
        /* <DEDUP_REMOVED lines=8> */
[C---:B------:R-:W-:Y:S02]  /*9420*/  FFMA.FTZ R9, R3.reuse, R12, -R9 ;  /* 0x0000000c03097223 */ /* 0x040fe40000010809 */
[----:B------:R-:W-:Y:S02]  /*9430*/  FFMA.FTZ R0, R2, R6, -R8 ;  /* 0x0000000602007223 */ /* 0x000fe40000010808 */
[----:B------:R-:W-:Y:S01]  /*9440*/  FFMA.FTZ R3, R3, R11, R4 ;  /* 0x0000000b03037223 */ /* 0x000fe20000010004 */
[----:B------:R-:W-:Y:S01]  /*9450*/  F2FP.PACK_AB R4, R14, R15 ;  /* 0x0000000f0e04723e */ /* 0x000fe200000000ff */
[----:B------:R-:W-:Y:S01]  /*9460*/  FFMA.FTZ R2, R2, R7, R5 ;  /* 0x0000000702027223 */ /* 0x000fe20000010005 */
[----:B------:R-:W-:-:S02]  /*9470*/  F2FP.PACK_AB R5, R10, R13 ;  /* 0x0000000d0a05723e */ /* 0x000fc400000000ff */
[----:B------:R-:W-:Y:S02]  /*9480*/  F2FP.PACK_AB R6, R3, R9 ;  /* 0x000000090306723e */ /* 0x000fe400000000ff */
[----:B------:R-:W-:-:S05]  /*9490*/  F2FP.PACK_AB R7, R2, R0 ;  /* 0x000000000207723e */ /* 0x000fca00000000ff */
[----:B------:R1:W-:Y:S02]  /*94a0*/  STS.128 [R81+0x6000], R4 ;  /* 0x0060000451007388 */ /* 0x0003e40000000c00 */
.L_x_295:
[----:B------:R-:W-:Y:S05]  /*94b0*/  BSYNC B0 ;  /* 0x0000000000007941 */ /* 0x000fea0003800000 */
.L_x_294:
        /* <DEDUP_REMOVED lines=40> */
.L_x_293:
[----:B------:R-:W-:Y:S05]  /*9740*/  BSYNC B1 ;  /* 0x0000000000017941 */ /* 0x000fea0003800000 */
.L_x_292:
        /* <DEDUP_REMOVED lines=44> */
.L_x_299:
[----:B------:R-:W-:Y:S05]  /*9a10*/  BSYNC B0 ;  /* 0x0000000000007941 */ /* 0x000fea0003800000 */
.L_x_298:
        /* <DEDUP_REMOVED lines=40> */
.L_x_297:
[----:B------:R-:W-:Y:S05]  /*9ca0*/  BSYNC B1 ;  /* 0x0000000000017941 */ /* 0x000fea0003800000 */
.L_x_296:
[----:B------:R-:W-:-:S13]  /*9cb0*/  ISETP.GE.AND P0, PT, R48, R17, PT ;  /* 0x000000113000720c */ /* 0x000fda0003f06270 */
        /* <DEDUP_REMOVED lines=42> */
.L_x_302:
[----:B------:R-:W-:Y:S05]  /*9f60*/  BSYNC B0 ;  /* 0x0000000000007941 */ /* 0x000fea0003800000 */
.L_x_301:
        /* <DEDUP_REMOVED lines=39> */
[----:B------:R1:W-:Y:S01]  /*a1e0*/  STS.128 [R82+0x8000], R4 ;  /* 0x0080000452007388 */ /* 0x0003e20000000c00 */
[----:B------:R-:W-:Y:S05]  /*a1f0*/  BRA `(.L_x_300) ;  /* 0x000019b000007947 */ /* 0x000fea0003800000 */
.L_x_285:
[----:B------:R-:W-:Y:S01]  /*a200*/  ISETP.GE.AND P0, PT, R3, R13, PT ;  /* 0x0000000d0300720c */ /* 0x000fe20003f06270 */
[----:B------:R-:W1:Y:S01]  /*a210*/  SHFL.IDX PT, R15, R0, RZ, 0x1c1f ;  /* 0x001c1fff000f7589 */ /* 0x000e6200000e0000 */
[----:B------:R-:W-:Y:S01]  /*a220*/  BSSY B0, `(.L_x_303) ;  /* 0x0000014000007945 */ /* 0x000fe20003800000 */
[----:B------:R-:W-:Y:S01]  /*a230*/  CS2R R4, SRZ ;  /* 0x0000000000047805 */ /* 0x000fe2000001ff00 */
[----:B------:R-:W-:Y:S01]  /*a240*/  CS2R R10, SRZ ;  /* 0x00000000000a7805 */ /* 0x000fe2000001ff00 */
[----:B------:R-:W2:Y:S01]  /*a250*/  SHFL.IDX PT, R14, R6, RZ, 0x1c1f ;  /* 0x001c1fff060e7589 */ /* 0x000ea200000e0000 */
[----:B------:R-:W-:-:S03]  /*a260*/  CS2R R8, SRZ ;  /* 0x0000000000087805 */ /* 0x000fc6000001ff00 */
[----:B------:R-:W3:Y:S04]  /*a270*/  SHFL.IDX PT, R16, R2, RZ, 0x1c1f ;  /* 0x001c1fff02107589 */ /* 0x000ee800000e0000 */
[----:B------:R4:W1:Y:S02]  /*a280*/  SHFL.IDX PT, R12, R7, RZ, 0x1c1f ;  /* 0x001c1fff070c7589 */ /* 0x00086400000e0000 */
[----:B----4-:R-:W-:Y:S01]  /*a290*/  CS2R R6, SRZ ;  /* 0x0000000000067805 */ /* 0x010fe2000001ff00 */
[----:B------:R-:W-:Y:S05]  /*a2a0*/  @P0 BRA `(.L_x_304) ;  /* 0x000000b000000947 */ /* 0x000fea0003800000 */
[C---:B-123--:R-:W-:Y:S01]  /*a2b0*/  ISETP.GE.AND P0, PT, R32.reuse, c[0x0][0x27c], PT ;  /* 0x00009f0020007a0c */ /* 0x04efe20003f06270 */
[C---:B------:R-:W-:Y:S01]  /*a2c0*/  IMAD.SHL.U32 R2, R32.reuse, 0x2, RZ ;  /* 0x0000000220027824 */ /* 0x040fe200078e00ff */
[----:B------:R-:W-:Y:S01]  /*a2d0*/  SHF.L.U64.HI R0, R32, 0x1, R33 ;  /* 0x0000000120007819 */ /* 0x000fe20000010221 */
[----:B------:R-:W-:-:S03]  /*a2e0*/  CS2R R6, SRZ ;  /* 0x0000000000067805 */ /* 0x000fc6000001ff00 */
[-C--:B------:R-:W-:Y:S02]  /*a2f0*/  IADD3 R14, P3, R14, R2.reuse, RZ ;  /* 0x000000020e0e7210 */ /* 0x080fe40007f7e0ff */
[----:B------:R-:W-:-:S03]  /*a300*/  IADD3 R2, P2, R12, R2, RZ ;  /* 0x000000020c027210 */ /* 0x000fc60007f5e0ff */
[--C-:B------:R-:W-:Y:S02]  /*a310*/  IMAD.X R15, R15, 0x1, R0.reuse, P3 ;  /* 0x000000010f0f7824 */ /* 0x100fe400018e0600 */
[----:B------:R-:W-:Y:S01]  /*a320*/  IMAD.X R3, R16, 0x1, R0, P2 ;  /* 0x0000000110037824 */ /* 0x000fe200010e0600 */
[----:B------:R-:W-:Y:S05]  /*a330*/  @P0 BRA `(.L_x_304) ;  /* 0x0000002000000947 */ /* 0x000fea0003800000 */
[----:B------:R1:W5:Y:S04]  /*a340*/  LD.E.128 R8, [R14.64] ;  /* 0x000000080e087980 */ /* 0x000368000c101d00 */
[----:B------:R1:W5:Y:S02]  /*a350*/  LD.E.128 R4, [R2.64] ;  /* 0x0000000802047980 */ /* 0x000364000c101d00 */
.L_x_304:
[----:B-123--:R-:W-:Y:S05]  /*a360*/  BSYNC B0 ;  /* 0x0000000000007941 */ /* 0x00efea0003800000 */
.L_x_303:
[--C-:B-----5:R-:W-:Y:S01]  /*a370*/  IMAD.MOV.U32 R18, RZ, RZ, R9.reuse ;  /* 0x000000ffff127224 */ /* 0x120fe200078e0009 */
[----:B------:R-:W-:Y:S01]  /*a380*/  SHF.R.U32.HI R0, RZ, 0x10, R9 ;  /* 0x00000010ff007819 */ /* 0x000fe20000011609 */
[----:B------:R-:W-:Y:S01]  /*a390*/  IMAD.MOV.U32 R16, RZ, RZ, R10 ;  /* 0x000000ffff107224 */ /* 0x000fe200078e000a */
[----:B------:R-:W-:Y:S01]  /*a3a0*/  ISETP.GE.AND P0, PT, R32, c[0x0][0x27c], PT ;  /* 0x00009f0020007a0c */ /* 0x000fe20003f06270 */
[----:B------:R-:W-:Y:S01]  /*a3b0*/  IMAD.MOV.U32 R15, RZ, RZ, R11 ;  /* 0x000000ffff0f7224 */ /* 0x000fe200078e000b */
[----:B------:R-:W-:Y:S01]  /*a3c0*/  PRMT R44, R18, 0x5410, R0 ;  /* 0x00005410122c7816 */ /* 0x000fe20000000000 */
[----:B------:R-:W-:Y:S01]  /*a3d0*/  IMAD R0, R25, -0x80, R13 ;  /* 0xffffff8019007824 */ /* 0x000fe200078e020d */
[----:B------:R-:W-:Y:S01]  /*a3e0*/  SHF.R.U64 R17, R8, 0x10, R9 ;  /* 0x0000001008117819 */ /* 0x000fe20000001209 */
[----:B------:R-:W-:Y:S01]  /*a3f0*/  IMAD.MOV.U32 R12, RZ, RZ, R4 ;  /* 0x000000ffff0c7224 */ /* 0x000fe200078e0004 */
[--C-:B------:R-:W-:Y:S01]  /*a400*/  SHF.R.U64 R14, R10, 0x10, R11.reuse ;  /* 0x000000100a0e7819 */ /* 0x100fe2000000120b */
[----:B------:R-:W-:Y:S01]  /*a410*/  IMAD.MOV.U32 R19, RZ, RZ, R8 ;  /* 0x000000ffff137224 */ /* 0x000fe200078e0008 */
[----:B------:R-:W-:Y:S01]  /*a420*/  IMNMX R39, R0, 0x80, PT ;  /* 0x0000008000277817 */ /* 0x000fe20003800200 */
[----:B------:R-:W-:Y:S01]  /*a430*/  IMAD.MOV.U32 R8, RZ, RZ, R6 ;  /* 0x000000ffff087224 */ /* 0x000fe200078e0006 */
[----:B------:R-:W-:Y:S01]  /*a440*/  SHF.R.U32.HI R10, RZ, 0x10, R11 ;  /* 0x00000010ff0a7819 */ /* 0x000fe2000001160b */
[----:B------:R-:W-:Y:S01]  /*a450*/  IMAD.MOV.U32 R11, RZ, RZ, R5 ;  /* 0x000000ffff0b7224 */ /* 0x000fe200078e0005 */
[----:B------:R-:W-:Y:S01]  /*a460*/  ISETP.GE.OR P2, PT, R240, R39, P0 ;  /* 0x00000027f000720c */ /* 0x000fe20000746670 */
[----:B------:R-:W-:-:S04]  /*a470*/  DEPBAR.LE SB0, 0x1 ;  /* 0x000080400000791a */ /* 0x000fc80000000000 */
[--C-:B------:R-:W-:Y:S01]  /*a480*/  SHF.R.U64 R9, R4, 0x10, R5.reuse ;  /* 0x0000001004097819 */ /* 0x100fe20000001205 */
[----:B------:R-:W-:Y:S01]  /*a490*/  BSSY B0, `(.L_x_305) ;  /* 0x0000064000007945 */ /* 0x000fe20003800000 */
[----:B------:R-:W-:Y:S01]  /*a4a0*/  SHF.R.U32.HI R4, RZ, 0x10, R5 ;  /* 0x00000010ff047819 */ /* 0x000fe20000011605 */
[--C-:B------:R-:W-:Y:S01]  /*a4b0*/  IMAD.MOV.U32 R5, RZ, RZ, R7.reuse ;  /* 0x000000ffff057224 */ /* 0x100fe200078e0007 */
[--C-:B------:R-:W-:Y:S02]  /*a4c0*/  SHF.R.U64 R3, R6, 0x10, R7.reuse ;  /* 0x0000001006037819 */ /* 0x100fe40000001207 */
[----:B------:R-:W-:Y:S02]  /*a4d0*/  SHF.R.U32.HI R2, RZ, 0x10, R7 ;  /* 0x00000010ff027819 */ /* 0x000fe40000011607 */
[----:B------:R-:W-:Y:S02]  /*a4e0*/  PRMT R41, R19, 0x5410, R11 ;  /* 0x0000541013297816 */ /* 0x000fe4000000000b */
[----:B------:R-:W-:-:S02]  /*a4f0*/  PRMT R42, R4, 0x5410, R17 ;  /* 0x00005410042a7816 */ /* 0x000fc40000000011 */
[----:B------:R-:W-:Y:S02]  /*a500*/  PRMT R46, R14, 0x5410, R16 ;  /* 0x000054100e2e7816 */ /* 0x000fe40000000010 */
[----:B------:R-:W-:Y:S02]  /*a510*/  PRMT R47, R10, 0x5410, R15 ;  /* 0x000054100a2f7816 */ /* 0x000fe4000000000f */
[----:B------:R-:W-:Y:S02]  /*a520*/  PRMT R40, R9, 0x5410, R12 ;  /* 0x0000541009287816 */ /* 0x000fe4000000000c */
[----:B------:R-:W-:Y:S02]  /*a530*/  PRMT R43, R8, 0x5410, R3 ;  /* 0x00005410082b7816 */ /* 0x000fe40000000003 */
[----:B------:R-:W-:Y:S01]  /*a540*/  PRMT R45, R2, 0x5410, R5 ;  /* 0x00005410022d7816 */ /* 0x000fe20000000005 */
[----:B------:R-:W-:Y:S06]  /*a550*/  BAR.SYNC.DEFER_BLOCKING 0x0 ;  /* 0x0000000000007b1d */ /* 0x000fec0000010000 */
[----:B------:R-:W-:Y:S05]  /*a560*/  @P2 BRA `(.L_x_306) ;  /* 0x0000056000002947 */ /* 0x000fea0003800000 */
[----:B------:R-:W2:Y:S04]  /*a570*/  LDL R21, [R1+0x24] ;  /* 0x0000240001157983 */ /* 0x000ea80000100800 */
[----:B------:R-:W3:Y:S01]  /*a580*/  LDL R20, [R1+0x2c] ;  /* 0x00002c0001147983 */ /* 0x000ee20000100800 */
[----:B------:R-:W-:Y:S01]  /*a590*/  IADD3 R2, R32, c[0x0][0x27c], RZ ;  /* 0x00009f0020027a10 */ /* 0x000fe20007ffe0ff */
[----:B------:R-:W-:Y:S01]  /*a5a0*/  HADD2.F32 R13, -RZ, R41.H0_H0 ;  /* 0x20000029ff0d7230 */ /* 0x000fe20000004100 */
[----:B--2---:R-:W-:-:S02]  /*a5b0*/  LOP3.LUT R0, R21, 0x38, R32, 0xf8, !PT ;  /* 0x0000003815007812 */ /* 0x004fc400078ef820 */
[----:B------:R-:W-:Y:S02]  /*a5c0*/  LOP3.LUT R2, R21, 0x38, R2, 0xf8, !PT ;  /* 0x0000003815027812 */ /* 0x000fe400078ef802 */
[----:B---3--:R-:W-:-:S04]  /*a5d0*/  LOP3.LUT R0, R152, R0, R20, 0xf6, !PT ;  /* 0x0000000098007212 */ /* 0x008fc800078ef614 */
[----:B------:R-:W-:Y:S02]  /*a5e0*/  LEA R28, R0, 0x5100, 0x1 ;  /* 0x00005100001c7811 */ /* 0x000fe400078e08ff */
[----:B------:R-:W-:Y:S01]  /*a5f0*/  LOP3.LUT R0, R2, R20, RZ, 0x3c, !PT ;  /* 0x0000001402007212 */ /* 0x000fe200078e3cff */
[----:B------:R-:W-:Y:S02]  /*a600*/  HADD2.F32 R2, -RZ, R40.H1_H1 ;  /* 0x30000028ff027230 */ /* 0x000fe40000004100 */
[----:B------:R-:W1:Y:S01]  /*a610*/  LDS.128 R4, [R28] ;  /* 0x000000001c047984 */ /* 0x000e620000000c00 */
[----:B------:R-:W-:-:S04]  /*a620*/  IADD3 R0, R152, R0, RZ ;  /* 0x0000000098007210 */ /* 0x000fc80007ffe0ff */
[----:B------:R-:W-:Y:S01]  /*a630*/  SHF.L.U32 R27, R0, 0x1, RZ ;  /* 0x00000001001b7819 */ /* 0x000fe200000006ff */
[----:B------:R-:W-:-:S04]  /*a640*/  HADD2.F32 R0, -RZ, R40.H0_H0 ;  /* 0x20000028ff007230 */ /* 0x000fc80000004100 */
[----:B------:R-:W2:Y:S01]  /*a650*/  LDS.128 R8, [R27+0x5100] ;  /* 0x005100001b087984 */ /* 0x000ea20000000c00 */
[--C-:B-1----:R-:W-:Y:S02]  /*a660*/  HADD2.F32 R17, -RZ, R4.reuse.H0_H0 ;  /* 0x20000004ff117230 */ /* 0x102fe40000004100 */
[----:B------:R-:W-:Y:S02]  /*a670*/  HADD2.F32 R16, -RZ, R4.H1_H1 ;  /* 0x30000004ff107230 */ /* 0x000fe40000004100 */
[--C-:B------:R-:W-:Y:S02]  /*a680*/  HADD2.F32 R23, -RZ, R7.reuse.H0_H0 ;  /* 0x20000007ff177230 */ /* 0x100fe40000004100 */
[----:B------:R-:W-:Y:S01]  /*a690*/  HADD2.F32 R22, -RZ, R7.H1_H1 ;  /* 0x30000007ff167230 */ /* 0x000fe20000004100 */
[----:B------:R-:W-:Y:S01]  /*a6a0*/  FMUL.FTZ R7, R17, R2 ;  /* 0x0000000211077220 */ /* 0x000fe20000410000 */
[----:B------:R-:W-:Y:S02]  /*a6b0*/  HADD2.F32 R19, -RZ, R5.H0_H0 ;  /* 0x20000005ff137230 */ /* 0x000fe40000004100 */
[----:B--2---:R-:W-:-:S02]  /*a6c0*/  HADD2.F32 R4, -RZ, R8.H0_H0 ;  /* 0x20000008ff047230 */ /* 0x004fc40000004100 */
[--C-:B------:R-:W-:Y:S02]  /*a6d0*/  HADD2.F32 R15, -RZ, R11.reuse.H0_H0 ;  /* 0x2000000bff0f7230 */ /* 0x100fe40000004100 */
[----:B------:R-:W-:Y:S01]  /*a6e0*/  HADD2.F32 R14, -RZ, R11.H1_H1 ;  /* 0x3000000bff0e7230 */ /* 0x000fe20000004100 */
[----:B------:R-:W-:Y:S01]  /*a6f0*/  FMUL.FTZ R35, R4, R2 ;  /* 0x0000000204237220 */ /* 0x000fe20000410000 */
[----:B------:R-:W-:Y:S01]  /*a700*/  HADD2.F32 R18, -RZ, R5.H1_H1 ;  /* 0x30000005ff127230 */ /* 0x000fe20000004100 */
[-C--:B------:R-:W-:Y:S01]  /*a710*/  FMUL.FTZ R2, R16, R0.reuse ;  /* 0x0000000010027220 */ /* 0x080fe20000410000 */
[----:B------:R-:W-:Y:S01]  /*a720*/  HADD2.F32 R3, -RZ, R8.H1_H1 ;  /* 0x30000008ff037230 */ /* 0x000fe20000004100 */
[-C--:B------:R-:W-:Y:S01]  /*a730*/  FFMA.FTZ R38, R4, R13.reuse, R7 ;  /* 0x0000000d04267223 */ /* 0x080fe20000010007 */
[----:B------:R-:W-:Y:S01]  /*a740*/  HADD2.F32 R11, -RZ, R42.H1_H1 ;  /* 0x3000002aff0b7230 */ /* 0x000fe20000004100 */
[----:B------:R-:W-:Y:S01]  /*a750*/  FFMA.FTZ R13, R17, R13, -R35 ;  /* 0x0000000d110d7223 */ /* 0x000fe20000010823 */
[----:B------:R-:W-:Y:S01]  /*a760*/  HADD2.F32 R5, -RZ, R41.H1_H1 ;  /* 0x30000029ff057230 */ /* 0x000fe20000004100 */
[C---:B------:R-:W-:Y:S01]  /*a770*/  FMUL.FTZ R34, R3.reuse, R0 ;  /* 0x0000000003227220 */ /* 0x040fe20000410000 */
[--C-:B------:R-:W-:Y:S01]  /*a780*/  HADD2.F32 R21, -RZ, R6.reuse.H0_H0 ;  /* 0x20000006ff157230 */ /* 0x100fe20000004100 */
[----:B------:R-:W-:Y:S01]  /*a790*/  FFMA.FTZ R37, R3, R11, R2 ;  /* 0x0000000b03257223 */ /* 0x000fe20000010002 */
[----:B------:R-:W-:Y:S01]  /*a7a0*/  HADD2.F32 R20, -RZ, R6.H1_H1 ;  /* 0x30000006ff147230 */ /* 0x000fe20000004100 */
[----:B------:R-:W-:Y:S01]  /*a7b0*/  FMUL.FTZ R4, R19, R5 ;  /* 0x0000000513047220 */ /* 0x000fe20000410000 */
[----:B------:R-:W-:-:S02]  /*a7c0*/  HADD2.F32 R8, -RZ, R10.H0_H0 ;  /* 0x2000000aff087230 */ /* 0x000fc40000004100 */
[----:B------:R-:W-:Y:S02]  /*a7d0*/  HADD2.F32 R12, -RZ, R10.H1_H1 ;  /* 0x3000000aff0c7230 */ /* 0x000fe40000004100 */
[----:B------:R-:W-:Y:S02]  /*a7e0*/  HADD2.F32 R6, -RZ, R9.H0_H0 ;  /* 0x20000009ff067230 */ /* 0x000fe40000004100 */
[----:B------:R-:W-:Y:S02]  /*a7f0*/  HADD2.F32 R10, -RZ, R44.H0_H0 ;  /* 0x2000002cff0a7230 */ /* 0x000fe40000004100 */
[----:B------:R-:W-:Y:S01]  /*a800*/  HADD2.F32 R2, -RZ, R42.H0_H0 ;  /* 0x2000002aff027230 */ /* 0x000fe20000004100 */
[C---:B------:R-:W-:Y:S01]  /*a810*/  FMUL.FTZ R30, R6.reuse, R5 ;  /* 0x00000005061e7220 */ /* 0x040fe20000410000 */
[----:B------:R-:W-:Y:S01]  /*a820*/  HADD2.F32 R0, -RZ, R43.H0_H0 ;  /* 0x2000002bff007230 */ /* 0x000fe20000004100 */
[----:B------:R-:W-:Y:S01]  /*a830*/  FFMA.FTZ R36, R6, R10, R4 ;  /* 0x0000000a06247223 */ /* 0x000fe20000010004 */
[----:B------:R-:W-:Y:S01]  /*a840*/  HADD2.F32 R9, -RZ, R9.H1_H1 ;  /* 0x30000009ff097230 */ /* 0x000fe20000004100 */
[----:B------:R-:W-:Y:S01]  /*a850*/  FMUL.FTZ R5, R18, R2 ;  /* 0x0000000212057220 */ /* 0x000fe20000410000 */
[----:B------:R-:W-:Y:S01]  /*a860*/  HADD2.F32 R7, -RZ, R44.H1_H1 ;  /* 0x3000002cff077230 */ /* 0x000fe20000004100 */
[----:B------:R-:W-:Y:S01]  /*a870*/  FMUL.FTZ R4, R21, R0 ;  /* 0x0000000015047220 */ /* 0x000fe20000410000 */
[--C-:B------:R-:W-:Y:S01]  /*a880*/  HADD2.F32 R6, -RZ, R46.reuse.H1_H1 ;  /* 0x3000002eff067230 */ /* 0x100fe20000004100 */
[C---:B------:R-:W-:Y:S01]  /*a890*/  FMUL.FTZ R26, R9.reuse, R2 ;  /* 0x00000002091a7220 */ /* 0x040fe20000410000 */
[----:B------:R-:W-:Y:S01]  /*a8a0*/  HADD2.F32 R3, -RZ, R43.H1_H1 ;  /* 0x3000002bff037230 */ /* 0x000fe20000004100 */
[----:B------:R-:W-:Y:S01]  /*a8b0*/  FFMA.FTZ R31, R9, R7, R5 ;  /* 0x00000007091f7223 */ /* 0x000fe20000010005 */
[----:B------:R-:W-:Y:S01]  /*a8c0*/  HADD2.F32 R5, -RZ, R46.H0_H0 ;  /* 0x2000002eff057230 */ /* 0x000fe20000004100 */
[----:B------:R-:W-:Y:S01]  /*a8d0*/  FFMA.FTZ R29, R8, R6, R4 ;  /* 0x00000006081d7223 */ /* 0x000fe20000010004 */
[----:B------:R-:W-:Y:S01]  /*a8e0*/  HADD2.F32 R2, -RZ, R45.H1_H1 ;  /* 0x3000002dff027230 */ /* 0x000fe20000004100 */
[----:B------:R-:W-:-:S02]  /*a8f0*/  FMUL.FTZ R4, R20, R3 ;  /* 0x0000000314047220 */ /* 0x000fc40000410000 */
[----:B------:R-:W-:Y:S01]  /*a900*/  FMUL.FTZ R25, R8, R0 ;  /* 0x0000000008197220 */ /* 0x000fe20000410000 */
[----:B------:R-:W-:Y:S01]  /*a910*/  HADD2.F32 R0, -RZ, R45.H0_H0 ;  /* 0x2000002dff007230 */ /* 0x000fe20000004100 */
[C---:B------:R-:W-:Y:S01]  /*a920*/  FMUL.FTZ R24, R12.reuse, R3 ;  /* 0x000000030c187220 */ /* 0x040fe20000410000 */
[--C-:B------:R-:W-:Y:S01]  /*a930*/  HADD2.F32 R3, -RZ, R47.reuse.H0_H0 ;  /* 0x2000002fff037230 */ /* 0x100fe20000004100 */
[----:B------:R-:W-:Y:S01]  /*a940*/  FFMA.FTZ R12, R12, R5, R4 ;  /* 0x000000050c0c7223 */ /* 0x000fe20000010004 */
[----:B------:R-:W-:Y:S01]  /*a950*/  HADD2.F32 R4, -RZ, R47.H1_H1 ;  /* 0x3000002fff047230 */ /* 0x000fe20000004100 */
[----:B------:R-:W-:Y:S02]  /*a960*/  FMUL.FTZ R8, R23, R2 ;  /* 0x0000000217087220 */ /* 0x000fe40000410000 */
[----:B------:R-:W-:Y:S02]  /*a970*/  FMUL.FTZ R9, R22, R0 ;  /* 0x0000000016097220 */ /* 0x000fe40000410000 */
[----:B------:R-:W-:-:S02]  /*a980*/  FMUL.FTZ R2, R15, R2 ;  /* 0x000000020f027220 */ /* 0x000fc40000410000 */
[C---:B------:R-:W-:Y:S02]  /*a990*/  FMUL.FTZ R0, R14.reuse, R0 ;  /* 0x000000000e007220 */ /* 0x040fe40000410000 */
[----:B------:R-:W-:Y:S02]  /*a9a0*/  FFMA.FTZ R15, R15, R4, R8 ;  /* 0x000000040f0f7223 */ /* 0x000fe40000010008 */
[----:B------:R-:W-:Y:S02]  /*a9b0*/  FFMA.FTZ R14, R14, R3, R9 ;  /* 0x000000030e0e7223 */ /* 0x000fe40000010009 */
[----:B------:R-:W-:Y:S02]  /*a9c0*/  FFMA.FTZ R8, R16, R11, -R34 ;  /* 0x0000000b10087223 */ /* 0x000fe40000010822 */
[----:B------:R-:W-:Y:S02]  /*a9d0*/  FFMA.FTZ R11, R19, R10, -R30 ;  /* 0x0000000a130b7223 */ /* 0x000fe4000001081e */
[----:B------:R-:W-:Y:S01]  /*a9e0*/  FFMA.FTZ R9, R18, R7, -R26 ;  /* 0x0000000712097223 */ /* 0x000fe2000001081a */
[----:B------:R-:W-:Y:S01]  /*a9f0*/  F2FP.PACK_AB R8, R8, R13 ;  /* 0x0000000d0808723e */ /* 0x000fe200000000ff */
[----:B------:R-:W-:Y:S01]  /*aa00*/  FFMA.FTZ R10, R21, R6, -R25 ;  /* 0x00000006150a7223 */ /* 0x000fe20000010819 */
[----:B------:R-:W-:Y:S01]  /*aa10*/  F2FP.PACK_AB R6, R12, R29 ;  /* 0x0000001d0c06723e */ /* 0x000fe200000000ff */
[----:B------:R-:W-:Y:S01]  /*aa20*/  FFMA.FTZ R7, R20, R5, -R24 ;  /* 0x0000000514077223 */ /* 0x000fe20000010818 */
[----:B------:R-:W-:Y:S01]  /*aa30*/  F2FP.PACK_AB R9, R9, R11 ;  /* 0x0000000b0909723e */ /* 0x000fe200000000ff */
[----:B------:R-:W-:Y:S01]  /*aa40*/  FFMA.FTZ R2, R23, R4, -R2 ;  /* 0x0000000417027223 */ /* 0x000fe20000010802 */
[----:B------:R-:W-:Y:S01]  /*aa50*/  F2FP.PACK_AB R4, R37, R38 ;  /* 0x000000262504723e */ /* 0x000fe200000000ff */
[----:B------:R-:W-:Y:S01]  /*aa60*/  FFMA.FTZ R3, R22, R3, -R0 ;  /* 0x0000000316037223 */ /* 0x000fe20000010800 */
[----:B------:R-:W-:-:S02]  /*aa70*/  F2FP.PACK_AB R10, R7, R10 ;  /* 0x0000000a070a723e */ /* 0x000fc400000000ff */
[----:B------:R-:W-:Y:S02]  /*aa80*/  F2FP.PACK_AB R5, R31, R36 ;  /* 0x000000241f05723e */ /* 0x000fe400000000ff */
[----:B------:R-:W-:Y:S02]  /*aa90*/  F2FP.PACK_AB R11, R3, R2 ;  /* 0x00000002030b723e */ /* 0x000fe400000000ff */
[----:B------:R-:W-:-:S03]  /*aaa0*/  F2FP.PACK_AB R7, R14, R15 ;  /* 0x0000000f0e07723e */ /* 0x000fc600000000ff */
[----:B------:R1:W-:Y:S04]  /*aab0*/  STS.128 [R28], R8 ;  /* 0x000000081c007388 */ /* 0x0003e80000000c00 */
[----:B------:R1:W-:Y:S02]  /*aac0*/  STS.128 [R27+0x5100], R4 ;  /* 0x005100041b007388 */ /* 0x0003e40000000c00 */
.L_x_306:
[----:B------:R-:W-:Y:S05]  /*aad0*/  BSYNC B0 ;  /* 0x0000000000007941 */ /* 0x000fea0003800000 */
.L_x_305:
[----:B------:R-:W-:Y:S01]  /*aae0*/  ISETP.GE.OR P2, PT, R139, R39, P0 ;  /* 0x000000278b00720c */ /* 0x000fe20000746670 */
[----:B------:R-:W-:-:S12]  /*aaf0*/  BSSY B0, `(.L_x_307) ;  /* 0x0000056000007945 */ /* 0x000fd80003800000 */
[----:B------:R-:W-:Y:S05]  /*ab00*/  @P2 BRA `(.L_x_308) ;  /* 0x0000054000002947 */ /* 0x000fea0003800000 */
[----:B------:R-:W-:Y:S01]  /*ab10*/  IADD3 R2, R32, c[0x0][0x27c], RZ ;  /* 0x00009f0020027a10 */ /* 0x000fe20007ffe0ff */
[----:B------:R-:W-:Y:S01]  /*ab20*/  HADD2.F32 R13, -RZ, R41.H0_H0 ;  /* 0x20000029ff0d7230 */ /* 0x000fe20000004100 */
[C---:B------:R-:W-:Y:S02]  /*ab30*/  LOP3.LUT R0, R148.reuse, 0x38, R32, 0xf8, !PT ;  /* 0x0000003894007812 */ /* 0x040fe400078ef820 */
[----:B------:R-:W-:Y:S02]  /*ab40*/  LOP3.LUT R2, R148, 0x38, R2, 0xf8, !PT ;  /* 0x0000003894027812 */ /* 0x000fe400078ef802 */
[C---:B------:R-:W-:Y:S02]  /*ab50*/  LOP3.LUT R0, R161.reuse, R0, R185, 0xf6, !PT ;  /* 0x00000000a1007212 */ /* 0x040fe400078ef6b9 */
[----:B------:R-:W-:Y:S02]  /*ab60*/  LOP3.LUT R2, R2, R185, RZ, 0x3c, !PT ;  /* 0x000000b902027212 */ /* 0x000fe400078e3cff */
[----:B-1----:R-:W-:Y:S01]  /*ab70*/  LEA R28, R0, 0x5100, 0x1 ;  /* 0x00005100001c7811 */ /* 0x002fe200078e08ff */
[----:B------:R-:W-:Y:S01]  /*ab80*/  HADD2.F32 R0, -RZ, R40.H0_H0 ;  /* 0x20000028ff007230 */ /* 0x000fe20000004100 */
[----:B------:R-:W-:-:S03]  /*ab90*/  IADD3 R2, R161, R2, RZ ;  /* 0x00000002a1027210 */ /* 0x000fc60007ffe0ff */
[----:B------:R-:W1:Y:S01]  /*aba0*/  LDS.128 R4, [R28] ;  /* 0x000000001c047984 */ /* 0x000e620000000c00 */
[----:B------:R-:W-:Y:S01]  /*abb0*/  SHF.L.U32 R27, R2, 0x1, RZ ;  /* 0x00000001021b7819 */ /* 0x000fe200000006ff */
[----:B------:R-:W-:-:S04]  /*abc0*/  HADD2.F32 R2, -RZ, R40.H1_H1 ;  /* 0x30000028ff027230 */ /* 0x000fc80000004100 */
[----:B------:R-:W2:Y:S01]  /*abd0*/  LDS.128 R8, [R27+0x5100] ;  /* 0x005100001b087984 */ /* 0x000ea20000000c00 */
[--C-:B-1----:R-:W-:Y:S02]  /*abe0*/  HADD2.F32 R17, -RZ, R4.reuse.H0_H0 ;  /* 0x20000004ff117230 */ /* 0x102fe40000004100 */
[----:B------:R-:W-:Y:S02]  /*abf0*/  HADD2.F32 R16, -RZ, R4.H1_H1 ;  /* 0x30000004ff107230 */ /* 0x000fe40000004100 */
[--C-:B------:R-:W-:Y:S02]  /*ac00*/  HADD2.F32 R23, -RZ, R7.reuse.H0_H0 ;  /* 0x20000007ff177230 */ /* 0x100fe40000004100 */
[--C-:B--2---:R-:W-:Y:S02]  /*ac10*/  HADD2.F32 R4, -RZ, R8.reuse.H0_H0 ;  /* 0x20000008ff047230 */ /* 0x104fe40000004100 */
[----:B------:R-:W-:Y:S01]  /*ac20*/  HADD2.F32 R22, -RZ, R7.H1_H1 ;  /* 0x30000007ff167230 */ /* 0x000fe20000004100 */
[CC--:B------:R-:W-:Y:S01]  /*ac30*/  FMUL.FTZ R7, R2.reuse, R17.reuse ;  /* 0x0000001102077220 */ /* 0x0c0fe20000410000 */
[--C-:B------:R-:W-:Y:S01]  /*ac40*/  HADD2.F32 R15, -RZ, R11.reuse.H0_H0 ;  /* 0x2000000bff0f7230 */ /* 0x100fe20000004100 */
[----:B------:R-:W-:Y:S01]  /*ac50*/  FMUL.FTZ R35, R2, R4 ;  /* 0x0000000402237220 */ /* 0x000fe20000410000 */
[----:B------:R-:W-:Y:S01]  /*ac60*/  HADD2.F32 R14, -RZ, R11.H1_H1 ;  /* 0x3000000bff0e7230 */ /* 0x000fe20000004100 */
[----:B------:R-:W-:Y:S01]  /*ac70*/  FMUL.FTZ R2, R0, R16 ;  /* 0x0000001000027220 */ /* 0x000fe20000410000 */
[--C-:B------:R-:W-:Y:S01]  /*ac80*/  HADD2.F32 R19, -RZ, R5.reuse.H0_H0 ;  /* 0x20000005ff137230 */ /* 0x100fe20000004100 */
[C---:B------:R-:W-:Y:S01]  /*ac90*/  FFMA.FTZ R38, R13.reuse, R4, R7 ;  /* 0x000000040d267223 */ /* 0x040fe20000010007 */
[----:B------:R-:W-:Y:S01]  /*aca0*/  HADD2.F32 R18, -RZ, R5.H1_H1 ;  /* 0x30000005ff127230 */ /* 0x000fe20000004100 */
[----:B------:R-:W-:Y:S01]  /*acb0*/  FFMA.FTZ R13, R13, R17, -R35 ;  /* 0x000000110d0d7223 */ /* 0x000fe20000010823 */
[----:B------:R-:W-:-:S02]  /*acc0*/  HADD2.F32 R3, -RZ, R8.H1_H1 ;  /* 0x30000008ff037230 */ /* 0x000fc40000004100 */
[----:B------:R-:W-:Y:S02]  /*acd0*/  HADD2.F32 R11, -RZ, R42.H1_H1 ;  /* 0x3000002aff0b7230 */ /* 0x000fe40000004100 */
[----:B------:R-:W-:Y:S01]  /*ace0*/  HADD2.F32 R5, -RZ, R41.H1_H1 ;  /* 0x30000029ff057230 */ /* 0x000fe20000004100 */
[-C--:B------:R-:W-:Y:S01]  /*acf0*/  FMUL.FTZ R34, R0, R3.reuse ;  /* 0x0000000300227220 */ /* 0x080fe20000410000 */
[--C-:B------:R-:W-:Y:S01]  /*ad00*/  HADD2.F32 R21, -RZ, R6.reuse.H0_H0 ;  /* 0x20000006ff157230 */ /* 0x100fe20000004100 */
[----:B------:R-:W-:Y:S01]  /*ad10*/  FFMA.FTZ R37, R11, R3, R2 ;  /* 0x000000030b257223 */ /* 0x000fe20000010002 */
[----:B------:R-:W-:Y:S01]  /*ad20*/  HADD2.F32 R20, -RZ, R6.H1_H1 ;  /* 0x30000006ff147230 */ /* 0x000fe20000004100 */
[----:B------:R-:W-:Y:S01]  /*ad30*/  FMUL.FTZ R4, R5, R19 ;  /* 0x0000001305047220 */ /* 0x000fe20000410000 */
[--C-:B------:R-:W-:Y:S02]  /*ad40*/  HADD2.F32 R8, -RZ, R10.reuse.H0_H0 ;  /* 0x2000000aff087230 */ /* 0x100fe40000004100 */
[----:B------:R-:W-:-:S02]  /*ad50*/  HADD2.F32 R12, -RZ, R10.H1_H1 ;  /* 0x3000000aff0c7230 */ /* 0x000fc40000004100 */
[----:B------:R-:W-:Y:S02]  /*ad60*/  HADD2.F32 R6, -RZ, R9.H0_H0 ;  /* 0x20000009ff067230 */ /* 0x000fe40000004100 */
[----:B------:R-:W-:Y:S02]  /*ad70*/  HADD2.F32 R10, -RZ, R44.H0_H0 ;  /* 0x2000002cff0a7230 */ /* 0x000fe40000004100 */
[----:B------:R-:W-:Y:S01]  /*ad80*/  HADD2.F32 R2, -RZ, R42.H0_H0 ;  /* 0x2000002aff027230 */ /* 0x000fe20000004100 */
[-C--:B------:R-:W-:Y:S01]  /*ad90*/  FMUL.FTZ R30, R5, R6.reuse ;  /* 0x00000006051e7220 */ /* 0x080fe20000410000 */
[----:B------:R-:W-:Y:S01]  /*ada0*/  HADD2.F32 R0, -RZ, R43.H0_H0 ;  /* 0x2000002bff007230 */ /* 0x000fe20000004100 */
[----:B------:R-:W-:Y:S01]  /*adb0*/  FFMA.FTZ R36, R10, R6, R4 ;  /* 0x000000060a247223 */ /* 0x000fe20000010004 */
[----:B------:R-:W-:Y:S01]  /*adc0*/  HADD2.F32 R9, -RZ, R9.H1_H1 ;  /* 0x30000009ff097230 */ /* 0x000fe20000004100 */
[----:B------:R-:W-:Y:S01]  /*add0*/  FMUL.FTZ R5, R2, R18 ;  /* 0x0000001202057220 */ /* 0x000fe20000410000 */
[----:B------:R-:W-:Y:S01]  /*ade0*/  HADD2.F32 R7, -RZ, R44.H1_H1 ;  /* 0x3000002cff077230 */ /* 0x000fe20000004100 */
[----:B------:R-:W-:Y:S01]  /*adf0*/  FMUL.FTZ R4, R0, R21 ;  /* 0x0000001500047220 */ /* 0x000fe20000410000 */
[--C-:B------:R-:W-:Y:S01]  /*ae00*/  HADD2.F32 R6, -RZ, R46.reuse.H1_H1 ;  /* 0x3000002eff067230 */ /* 0x100fe20000004100 */
[-C--:B------:R-:W-:Y:S01]  /*ae10*/  FMUL.FTZ R26, R2, R9.reuse ;  /* 0x00000009021a7220 */ /* 0x080fe20000410000 */
        /* <DEDUP_REMOVED lines=8> */
[-C--:B------:R-:W-:Y:S01]  /*aea0*/  FMUL.FTZ R24, R3, R12.reuse ;  /* 0x0000000c03187220 */ /* 0x080fe20000410000 */
[--C-:B------:R-:W-:Y:S01]  /*aeb0*/  HADD2.F32 R3, -RZ, R47.reuse.H0_H0 ;  /* 0x2000002fff037230 */ /* 0x100fe20000004100 */
[----:B------:R-:W-:Y:S01]  /*aec0*/  FFMA.FTZ R12, R5, R12, R4 ;  /* 0x0000000c050c7223 */ /* 0x000fe20000010004 */
[----:B------:R-:W-:Y:S01]  /*aed0*/  HADD2.F32 R4, -RZ, R47.H1_H1 ;  /* 0x3000002fff047230 */ /* 0x000fe20000004100 */
[----:B------:R-:W-:Y:S02]  /*aee0*/  FMUL.FTZ R8, R2, R23 ;  /* 0x0000001702087220 */ /* 0x000fe40000410000 */
[----:B------:R-:W-:Y:S02]  /*aef0*/  FMUL.FTZ R9, R0, R22 ;  /* 0x0000001600097220 */ /* 0x000fe40000410000 */
[----:B------:R-:W-:-:S02]  /*af00*/  FMUL.FTZ R2, R2, R15 ;  /* 0x0000000f02027220 */ /* 0x000fc40000410000 */
[-C--:B------:R-:W-:Y:S02]  /*af10*/  FMUL.FTZ R0, R0, R14.reuse ;  /* 0x0000000e00007220 */ /* 0x080fe40000410000 */
        /* <DEDUP_REMOVED lines=19> */
.L_x_308:
[----:B------:R-:W-:Y:S05]  /*b050*/  BSYNC B0 ;  /* 0x0000000000007941 */ /* 0x000fea0003800000 */
.L_x_307:
[----:B------:R-:W-:Y:S01]  /*b060*/  ISETP.GE.OR P2, PT, R149, R39, P0 ;  /* 0x000000279500720c */ /* 0x000fe20000746670 */
[----:B------:R-:W-:-:S12]  /*b070*/  BSSY B0, `(.L_x_309) ;  /* 0x0000056000007945 */ /* 0x000fd80003800000 */
[----:B------:R-:W-:Y:S05]  /*b080*/  @P2 BRA `(.L_x_310) ;  /* 0x0000054000002947 */ /* 0x000fea0003800000 */
[----:B------:R-:W-:Y:S01]  /*b090*/  IADD3 R2, R32, c[0x0][0x27c], RZ ;  /* 0x00009f0020027a10 */ /* 0x000fe20007ffe0ff */
[----:B------:R-:W-:Y:S01]  /*b0a0*/  HADD2.F32 R13, -RZ, R41.H0_H0 ;  /* 0x20000029ff0d7230 */ /* 0x000fe20000004100 */
[C---:B------:R-:W-:Y:S02]  /*b0b0*/  LOP3.LUT R0, R150.reuse, 0x38, R32, 0xf8, !PT ;  /* 0x0000003896007812 */ /* 0x040fe400078ef820 */
[----:B------:R-:W-:Y:S02]  /*b0c0*/  LOP3.LUT R2, R150, 0x38, R2, 0xf8, !PT ;  /* 0x0000003896027812 */ /* 0x000fe400078ef802 */
[----:B------:R-:W-:Y:S02]  /*b0d0*/  LOP3.LUT R0, R162, R0, R186, 0xf6, !PT ;  /* 0x00000000a2007212 */ /* 0x000fe400078ef6ba */
        /* <DEDUP_REMOVED lines=79> */
.L_x_310:
[----:B------:R-:W-:Y:S05]  /*b5d0*/  BSYNC B0 ;  /* 0x0000000000007941 */ /* 0x000fea0003800000 */
.L_x_309:
[----:B------:R-:W-:-:S13]  /*b5e0*/  ISETP.GE.OR P0, PT, R48, R39, P0 ;  /* 0x000000273000720c */ /* 0x000fda0000706670 */
[----:B------:R-:W-:Y:S05]  /*b5f0*/  @P0 BRA `(.L_x_300) ;  /* 0x000005b000000947 */ /* 0x000fea0003800000 */
[----:B------:R-:W-:Y:S02]  /*b600*/  SHF.R.S32.HI R2, RZ, 0x1f, R48 ;  /* 0x0000001fff027819 */ /* 0x000fe40000011430 */
[----:B------:R-:W-:Y:S02]  /*b610*/  SHF.L.U32 R0, R48, 0x6, RZ ;  /* 0x0000000630007819 */ /* 0x000fe400000006ff */
[----:B------:R-:W-:Y:S02]  /*b620*/  LEA.HI R2, R2, R48, RZ, 0x3 ;  /* 0x0000003002027211 */ /* 0x000fe400078f18ff */
[----:B------:R-:W-:Y:S02]  /*b630*/  LOP3.LUT R0, R0, 0x1c0, RZ, 0xc0, !PT ;  /* 0x000001c000007812 */ /* 0x000fe400078ec0ff */
[----:B-1----:R-:W-:Y:S02]  /*b640*/  IADD3 R4, R32, c[0x0][0x27c], RZ ;  /* 0x00009f0020047a10 */ /* 0x002fe40007ffe0ff */
[----:B------:R-:W-:-:S02]  /*b650*/  SHF.L.U32 R2, R2, 0x6, RZ ;  /* 0x0000000602027819 */ /* 0x000fc400000006ff */
[C---:B------:R-:W-:Y:S02]  /*b660*/  LOP3.LUT R3, R0.reuse, 0x38, R32, 0xf8, !PT ;  /* 0x0000003800037812 */ /* 0x040fe400078ef820 */
[----:B------:R-:W-:Y:S02]  /*b670*/  SHF.R.U32.HI R5, RZ, 0x3, R0 ;  /* 0x00000003ff057819 */ /* 0x000fe40000011600 */
[----:B------:R-:W-:Y:S02]  /*b680*/  LOP3.LUT R0, R0, 0x38, R4, 0xf8, !PT ;  /* 0x0000003800007812 */ /* 0x000fe400078ef804 */
[----:B------:R-:W-:Y:S02]  /*b690*/  LOP3.LUT R2, R2, 0xfffffe00, RZ, 0xc0, !PT ;  /* 0xfffffe0002027812 */ /* 0x000fe400078ec0ff */
[----:B------:R-:W-:Y:S02]  /*b6a0*/  LOP3.LUT R0, R0, R5, RZ, 0x3c, !PT ;  /* 0x0000000500007212 */ /* 0x000fe400078e3cff */
[----:B------:R-:W-:-:S02]  /*b6b0*/  LOP3.LUT R3, R2, R3, R5, 0xf6, !PT ;  /* 0x0000000302037212 */ /* 0x000fc400078ef605 */
[----:B------:R-:W-:Y:S01]  /*b6c0*/  IADD3 R2, R2, R0, RZ ;  /* 0x0000000002027210 */ /* 0x000fe20007ffe0ff */
[--C-:B------:R-:W-:Y:S01]  /*b6d0*/  HADD2.F32 R0, -RZ, R40.reuse.H0_H0 ;  /* 0x20000028ff007230 */ /* 0x100fe20000004100 */
[----:B------:R-:W-:Y:S01]  /*b6e0*/  LEA R28, R3, 0x5100, 0x1 ;  /* 0x00005100031c7811 */ /* 0x000fe200078e08ff */
[----:B------:R-:W-:Y:S01]  /*b6f0*/  HADD2.F32 R3, -RZ, R41.H0_H0 ;  /* 0x20000029ff037230 */ /* 0x000fe20000004100 */
[----:B------:R-:W-:Y:S01]  /*b700*/  SHF.L.U32 R26, R2, 0x1, RZ ;  /* 0x00000001021a7819 */ /* 0x000fe200000006ff */
[----:B------:R-:W-:Y:S02]  /*b710*/  HADD2.F32 R2, -RZ, R40.H1_H1 ;  /* 0x30000028ff027230 */ /* 0x000fe40000004100 */
[----:B------:R-:W1:Y:S04]  /*b720*/  LDS.128 R4, [R28] ;  /* 0x000000001c047984 */ /* 0x000e680000000c00 */
[----:B------:R-:W2:Y:S01]  /*b730*/  LDS.128 R8, [R26+0x5100] ;  /* 0x005100001a087984 */ /* 0x000ea20000000c00 */
[----:B-1----:R-:W-:-:S02]  /*b740*/  HADD2.F32 R12, -RZ, R4.H0_H0 ;  /* 0x20000004ff0c7230 */ /* 0x002fc40000004100 */
[----:B------:R-:W-:Y:S02]  /*b750*/  HADD2.F32 R13, -RZ, R4.H1_H1 ;  /* 0x30000004ff0d7230 */ /* 0x000fe40000004100 */
[--C-:B--2---:R-:W-:Y:S02]  /*b760*/  HADD2.F32 R4, -RZ, R8.reuse.H0_H0 ;  /* 0x20000008ff047230 */ /* 0x104fe40000004100 */
[--C-:B------:R-:W-:Y:S02]  /*b770*/  HADD2.F32 R22, -RZ, R7.reuse.H0_H0 ;  /* 0x20000007ff167230 */ /* 0x100fe40000004100 */
[----:B------:R-:W-:Y:S02]  /*b780*/  HADD2.F32 R23, -RZ, R7.H1_H1 ;  /* 0x30000007ff177230 */ /* 0x000fe40000004100 */
[--C-:B------:R-:W-:Y:S02]  /*b790*/  HADD2.F32 R14, -RZ, R5.reuse.H0_H0 ;  /* 0x20000005ff0e7230 */ /* 0x100fe40000004100 */
[----:B------:R-:W-:Y:S01]  /*b7a0*/  HADD2.F32 R15, -RZ, R5.H1_H1 ;  /* 0x30000005ff0f7230 */ /* 0x000fe20000004100 */
[----:B------:R-:W-:Y:S01]  /*b7b0*/  FMUL.FTZ R5, R2, R4 ;  /* 0x0000000402057220 */ /* 0x000fe20000410000 */
[----:B------:R-:W-:-:S02]  /*b7c0*/  HADD2.F32 R7, -RZ, R8.H1_H1 ;  /* 0x30000008ff077230 */ /* 0x000fc40000004100 */
[--C-:B------:R-:W-:Y:S01]  /*b7d0*/  HADD2.F32 R19, -RZ, R6.reuse.H0_H0 ;  /* 0x20000006ff137230 */ /* 0x100fe20000004100 */
[CC--:B------:R-:W-:Y:S01]  /*b7e0*/  FFMA.FTZ R32, R3.reuse, R12.reuse, -R5 ;  /* 0x0000000c03207223 */ /* 0x0c0fe20000010805 */
[----:B------:R-:W-:Y:S02]  /*b7f0*/  HADD2.F32 R18, -RZ, R6.H1_H1 ;  /* 0x30000006ff127230 */ /* 0x000fe40000004100 */
[--C-:B------:R-:W-:Y:S02]  /*b800*/  HADD2.F32 R17, -RZ, R10.reuse.H0_H0 ;  /* 0x2000000aff117230 */ /* 0x100fe40000004100 */
[----:B------:R-:W-:Y:S01]  /*b810*/  HADD2.F32 R16, -RZ, R10.H1_H1 ;  /* 0x3000000aff107230 */ /* 0x000fe20000004100 */
[----:B------:R-:W-:Y:S01]  /*b820*/  FMUL.FTZ R10, R2, R12 ;  /* 0x0000000c020a7220 */ /* 0x000fe20000410000 */
[----:B------:R-:W-:Y:S01]  /*b830*/  HADD2.F32 R6, -RZ, R42.H1_H1 ;  /* 0x3000002aff067230 */ /* 0x000fe20000004100 */
[----:B------:R-:W-:Y:S01]  /*b840*/  FMUL.FTZ R2, R0, R7 ;  /* 0x0000000700027220 */ /* 0x000fe20000410000 */
[----:B------:R-:W-:Y:S01]  /*b850*/  HADD2.F32 R8, -RZ, R9.H0_H0 ;  /* 0x20000009ff087230 */ /* 0x000fe20000004100 */
[----:B------:R-:W-:Y:S01]  /*b860*/  FFMA.FTZ R31, R3, R4, R10 ;  /* 0x00000004031f7223 */ /* 0x000fe2000001000a */
[----:B------:R-:W-:Y:S01]  /*b870*/  HADD2.F32 R5, -RZ, R41.H1_H1 ;  /* 0x30000029ff057230 */ /* 0x000fe20000004100 */
[-C--:B------:R-:W-:Y:S01]  /*b880*/  FFMA.FTZ R30, R6, R13.reuse, -R2 ;  /* 0x0000000d061e7223 */ /* 0x080fe20000010802 */
[----:B------:R-:W-:Y:S01]  /*b890*/  HADD2.F32 R2, -RZ, R44.H0_H0 ;  /* 0x2000002cff027230 */ /* 0x000fe20000004100 */
[----:B------:R-:W-:Y:S01]  /*b8a0*/  FMUL.FTZ R4, R0, R13 ;  /* 0x0000000d00047220 */ /* 0x000fe20000410000 */
[----:B------:R-:W-:Y:S01]  /*b8b0*/  HADD2.F32 R9, -RZ, R9.H1_H1 ;  /* 0x30000009ff097230 */ /* 0x000fe20000004100 */
[C---:B------:R-:W-:Y:S01]  /*b8c0*/  FMUL.FTZ R3, R5.reuse, R8 ;  /* 0x0000000805037220 */ /* 0x040fe20000410000 */
[----:B------:R-:W-:Y:S01]  /*b8d0*/  HADD2.F32 R0, -RZ, R42.H0_H0 ;  /* 0x2000002aff007230 */ /* 0x000fe20000004100 */
[----:B------:R-:W-:Y:S01]  /*b8e0*/  FFMA.FTZ R29, R6, R7, R4 ;  /* 0x00000007061d7223 */ /* 0x000fe20000010004 */
[--C-:B------:R-:W-:Y:S01]  /*b8f0*/  HADD2.F32 R20, -RZ, R11.reuse.H0_H0 ;  /* 0x2000000bff147230 */ /* 0x100fe20000004100 */
[-C--:B------:R-:W-:Y:S01]  /*b900*/  FFMA.FTZ R27, R2, R14.reuse, -R3 ;  /* 0x0000000e021b7223 */ /* 0x080fe20000010803 */
[----:B------:R-:W-:Y:S01]  /*b910*/  HADD2.F32 R3, -RZ, R44.H1_H1 ;  /* 0x3000002cff037230 */ /* 0x000fe20000004100 */
[----:B------:R-:W-:Y:S01]  /*b920*/  FMUL.FTZ R5, R5, R14 ;  /* 0x0000000e05057220 */ /* 0x000fe20000410000 */
[----:B------:R-:W-:Y:S01]  /*b930*/  HADD2.F32 R21, -RZ, R11.H1_H1 ;  /* 0x3000000bff157230 */ /* 0x000fe20000004100 */
[----:B------:R-:W-:-:S02]  /*b940*/  FMUL.FTZ R4, R0, R9 ;  /* 0x0000000900047220 */ /* 0x000fc40000410000 */
[-C--:B------:R-:W-:Y:S02]  /*b950*/  FMUL.FTZ R0, R0, R15.reuse ;  /* 0x0000000f00007220 */ /* 0x080fe40000410000 */
[----:B------:R-:W-:Y:S01]  /*b960*/  FFMA.FTZ R25, R2, R8, R5 ;  /* 0x0000000802197223 */ /* 0x000fe20000010005 */
[--C-:B------:R-:W-:Y:S01]  /*b970*/  HADD2.F32 R2, -RZ, R43.reuse.H0_H0 ;  /* 0x2000002bff027230 */ /* 0x100fe20000004100 */
[C---:B------:R-:W-:Y:S01]  /*b980*/  FFMA.FTZ R24, R3.reuse, R15, -R4 ;  /* 0x0000000f03187223 */ /* 0x040fe20000010804 */
[--C-:B------:R-:W-:Y:S01]  /*b990*/  HADD2.F32 R4, -RZ, R46.reuse.H0_H0 ;  /* 0x2000002eff047230 */ /* 0x100fe20000004100 */
[----:B------:R-:W-:Y:S01]  /*b9a0*/  FFMA.FTZ R15, R3, R9, R0 ;  /* 0x00000009030f7223 */ /* 0x000fe20000010000 */
[----:B------:R-:W-:Y:S01]  /*b9b0*/  HADD2.F32 R0, -RZ, R43.H1_H1 ;  /* 0x3000002bff007230 */ /* 0x000fe20000004100 */
[C---:B------:R-:W-:Y:S01]  /*b9c0*/  FMUL.FTZ R6, R2.reuse, R17 ;  /* 0x0000001102067220 */ /* 0x040fe20000410000 */
[----:B------:R-:W-:Y:S01]  /*b9d0*/  HADD2.F32 R3, -RZ, R46.H1_H1 ;  /* 0x3000002eff037230 */ /* 0x000fe20000004100 */
[----:B------:R-:W-:Y:S01]  /*b9e0*/  FMUL.FTZ R5, R2, R19 ;  /* 0x0000001302057220 */ /* 0x000fe20000410000 */
[----:B------:R-:W-:Y:S01]  /*b9f0*/  F2FP.PACK_AB R8, R30, R32 ;  /* 0x000000201e08723e */ /* 0x000fe200000000ff */
[----:B------:R-:W-:Y:S01]  /*ba00*/  FMUL.FTZ R2, R0, R16 ;  /* 0x0000001000027220 */ /* 0x000fe20000410000 */
[----:B------:R-:W-:Y:S01]  /*ba10*/  F2FP.PACK_AB R9, R24, R27 ;  /* 0x0000001b1809723e */ /* 0x000fe200000000ff */
[----:B------:R-:W-:-:S02]  /*ba20*/  FMUL.FTZ R0, R0, R18 ;  /* 0x0000001200007220 */ /* 0x000fc40000410000 */
[C---:B------:R-:W-:Y:S01]  /*ba30*/  FFMA.FTZ R10, R4.reuse, R18, -R2 ;  /* 0x00000012040a7223 */ /* 0x040fe20000010802 */
[--C-:B------:R-:W-:Y:S01]  /*ba40*/  HADD2.F32 R2, -RZ, R45.reuse.H1_H1 ;  /* 0x3000002dff027230 */ /* 0x100fe20000004100 */
[----:B------:R-:W-:Y:S01]  /*ba50*/  FFMA.FTZ R12, R4, R16, R0 ;  /* 0x00000010040c7223 */ /* 0x000fe20000010000 */
[----:B------:R-:W-:Y:S01]  /*ba60*/  HADD2.F32 R0, -RZ, R45.H0_H0 ;  /* 0x2000002dff007230 */ /* 0x000fe20000004100 */
[C---:B------:R-:W-:Y:S01]  /*ba70*/  FFMA.FTZ R14, R3.reuse, R19, -R6 ;  /* 0x00000013030e7223 */ /* 0x040fe20000010806 */
[--C-:B------:R-:W-:Y:S01]  /*ba80*/  HADD2.F32 R4, -RZ, R47.reuse.H1_H1 ;  /* 0x3000002fff047230 */ /* 0x100fe20000004100 */
[----:B------:R-:W-:Y:S01]  /*ba90*/  FFMA.FTZ R13, R3, R17, R5 ;  /* 0x00000011030d7223 */ /* 0x000fe20000010005 */
[----:B------:R-:W-:Y:S01]  /*baa0*/  HADD2.F32 R3, -RZ, R47.H0_H0 ;  /* 0x2000002fff037230 */ /* 0x000fe20000004100 */
[----:B------:R-:W-:Y:S01]  /*bab0*/  FMUL.FTZ R6, R2, R20 ;  /* 0x0000001402067220 */ /* 0x000fe20000410000 */
[----:B------:R-:W-:Y:S01]  /*bac0*/  F2FP.PACK_AB R10, R10, R14 ;  /* 0x0000000e0a0a723e */ /* 0x000fe200000000ff */
[----:B------:R-:W-:-:S02]  /*bad0*/  FMUL.FTZ R5, R2, R22 ;  /* 0x0000001602057220 */ /* 0x000fc40000410000 */
[C---:B------:R-:W-:Y:S02]  /*bae0*/  FMUL.FTZ R2, R0.reuse, R21 ;  /* 0x0000001500027220 */ /* 0x040fe40000410000 */
[----:B------:R-:W-:Y:S02]  /*baf0*/  FMUL.FTZ R0, R0, R23 ;  /* 0x0000001700007220 */ /* 0x000fe40000410000 */
[----:B------:R-:W-:Y:S01]  /*bb00*/  FFMA.FTZ R11, R4, R22, -R6 ;  /* 0x00000016040b7223 */ /* 0x000fe20000010806 */
[----:B------:R-:W-:Y:S01]  /*bb10*/  F2FP.PACK_AB R6, R12, R13 ;  /* 0x0000000d0c06723e */ /* 0x000fe200000000ff */
[----:B------:R-:W-:Y:S02]  /*bb20*/  FFMA.FTZ R2, R3, R23, -R2 ;  /* 0x0000001703027223 */ /* 0x000fe40000010802 */
[----:B------:R-:W-:Y:S01]  /*bb30*/  FFMA.FTZ R7, R4, R20, R5 ;  /* 0x0000001404077223 */ /* 0x000fe20000010005 */
[----:B------:R-:W-:Y:S01]  /*bb40*/  F2FP.PACK_AB R4, R29, R31 ;  /* 0x0000001f1d04723e */ /* 0x000fe200000000ff */
[----:B------:R-:W-:Y:S01]  /*bb50*/  FFMA.FTZ R0, R3, R21, R0 ;  /* 0x0000001503007223 */ /* 0x000fe20000010000 */
[----:B------:R-:W-:-:S02]  /*bb60*/  F2FP.PACK_AB R11, R2, R11 ;  /* 0x0000000b020b723e */ /* 0x000fc400000000ff */
[----:B------:R-:W-:Y:S02]  /*bb70*/  F2FP.PACK_AB R5, R15, R25 ;  /* 0x000000190f05723e */ /* 0x000fe400000000ff */
[----:B------:R-:W-:Y:S01]  /*bb80*/  F2FP.PACK_AB R7, R0, R7 ;  /* 0x000000070007723e */ /* 0x000fe200000000ff */
[----:B------:R1:W-:Y:S04]  /*bb90*/  STS.128 [R28], R8 ;  /* 0x000000081c007388 */ /* 0x0003e80000000c00 */
[----:B------:R1:W-:Y:S02]  /*bba0*/  STS.128 [R26+0x5100], R4 ;  /* 0x005100041a007388 */ /* 0x0003e40000000c00 */
.L_x_300:
[----:B------:R-:W-:Y:S05]  /*bbb0*/  BSYNC B2 ;  /* 0x0000000000027941 */ /* 0x000fea0003800000 */
.L_x_284:
[----:B------:R-:W-:-:S04]  /*bbc0*/  DEPBAR.LE SB0, 0x0 ;  /* 0x000080000000791a */ /* 0x000fc80000000000 */
[----:B------:R-:W-:Y:S01]  /*bbd0*/  BAR.SYNC.DEFER_BLOCKING 0x0 ;  /* 0x0000000000007b1d */ /* 0x000fe20000010000 */
[----:B------:R-:W-:Y:S01]  /*bbe0*/  IMAD R0, R72, c[0x0][0x208], RZ ;  /* 0x0000820048007a24 */ /* 0x000fe200078e02ff */
[----:B------:R-:W-:Y:S01]  /*bbf0*/  ISETP.GE.AND P0, PT, R132, c[0x0][0x1d4], PT ;  /* 0x0000750084007a0c */ /* 0x000fe20003f06270 */
[----:B--2---:R-:W-:-:S03]  /*bc00*/  IMAD.WIDE.U32 R2, R112, c[0x0][0x208], RZ ;  /* 0x0000820070027a25 */ /* 0x004fc600078e00ff */
[----:B------:R-:W-:Y:S01]  /*bc10*/  ULDC.64 UR4, c[0x0][0x208] ;  /* 0x0000820000047ab9 */ /* 0x000fe20000000a00 */
[----:B------:R-:W-:Y:S01]  /*bc20*/  IMAD R0, R112, c[0x0][0x20c], R0 ;  /* 0x0000830070007a24 */ /* 0x000fe200078e0200 */
[----:B------:R-:W-:Y:S01]  /*bc30*/  USHF.L.U32 UR7, UR4, 0x5, URZ ;  /* 0x0000000504077899 */ /* 0x000fe2000800063f */
[C---:B------:R-:W-:Y:S01]  /*bc40*/  ISETP.LT.OR P4, PT, R92.reuse, 0x1, P0 ;  /* 0x000000015c00780c */ /* 0x040fe20000781670 */
[----:B------:R-:W-:Y:S01]  /*bc50*/  UMOV UR6, 0x5 ;  /* 0x0000000500067882 */ /* 0x000fe20000000000 */
[----:B------:R-:W-:Y:S01]  /*bc60*/  IMAD.IADD R0, R3, 0x1, R0 ;  /* 0x0000000103007824 */ /* 0x000fe200078e0200 */
[----:B------:R-:W-:Y:S01]  /*bc70*/  USHF.L.U64.HI UR5, UR4, UR6, UR5 ;  /* 0x0000000604057299 */ /* 0x000fe20008010205 */
[----:B------:R-:W-:Y:S01]  /*bc80*/  ISETP.LT.OR P6, PT, R92, 0x11, P0 ;  /* 0x000000115c00780c */ /* 0x000fe200007c1670 */
[----:B------:R-:W-:Y:S01]  /*bc90*/  BSSY B0, `(.L_x_311) ;  /* 0x00000ac000007945 */ /* 0x000fe20003800000 */
[----:B------:R-:W-:Y:S01]  /*bca0*/  IMAD R0, R0, 0x50, RZ ;  /* 0x0000005000007824 */ /* 0x000fe200078e02ff */
[----:B------:R-:W-:Y:S01]  /*bcb0*/  ISETP.LT.OR P5, PT, R92, 0x21, P0 ;  /* 0x000000215c00780c */ /* 0x000fe200007a1670 */
[----:B-1----:R-:W-:Y:S04]  /*bcc0*/  LDSM.16.M88.4 R16, [R115] ;  /* 0x000000007310783b */ /* 0x002fe80000000200 */
[----:B------:R-:W-:Y:S04]  /*bcd0*/  LDSM.16.M88.4 R12, [R115+0x800] ;  /* 0x00080000730c783b */ /* 0x000fe80000000200 */
[----:B------:R-:W-:Y:S04]  /*bce0*/  LDSM.16.M88.4 R28, [R115+0x1000] ;  /* 0x00100000731c783b */ /* 0x000fe80000000200 */
[----:B------:R-:W-:Y:S04]  /*bcf0*/  LDSM.16.M88.4 R24, [R115+0x1800] ;  /* 0x001800007318783b */ /* 0x000fe80000000200 */
[----:B------:R-:W-:Y:S04]  /*bd00*/  LDSM.16.M88.4 R20, [R115+0x2000] ;  /* 0x002000007314783b */ /* 0x000fe80000000200 */
[----:B------:R-:W1:Y:S04]  /*bd10*/  LDSM.16.M88.4 R8, [R206] ;  /* 0x00000000ce08783b */ /* 0x000e680000000200 */
[----:B------:R-:W2:Y:S04]  /*bd20*/  LDSM.16.M88.4 R4, [R206+0x2000] ;  /* 0x00200000ce04783b */ /* 0x000ea80000000200 */
[----:B------:R-:W-:Y:S04]  /*bd30*/  LDSM.16.M88.4 R60, [R210] ;  /* 0x00000000d23c783b */ /* 0x000fe80000000200 */
[----:B------:R-:W-:Y:S04]  /*bd40*/  LDSM.16.M88.4 R32, [R213] ;  /* 0x00000000d520783b */ /* 0x000fe80000000200 */
[----:B------:R-:W-:Y:S01]  /*bd50*/  LDSM.16.M88.4 R36, [R214] ;  /* 0x00000000d624783b */ /* 0x000fe20000000200 */
[C---:B-1----:R-:W-:Y:S08]  /*bd60*/  HMMA.16816.F32 R120, R8.reuse, R16, RZ ;  /* 0x000000100878723c */ /* 0x042ff000000018ff */
        /* <DEDUP_REMOVED lines=9> */
[----:B------:R-:W-:Y:S01]  /*be00*/  IMAD.MOV.U32 R8, RZ, RZ, R248 ;  /* 0x000000ffff087224 */ /* 0x000fe200078e00f8 */
[----:B--2---:R-:W-:Y:S01]  /*be10*/  HMMA.16816.F32 R40, R4, R16, RZ ;  /* 0x000000100428723c */ /* 0x004fe200000018ff */
[----:B------:R-:W-:-:S04]  /*be20*/  IMAD.MOV.U32 R9, RZ, RZ, R252 ;  /* 0x000000ffff097224 */ /* 0x000fc800078e00fc */
[----:B------:R-:W-:Y:S02]  /*be30*/  IMAD.WIDE.U32 R2, R2, 0x50, R8 ;  /* 0x0000005002027825 */ /* 0x000fe400078e0008 */
[----:B------:R-:W1:Y:S01]  /*be40*/  LDSM.16.M88.4 R8, [R209] ;  /* 0x00000000d108783b */ /* 0x000e620000000200 */
[C---:B------:R-:W-:Y:S01]  /*be50*/  HMMA.16816.F32 R44, R4.reuse, R12, RZ ;  /* 0x0000000c042c723c */ /* 0x040fe200000018ff */
[----:B------:R-:W-:Y:S01]  /*be60*/  IMAD.IADD R0, R3, 0x1, R0 ;  /* 0x0000000103007824 */ /* 0x000fe200078e0200 */
[C---:B------:R-:W-:Y:S02]  /*be70*/  LEA R16, P2, R2.reuse, c[0x0][0x1f8], 0x1 ;  /* 0x00007e0002107a11 */ /* 0x040fe400078408ff */
[----:B------:R-:W-:Y:S02]  /*be80*/  P2R R3, PR, RZ, 0x10 ;  /* 0x00000010ff037803 */ /* 0x000fe40000000000 */
[----:B------:R-:W-:Y:S02]  /*be90*/  LEA.HI.X R17, R2, c[0x0][0x1fc], R0, 0x1, P2 ;  /* 0x00007f0002117a11 */ /* 0x000fe400010f0c00 */
[----:B------:R-:W-:Y:S01]  /*bea0*/  HMMA.16816.F32 R48, R4, R28, RZ ;  /* 0x0000001c0430723c */ /* 0x000fe200000018ff */
[----:B------:R-:W-:-:S07]  /*beb0*/  ISETP.LT.OR P4, PT, R92, 0x31, P0 ;  /* 0x000000315c00780c */ /* 0x000fce0000781670 */
[C---:B------:R-:W-:Y:S08]  /*bec0*/  HMMA.16816.F32 R52, R4.reuse, R24, RZ ;  /* 0x000000180434723c */ /* 0x040ff000000018ff */
[C---:B------:R-:W-:Y:S08]  /*bed0*/  HMMA.16816.F32 R56, R4.reuse, R20, RZ ;  /* 0x000000140438723c */ /* 0x040ff000000018ff */
[C---:B------:R-:W-:Y:S08]  /*bee0*/  HMMA.16816.F32 R68, R4.reuse, R18, RZ ;  /* 0x000000120444723c */ /* 0x040ff000000018ff */
[C---:B------:R-:W-:Y:S07]  /*bef0*/  HMMA.16816.F32 R64, R4.reuse, R14, RZ ;  /* 0x0000000e0440723c */ /* 0x040fee00000018ff */
[----:B------:R-:W-:Y:S01]  /*bf00*/  IADD3 R14, P3, R16, UR7, RZ ;  /* 0x00000007100e7c10 */ /* 0x000fe2000ff7e0ff */
[----:B------:R-:W-:Y:S01]  /*bf10*/  HMMA.16816.F32 R96, R4, R30, RZ ;  /* 0x0000001e0460723c */ /* 0x000fe200000018ff */
[----:B------:R-:W2:Y:S02]  /*bf20*/  LDSM.16.M88.4 R28, [R212] ;  /* 0x00000000d41c783b */ /* 0x000ea40000000200 */
[----:B------:R-:W-:-:S02]  /*bf30*/  IADD3 R12, P2, R14, UR7, RZ ;  /* 0x000000070e0c7c10 */ /* 0x000fc4000ff5e0ff */
[----:B------:R-:W-:Y:S02]  /*bf40*/  IADD3.X R15, R17, UR5, RZ, P3, !PT ;  /* 0x00000005110f7c10 */ /* 0x000fe40009ffe4ff */
[----:B------:R-:W-:Y:S01]  /*bf50*/  ISETP.LT.OR P3, PT, R92, 0x41, P0 ;  /* 0x000000415c00780c */ /* 0x000fe20000761670 */
[C---:B------:R-:W-:Y:S01]  /*bf60*/  HMMA.16816.F32 R116, R4.reuse, R26, RZ ;  /* 0x0000001a0474723c */ /* 0x040fe200000018ff */
[----:B------:R-:W-:Y:S01]  /*bf70*/  LDSM.16.M88.4 R24, [R211] ;  /* 0x00000000d318783b */ /* 0x000fe20000000200 */
[----:B------:R-:W-:Y:S02]  /*bf80*/  IADD3.X R13, R15, UR5, RZ, P2, !PT ;  /* 0x000000050f0d7c10 */ /* 0x000fe400097fe4ff */
[----:B------:R-:W-:Y:S02]  /*bf90*/  ISETP.NE.AND P2, PT, R3, RZ, PT ;  /* 0x000000ff0300720c */ /* 0x000fe40003f45270 */
[----:B------:R-:W-:Y:S02]  /*bfa0*/  IADD3 R2, P0, R12, UR7, RZ ;  /* 0x000000070c027c10 */ /* 0x000fe4000ff1e0ff */
[----:B------:R-:W-:Y:S01]  /*bfb0*/  HMMA.16816.F32 R108, R4, R22, RZ ;  /* 0x00000016046c723c */ /* 0x000fe200000018ff */
[----:B------:R-:W3:Y:S01]  /*bfc0*/  LDSM.16.M88.4 R4, [R209+0x2000] ;  /* 0x00200000d104783b */ /* 0x000ee20000000200 */
[----:B------:R-:W-:-:S06]  /*bfd0*/  IADD3.X R3, R13, UR5, RZ, P0, !PT ;  /* 0x000000050d037c10 */ /* 0x000fcc00087fe4ff */
[C---:B-1----:R-:W-:Y:S01]  /*bfe0*/  HMMA.16816.F32 R132, R8.reuse, R60, R120 ;  /* 0x0000003c0884723c */ /* 0x042fe20000001878 */
[----:B------:R-:W-:Y:S01]  /*bff0*/  @!PT LDS RZ, [RZ] ;  /* 0x00000000fffff984 */ /* 0x000fe20000000800 */
[----:B------:R-:W-:Y:S01]  /*c000*/  @!PT LDS RZ, [RZ] ;  /* 0x00000000fffff984 */ /* 0x000fe20000000800 */
[----:B------:R-:W-:Y:S01]  /*c010*/  @!PT LDS RZ, [RZ] ;  /* 0x00000000fffff984 */ /* 0x000fe20000000800 */
[----:B------:R1:W-:Y:S04]  /*c020*/  LDGSTS.E.BYPASS.LTC128B.128 [R215+0x100], [R16.64], !P2 ;  /* 0x0010000010d77fae */ /* 0x0003e8000d101d48 */
[----:B------:R4:W-:Y:S03]  /*c030*/  LDGSTS.E.BYPASS.LTC128B.128 [R215+0x900], [R14.64], !P6 ;  /* 0x009000000ed77fae */ /* 0x0009e6000f101d48 */
[C---:B------:R-:W-:Y:S01]  /*c040*/  HMMA.16816.F32 R144, R8.reuse, R36, R104 ;  /* 0x000000240890723c */ /* 0x040fe20000001868 */
[----:B------:R4:W-:Y:S04]  /*c050*/  LDGSTS.E.BYPASS.LTC128B.128 [R215+0x1100], [R12.64], !P5 ;  /* 0x011000000cd77fae */ /* 0x0009e8000e901d48 */
[----:B------:R4:W-:Y:S03]  /*c060*/  LDGSTS.E.BYPASS.LTC128B.128 [R215+0x1900], [R2.64], !P4 ;  /* 0x0190000002d77fae */ /* 0x0009e6000e101d48 */
[C---:B------:R-:W-:Y:S08]  /*c070*/  HMMA.16816.F32 R156, R8.reuse, R32, R100 ;  /* 0x00000020089c723c */ /* 0x040ff00000001864 */
[----:B--2---:R-:W-:Y:S01]  /*c080*/  HMMA.16816.F32 R168, R8, R28, R88 ;  /* 0x0000001c08a8723c */ /* 0x004fe20000001858 */
[----:B-1----:R-:W-:-:S04]  /*c090*/  IADD3 R16, P0, R2, UR7, RZ ;  /* 0x0000000702107c10 */ /* 0x002fc8000ff1e0ff */
[----:B------:R-:W-:-:S03]  /*c0a0*/  IADD3.X R17, R3, UR5, RZ, P0, !PT ;  /* 0x0000000503117c10 */ /* 0x000fc600087fe4ff */
[C---:B---3--:R-:W-:Y:S01]  /*c0b0*/  HMMA.16816.F32 R160, R4.reuse, R28, R52 ;  /* 0x0000001c04a0723c */ /* 0x048fe20000001834 */
[----:B------:R-:W-:Y:S01]  /*c0c0*/  ISETP.GT.AND P0, PT, R112, R247, PT ;  /* 0x000000f77000720c */ /* 0x000fe20003f04270 */
[----:B------:R1:W-:Y:S04]  /*c0d0*/  LDGSTS.E.BYPASS.LTC128B.128 [R215+0x2100], [R16.64], !P3 ;  /* 0x0210000010d77fae */ /* 0x0003e8000d901d48 */
[----:B------:R-:W-:Y:S02]  /*c0e0*/  LDSM.16.M88.4 R52, [R205+0x800] ;  /* 0x00080000cd34783b */ /* 0x000fe40000000200 */
[C---:B------:R-:W-:Y:S02]  /*c0f0*/  HMMA.16816.F32 R76, R4.reuse, R60, R40 ;  /* 0x0000003c044c723c */ /* 0x040fe40000001828 */
[----:B------:R-:W-:Y:S04]  /*c100*/  LDSM.16.M88.4 R40, [R205+0x2000] ;  /* 0x00200000cd28783b */ /* 0x000fe80000000200 */
[----:B----4-:R-:W-:Y:S02]  /*c110*/  LDSM.16.M88.4 R12, [R207] ;  /* 0x00000000cf0c783b */ /* 0x010fe40000000200 */
[C---:B------:R-:W-:Y:S02]  /*c120*/  HMMA.16816.F32 R92, R4.reuse, R24, R56 ;  /* 0x00000018045c723c */ /* 0x040fe40000001838 */
[----:B------:R-:W-:Y:S04]  /*c130*/  LDSM.16.M88.4 R56, [R205] ;  /* 0x00000000cd38783b */ /* 0x000fe80000000200 */
[----:B------:R-:W0:Y:S02]  /*c140*/  LDGDEPBAR ;  /* 0x00000000000079af */ /* 0x000e240000000000 */
[C---:B------:R-:W-:Y:S02]  /*c150*/  HMMA.16816.F32 R72, R4.reuse, R32, R48 ;  /* 0x000000200448723c */ /* 0x040fe40000001830 */
[----:B------:R-:W-:Y:S04]  /*c160*/  LDSM.16.M88.4 R48, [R205+0x1000] ;  /* 0x00100000cd30783b */ /* 0x000fe80000000200 */
[----:B-1----:R-:W1:Y:S02]  /*c170*/  LDSM.16.M88.4 R16, [R207+0x2000] ;  /* 0x00200000cf10783b */ /* 0x002e640000000200 */
[C---:B------:R-:W-:Y:S02]  /*c180*/  HMMA.16816.F32 R140, R4.reuse, R36, R44 ;  /* 0x00000024048c723c */ /* 0x040fe4000000182c */
[----:B------:R-:W2:Y:S06]  /*c190*/  LDSM.16.M88.4 R44, [R205+0x1800] ;  /* 0x00180000cd2c783b */ /* 0x000eac0000000200 */
[C---:B------:R-:W-:Y:S08]  /*c1a0*/  HMMA.16816.F32 R20, R4.reuse, R38, R64 ;  /* 0x000000260414723c */ /* 0x040ff00000001840 */
[-C--:B------:R-:W-:Y:S08]  /*c1b0*/  HMMA.16816.F32 R68, R4, R62.reuse, R68 ;  /* 0x0000003e0444723c */ /* 0x080ff00000001844 */
[----:B------:R-:W-:Y:S08]  /*c1c0*/  HMMA.16816.F32 R64, R8, R62, R152 ;  /* 0x0000003e0840723c */ /* 0x000ff00000001898 */
[----:B-----5:R-:W-:Y:S08]  /*c1d0*/  HMMA.16816.F32 R136, R4, R26, R108 ;  /* 0x0000001a0488723c */ /* 0x020ff0000000186c */
[----:B------:R-:W-:Y:S01]  /*c1e0*/  HMMA.16816.F32 R60, R8, R38, R148 ;  /* 0x00000026083c723c */ /* 0x000fe20000001894 */
[----:B------:R-:W-:Y:S07]  /*c1f0*/  LDSM.16.M88.4 R36, [R202] ;  /* 0x00000000ca24783b */ /* 0x000fee0000000200 */
[-C--:B------:R-:W-:Y:S08]  /*c200*/  HMMA.16816.F32 R172, R4, R34.reuse, R96 ;  /* 0x0000002204ac723c */ /* 0x080ff00000001860 */
[----:B------:R-:W-:Y:S01]  /*c210*/  HMMA.16816.F32 R108, R8, R34, R124 ;  /* 0x00000022086c723c */ /* 0x000fe2000000187c */
[----:B------:R-:W-:Y:S07]  /*c220*/  LDSM.16.M88.4 R32, [R202+0x800] ;  /* 0x00080000ca20783b */ /* 0x000fee0000000200 */
[----:B------:R-:W-:Y:S01]  /*c230*/  HMMA.16816.F32 R164, R4, R30, R116 ;  /* 0x0000001e04a4723c */ /* 0x000fe20000001874 */
[----:B------:R-:W-:Y:S07]  /*c240*/  LDSM.16.M88.4 R4, [R208+0x2000] ;  /* 0x00200000d004783b */ /* 0x000fee0000000200 */
[C---:B------:R-:W-:Y:S08]  /*c250*/  HMMA.16816.F32 R176, R8.reuse, R24, R80 ;  /* 0x0000001808b0723c */ /* 0x040ff00000001850 */
[C---:B------:R-:W-:Y:S01]  /*c260*/  HMMA.16816.F32 R128, R8.reuse, R30, R128 ;  /* 0x0000001e0880723c */ /* 0x040fe20000001880 */
[----:B------:R-:W-:Y:S07]  /*c270*/  LDSM.16.M88.4 R28, [R202+0x1000] ;  /* 0x00100000ca1c783b */ /* 0x000fee0000000200 */
[----:B------:R-:W-:Y:S01]  /*c280*/  HMMA.16816.F32 R124, R8, R26, R84 ;  /* 0x0000001a087c723c */ /* 0x000fe20000001854 */
[----:B------:R-:W-:Y:S04]  /*c290*/  LDSM.16.M88.4 R8, [R208] ;  /* 0x00000000d008783b */ /* 0x000fe80000000200 */
[----:B------:R-:W-:Y:S03]  /*c2a0*/  LDSM.16.M88.4 R24, [R202+0x1800] ;  /* 0x00180000ca18783b */ /* 0x000fe60000000200 */
[----:B-1----:R-:W-:Y:S01]  /*c2b0*/  HMMA.16816.F32 R88, R16, R54, R20 ;  /* 0x000000361058723c */ /* 0x002fe20000001814 */
[----:B------:R-:W1:Y:S01]  /*c2c0*/  LDSM.16.M88.4 R20, [R202+0x2000] ;  /* 0x00200000ca14783b */ /* 0x000e620000000200 */
[----:B------:R-:W-:-:S06]  /*c2d0*/  DEPBAR.LE SB0, 0x0 ;  /* 0x000080000000791a */ /* 0x000fcc0000000000 */
[C---:B------:R-:W-:Y:S08]  /*c2e0*/  HMMA.16816.F32 R96, R16.reuse, R40, R92 ;  /* 0x000000281060723c */ /* 0x040ff0000000185c */
[C---:B------:R-:W-:Y:S08]  /*c2f0*/  HMMA.16816.F32 R92, R16.reuse, R58, R68 ;  /* 0x0000003a105c723c */ /* 0x040ff00000001844 */
[----:B------:R-:W-:Y:S08]  /*c300*/  HMMA.16816.F32 R104, R16, R48, R72 ;  /* 0x000000301068723c */ /* 0x000ff00000001848 */
[----:B------:R-:W-:Y:S08]  /*c310*/  HMMA.16816.F32 R68, R12, R58, R64 ;  /* 0x0000003a0c44723c */ /* 0x000ff00000001840 */
[C---:B------:R-:W-:Y:S08]  /*c320*/  HMMA.16816.F32 R120, R16.reuse, R56, R76 ;  /* 0x000000381078723c */ /* 0x040ff0000000184c */
[----:B------:R-:W-:Y:S08]  /*c330*/  HMMA.16816.F32 R116, R16, R52, R140 ;  /* 0x000000341074723c */ /* 0x000ff0000000188c */
[C---:B------:R-:W-:Y:S08]  /*c340*/  HMMA.16816.F32 R72, R12.reuse, R56, R132 ;  /* 0x000000380c48723c */ /* 0x040ff00000001884 */
[C---:B------:R-:W-:Y:S08]  /*c350*/  HMMA.16816.F32 R64, R12.reuse, R52, R144 ;  /* 0x000000340c40723c */ /* 0x040ff00000001890 */
[----:B------:R-:W-:Y:S08]  /*c360*/  HMMA.16816.F32 R60, R12, R54, R60 ;  /* 0x000000360c3c723c */ /* 0x000ff0000000183c */
[----:B------:R-:W-:Y:S08]  /*c370*/  HMMA.16816.F32 R84, R16, R50, R172 ;  /* 0x000000321054723c */ /* 0x000ff000000018ac */
[C---:B------:R-:W-:Y:S08]  /*c380*/  HMMA.16816.F32 R56, R12.reuse, R48, R156 ;  /* 0x000000300c38723c */ /* 0x040ff0000000189c */
[----:B------:R-:W-:Y:S08]  /*c390*/  HMMA.16816.F32 R52, R12, R50, R108 ;  /* 0x000000320c34723c */ /* 0x000ff0000000186c */
[C---:B--2---:R-:W-:Y:S08]  /*c3a0*/  HMMA.16816.F32 R100, R16.reuse, R44, R160 ;  /* 0x0000002c1064723c */ /* 0x044ff000000018a0 */
[C---:B------:R-:W-:Y:S08]  /*c3b0*/  HMMA.16816.F32 R80, R16.reuse, R46, R164 ;  /* 0x0000002e1050723c */ /* 0x040ff000000018a4 */
[----:B------:R-:W-:Y:S08]  /*c3c0*/  HMMA.16816.F32 R76, R16, R42, R136 ;  /* 0x0000002a104c723c */ /* 0x000ff00000001888 */
[C---:B------:R-:W-:Y:S08]  /*c3d0*/  HMMA.16816.F32 R48, R12.reuse, R44, R168 ;  /* 0x0000002c0c30723c */ /* 0x040ff000000018a8 */
[C---:B------:R-:W-:Y:S08]  /*c3e0*/  HMMA.16816.F32 R44, R12.reuse, R46, R128 ;  /* 0x0000002e0c2c723c */ /* 0x040ff00000001880 */
[C---:B------:R-:W-:Y:S08]  /*c3f0*/  HMMA.16816.F32 R16, R12.reuse, R40, R176 ;  /* 0x000000280c10723c */ /* 0x040ff000000018b0 */
[----:B------:R-:W-:Y:S08]  /*c400*/  HMMA.16816.F32 R12, R12, R42, R124 ;  /* 0x0000002a0c0c723c */ /* 0x000ff0000000187c */
[C---:B-1----:R-:W-:Y:S08]  /*c410*/  HMMA.16816.F32 R136, R4.reuse, R20, R96 ;  /* 0x000000140488723c */ /* 0x042ff00000001860 */
[----:B------:R-:W-:Y:S08]  /*c420*/  HMMA.16816.F32 R76, R4, R22, R76 ;  /* 0x00000016044c723c */ /* 0x000ff0000000184c */
        /* <DEDUP_REMOVED lines=21> */
[----:B------:R-:W-:Y:S01]  /*c580*/  IADD3 R0, R184, -0x2, RZ ;  /* 0xfffffffeb8007810 */ /* 0x000fe20007ffe0ff */
        /* <DEDUP_REMOVED lines=11> */
[-C--:B------:R-:W-:Y:S02]  /*c640*/  IADD3 R6, P2, R8, R10.reuse, RZ ;  /* 0x0000000a08067210 */ /* 0x080fe40007f5e0ff */
        /* <DEDUP_REMOVED lines=16> */
.L_x_312:
[----:B------:R-:W-:Y:S05]  /*c750*/  BSYNC B0 ;  /* 0x0000000000007941 */ /* 0x000fea0003800000 */
.L_x_311:
[----:B-1----:R-:W1:Y:S01]  /*c760*/  S2R R2, SR_TID.X ;  /* 0x0000000000027919 */ /* 0x002e620000002100 */
[----:B------:R-:W-:-:S03]  /*c770*/  LOP3.LUT R0, R188, 0xffffffe0, RZ, 0xc0, !PT ;  /* 0xffffffe0bc007812 */ /* 0x000fc600078ec0ff */
[----:B------:R-:W-:Y:S04]  /*c780*/  LDSM.16.MT88.4 R28, [R201] ;  /* 0x00000000c91c783b */ /* 0x000fe80000004200 */
[----:B------:R-:W0:Y:S01]  /*c790*/  LDGDEPBAR ;  /* 0x00000000000079af */ /* 0x000e220000000000 */
[----:B-1----:R-:W-:-:S05]  /*c7a0*/  IMAD.IADD R0, R2, 0x1, -R0 ;  /* 0x0000000102007824 */ /* 0x002fca00078e0a00 */
[----:B------:R-:W-:-:S04]  /*c7b0*/  SHF.R.S32.HI R2, RZ, 0x1f, R0 ;  /* 0x0000001fff027819 */ /* 0x000fc80000011400 */
[----:B------:R-:W-:-:S04]  /*c7c0*/  LEA.HI R2, R2, R0, RZ, 0x2 ;  /* 0x0000000002027211 */ /* 0x000fc800078f10ff */
[----:B------:R-:W-:-:S05]  /*c7d0*/  LOP3.LUT R2, R2, 0x7ffffffc, RZ, 0xc0, !PT ;  /* 0x7ffffffc02027812 */ /* 0x000fca00078ec0ff */
[----:B------:R-:W-:-:S04]  /*c7e0*/  IMAD.IADD R0, R0, 0x1, -R2 ;  /* 0x0000000100007824 */ /* 0x000fc800078e0a02 */
[----:B------:R-:W-:-:S05]  /*c7f0*/  IMAD.SHL.U32 R0, R0, 0x2, RZ ;  /* 0x0000000200007824 */ /* 0x000fca00078e00ff */
[----:B------:R-:W-:-:S04]  /*c800*/  IADD3 R0, -R0, R182, R113 ;  /* 0x000000b600007210 */ /* 0x000fc80007ffe171 */
        /* <DEDUP_REMOVED lines=21> */
[----:B------:R-:W-:Y:S02]  /*c960*/  FMNMX.FTZ R3, R11, R3, !PT ;  /* 0x000000030b037209 */ /* 0x000fe40007810000 */
[----:B------:R-:W-:Y:S02]  /*c970*/  FSEL R89, R64, -INF , P2 ;  /* 0xff80000040597808 */ /* 0x000fe40001000000 */
        /* <DEDUP_REMOVED lines=23> */
[----:B------:R-:W-:Y:S01]  /*caf0*/  FSEL R113, R62, -INF , P4 ;  /* 0xff8000003e717808 */ /* 0x000fe20002000000 */
[----:B------:R-:W-:Y:S01]  /*cb00*/  LDSM.16.MT88.4 R40, [R203] ;  /* 0x00000000cb28783b */ /* 0x000fe20000004200 */
        /* <DEDUP_REMOVED lines=11> */
[C---:B------:R-:W-:Y:S02]  /*cbc0*/  ISETP.GT.AND P4, PT, R0.reuse, 0x28, PT ;  /* 0x000000280000780c */ /* 0x040fe40003f84270 */
        /* <DEDUP_REMOVED lines=21> */
[----:B------:R-:W-:Y:S02]  /*cd20*/  FMNMX.FTZ R2, R91, R2, !PT ;  /* 0x000000025b027209 */ /* 0x000fe40007810000 */
[C---:B------:R-:W-:Y:S02]  /*cd30*/  ISETP.GT.AND P5, PT, R0.reuse, 0x38, PT ;  /* 0x000000380000780c */ /* 0x040fe40003fa4270 */
[C---:B------:R-:W-:Y:S02]  /*cd40*/  ISETP.GT.AND P4, PT, R0.reuse, 0x39, PT ;  /* 0x000000390000780c */ /* 0x040fe40003f84270 */
[----:B------:R-:W-:-:S02]  /*cd50*/  ISETP.GT.AND P3, PT, R0, 0x40, PT ;  /* 0x000000400000780c */ /* 0x000fc40003f64270 */
[C---:B------:R-:W-:Y:S02]  /*cd60*/  ISETP.GT.AND P2, PT, R0.reuse, 0x41, PT ;  /* 0x000000410000780c */ /* 0x040fe40003f44270 */
[C---:B------:R-:W-:Y:S02]  /*cd70*/  ISETP.GT.AND P0, PT, R0.reuse, 0x48, PT ;  /* 0x000000480000780c */ /* 0x040fe40003f04270 */
        /* <DEDUP_REMOVED lines=17> */
[----:B------:R-:W-:Y:S02]  /*ce90*/  FSEL R141, R44, -INF , P5 ;  /* 0xff8000002c8d7808 */ /* 0x000fe40002800000 */
        /* <DEDUP_REMOVED lines=27> */
[----:B------:R-:W-:-:S02]  /*d050*/  FMNMX.FTZ R4, R193, R0, !PT ;  /* 0x00000000c1047209 */ /* 0x000fc40007810000 */
[----:B------:R-:W-:Y:S02]  /*d060*/  FMNMX.FTZ R0, R32, R33, !PT ;  /* 0x0000002120007209 */ /* 0x000fe40007810000 */
[----:B------:R-:W-:Y:S02]  /*d070*/  FMNMX.FTZ R2, R131, R2, !PT ;  /* 0x0000000283027209 */ /* 0x000fe40007810000 */
[----:B------:R-:W-:Y:S02]  /*d080*/  FMNMX.FTZ R3, R181, R3, !PT ;  /* 0x00000003b5037209 */ /* 0x000fe40007810000 */
[----:B------:R-:W-:Y:S02]  /*d090*/  FMNMX.FTZ R0, R34, R0, !PT ;  /* 0x0000000022007209 */ /* 0x000fe40007810000 */
[----:B------:R-:W-:Y:S01]  /*d0a0*/  FMNMX.FTZ R2, R132, R2, !PT ;  /* 0x0000000284027209 */ /* 0x000fe20007810000 */
[----:B------:R-:W1:Y:S01]  /*d0b0*/  SHFL.BFLY PT, R6, R3, 0x2, 0x1f ;  /* 0x0c401f0003067f89 */ /* 0x000e6200000e0000 */
[----:B------:R-:W-:-:S02]  /*d0c0*/  FSEL R188, R77, -INF , P6 ;  /* 0xff8000004dbc7808 */ /* 0x000fc40003000000 */
[----:B------:R-:W-:Y:S02]  /*d0d0*/  FMNMX.FTZ R0, R35, R0, !PT ;  /* 0x0000000023007209 */ /* 0x000fe40007810000 */
[----:B------:R-:W-:Y:S02]  /*d0e0*/  FMNMX.FTZ R2, R156, R2, !PT ;  /* 0x000000029c027209 */ /* 0x000fe40007810000 */
[----:B------:R-:W-:Y:S02]  /*d0f0*/  FMNMX.FTZ R5, R188, R4, !PT ;  /* 0x00000004bc057209 */ /* 0x000fe40007810000 */
[----:B------:R-:W-:Y:S02]  /*d100*/  FMNMX.FTZ R0, R111, R0, !PT ;  /* 0x000000006f007209 */ /* 0x000fe40007810000 */
[----:B------:R-:W-:Y:S01]  /*d110*/  FSEL R153, R82, -INF , P5 ;  /* 0xff80000052997808 */ /* 0x000fe20002800000 */
[----:B------:R-:W2:Y:S01]  /*d120*/  SHFL.BFLY PT, R7, R5, 0x2, 0x1f ;  /* 0x0c401f0005077f89 */ /* 0x000ea200000e0000 */
[----:B------:R-:W-:-:S02]  /*d130*/  FMNMX.FTZ R2, R176, R2, !PT ;  /* 0x00000002b0027209 */ /* 0x000fc40007810000 */
[----:B------:R-:W-:Y:S02]  /*d140*/  FMNMX.FTZ R0, R112, R0, !PT ;  /* 0x0000000070007209 */ /* 0x000fe40007810000 */
[----:B------:R-:W-:Y:S02]  /*d150*/  FSEL R136, R83, -INF , P4 ;  /* 0xff80000053887808 */ /* 0x000fe40002000000 */
[----:B------:R-:W-:Y:S02]  /*d160*/  FMNMX.FTZ R2, R153, R2, !PT ;  /* 0x0000000299027209 */ /* 0x000fe40007810000 */
[----:B------:R-:W-:Y:S02]  /*d170*/  FMNMX.FTZ R0, R113, R0, !PT ;  /* 0x0000000071007209 */ /* 0x000fe40007810000 */
[----:B------:R-:W-:Y:S01]  /*d180*/  FSEL R187, R138, -INF , P3 ;  /* 0xff8000008abb7808 */ /* 0x000fe20001800000 */
[----:B------:R-:W-:Y:S01]  /*d190*/  IMAD.MOV.U32 R138, RZ, RZ, R184 ;  /* 0x000000ffff8a7224 */ /* 0x000fe200078e00b8 */
[----:B------:R-:W-:-:S02]  /*d1a0*/  FMNMX.FTZ R2, R136, R2, !PT ;  /* 0x0000000288027209 */ /* 0x000fc40007810000 */
[----:B------:R-:W-:Y:S02]  /*d1b0*/  FMNMX.FTZ R4, R114, R0, !PT ;  /* 0x0000000072047209 */ /* 0x000fe40007810000 */
[----:B------:R-:W-:Y:S02]  /*d1c0*/  FSEL R189, R139, -INF , P2 ;  /* 0xff8000008bbd7808 */ /* 0x000fe40001000000 */
[----:B------:R-:W-:Y:S02]  /*d1d0*/  FMNMX.FTZ R2, R187, R2, !PT ;  /* 0x00000002bb027209 */ /* 0x000fe40007810000 */
[----:B------:R-:W-:Y:S02]  /*d1e0*/  FMNMX.FTZ R4, R142, R4, !PT ;  /* 0x000000048e047209 */ /* 0x000fe40007810000 */
[----:B------:R-:W-:Y:S02]  /*d1f0*/  FSEL R194, R78, -INF , P0 ;  /* 0xff8000004ec27808 */ /* 0x000fe40000000000 */
[----:B------:R-:W-:-:S02]  /*d200*/  FMNMX.FTZ R2, R189, R2, !PT ;  /* 0x00000002bd027209 */ /* 0x000fc40007810000 */
[----:B-1----:R-:W-:Y:S02]  /*d210*/  FMNMX.FTZ R0, R3, R6, !PT ;  /* 0x0000000603007209 */ /* 0x002fe40007810000 */
[----:B------:R-:W-:Y:S02]  /*d220*/  FMNMX.FTZ R4, R145, R4, !PT ;  /* 0x0000000491047209 */ /* 0x000fe40007810000 */
[----:B------:R-:W-:Y:S01]  /*d230*/  FSEL R199, R79, -INF , P6 ;  /* 0xff8000004fc77808 */ /* 0x000fe20003000000 */
[----:B------:R-:W1:Y:S01]  /*d240*/  SHFL.BFLY PT, R6, R0, 0x1, 0x1f ;  /* 0x0c201f0000067f89 */ /* 0x000e6200000e0000 */
[----:B------:R-:W-:Y:S02]  /*d250*/  FMNMX.FTZ R2, R194, R2, !PT ;  /* 0x00000002c2027209 */ /* 0x000fe40007810000 */
[----:B------:R-:W-:Y:S02]  /*d260*/  FMNMX.FTZ R4, R144, R4, !PT ;  /* 0x0000000490047209 */ /* 0x000fe40007810000 */
[----:B------:R-:W-:-:S02]  /*d270*/  FMNMX.FTZ R2, R199, R2, !PT ;  /* 0x00000002c7027209 */ /* 0x000fc40007810000 */
[----:B------:R-:W-:Y:S02]  /*d280*/  FMNMX.FTZ R4, R146, R4, !PT ;  /* 0x0000000492047209 */ /* 0x000fe40007810000 */
[----:B--2---:R-:W-:Y:S02]  /*d290*/  FMNMX.FTZ R3, R5, R7, !PT ;  /* 0x0000000705037209 */ /* 0x004fe40007810000 */
[----:B------:R-:W2:Y:S01]  /*d2a0*/  SHFL.BFLY PT, R5, R2, 0x2, 0x1f ;  /* 0x0c401f0002057f89 */ /* 0x000ea200000e0000 */
[----:B------:R-:W-:Y:S02]  /*d2b0*/  FMNMX.FTZ R4, R198, R4, !PT ;  /* 0x00000004c6047209 */ /* 0x000fe40007810000 */
[----:B------:R-:W-:Y:S01]  /*d2c0*/  FSEL R150, R46, -INF , P5 ;  /* 0xff8000002e967808 */ /* 0x000fe20002800000 */
[----:B------:R-:W3:Y:S01]  /*d2d0*/  SHFL.BFLY PT, R7, R3, 0x1, 0x1f ;  /* 0x0c201f0003077f89 */ /* 0x000ee200000e0000 */
[----:B------:R-:W-:Y:S02]  /*d2e0*/  FMNMX.FTZ R4, R217, R4, !PT ;  /* 0x00000004d9047209 */ /* 0x000fe40007810000 */
[----:B------:R-:W-:-:S02]  /*d2f0*/  FSEL R152, R47, -INF , P4 ;  /* 0xff8000002f987808 */ /* 0x000fc40002000000 */
[----:B------:R-:W-:Y:S02]  /*d300*/  FMNMX.FTZ R4, R150, R4, !PT ;  /* 0x0000000496047209 */ /* 0x000fe40007810000 */
[----:B------:R-:W-:Y:S02]  /*d310*/  FSEL R216, R18, -INF , P3 ;  /* 0xff80000012d87808 */ /* 0x000fe40001800000 */
[----:B------:R-:W-:Y:S02]  /*d320*/  FMNMX.FTZ R4, R152, R4, !PT ;  /* 0x0000000498047209 */ /* 0x000fe40007810000 */
[----:B-1----:R-:W-:Y:S02]  /*d330*/  FMNMX.FTZ R110, R0, R6, !PT ;  /* 0x00000006006e7209 */ /* 0x002fe40007810000 */
[----:B------:R-:W-:Y:S02]  /*d340*/  FSEL R218, R19, -INF , P2 ;  /* 0xff80000013da7808 */ /* 0x000fe40001000000 */
[----:B------:R-:W-:Y:S01]  /*d350*/  FMNMX.FTZ R0, R216, R4, !PT ;  /* 0x00000004d8007209 */ /* 0x000fe20007810000 */
[----:B------:R-:W-:Y:S01]  /*d360*/  FMUL.FTZ R4, R110, c[0x0][0x2d0] ;  /* 0x0000b4006e047a20 */ /* 0x000fe20000410000 */
[----:B------:R-:W-:Y:S01]  /*d370*/  FSEL R219, R22, -INF , P0 ;  /* 0xff80000016db7808 */ /* 0x000fe20000000000 */
[----:B------:R-:W-:Y:S01]  /*d380*/  LDSM.16.MT88.4 R16, [R200] ;  /* 0x00000000c810783b */ /* 0x000fe20000004200 */
[----:B------:R-:W-:-:S02]  /*d390*/  FMNMX.FTZ R0, R218, R0, !PT ;  /* 0x00000000da007209 */ /* 0x000fc40007810000 */
[----:B--2---:R-:W-:Y:S02]  /*d3a0*/  FMNMX.FTZ R2, R2, R5, !PT ;  /* 0x0000000502027209 */ /* 0x004fe40007810000 */
[----:B------:R-:W-:Y:S02]  /*d3b0*/  FSEL R220, R23, -INF , P6 ;  /* 0xff80000017dc7808 */ /* 0x000fe40003000000 */
[----:B------:R-:W-:Y:S01]  /*d3c0*/  FMNMX.FTZ R5, R219, R0, !PT ;  /* 0x00000000db057209 */ /* 0x000fe20007810000 */
[----:B------:R-:W1:Y:S01]  /*d3d0*/  SHFL.BFLY PT, R6, R2, 0x1, 0x1f ;  /* 0x0c201f0002067f89 */ /* 0x000e6200000e0000 */
[----:B---3--:R-:W-:Y:S02]  /*d3e0*/  FMNMX.FTZ R108, R3, R7, !PT ;  /* 0x00000007036c7209 */ /* 0x008fe40007810000 */
[----:B------:R-:W-:Y:S01]  /*d3f0*/  FMNMX.FTZ R5, R220, R5, !PT ;  /* 0x00000005dc057209 */ /* 0x000fe20007810000 */
[----:B------:R-:W-:Y:S01]  /*d400*/  LDSM.16.MT88.4 R20, [R204] ;  /* 0x00000000cc14783b */ /* 0x000fe20000004200 */
[----:B------:R-:W-:Y:S01]  /*d410*/  FSETP.NEU.FTZ.AND P2, PT, R110, -INF , PT ;  /* 0xff8000006e00780b */ /* 0x000fe20003f5d000 */
[C---:B------:R-:W-:Y:S01]  /*d420*/  FMUL.FTZ R3, R108.reuse, c[0x0][0x2d0] ;  /* 0x0000b4006c037a20 */ /* 0x040fe20000410000 */
[----:B------:R-:W-:Y:S01]  /*d430*/  FSETP.NEU.FTZ.AND P0, PT, R108, -INF , PT ;  /* 0xff8000006c00780b */ /* 0x000fe20003f1d000 */
[----:B------:R-:W2:Y:S01]  /*d440*/  SHFL.BFLY PT, R7, R5, 0x2, 0x1f ;  /* 0x0c401f0005077f89 */ /* 0x000ea200000e0000 */
[----:B------:R-:W-:-:S02]  /*d450*/  FSEL R4, R4, RZ, P2 ;  /* 0x000000ff04047208 */ /* 0x000fc40001000000 */
[----:B------:R-:W-:-:S03]  /*d460*/  FSEL R3, R3, RZ, P0 ;  /* 0x000000ff03037208 */ /* 0x000fc60000000000 */
[----:B------:R-:W-:-:S04]  /*d470*/  FFMA.FTZ R0, R8, c[0x0][0x2d0], -R4 ;  /* 0x0000b40008007a23 */ /* 0x000fc80000010804 */
[----:B------:R3:W-:Y:S01]  /*d480*/  MUFU.EX2 R242, R0 ;  /* 0x0000000000f27308 */ /* 0x0007e20000000800 */
[----:B-1----:R-:W-:Y:S01]  /*d490*/  FMNMX.FTZ R2, R2, R6, !PT ;  /* 0x0000000602027209 */ /* 0x002fe20007810000 */
[----:B------:R-:W-:-:S03]  /*d4a0*/  FFMA.FTZ R6, R11, c[0x0][0x2d0], -R3 ;  /* 0x0000b4000b067a23 */ /* 0x000fc60000010803 */
[----:B------:R-:W-:-:S03]  /*d4b0*/  FSETP.NEU.FTZ.AND P0, PT, R2, -INF , PT ;  /* 0xff8000000200780b */ /* 0x000fc60003f1d000 */
[----:B------:R1:W-:Y:S01]  /*d4c0*/  MUFU.EX2 R243, R6 ;  /* 0x0000000600f37308 */ /* 0x0003e20000000800 */
[----:B--2---:R-:W-:Y:S01]  /*d4d0*/  FMNMX.FTZ R5, R5, R7, !PT ;  /* 0x0000000705057209 */ /* 0x004fe20007810000 */
[----:B---3--:R-:W-:-:S04]  /*d4e0*/  FFMA.FTZ R0, R9, c[0x0][0x2d0], -R3 ;  /* 0x0000b40009007a23 */ /* 0x008fc80000010803 */
[----:B------:R-:W2:Y:S02]  /*d4f0*/  SHFL.BFLY PT, R7, R5, 0x1, 0x1f ;  /* 0x0c201f0005077f89 */ /* 0x000ea400000e0000 */
[----:B------:R3:W-:Y:S01]  /*d500*/  MUFU.EX2 R241, R0 ;  /* 0x0000000000f17308 */ /* 0x0007e20000000800 */
[----:B-1----:R-:W-:-:S07]  /*d510*/  FFMA.FTZ R6, R12, c[0x0][0x2d0], -R3 ;  /* 0x0000b4000c067a23 */ /* 0x002fce0000010803 */
[----:B------:R-:W1:Y:S01]  /*d520*/  MUFU.EX2 R244, R6 ;  /* 0x0000000600f47308 */ /* 0x000e620000000800 */
[----:B---3--:R-:W-:-:S07]  /*d530*/  FFMA.FTZ R0, R10, c[0x0][0x2d0], -R3 ;  /* 0x0000b4000a007a23 */ /* 0x008fce0000010803 */
[----:B------:R3:W4:Y:S01]  /*d540*/  MUFU.EX2 R239, R0 ;  /* 0x0000000000ef7308 */ /* 0x0007220000000800 */
[----:B--2---:R-:W-:Y:S01]  /*d550*/  FMNMX.FTZ R109, R5, R7, !PT ;  /* 0x00000007056d7209 */ /* 0x004fe20007810000 */
[----:B------:R-:W-:Y:S01]  /*d560*/  FFMA.FTZ R5, R26, c[0x0][0x2d0], -R4 ;  /* 0x0000b4001a057a23 */ /* 0x000fe20000010804 */
[----:B-1----:R-:W-:-:S05]  /*d570*/  F2FP.PACK_AB R10, R244, R243 ;  /* 0x000000f3f40a723e */ /* 0x002fca00000000ff */
[----:B------:R-:W-:Y:S01]  /*d580*/  MUFU.EX2 R228, R5 ;  /* 0x0000000500e47308 */ /* 0x000fe20000000800 */
[----:B---3--:R-:W-:Y:S01]  /*d590*/  FMUL.FTZ R0, R2, c[0x0][0x2d0] ;  /* 0x0000b40002007a20 */ /* 0x008fe20000410000 */
[----:B----4-:R-:W-:-:S04]  /*d5a0*/  F2FP.PACK_AB R8, R239, R241 ;  /* 0x000000f1ef08723e */ /* 0x010fc800000000ff */
[----:B------:R-:W-:Y:S02]  /*d5b0*/  FSEL R0, R0, RZ, P0 ;  /* 0x000000ff00007208 */ /* 0x000fe40000000000 */
        /* <DEDUP_REMOVED lines=28> */
[C---:B------:R-:W-:Y:S08]  /*d780*/  HMMA.16816.F32 R52, R8.reuse, R30, RZ ;  /* 0x0000001e0834723c */ /* 0x040ff000000018ff */
[----:B------:R-:W-:Y:S01]  /*d790*/  HMMA.16816.F32 R44, R8, R42, RZ ;  /* 0x0000002a082c723c */ /* 0x000fe200000018ff */
[----:B--2---:R-:W-:-:S04]  /*d7a0*/  FFMA.FTZ R6, R33, c[0x0][0x2d0], -R5 ;  /* 0x0000b40021067a23 */ /* 0x004fc80000010805 */
[----:B------:R2:W3:Y:S02]  /*d7b0*/  MUFU.EX2 R7, R6 ;  /* 0x0000000600077308 */ /* 0x0004e40000000800 */
[----:B--2---:R-:W-:Y:S01]  /*d7c0*/  FFMA.FTZ R6, R34, c[0x0][0x2d0], -R5 ;  /* 0x0000b40022067a23 */ /* 0x004fe20000010805 */
[----:B---3--:R-:W-:-:S05]  /*d7d0*/  F2FP.PACK_AB R13, R7, R226 ;  /* 0x000000e2070d723e */ /* 0x008fca00000000ff */
[----:B------:R2:W-:Y:S02]  /*d7e0*/  MUFU.EX2 R225, R6 ;  /* 0x0000000600e17308 */ /* 0x0005e40000000800 */
[----:B--2---:R-:W-:Y:S02]  /*d7f0*/  FFMA.FTZ R6, R35, c[0x0][0x2d0], -R5 ;  /* 0x0000b40023067a23 */ /* 0x004fe40000010805 */
[----:B------:R-:W2:Y:S04]  /*d800*/  LDSM.16.MT88.4 R32, [R203+0x800] ;  /* 0x00080000cb20783b */ /* 0x000ea80000004200 */
[----:B------:R3:W4:Y:S02]  /*d810*/  MUFU.EX2 R227, R6 ;  /* 0x0000000600e37308 */ /* 0x0007240000000800 */
[----:B---3--:R-:W-:Y:S01]  /*d820*/  FFMA.FTZ R6, R36, c[0x0][0x2d0], -R3 ;  /* 0x0000b40024067a23 */ /* 0x008fe20000010803 */
[----:B----4-:R-:W-:-:S05]  /*d830*/  F2FP.PACK_AB R15, R227, R225 ;  /* 0x000000e1e30f723e */ /* 0x010fca00000000ff */
[----:B------:R3:W-:Y:S02]  /*d840*/  MUFU.EX2 R230, R6 ;  /* 0x0000000600e67308 */ /* 0x0007e40000000800 */
[C---:B------:R-:W-:Y:S08]  /*d850*/  HMMA.16816.F32 R84, R12.reuse, R16, RZ ;  /* 0x000000100c54723c */ /* 0x040ff000000018ff */
[----:B------:R-:W-:Y:S01]  /*d860*/  HMMA.16816.F32 R92, R12, R18, RZ ;  /* 0x000000120c5c723c */ /* 0x000fe200000018ff */
[----:B------:R-:W4:Y:S01]  /*d870*/  LDSM.16.MT88.4 R16, [R201+0x800] ;  /* 0x00080000c910783b */ /* 0x000f220000004200 */
[----:B---3--:R-:W-:-:S04]  /*d880*/  FFMA.FTZ R6, R37, c[0x0][0x2d0], -R3 ;  /* 0x0000b40025067a23 */ /* 0x008fc80000010803 */
[----:B------:R3:W5:Y:S02]  /*d890*/  MUFU.EX2 R234, R6 ;  /* 0x0000000600ea7308 */ /* 0x0007640000000800 */
[C---:B------:R-:W-:Y:S08]  /*d8a0*/  HMMA.16816.F32 R80, R12.reuse, R20, RZ ;  /* 0x000000140c50723c */ /* 0x040ff000000018ff */
[----:B------:R-:W-:Y:S01]  /*d8b0*/  HMMA.16816.F32 R116, R12, R22, RZ ;  /* 0x000000160c74723c */ /* 0x000fe200000018ff */
[----:B---3--:R-:W-:-:S07]  /*d8c0*/  FFMA.FTZ R6, R38, c[0x0][0x2d0], -R3 ;  /* 0x0000b40026067a23 */ /* 0x008fce0000010803 */
[C---:B------:R-:W-:Y:S01]  /*d8d0*/  HMMA.16816.F32 R20, R12.reuse, R40, RZ ;  /* 0x000000280c14723c */ /* 0x040fe200000018ff */
[----:B-----5:R-:W-:Y:S01]  /*d8e0*/  F2FP.PACK_AB R8, R234, R230 ;  /* 0x000000e6ea08723e */ /* 0x020fe200000000ff */
[----:B------:R3:W-:Y:S06]  /*d8f0*/  MUFU.EX2 R233, R6 ;  /* 0x0000000600e97308 */ /* 0x0007ec0000000800 */
[C---:B------:R-:W-:Y:S08]  /*d900*/  HMMA.16816.F32 R100, R12.reuse, R42, RZ ;  /* 0x0000002a0c64723c */ /* 0x040ff000000018ff */
[----:B------:R-:W-:Y:S01]  /*d910*/  HMMA.16816.F32 R120, R12, R30, RZ ;  /* 0x0000001e0c78723c */ /* 0x000fe200000018ff */
[----:B---3--:R-:W-:-:S02]  /*d920*/  FFMA.FTZ R6, R39, c[0x0][0x2d0], -R3 ;  /* 0x0000b40027067a23 */ /* 0x008fc40000010803 */
[----:B------:R-:W3:Y:S02]  /*d930*/  LDSM.16.MT88.4 R36, [R204+0x800] ;  /* 0x00080000cc24783b */ /* 0x000ee40000004200 */
[----:B------:R5:W1:Y:S02]  /*d940*/  MUFU.EX2 R232, R6 ;  /* 0x0000000600e87308 */ /* 0x000a640000000800 */
[----:B-----5:R-:W-:Y:S01]  /*d950*/  FFMA.FTZ R6, R72, c[0x0][0x2d0], -R0 ;  /* 0x0000b40048067a23 */ /* 0x020fe20000010800 */
[----:B-1----:R-:W-:-:S05]  /*d960*/  F2FP.PACK_AB R10, R232, R233 ;  /* 0x000000e9e80a723e */ /* 0x002fca00000000ff */
[----:B------:R1:W-:Y:S02]  /*d970*/  MUFU.EX2 R222, R6 ;  /* 0x0000000600de7308 */ /* 0x0003e40000000800 */
[----:B-1----:R-:W-:-:S06]  /*d980*/  FFMA.FTZ R6, R73, c[0x0][0x2d0], -R0 ;  /* 0x0000b40049067a23 */ /* 0x002fcc0000010800 */
[----:B------:R1:W5:Y:S02]  /*d990*/  MUFU.EX2 R221, R6 ;  /* 0x0000000600dd7308 */ /* 0x0003640000000800 */
[--C-:B-1----:R-:W-:Y:S01]  /*d9a0*/  FFMA.FTZ R6, R74, c[0x0][0x2d0], -R0.reuse ;  /* 0x0000b4004a067a23 */ /* 0x102fe20000010800 */
[----:B-----5:R-:W-:Y:S01]  /*d9b0*/  F2FP.PACK_AB R9, R221, R222 ;  /* 0x000000dedd09723e */ /* 0x020fe200000000ff */
[----:B------:R-:W-:Y:S01]  /*d9c0*/  HMMA.16816.F32 R72, R12, R28, RZ ;  /* 0x0000001c0c48723c */ /* 0x000fe200000018ff */
[----:B------:R-:W-:Y:S03]  /*d9d0*/  LDSM.16.MT88.4 R12, [R200+0x1000] ;  /* 0x00100000c80c783b */ /* 0x000fe60000004200 */
[----:B------:R1:W-:Y:S01]  /*d9e0*/  MUFU.EX2 R224, R6 ;  /* 0x0000000600e07308 */ /* 0x0003e20000000800 */
[----:B------:R-:W-:Y:S01]  /*d9f0*/  LDSM.16.MT88.4 R28, [R201+0x1000] ;  /* 0x00100000c91c783b */ /* 0x000fe20000004200 */
[----:B-1----:R-:W-:-:S06]  /*da00*/  FFMA.FTZ R6, R88, c[0x0][0x2d0], -R0 ;  /* 0x0000b40058067a23 */ /* 0x002fcc0000010800 */
[----:B------:R1:W5:Y:S02]  /*da10*/  MUFU.EX2 R223, R6 ;  /* 0x0000000600df7308 */ /* 0x0003640000000800 */
[----:B-1----:R-:W-:Y:S01]  /*da20*/  FFMA.FTZ R6, R89, c[0x0][0x2d0], -R4 ;  /* 0x0000b40059067a23 */ /* 0x002fe20000010804 */
[----:B-----5:R-:W-:-:S05]  /*da30*/  F2FP.PACK_AB R11, R223, R224 ;  /* 0x000000e0df0b723e */ /* 0x020fca00000000ff */
[----:B------:R1:W-:Y:S02]  /*da40*/  MUFU.EX2 R192, R6 ;  /* 0x0000000600c07308 */ /* 0x0003e40000000800 */
[C---:B------:R-:W-:Y:S08]  /*da50*/  HMMA.16816.F32 R104, R8.reuse, R24, R76 ;  /* 0x000000180868723c */ /* 0x040ff0000000184c */
[----:B--2---:R-:W-:Y:S01]  /*da60*/  HMMA.16816.F32 R76, R8, R32, R48 ;  /* 0x00000020084c723c */ /* 0x004fe20000001830 */
[----:B-1----:R-:W-:-:S04]  /*da70*/  FFMA.FTZ R6, R90, c[0x0][0x2d0], -R4 ;  /* 0x0000b4005a067a23 */ /* 0x002fc80000010804 */
[----:B------:R1:W2:Y:S03]  /*da80*/  MUFU.EX2 R191, R6 ;  /* 0x0000000600bf7308 */ /* 0x0002a60000000800 */
[C---:B------:R-:W-:Y:S08]  /*da90*/  HMMA.16816.F32 R68, R8.reuse, R26, R68 ;  /* 0x0000001a0844723c */ /* 0x040ff00000001844 */
[----:B------:R-:W-:Y:S01]  /*daa0*/  HMMA.16816.F32 R44, R8, R34, R44 ;  /* 0x00000022082c723c */ /* 0x000fe2000000182c */
[----:B-1----:R-:W-:-:S07]  /*dab0*/  FFMA.FTZ R6, R91, c[0x0][0x2d0], -R4 ;  /* 0x0000b4005b067a23 */ /* 0x002fce0000010804 */
[----:B----4-:R-:W-:Y:S01]  /*dac0*/  HMMA.16816.F32 R88, R8, R16, R56 ;  /* 0x000000100858723c */ /* 0x010fe20000001838 */
[----:B------:R1:W-:Y:S02]  /*dad0*/  MUFU.EX2 R196, R6 ;  /* 0x0000000600c47308 */ /* 0x0003e40000000800 */
[----:B-1----:R-:W-:-:S05]  /*dae0*/  FFMA.FTZ R6, R96, c[0x0][0x2d0], -R4 ;  /* 0x0000b40060067a23 */ /* 0x002fca0000010804 */
[C---:B---3--:R-:W-:Y:S01]  /*daf0*/  HMMA.16816.F32 R96, R8.reuse, R36, R64 ;  /* 0x000000240860723c */ /* 0x048fe20000001840 */
        /* <DEDUP_REMOVED lines=41> */
[--C-:B---3--:R-:W-:Y:S01]  /*dd90*/  FFMA.FTZ R6, R131, c[0x0][0x2d0], -R0.reuse ;  /* 0x0000b40083067a23 */ /* 0x108fe20000010800 */
[----:B----4-:R-:W-:Y:S01]  /*dda0*/  F2FP.PACK_AB R9, R173, R174 ;  /* 0x000000aead09723e */ /* 0x010fe200000000ff */
[----:B------:R-:W-:Y:S04]  /*ddb0*/  LDSM.16.MT88.4 R128, [R200+0x2000] ;  /* 0x00200000c880783b */ /* 0x000fe80000004200 */
        /* <DEDUP_REMOVED lines=17> */
[----:B-1----:R-:W-:-:S04]  /*ded0*/  FFMA.FTZ R6, R134, c[0x0][0x2d0], -R4 ;  /* 0x0000b40086067a23 */ /* 0x002fc80000010804 */
        /* <DEDUP_REMOVED lines=24> */
[----:B-1----:R-:W-:-:S07]  /*e060*/  FFMA.FTZ R6, R149, c[0x0][0x2d0], -R3 ;  /* 0x0000b40095067a23 */ /* 0x002fce0000010803 */
        /* <DEDUP_REMOVED lines=12> */
[----:B-1----:R-:W-:Y:S02]  /*e130*/  FFMA.FTZ R6, R147, c[0x0][0x2d0], -R3 ;  /* 0x0000b40093067a23 */ /* 0x002fe40000010803 */
[----:B------:R-:W1:Y:S04]  /*e140*/  LDSM.16.MT88.4 R144, [R204+0x2000] ;  /* 0x00200000cc90783b */ /* 0x000e680000004200 */
[----:B------:R4:W2:Y:S02]  /*e150*/  MUFU.EX2 R157, R6 ;  /* 0x00000006009d7308 */ /* 0x0008a40000000800 */
[----:B----4-:R-:W-:Y:S01]  /*e160*/  FFMA.FTZ R6, R156, c[0x0][0x2d0], -R0 ;  /* 0x0000b4009c067a23 */ /* 0x010fe20000010800 */
[----:B--2---:R-:W-:-:S05]  /*e170*/  F2FP.PACK_AB R10, R157, R158 ;  /* 0x0000009e9d0a723e */ /* 0x004fca00000000ff */
[----:B------:R2:W-:Y:S02]  /*e180*/  MUFU.EX2 R156, R6 ;  /* 0x00000006009c7308 */ /* 0x0005e40000000800 */
[----:B--2---:R-:W-:Y:S02]  /*e190*/  FFMA.FTZ R6, R176, c[0x0][0x2d0], -R0 ;  /* 0x0000b400b0067a23 */ /* 0x004fe40000010800 */
[----:B------:R-:W-:-:S04]  /*e1a0*/  IMAD.MOV.U32 R176, RZ, RZ, R138 ;  /* 0x000000ffffb07224 */ /* 0x000fc800078e008a */
[----:B------:R2:W4:Y:S02]  /*e1b0*/  MUFU.EX2 R114, R6 ;  /* 0x0000000600727308 */ /* 0x0005240000000800 */
[----:B--2---:R-:W-:Y:S01]  /*e1c0*/  FFMA.FTZ R6, R153, c[0x0][0x2d0], -R0 ;  /* 0x0000b40099067a23 */ /* 0x004fe20000010800 */
[----:B----4-:R-:W-:-:S05]  /*e1d0*/  F2FP.PACK_AB R9, R114, R156 ;  /* 0x0000009c7209723e */ /* 0x010fca00000000ff */
[----:B------:R2:W-:Y:S02]  /*e1e0*/  MUFU.EX2 R112, R6 ;  /* 0x0000000600707308 */ /* 0x0005e40000000800 */
[----:B--2---:R-:W-:-:S06]  /*e1f0*/  FFMA.FTZ R6, R136, c[0x0][0x2d0], -R0 ;  /* 0x0000b40088067a23 */ /* 0x004fcc0000010800 */
[----:B------:R2:W4:Y:S02]  /*e200*/  MUFU.EX2 R113, R6 ;  /* 0x0000000600717308 */ /* 0x0005240000000800 */
[----:B--2---:R-:W-:Y:S01]  /*e210*/  FFMA.FTZ R6, R175, c[0x0][0x2d0], -R4 ;  /* 0x0000b400af067a23 */ /* 0x004fe20000010804 */
[----:B----4-:R-:W-:-:S05]  /*e220*/  F2FP.PACK_AB R11, R113, R112 ;  /* 0x00000070710b723e */ /* 0x010fca00000000ff */
[----:B------:R2:W4:Y:S02]  /*e230*/  MUFU.EX2 R111, R6 ;  /* 0x00000006006f7308 */ /* 0x0005240000000800 */
[C---:B------:R-:W-:Y:S08]  /*e240*/  HMMA.16816.F32 R124, R8.reuse, R26, R76 ;  /* 0x0000001a087c723c */ /* 0x040ff0000000184c */
[----:B---3--:R-:W-:Y:S01]  /*e250*/  HMMA.16816.F32 R140, R8, R22, R72 ;  /* 0x00000016088c723c */ /* 0x008fe20000001848 */
[----:B--2---:R-:W-:-:S04]  /*e260*/  FFMA.FTZ R6, R154, c[0x0][0x2d0], -R4 ;  /* 0x0000b4009a067a23 */ /* 0x004fc80000010804 */
[----:B------:R2:W-:Y:S03]  /*e270*/  MUFU.EX2 R81, R6 ;  /* 0x0000000600517308 */ /* 0x0005e60000000800 */
[C---:B------:R-:W-:Y:S08]  /*e280*/  HMMA.16816.F32 R104, R8.reuse, R24, R104 ;  /* 0x000000180868723c */ /* 0x040ff00000001868 */
[----:B-----5:R-:W-:Y:S01]  /*e290*/  HMMA.16816.F32 R88, R8, R16, R88 ;  /* 0x000000100858723c */ /* 0x020fe20000001858 */
[----:B--2---:R-:W-:-:S07]  /*e2a0*/  FFMA.FTZ R6, R155, c[0x0][0x2d0], -R4 ;  /* 0x0000b4009b067a23 */ /* 0x004fce0000010804 */
[C---:B------:R-:W-:Y:S01]  /*e2b0*/  HMMA.16816.F32 R68, R8.reuse, R18, R68 ;  /* 0x000000120844723c */ /* 0x040fe20000001844 */
[----:B------:R2:W-:Y:S07]  /*e2c0*/  MUFU.EX2 R80, R6 ;  /* 0x0000000600507308 */ /* 0x0005ee0000000800 */
[C---:B------:R-:W-:Y:S08]  /*e2d0*/  HMMA.16816.F32 R100, R8.reuse, R12, R100 ;  /* 0x0000000c0864723c */ /* 0x040ff00000001864 */
[----:B------:R-:W-:Y:S01]  /*e2e0*/  HMMA.16816.F32 R64, R8, R14, R64 ;  /* 0x0000000e0840723c */ /* 0x000fe20000001840 */
[----:B--2---:R-:W-:-:S02]  /*e2f0*/  FFMA.FTZ R6, R137, c[0x0][0x2d0], -R4 ;  /* 0x0000b40089067a23 */ /* 0x004fc40000010804 */
[----:B------:R-:W-:Y:S02]  /*e300*/  FFMA.FTZ R4, R181, c[0x0][0x2d0], -R4 ;  /* 0x0000b400b5047a23 */ /* 0x000fe40000010804 */
[----:B------:R2:W-:Y:S03]  /*e310*/  MUFU.EX2 R77, R6 ;  /* 0x00000006004d7308 */ /* 0x0005e60000000800 */
[----:B------:R-:W-:Y:S01]  /*e320*/  HMMA.16816.F32 R136, R8, R20, R96 ;  /* 0x000000140888723c */ /* 0x000fe20000001860 */
[----:B------:R-:W3:Y:S04]  /*e330*/  LDSM.16.MT88.4 R96, [R201+0x2000] ;  /* 0x00200000c960783b */ /* 0x000ee80000004200 */
[----:B------:R5:W-:Y:S02]  /*e340*/  MUFU.EX2 R74, R4 ;  /* 0x00000004004a7308 */ /* 0x000be40000000800 */
[----:B------:R-:W-:-:S02]  /*e350*/  F2FP.PACK_AB R8, R165, R167 ;  /* 0x000000a7a508723e */ /* 0x000fc400000000ff */
[----:B----4-:R-:W-:Y:S01]  /*e360*/  F2FP.PACK_AB R10, R111, R161 ;  /* 0x000000a16f0a723e */ /* 0x010fe200000000ff */
[----:B--2---:R-:W-:-:S04]  /*e370*/  FFMA.FTZ R6, R198, c[0x0][0x2d0], -R5 ;  /* 0x0000b400c6067a23 */ /* 0x004fc80000010805 */
[----:B------:R2:W-:Y:S01]  /*e380*/  MUFU.EX2 R76, R6 ;  /* 0x00000006004c7308 */ /* 0x0005e20000000800 */
[----:B-----5:R-:W-:-:S07]  /*e390*/  FFMA.FTZ R4, R195, c[0x0][0x2d0], -R3 ;  /* 0x0000b400c3047a23 */ /* 0x020fce0000010803 */
[----:B------:R4:W-:Y:S01]  /*e3a0*/  MUFU.EX2 R56, R4 ;  /* 0x0000000400387308 */ /* 0x0009e20000000800 */
[----:B--2---:R-:W-:-:S07]  /*e3b0*/  FFMA.FTZ R6, R217, c[0x0][0x2d0], -R5 ;  /* 0x0000b400d9067a23 */ /* 0x004fce0000010805 */
[----:B------:R2:W5:Y:S01]  /*e3c0*/  MUFU.EX2 R73, R6 ;  /* 0x0000000600497308 */ /* 0x0005620000000800 */
[----:B----4-:R-:W-:-:S07]  /*e3d0*/  FFMA.FTZ R4, R197, c[0x0][0x2d0], -R3 ;  /* 0x0000b400c5047a23 */ /* 0x010fce0000010803 */
[----:B------:R4:W1:Y:S01]  /*e3e0*/  MUFU.EX2 R58, R4 ;  /* 0x00000004003a7308 */ /* 0x0008620000000800 */
[----:B--2---:R-:W-:Y:S01]  /*e3f0*/  FFMA.FTZ R6, R150, c[0x0][0x2d0], -R5 ;  /* 0x0000b40096067a23 */ /* 0x004fe20000010805 */
[----:B-----5:R-:W-:-:S06]  /*e400*/  F2FP.PACK_AB R9, R73, R76 ;  /* 0x0000004c4909723e */ /* 0x020fcc00000000ff */
[----:B------:R2:W-:Y:S01]  /*e410*/  MUFU.EX2 R72, R6 ;  /* 0x0000000600487308 */ /* 0x0005e20000000800 */
[--C-:B----4-:R-:W-:Y:S02]  /*e420*/  FFMA.FTZ R4, R193, c[0x0][0x2d0], -R3.reuse ;  /* 0x0000b400c1047a23 */ /* 0x110fe40000010803 */
[----:B------:R-:W-:-:S05]  /*e430*/  FFMA.FTZ R3, R188, c[0x0][0x2d0], -R3 ;  /* 0x0000b400bc037a23 */ /* 0x000fca0000010803 */
[----:B------:R4:W-:Y:S01]  /*e440*/  MUFU.EX2 R57, R4 ;  /* 0x0000000400397308 */ /* 0x0009e20000000800 */
[----:B--2---:R-:W-:Y:S01]  /*e450*/  FFMA.FTZ R6, R152, c[0x0][0x2d0], -R5 ;  /* 0x0000b40098067a23 */ /* 0x004fe20000010805 */
[----:B-1----:R-:W-:-:S06]  /*e460*/  F2FP.PACK_AB R152, R58, R56 ;  /* 0x000000383a98723e */ /* 0x002fcc00000000ff */
[----:B------:R-:W1:Y:S01]  /*e470*/  MUFU.EX2 R59, R6 ;  /* 0x00000006003b7308 */ /* 0x000e620000000800 */
[----:B----4-:R-:W-:-:S04]  /*e480*/  FADD.FTZ R4, R241, R239 ;  /* 0x000000eff1047221 */ /* 0x010fc80000010000 */
[----:B------:R-:W-:Y:S01]  /*e490*/  FADD.FTZ R4, R243, R4 ;  /* 0x00000004f3047221 */ /* 0x000fe20000010000 */
[----:B-1----:R-:W-:-:S07]  /*e4a0*/  F2FP.PACK_AB R11, R59, R72 ;  /* 0x000000483b0b723e */ /* 0x002fce00000000ff */
[C---:B------:R-:W-:Y:S01]  /*e4b0*/  HMMA.16816.F32 R60, R8.reuse, R24, R60 ;  /* 0x00000018083c723c */ /* 0x040fe2000000183c */
[----:B------:R1:W2:Y:S07]  /*e4c0*/  MUFU.EX2 R25, R3 ;  /* 0x0000000300197308 */ /* 0x0002ae0000000800 */
[C---:B------:R-:W-:Y:S08]  /*e4d0*/  HMMA.16816.F32 R32, R8.reuse, R22, R32 ;  /* 0x000000160820723c */ /* 0x040ff00000001820 */
[----:B------:R-:W-:Y:S01]  /*e4e0*/  HMMA.16816.F32 R48, R8, R20, R48 ;  /* 0x000000140830723c */ /* 0x000fe20000001830 */
[----:B-1----:R-:W-:Y:S01]  /*e4f0*/  FFMA.FTZ R3, R187, c[0x0][0x2d0], -R0 ;  /* 0x0000b400bb037a23 */ /* 0x002fe20000010800 */
[----:B--2---:R-:W-:-:S03]  /*e500*/  F2FP.PACK_AB R154, R25, R57 ;  /* 0x00000039199a723e */ /* 0x004fc600000000ff */
[----:B------:R1:W-:Y:S03]  /*e510*/  MUFU.EX2 R24, R3 ;  /* 0x0000000300187308 */ /* 0x0003e60000000800 */
[C---:B------:R-:W-:Y:S08]  /*e520*/  HMMA.16816.F32 R44, R8.reuse, R12, R44 ;  /* 0x0000000c082c723c */ /* 0x040ff0000000182c */
[----:B------:R-:W-:Y:S01]  /*e530*/  HMMA.16816.F32 R52, R8, R26, R52 ;  /* 0x0000001a0834723c */ /* 0x000fe20000001834 */
[----:B-1----:R-:W-:-:S07]  /*e540*/  FFMA.FTZ R3, R189, c[0x0][0x2d0], -R0 ;  /* 0x0000b400bd037a23 */ /* 0x002fce0000010800 */
[C---:B------:R-:W-:Y:S01]  /*e550*/  HMMA.16816.F32 R40, R8.reuse, R16, R40 ;  /* 0x000000100828723c */ /* 0x040fe20000001828 */
[----:B------:R1:W2:Y:S07]  /*e560*/  MUFU.EX2 R22, R3 ;  /* 0x0000000300167308 */ /* 0x0002ae0000000800 */
[C---:B------:R-:W-:Y:S01]  /*e570*/  HMMA.16816.F32 R28, R8.reuse, R18, R28 ;  /* 0x00000012081c723c */ /* 0x040fe2000000181c */
[----:B------:R-:W4:Y:S07]  /*e580*/  LDSM.16.MT88.4 R16, [R203+0x2000] ;  /* 0x00200000cb10783b */ /* 0x000f2e0000004200 */
[----:B------:R-:W-:Y:S01]  /*e590*/  HMMA.16816.F32 R36, R8, R14, R36 ;  /* 0x0000000e0824723c */ /* 0x000fe20000001824 */
[--C-:B-1----:R-:W-:Y:S01]  /*e5a0*/  FFMA.FTZ R3, R194, c[0x0][0x2d0], -R0.reuse ;  /* 0x0000b400c2037a23 */ /* 0x102fe20000010800 */
[----:B--2---:R-:W-:Y:S01]  /*e5b0*/  F2FP.PACK_AB R153, R22, R24 ;  /* 0x000000181699723e */ /* 0x004fe200000000ff */
[----:B------:R-:W-:-:S02]  /*e5c0*/  FFMA.FTZ R0, R199, c[0x0][0x2d0], -R0 ;  /* 0x0000b400c7007a23 */ /* 0x000fc40000010800 */
[----:B------:R1:W-:Y:S08]  /*e5d0*/  MUFU.EX2 R21, R3 ;  /* 0x0000000300157308 */ /* 0x0003f00000000800 */
[----:B------:R2:W5:Y:S01]  /*e5e0*/  MUFU.EX2 R20, R0 ;  /* 0x0000000000147308 */ /* 0x0005620000000800 */
[----:B-1----:R-:W-:-:S04]  /*e5f0*/  FADD.FTZ R3, R242, R229 ;  /* 0x000000e5f2037221 */ /* 0x002fc80000010000 */
[----:B------:R-:W-:Y:S02]  /*e600*/  FADD.FTZ R6, R228, R3 ;  /* 0x00000003e4067221 */ /* 0x000fe40000010000 */
[----:B--2---:R-:W-:Y:S01]  /*e610*/  FFMA.FTZ R0, R216, c[0x0][0x2d0], -R5 ;  /* 0x0000b400d8007a23 */ /* 0x004fe20000010805 */
[----:B-----5:R-:W-:-:S03]  /*e620*/  F2FP.PACK_AB R155, R20, R21 ;  /* 0x00000015149b723e */ /* 0x020fc600000000ff */
[----:B------:R1:W-:Y:S04]  /*e630*/  MUFU.EX2 R12, R0 ;  /* 0x00000000000c7308 */ /* 0x0003e80000000800 */
[C---:B------:R-:W-:Y:S07]  /*e640*/  HMMA.16816.F32 R116, R152.reuse, R128, R104 ;  /* 0x000000809874723c */ /* 0x040fee0000001868 */
[----:B------:R-:W-:Y:S01]  /*e650*/  F2FP.PACK_AB R104, R80, R81 ;  /* 0x000000515068723e */ /* 0x000fe200000000ff */
[----:B------:R-:W-:Y:S01]  /*e660*/  HMMA.16816.F32 R124, R152, R130, R124 ;  /* 0x00000082987c723c */ /* 0x000fe2000000187c */
[----:B------:R-:W-:Y:S01]  /*e670*/  F2FP.PACK_AB R106, R74, R77 ;  /* 0x0000004d4a6a723e */ /* 0x000fe200000000ff */
[----:B-1----:R-:W-:-:S04]  /*e680*/  FFMA.FTZ R0, R218, c[0x0][0x2d0], -R5 ;  /* 0x0000b400da007a23 */ /* 0x002fc80000010805 */
[----:B------:R1:W2:Y:S02]  /*e690*/  MUFU.EX2 R9, R0 ;  /* 0x0000000000097308 */ /* 0x0002a40000000800 */
[C---:B------:R-:W-:Y:S08]  /*e6a0*/  HMMA.16816.F32 R136, R152.reuse, R144, R136 ;  /* 0x000000909888723c */ /* 0x040ff00000001888 */
[----:B------:R-:W-:Y:S01]  /*e6b0*/  HMMA.16816.F32 R140, R152, R146, R140 ;  /* 0x00000092988c723c */ /* 0x000fe2000000188c */
[----:B-1----:R-:W-:Y:S01]  /*e6c0*/  FFMA.FTZ R0, R219, c[0x0][0x2d0], -R5 ;  /* 0x0000b400db007a23 */ /* 0x002fe20000010805 */
[----:B--2---:R-:W-:-:S06]  /*e6d0*/  F2FP.PACK_AB R105, R9, R12 ;  /* 0x0000000c0969723e */ /* 0x004fcc00000000ff */
[C---:B---3--:R-:W-:Y:S01]  /*e6e0*/  HMMA.16816.F32 R88, R152.reuse, R96, R88 ;  /* 0x000000609858723c */ /* 0x048fe20000001858 */
        /* <DEDUP_REMOVED lines=95> */
.L_x_314:
[----:B------:R-:W-:Y:S04]  /*ece0*/  DEPBAR.LE SB0, 0x0 ;  /* 0x000080000000791a */ /* 0x000fe80000000000 */
[----:B------:R-:W-:Y:S01]  /*ecf0*/  WARPSYNC 0xffffffff ;  /* 0xffffffff00007948 */ /* 0x000fe20003800000 */
[----:B------:R-:W-:Y:S01]  /*ed00*/  BAR.SYNC.DEFER_BLOCKING 0x0 ;  /* 0x0000000000007b1d */ /* 0x000fe20000010000 */
[----:B------:R-:W-:Y:S01]  /*ed10*/  SHF.R.S32.HI R2, RZ, 0x1f, R216 ;  /* 0x0000001fff027819 */ /* 0x000fe200000114d8 */
[----:B------:R-:W-:Y:S01]  /*ed20*/  IMAD.WIDE.U32 R68, R216, c[0x0][0x208], RZ ;  /* 0x00008200d8447a25 */ /* 0x000fe200078e00ff */
[----:B------:R-:W-:Y:S02]  /*ed30*/  MOV R72, R248 ;  /* 0x000000f800487202 */ /* 0x000fe40000000f00 */
[----:B------:R-:W-:Y:S01]  /*ed40*/  MOV R73, R252 ;  /* 0x000000fc00497202 */ /* 0x000fe20000000f00 */
[----:B------:R-:W-:Y:S01]  /*ed50*/  IMAD R2, R2, c[0x0][0x208], RZ ;  /* 0x0000820002027a24 */ /* 0x000fe200078e02ff */
[----:B------:R-:W-:Y:S02]  /*ed60*/  MOV R110, c[0x0][0x208] ;  /* 0x00008200006e7a02 */ /* 0x000fe40000000f00 */
[----:B------:R-:W-:Y:S01]  /*ed70*/  MOV R74, 0x5 ;  /* 0x00000005004a7802 */ /* 0x000fe20000000f00 */
[----:B------:R-:W-:Y:S01]  /*ed80*/  IMAD R2, R216, c[0x0][0x20c], R2 ;  /* 0x00008300d8027a24 */ /* 0x000fe200078e0202 */
[----:B------:R-:W-:Y:S01]  /*ed90*/  SHF.L.U32 R190, R110, 0x5, RZ ;  /* 0x000000056ebe7819 */ /* 0x000fe200000006ff */
[----:B------:R-:W-:Y:S01]  /*eda0*/  IMAD.WIDE.U32 R72, R68, 0x50, R72 ;  /* 0x0000005044487825 */ /* 0x000fe200078e0048 */
[----:B------:R-:W-:Y:S02]  /*edb0*/  SHF.L.U64.HI R110, R110, R74, c[0x0][0x20c] ;  /* 0x000083006e6e7619 */ /* 0x000fe4000001024a */
[----:B------:R-:W-:Y:S02]  /*edc0*/  IADD3 R2, R69, R2, RZ ;  /* 0x0000000245027210 */ /* 0x000fe40007ffe0ff */
[----:B------:R-:W-:Y:S03]  /*edd0*/  LEA R112, P0, R72, c[0x0][0x1f8], 0x1 ;  /* 0x00007e0048707a11 */ /* 0x000fe600078008ff */
[----:B------:R-:W-:Y:S01]  /*ede0*/  IMAD R2, R2, 0x50, RZ ;  /* 0x0000005002027824 */ /* 0x000fe200078e02ff */
[----:B------:R-:W-:Y:S04]  /*edf0*/  LDSM.16.M88.4 R80, [R206] ;  /* 0x00000000ce50783b */ /* 0x000fe80000000200 */
[----:B------:R-:W-:Y:S04]  /*ee00*/  IADD3 R2, R73, R2, RZ ;  /* 0x0000000249027210 */ /* 0x000fe80007ffe0ff */
[----:B------:R-:W-:Y:S02]  /*ee10*/  LEA.HI.X R113, R72, c[0x0][0x1fc], R2, 0x1, P0 ;  /* 0x00007f0048717a11 */ /* 0x000fe400000f0c02 */
[----:B------:R-:W-:Y:S01]  /*ee20*/  IADD3 R108, P0, R112, R190, RZ ;  /* 0x000000be706c7210 */ /* 0x000fe20007f1e0ff */
[----:B------:R-:W1:Y:S03]  /*ee30*/  LDSM.16.M88.4 R16, [R115] ;  /* 0x000000007310783b */ /* 0x000e660000000200 */
[----:B------:R-:W-:Y:S02]  /*ee40*/  IADD3.X R109, R113, R110, RZ, P0, !PT ;  /* 0x0000006e716d7210 */ /* 0x000fe400007fe4ff */
[----:B------:R-:W-:Y:S03]  /*ee50*/  IADD3 R188, P3, R108, R190, RZ ;  /* 0x000000be6cbc7210 */ /* 0x000fe60007f7e0ff */
[----:B------:R-:W2:Y:S01]  /*ee60*/  LDSM.16.M88.4 R76, [R206+0x2000] ;  /* 0x00200000ce4c783b */ /* 0x000ea20000000200 */
[----:B------:R-:W-:Y:S07]  /*ee70*/  IADD3.X R189, R109, R110, RZ, P3, !PT ;  /* 0x0000006e6dbd7210 */ /* 0x000fee0001ffe4ff */
[----:B------:R-:W3:Y:S08]  /*ee80*/  LDSM.16.M88.4 R32, [R115+0x800] ;  /* 0x000800007320783b */ /* 0x000ef00000000200 */
[----:B------:R-:W4:Y:S08]  /*ee90*/  LDSM.16.M88.4 R48, [R115+0x1000] ;  /* 0x001000007330783b */ /* 0x000f300000000200 */
[----:B------:R-:W5:Y:S01]  /*eea0*/  LDSM.16.M88.4 R64, [R115+0x1800] ;  /* 0x001800007340783b */ /* 0x000f620000000200 */
[-C--:B-1----:R-:W-:Y:S07]  /*eeb0*/  HMMA.16816.F32 R4, R80, R16.reuse, RZ ;  /* 0x000000105004723c */ /* 0x082fee00000018ff */
[----:B------:R-:W1:Y:S01]  /*eec0*/  LDSM.16.M88.4 R156, [R115+0x2000] ;  /* 0x00200000739c783b */ /* 0x000e620000000200 */
[C---:B--2---:R-:W-:Y:S07]  /*eed0*/  HMMA.16816.F32 R8, R76.reuse, R16, RZ ;  /* 0x000000104c08723c */ /* 0x044fee00000018ff */
[----:B------:R-:W-:Y:S01]  /*eee0*/  LDSM.16.M88.4 R160, [R209] ;  /* 0x00000000d1a0783b */ /* 0x000fe20000000200 */
[-C--:B------:R-:W-:Y:S07]  /*eef0*/  HMMA.16816.F32 R12, R76, R18.reuse, RZ ;  /* 0x000000124c0c723c */ /* 0x080fee00000018ff */
[----:B------:R-:W2:Y:S01]  /*ef00*/  LDSM.16.M88.4 R164, [R210] ;  /* 0x00000000d2a4783b */ /* 0x000ea20000000200 */
[C---:B------:R-:W-:Y:S07]  /*ef10*/  HMMA.16816.F32 R16, R80.reuse, R18, RZ ;  /* 0x000000125010723c */ /* 0x040fee00000018ff */
[----:B------:R-:W1:Y:S01]  /*ef20*/  LDSM.16.M88.4 R168, [R209+0x2000] ;  /* 0x00200000d1a8783b */ /* 0x000e620000000200 */
[-C--:B---3--:R-:W-:Y:S07]  /*ef30*/  HMMA.16816.F32 R20, R80, R32.reuse, RZ ;  /* 0x000000205014723c */ /* 0x088fee00000018ff */
[----:B------:R-:W3:Y:S01]  /*ef40*/  LDSM.16.M88.4 R172, [R214] ;  /* 0x00000000d6ac783b */ /* 0x000ee20000000200 */
[C---:B------:R-:W-:Y:S07]  /*ef50*/  HMMA.16816.F32 R24, R76.reuse, R32, RZ ;  /* 0x000000204c18723c */ /* 0x040fee00000018ff */
[----:B------:R-:W1:Y:S01]  /*ef60*/  LDSM.16.M88.4 R176, [R213] ;  /* 0x00000000d5b0783b */ /* 0x000e620000000200 */
[-C--:B------:R-:W-:Y:S07]  /*ef70*/  HMMA.16816.F32 R28, R76, R34.reuse, RZ ;  /* 0x000000224c1c723c */ /* 0x080fee00000018ff */
[----:B------:R-:W1:Y:S01]  /*ef80*/  LDSM.16.M88.4 R180, [R212] ;  /* 0x00000000d4b4783b */ /* 0x000e620000000200 */
[C---:B------:R-:W-:Y:S07]  /*ef90*/  HMMA.16816.F32 R32, R80.reuse, R34, RZ ;  /* 0x000000225020723c */ /* 0x040fee00000018ff */
[----:B------:R-:W1:Y:S01]  /*efa0*/  LDSM.16.M88.4 R184, [R211] ;  /* 0x00000000d3b8783b */ /* 0x000e620000000200 */
[-C--:B----4-:R-:W-:Y:S07]  /*efb0*/  HMMA.16816.F32 R36, R80, R48.reuse, RZ ;  /* 0x000000305024723c */ /* 0x090fee00000018ff */
[----:B------:R-:W4:Y:S04]  /*efc0*/  LDL R217, [R1+0x8] ;  /* 0x0000080001d97983 */ /* 0x000f280000100800 */
[----:B------:R-:W-:Y:S01]  /*efd0*/  @!PT LDS RZ, [RZ] ;  /* 0x00000000fffff984 */ /* 0x000fe20000000800 */
[----:B------:R-:W-:Y:S01]  /*efe0*/  @!PT LDS RZ, [RZ] ;  /* 0x00000000fffff984 */ /* 0x000fe20000000800 */
[----:B------:R-:W-:Y:S01]  /*eff0*/  @!PT LDS RZ, [RZ] ;  /* 0x00000000fffff984 */ /* 0x000fe20000000800 */
[----:B------:R1:W-:Y:S01]  /*f000*/  LDGSTS.E.BYPASS.LTC128B.128 [R215+0x100], [R112.64], !P1 ;  /* 0x0010000070d77fae */ /* 0x0003e2000c901d48 */
[C---:B------:R-:W-:Y:S07]  /*f010*/  HMMA.16816.F32 R40, R76.reuse, R48, RZ ;  /* 0x000000304c28723c */ /* 0x040fee00000018ff */
[----:B------:R1:W-:Y:S01]  /*f020*/  LDGSTS.E.BYPASS.LTC128B.128 [R215+0x900], [R108.64], !P1 ;  /* 0x009000006cd77fae */ /* 0x0003e2000c901d48 */
[-C--:B------:R-:W-:Y:S07]  /*f030*/  HMMA.16816.F32 R44, R76, R50.reuse, RZ ;  /* 0x000000324c2c723c */ /* 0x080fee00000018ff */
[----:B------:R1:W-:Y:S01]  /*f040*/  LDGSTS.E.BYPASS.LTC128B.128 [R215+0x1100], [R188.64], !P1 ;  /* 0x01100000bcd77fae */ /* 0x0003e2000c901d48 */
[C---:B------:R-:W-:Y:S08]  /*f050*/  HMMA.16816.F32 R48, R80.reuse, R50, RZ ;  /* 0x000000325030723c */ /* 0x040ff000000018ff */
[-C--:B-----5:R-:W-:Y:S08]  /*f060*/  HMMA.16816.F32 R52, R80, R64.reuse, RZ ;  /* 0x000000405034723c */ /* 0x0a0ff000000018ff */
[C---:B------:R-:W-:Y:S08]  /*f070*/  HMMA.16816.F32 R56, R76.reuse, R64, RZ ;  /* 0x000000404c38723c */ /* 0x040ff000000018ff */
[-C--:B------:R-:W-:Y:S08]  /*f080*/  HMMA.16816.F32 R60, R76, R66.reuse, RZ ;  /* 0x000000424c3c723c */ /* 0x080ff000000018ff */
[C---:B------:R-:W-:Y:S08]  /*f090*/  HMMA.16816.F32 R64, R80.reuse, R66, RZ ;  /* 0x000000425040723c */ /* 0x040ff000000018ff */
[-C--:B-1----:R-:W-:Y:S08]  /*f0a0*/  HMMA.16816.F32 R68, R80, R156.reuse, RZ ;  /* 0x0000009c5044723c */ /* 0x082ff000000018ff */
[C---:B------:R-:W-:Y:S07]  /*f0b0*/  HMMA.16816.F32 R72, R76.reuse, R156, RZ ;  /* 0x0000009c4c48723c */ /* 0x040fee00000018ff */
[----:B------:R-:W-:Y:S01]  /*f0c0*/  IADD3 R156, P2, R188, R190, RZ ;  /* 0x000000bebc9c7210 */ /* 0x000fe20007f5e0ff */
[-C--:B------:R-:W-:Y:S04]  /*f0d0*/  HMMA.16816.F32 R76, R76, R158.reuse, RZ ;  /* 0x0000009e4c4c723c */ /* 0x080fe800000018ff */
[----:B------:R-:W-:Y:S02]  /*f0e0*/  IADD3.X R157, R189, R110, RZ, P2, !PT ;  /* 0x0000006ebd9d7210 */ /* 0x000fe400017fe4ff */
[----:B------:R-:W-:Y:S02]  /*f0f0*/  IADD3 R112, P0, R156, R190, RZ ;  /* 0x000000be9c707210 */ /* 0x000fe40007f1e0ff */
[----:B------:R-:W-:Y:S01]  /*f100*/  HMMA.16816.F32 R80, R80, R158, RZ ;  /* 0x0000009e5050723c */ /* 0x000fe200000018ff */
[----:B------:R1:W-:Y:S03]  /*f110*/  LDGSTS.E.BYPASS.LTC128B.128 [R215+0x1900], [R156.64], !P1 ;  /* 0x019000009cd77fae */ /* 0x0003e6000c901d48 */
[----:B------:R-:W-:Y:S02]  /*f120*/  IADD3.X R113, R157, R110, RZ, P0, !PT ;  /* 0x0000006e9d717210 */ /* 0x000fe400007fe4ff */
[C---:B------:R-:W-:Y:S02]  /*f130*/  ISETP.GT.AND P0, PT, R216.reuse, R247, PT ;  /* 0x000000f7d800720c */ /* 0x040fe40003f04270 */
[-C--:B--2---:R-:W-:Y:S01]  /*f140*/  HMMA.16816.F32 R4, R160, R164.reuse, R4 ;  /* 0x000000a4a004723c */ /* 0x084fe20000001804 */
[----:B------:R2:W-:Y:S04]  /*f150*/  LDGSTS.E.BYPASS.LTC128B.128 [R215+0x2100], [R112.64], !P1 ;  /* 0x0210000070d77fae */ /* 0x0005e8000c901d48 */
[----:B------:R-:W-:Y:S03]  /*f160*/  IADD3 R216, R216, -0x1, RZ ;  /* 0xffffffffd8d87810 */ /* 0x000fe60007ffe0ff */
[C---:B------:R-:W-:Y:S01]  /*f170*/  HMMA.16816.F32 R8, R168.reuse, R164, R8 ;  /* 0x000000a4a808723c */ /* 0x040fe20000001808 */
[----:B------:R-:W-:Y:S07]  /*f180*/  LDSM.16.M88.4 R188, [R205] ;  /* 0x00000000cdbc783b */ /* 0x000fee0000000200 */
[-C--:B------:R-:W-:Y:S01]  /*f190*/  HMMA.16816.F32 R12, R168, R166.reuse, R12 ;  /* 0x000000a6a80c723c */ /* 0x080fe2000000180c */
[----:B------:R-:W0:Y:S07]  /*f1a0*/  LDGDEPBAR ;  /* 0x00000000000079af */ /* 0x000e2e0000000000 */
[C---:B------:R-:W-:Y:S01]  /*f1b0*/  HMMA.16816.F32 R16, R160.reuse, R166, R16 ;  /* 0x000000a6a010723c */ /* 0x040fe20000001810 */
[----:B-1----:R-:W1:Y:S07]  /*f1c0*/  LDSM.16.M88.4 R156, [R207] ;  /* 0x00000000cf9c783b */ /* 0x002e6e0000000200 */
[-C--:B---3--:R-:W-:Y:S01]  /*f1d0*/  HMMA.16816.F32 R20, R160, R172.reuse, R20 ;  /* 0x000000aca014723c */ /* 0x088fe20000001814 */
[----:B------:R-:W3:Y:S07]  /*f1e0*/  LDSM.16.M88.4 R192, [R207+0x2000] ;  /* 0x00200000cfc0783b */ /* 0x000eee0000000200 */
[C---:B------:R-:W-:Y:S01]  /*f1f0*/  HMMA.16816.F32 R24, R168.reuse, R172, R24 ;  /* 0x000000aca818723c */ /* 0x040fe20000001818 */
[----:B------:R-:W5:Y:S07]  /*f200*/  LDSM.16.M88.4 R196, [R205+0x800] ;  /* 0x00080000cdc4783b */ /* 0x000f6e0000000200 */
[-C--:B------:R-:W-:Y:S01]  /*f210*/  HMMA.16816.F32 R28, R168, R174.reuse, R28 ;  /* 0x000000aea81c723c */ /* 0x080fe2000000181c */
[----:B------:R-:W1:Y:S07]  /*f220*/  LDSM.16.M88.4 R164, [R205+0x1000] ;  /* 0x00100000cda4783b */ /* 0x000e6e0000000200 */
[C---:B------:R-:W-:Y:S01]  /*f230*/  HMMA.16816.F32 R32, R160.reuse, R174, R32 ;  /* 0x000000aea020723c */ /* 0x040fe20000001820 */
[----:B------:R-:W-:Y:S07]  /*f240*/  LDSM.16.M88.4 R172, [R208] ;  /* 0x00000000d0ac783b */ /* 0x000fee0000000200 */
[-C--:B------:R-:W-:Y:S08]  /*f250*/  HMMA.16816.F32 R36, R160, R176.reuse, R36 ;  /* 0x000000b0a024723c */ /* 0x080ff00000001824 */
[C---:B------:R-:W-:Y:S08]  /*f260*/  HMMA.16816.F32 R40, R168.reuse, R176, R40 ;  /* 0x000000b0a828723c */ /* 0x040ff00000001828 */
        /* <DEDUP_REMOVED lines=13> */
[----:B------:R-:W2:Y:S07]  /*f340*/  LDSM.16.M88.4 R160, [R205+0x1800] ;  /* 0x00180000cda0783b */ /* 0x000eae0000000200 */
[-C--:B-1----:R-:W-:Y:S01]  /*f350*/  HMMA.16816.F32 R4, R156, R188.reuse, R4 ;  /* 0x000000bc9c04723c */ /* 0x082fe20000001804 */
[----:B------:R-:W1:Y:S07]  /*f360*/  LDSM.16.M88.4 R184, [R202+0x800] ;  /* 0x00080000cab8783b */ /* 0x000e6e0000000200 */
[C---:B---3--:R-:W-:Y:S08]  /*f370*/  HMMA.16816.F32 R8, R192.reuse, R188, R8 ;  /* 0x000000bcc008723c */ /* 0x048ff00000001808 */
[-C--:B------:R-:W-:Y:S08]  /*f380*/  HMMA.16816.F32 R12, R192, R190.reuse, R12 ;  /* 0x000000bec00c723c */ /* 0x080ff0000000180c */
[C---:B------:R-:W-:Y:S01]  /*f390*/  HMMA.16816.F32 R16, R156.reuse, R190, R16 ;  /* 0x000000be9c10723c */ /* 0x040fe20000001810 */
[----:B------:R-:W3:Y:S07]  /*f3a0*/  LDSM.16.M88.4 R188, [R202+0x1000] ;  /* 0x00100000cabc783b */ /* 0x000eee0000000200 */
[-C--:B-----5:R-:W-:Y:S08]  /*f3b0*/  HMMA.16816.F32 R20, R156, R196.reuse, R20 ;  /* 0x000000c49c14723c */ /* 0x0a0ff00000001814 */
[C---:B------:R-:W-:Y:S08]  /*f3c0*/  HMMA.16816.F32 R24, R192.reuse, R196, R24 ;  /* 0x000000c4c018723c */ /* 0x040ff00000001818 */
[-C--:B------:R-:W-:Y:S08]  /*f3d0*/  HMMA.16816.F32 R28, R192, R198.reuse, R28 ;  /* 0x000000c6c01c723c */ /* 0x080ff0000000181c */
[C---:B------:R-:W-:Y:S01]  /*f3e0*/  HMMA.16816.F32 R32, R156.reuse, R198, R32 ;  /* 0x000000c69c20723c */ /* 0x040fe20000001820 */
[----:B------:R-:W5:Y:S07]  /*f3f0*/  LDSM.16.M88.4 R196, [R202+0x1800] ;  /* 0x00180000cac4783b */ /* 0x000f6e0000000200 */
[-C--:B------:R-:W-:Y:S08]  /*f400*/  HMMA.16816.F32 R36, R156, R164.reuse, R36 ;  /* 0x000000a49c24723c */ /* 0x080ff00000001824 */
[C---:B------:R-:W-:Y:S08]  /*f410*/  HMMA.16816.F32 R40, R192.reuse, R164, R40 ;  /* 0x000000a4c028723c */ /* 0x040ff00000001828 */
[-C--:B------:R-:W-:Y:S08]  /*f420*/  HMMA.16816.F32 R44, R192, R166.reuse, R44 ;  /* 0x000000a6c02c723c */ /* 0x080ff0000000182c */
[C---:B------:R-:W-:Y:S08]  /*f430*/  HMMA.16816.F32 R48, R156.reuse, R166, R48 ;  /* 0x000000a69c30723c */ /* 0x040ff00000001830 */
[-C--:B--2---:R-:W-:Y:S08]  /*f440*/  HMMA.16816.F32 R52, R156, R160.reuse, R52 ;  /* 0x000000a09c34723c */ /* 0x084ff00000001834 */
[C---:B------:R-:W-:Y:S08]  /*f450*/  HMMA.16816.F32 R56, R192.reuse, R160, R56 ;  /* 0x000000a0c038723c */ /* 0x040ff00000001838 */
[-C--:B------:R-:W-:Y:S08]  /*f460*/  HMMA.16816.F32 R60, R192, R162.reuse, R60 ;  /* 0x000000a2c03c723c */ /* 0x080ff0000000183c */
[C---:B------:R-:W-:Y:S08]  /*f470*/  HMMA.16816.F32 R64, R156.reuse, R162, R64 ;  /* 0x000000a29c40723c */ /* 0x040ff00000001840 */
[-C--:B------:R-:W-:Y:S08]  /*f480*/  HMMA.16816.F32 R68, R156, R168.reuse, R68 ;  /* 0x000000a89c44723c */ /* 0x080ff00000001844 */
[C---:B------:R-:W-:Y:S08]  /*f490*/  HMMA.16816.F32 R72, R192.reuse, R168, R72 ;  /* 0x000000a8c048723c */ /* 0x040ff00000001848 */
[-C--:B------:R-:W-:Y:S08]  /*f4a0*/  HMMA.16816.F32 R76, R192, R170.reuse, R76 ;  /* 0x000000aac04c723c */ /* 0x080ff0000000184c */
[----:B------:R-:W-:Y:S01]  /*f4b0*/  HMMA.16816.F32 R80, R156, R170, R80 ;  /* 0x000000aa9c50723c */ /* 0x000fe20000001850 */
[----:B------:R-:W2:Y:S01]  /*f4c0*/  LDSM.16.M88.4 R156, [R202+0x2000] ;  /* 0x00200000ca9c783b */ /* 0x000ea20000000200 */
[----:B------:R-:W-:Y:S06]  /*f4d0*/  DEPBAR.LE SB0, 0x0 ;  /* 0x000080000000791a */ /* 0x000fec0000000000 */
[-C--:B------:R-:W-:Y:S01]  /*f4e0*/  HMMA.16816.F32 R4, R172, R176.reuse, R4 ;  /* 0x000000b0ac04723c */ /* 0x080fe20000001804 */
[----:B------:R-:W-:Y:S07]  /*f4f0*/  BAR.SYNC.DEFER_BLOCKING 0x0 ;  /* 0x0000000000007b1d */ /* 0x000fee0000010000 */
[C---:B------:R-:W-:Y:S08]  /*f500*/  HMMA.16816.F32 R8, R180.reuse, R176, R8 ;  /* 0x000000b0b408723c */ /* 0x040ff00000001808 */
[-C--:B------:R-:W-:Y:S08]  /*f510*/  HMMA.16816.F32 R12, R180, R178.reuse, R12 ;  /* 0x000000b2b40c723c */ /* 0x080ff0000000180c */
[C---:B------:R-:W-:Y:S04]  /*f520*/  HMMA.16816.F32 R16, R172.reuse, R178, R16 ;  /* 0x000000b2ac10723c */ /* 0x040fe80000001810 */
[----:B------:R-:W-:Y:S02]  /*f530*/  FMNMX.FTZ R2, R4, R0, !PT ;  /* 0x0000000004027209 */ /* 0x000fe40007810000 */
[----:B------:R-:W-:Y:S02]  /*f540*/  FMNMX.FTZ R108, R6, R3, !PT ;  /* 0x00000003066c7209 */ /* 0x000fe40007810000 */
[-C--:B-1----:R-:W-:Y:S04]  /*f550*/  HMMA.16816.F32 R20, R172, R184.reuse, R20 ;  /* 0x000000b8ac14723c */ /* 0x082fe80000001814 */
        /* <DEDUP_REMOVED lines=10> */
[-C--:B---3--:R-:W-:Y:S04]  /*f600*/  HMMA.16816.F32 R36, R172, R188.reuse, R36 ;  /* 0x000000bcac24723c */ /* 0x088fe80000001824 */
        /* <DEDUP_REMOVED lines=23> */
[-C--:B--2---:R-:W-:Y:S04]  /*f780*/  HMMA.16816.F32 R68, R172, R156.reuse, R68 ;  /* 0x0000009cac44723c */ /* 0x084fe80000001844 */
        /* <DEDUP_REMOVED lines=46> */
[----:B-1----:R-:W-:Y:S02]  /*fa70*/  FMNMX.FTZ R2, R2, R156, !PT ;  /* 0x0000009c02027209 */ /* 0x002fe40007810000 */
[----:B------:R-:W-:Y:S02]  /*fa80*/  FMNMX.FTZ R110, R31, R110, !PT ;  /* 0x0000006e1f6e7209 */ /* 0x000fe40007810000 */
[----:B------:R-:W-:Y:S02]  /*fa90*/  FMNMX.FTZ R108, R83, R108, !PT ;  /* 0x0000006c536c7209 */ /* 0x000fe40007810000 */
[----:B------:R-:W-:Y:S01]  /*faa0*/  FMNMX.FTZ R110, R42, R110, !PT ;  /* 0x0000006e2a6e7209 */ /* 0x000fe20007810000 */
[----:B------:R-:W1:Y:S03]  /*fab0*/  SHFL.BFLY PT, R157, R2, 0x1, 0x1f ;  /* 0x0c201f00029d7f89 */ /* 0x000e6600000e0000 */
[----:B------:R-:W-:Y:S04]  /*fac0*/  FMNMX.FTZ R110, R43, R110, !PT ;  /* 0x0000006e2b6e7209 */ /* 0x000fe80007810000 */
[----:B------:R-:W-:Y:S01]  /*fad0*/  FMNMX.FTZ R110, R46, R110, !PT ;  /* 0x0000006e2e6e7209 */ /* 0x000fe20007810000 */
[----:B------:R-:W3:Y:S03]  /*fae0*/  SHFL.BFLY PT, R113, R108, 0x2, 0x1f ;  /* 0x0c401f006c717f89 */ /* 0x000ee600000e0000 */
        /* <DEDUP_REMOVED lines=8> */
[----:B------:R-:W-:Y:S01]  /*fb70*/  FADD.FTZ R0, -R110, R0 ;  /* 0x000000006e007221 */ /* 0x000fe20000010100 */
[----:B---3--:R-:W-:Y:S01]  /*fb80*/  FMNMX.FTZ R108, R108, R113, !PT ;  /* 0x000000716c6c7209 */ /* 0x008fe20007810000 */
[----:B------:R-:W-:Y:S01]  /*fb90*/  FMUL.FTZ R161, R110, c[0x0][0x2d0] ;  /* 0x0000b4006ea17a20 */ /* 0x000fe20000410000 */
        /* <DEDUP_REMOVED lines=8> */
[--C-:B------:R-:W-:Y:S02]  /*fc20*/  FFMA.FTZ R53, R53, c[0x0][0x2d0], -R161.reuse ;  /* 0x0000b40035357a23 */ /* 0x100fe400000108a1 */
[----:B------:R-:W-:Y:S01]  /*fc30*/  FFMA.FTZ R37, R37, c[0x0][0x2d0], -R161 ;  /* 0x0000b40025257a23 */ /* 0x000fe200000108a1 */
        /* <DEDUP_REMOVED lines=15> */
[----:B------:R2:W5:Y:S01]  /*fd30*/  MUFU.EX2 R112, R2 ;  /* 0x0000000200707308 */ /* 0x0005620000000800 */
[--C-:B------:R-:W-:Y:S02]  /*fd40*/  FFMA.FTZ R38, R38, c[0x0][0x2d0], -R160.reuse ;  /* 0x0000b40026267a23 */ /* 0x100fe400000108a0 */
[----:B------:R-:W-:Y:S02]  /*fd50*/  FFMA.FTZ R39, R39, c[0x0][0x2d0], -R160 ;  /* 0x0000b40027277a23 */ /* 0x000fe400000108a0 */
[--C-:B------:R-:W-:Y:S02]  /*fd60*/  FFMA.FTZ R41, R41, c[0x0][0x2d0], -R162.reuse ;  /* 0x0000b40029297a23 */ /* 0x100fe400000108a2 */
[--C-:B------:R-:W-:Y:S02]  /*fd70*/  FFMA.FTZ R45, R45, c[0x0][0x2d0], -R162.reuse ;  /* 0x0000b4002d2d7a23 */ /* 0x100fe400000108a2 */
[C---:B------:R-:W-:Y:S01]  /*fd80*/  FMUL.FTZ R96, R113.reuse, R96 ;  /* 0x0000006071607220 */ /* 0x040fe20000410000 */
[----:B------:R4:W-:Y:S01]  /*fd90*/  MUFU.EX2 R194, R38 ;  /* 0x0000002600c27308 */ /* 0x0009e20000000800 */
[----:B------:R-:W-:Y:S01]  /*fda0*/  FMUL.FTZ R97, R113, R97 ;  /* 0x0000006171617220 */ /* 0x000fe20000410000 */
[----:B-1----:R-:W-:Y:S01]  /*fdb0*/  FMNMX.FTZ R0, R0, R3, !PT ;  /* 0x0000000300007209 */ /* 0x002fe20007810000 */
[----:B------:R-:W-:Y:S02]  /*fdc0*/  FFMA.FTZ R3, R17, c[0x0][0x2d0], -R161 ;  /* 0x0000b40011037a23 */ /* 0x000fe400000108a1 */
[C---:B------:R-:W-:Y:S02]  /*fdd0*/  FMUL.FTZ R17, R113.reuse, R129 ;  /* 0x0000008171117220 */ /* 0x040fe40000410000 */
[C---:B---3--:R-:W-:Y:S02]  /*fde0*/  FMUL.FTZ R37, R113.reuse, R149 ;  /* 0x0000009571257220 */ /* 0x048fe40000410000 */
[----:B------:R-:W-:Y:S01]  /*fdf0*/  FFMA.FTZ R40, R40, c[0x0][0x2d0], -R162 ;  /* 0x0000b40028287a23 */ /* 0x000fe200000108a2 */
[----:B------:R1:W-:Y:S01]  /*fe00*/  MUFU.EX2 R239, R3 ;  /* 0x0000000300ef7308 */ /* 0x0003e20000000800 */
[C---:B------:R-:W-:Y:S02]  /*fe10*/  FMUL.FTZ R104, R113.reuse, R104 ;  /* 0x0000006871687220 */ /* 0x040fe40000410000 */
[----:B------:R-:W-:Y:S02]  /*fe20*/  FMUL.FTZ R105, R113, R105 ;  /* 0x0000006971697220 */ /* 0x000fe40000410000 */
[----:B--2---:R-:W-:Y:S02]  /*fe30*/  FADD.FTZ R2, -R108, R111 ;  /* 0x0000006f6c027221 */ /* 0x004fe40000010100 */
[----:B-----5:R-:W-:Y:S02]  /*fe40*/  FMUL.FTZ R86, R112, R86 ;  /* 0x0000005670567220 */ /* 0x020fe40000410000 */
[----:B------:R-:W-:Y:S01]  /*fe50*/  FMUL.FTZ R2, R2, c[0x0][0x2d0] ;  /* 0x0000b40002027a20 */ /* 0x000fe20000410000 */
[----:B------:R2:W-:Y:S01]  /*fe60*/  MUFU.EX2 R193, R39 ;  /* 0x0000002700c17308 */ /* 0x0005e20000000800 */
[C---:B------:R-:W-:Y:S02]  /*fe70*/  FMUL.FTZ R87, R112.reuse, R87 ;  /* 0x0000005770577220 */ /* 0x040fe40000410000 */
[C---:B------:R-:W-:Y:S02]  /*fe80*/  FMUL.FTZ R98, R112.reuse, R98 ;  /* 0x0000006270627220 */ /* 0x040fe40000410000 */
[C---:B------:R-:W-:Y:S02]  /*fe90*/  FMUL.FTZ R99, R112.reuse, R99 ;  /* 0x0000006370637220 */ /* 0x040fe40000410000 */
[C---:B----4-:R-:W-:Y:S02]  /*fea0*/  FMUL.FTZ R38, R112.reuse, R150 ;  /* 0x0000009670267220 */ /* 0x050fe40000410000 */
[----:B------:R-:W-:Y:S01]  /*feb0*/  FMUL.FTZ R106, R112, R106 ;  /* 0x0000006a706a7220 */ /* 0x000fe20000410000 */
[----:B------:R3:W4:Y:S01]  /*fec0*/  MUFU.EX2 R111, R2 ;  /* 0x00000002006f7308 */ /* 0x0007220000000800 */
[--C-:B------:R-:W-:Y:S02]  /*fed0*/  FFMA.FTZ R50, R50, c[0x0][0x2d0], -R160.reuse ;  /* 0x0000b40032327a23 */ /* 0x100fe400000108a0 */
[--C-:B------:R-:W-:Y:S02]  /*fee0*/  FFMA.FTZ R51, R51, c[0x0][0x2d0], -R160.reuse ;  /* 0x0000b40033337a23 */ /* 0x100fe400000108a0 */
[--C-:B-1----:R-:W-:Y:S02]  /*fef0*/  FFMA.FTZ R3, R6, c[0x0][0x2d0], -R160.reuse ;  /* 0x0000b40006037a23 */ /* 0x102fe400000108a0 */
[C---:B------:R-:W-:Y:S03]  /*ff00*/  FMUL.FTZ R107, R112.reuse, R107 ;  /* 0x0000006b706b7220 */ /* 0x040fe60000410000 */
[----:B------:R1:W-:Y:S01]  /*ff10*/  MUFU.EX2 R232, R3 ;  /* 0x0000000300e87308 */ /* 0x0003e20000000800 */
[----:B--2---:R-:W-:Y:S09]  /*ff20*/  FMUL.FTZ R39, R112, R151 ;  /* 0x0000009770277220 */ /* 0x004ff20000410000 */
[----:B------:R-:W-:Y:S01]  /*ff30*/  MUFU.EX2 R192, R50 ;  /* 0x0000003200c07308 */ /* 0x000fe20000000800 */
[--C-:B---3--:R-:W-:Y:S02]  /*ff40*/  FFMA.FTZ R2, R5, c[0x0][0x2d0], -R161.reuse ;  /* 0x0000b40005027a23 */ /* 0x108fe400000108a1 */
[--C-:B------:R-:W-:Y:S02]  /*ff50*/  FFMA.FTZ R5, R20, c[0x0][0x2d0], -R161.reuse ;  /* 0x0000b40014057a23 */ /* 0x100fe400000108a1 */
[C---:B----4-:R-:W-:Y:S05]  /*ff60*/  FMUL.FTZ R88, R111.reuse, R88 ;  /* 0x000000586f587220 */ /* 0x050fea0000410000 */
[----:B------:R2:W-:Y:S01]  /*ff70*/  MUFU.EX2 R238, R2 ;  /* 0x0000000200ee7308 */ /* 0x0005e20000000800 */
[C---:B------:R-:W-:Y:S02]  /*ff80*/  FMUL.FTZ R89, R111.reuse, R89 ;  /* 0x000000596f597220 */ /* 0x040fe40000410000 */
[----:B------:R-:W-:Y:S02]  /*ff90*/  FMUL.FTZ R92, R111, R92 ;  /* 0x0000005c6f5c7220 */ /* 0x000fe40000410000 */
[--C-:B-1----:R-:W-:Y:S02]  /*ffa0*/  FFMA.FTZ R3, R7, c[0x0][0x2d0], -R160.reuse ;  /* 0x0000b40007037a23 */ /* 0x102fe400000108a0 */
[--C-:B------:R-:W-:Y:S02]  /*ffb0*/  FFMA.FTZ R7, R21, c[0x0][0x2d0], -R161.reuse ;  /* 0x0000b40015077a23 */ /* 0x100fe400000108a1 */
[C---:B------:R-:W-:Y:S01]  /*ffc0*/  FMUL.FTZ R93, R111.reuse, R93 ;  /* 0x0000005d6f5d7220 */ /* 0x040fe20000410000 */
[----:B------:R1:W-:Y:S01]  /*ffd0*/  MUFU.EX2 R233, R3 ;  /* 0x0000000300e97308 */ /* 0x0003e20000000800 */
[C---:B------:R-:W-:Y:S02]  /*ffe0*/  FMUL.FTZ R100, R111.reuse, R100 ;  /* 0x000000646f647220 */ /* 0x040fe40000410000 */
[----:B------:R-:W-:Y:S07]  /*fff0*/  FMUL.FTZ R101, R111, R101 ;  /* 0x000000656f657220 */ /* 0x000fee0000410000 */
[----:B------:R-:W-:Y:S01]  /*10000*/  MUFU.EX2 R229, R5 ;  /* 0x0000000500e57308 */ /* 0x000fe20000000800 */
[--C-:B--2---:R-:W-:Y:S09]  /*10010*/  FFMA.FTZ R2, R16, c[0x0][0x2d0], -R161.reuse ;  /* 0x0000b40010027a23 */ /* 0x104ff200000108a1 */
[----:B------:R2:W-:Y:S01]  /*10020*/  MUFU.EX2 R237, R2 ;  /* 0x0000000200ed7308 */ /* 0x0005e20000000800 */
[----:B-1----:R-:W-:Y:S02]  /*10030*/  FFMA.FTZ R3, R18, c[0x0][0x2d0], -R160 ;  /* 0x0000b40012037a23 */ /* 0x002fe400000108a0 */
[----:B------:R-:W-:Y:S07]  /*10040*/  FMUL.FTZ R18, R112, R130 ;  /* 0x0000008270127220 */ /* 0x000fee0000410000 */
[----:B------:R1:W-:Y:S10]  /*10050*/  MUFU.EX2 R234, R3 ;  /* 0x0000000300ea7308 */ /* 0x0003f40000000800 */
[----:B------:R3:W-:Y:S01]  /*10060*/  MUFU.EX2 R228, R7 ;  /* 0x0000000700e47308 */ /* 0x0007e20000000800 */
[----:B--2---:R-:W2:Y:S09]  /*10070*/  SHFL.BFLY PT, R2, R0, 0x1, 0x1f ;  /* 0x0c201f0000027f89 */ /* 0x004eb200000e0000 */
[----:B------:R-:W-:Y:S01]  /*10080*/  MUFU.EX2 R191, R51 ;  /* 0x0000003300bf7308 */ /* 0x000fe20000000800 */
[----:B-1----:R-:W-:Y:S09]  /*10090*/  FFMA.FTZ R3, R8, c[0x0][0x2d0], -R162 ;  /* 0x0000b40008037a23 */ /* 0x002ff200000108a2 */
[----:B------:R1:W-:Y:S01]  /*100a0*/  MUFU.EX2 R226, R3 ;  /* 0x0000000300e27308 */ /* 0x0003e20000000800 */
[----:B---3--:R-:W-:Y:S02]  /*100b0*/  @P0 MOV R7, R217 ;  /* 0x000000d900070202 */ /* 0x008fe40000000f00 */
[----:B--2---:R-:W-:Y:S01]  /*100c0*/  FMNMX.FTZ R2, R0, R2, !PT ;  /* 0x0000000200027209 */ /* 0x004fe20007810000 */
[----:B------:R-:W-:Y:S06]  /*100d0*/  FFMA.FTZ R0, R19, c[0x0][0x2d0], -R160 ;  /* 0x0000b40013007a23 */ /* 0x000fec00000108a0 */
[----:B------:R2:W-:Y:S01]  /*100e0*/  MUFU.EX2 R190, R40 ;  /* 0x0000002800be7308 */ /* 0x0005e20000000800 */
[----:B------:R-:W-:Y:S09]  /*100f0*/  FMUL.FTZ R19, R112, R131 ;  /* 0x0000008370137220 */ /* 0x000ff20000410000 */
[----:B------:R3:W-:Y:S01]  /*10100*/  MUFU.EX2 R235, R0 ;  /* 0x0000000000eb7308 */ /* 0x0007e20000000800 */
[--C-:B-1----:R-:W-:Y:S02]  /*10110*/  FFMA.FTZ R3, R9, c[0x0][0x2d0], -R162.reuse ;  /* 0x0000b40009037a23 */ /* 0x102fe400000108a2 */
[----:B------:R-:W-:Y:S02]  /*10120*/  FFMA.FTZ R9, R33, c[0x0][0x2d0], -R161 ;  /* 0x0000b40021097a23 */ /* 0x000fe400000108a1 */
[----:B------:R-:W-:Y:S05]  /*10130*/  FMUL.FTZ R33, R113, R145 ;  /* 0x0000009171217220 */ /* 0x000fea0000410000 */
[----:B------:R1:W-:Y:S01]  /*10140*/  MUFU.EX2 R227, R3 ;  /* 0x0000000300e37308 */ /* 0x0003e20000000800 */
[----:B--2---:R-:W-:Y:S09]  /*10150*/  FFMA.FTZ R40, R44, c[0x0][0x2d0], -R162 ;  /* 0x0000b4002c287a23 */ /* 0x004ff200000108a2 */
[----:B------:R2:W-:Y:S01]  /*10160*/  MUFU.EX2 R224, R9 ;  /* 0x0000000900e07308 */ /* 0x0005e20000000800 */
[----:B---3--:R-:W-:Y:S04]  /*10170*/  FADD.FTZ R0, -R2, R114 ;  /* 0x0000007202007221 */ /* 0x008fe80000010100 */
[----:B------:R-:W-:Y:S05]  /*10180*/  FMUL.FTZ R0, R0, c[0x0][0x2d0] ;  /* 0x0000b40000007a20 */ /* 0x000fea0000410000 */
[----:B------:R-:W-:Y:S01]  /*10190*/  MUFU.EX2 R189, R41 ;  /* 0x0000002900bd7308 */ /* 0x000fe20000000800 */
[--C-:B-1----:R-:W-:Y:S09]  /*101a0*/  FFMA.FTZ R3, R12, c[0x0][0x2d0], -R162.reuse ;  /* 0x0000b4000c037a23 */ /* 0x102ff200000108a2 */
[----:B------:R1:W-:Y:S01]  /*101b0*/  MUFU.EX2 R230, R3 ;  /* 0x0000000300e67308 */ /* 0x0003e20000000800 */
[----:B--2---:R-:W-:Y:S09]  /*101c0*/  @P0 MOV R9, c[0x0][0x1e4] ;  /* 0x0000790000090a02 */ /* 0x004ff20000000f00 */
[----:B------:R-:W2:Y:S10]  /*101d0*/  MUFU.EX2 R0, R0 ;  /* 0x0000000000007308 */ /* 0x000eb40000000800 */
        /* <DEDUP_REMOVED lines=13> */
[----:B------:R-:W-:Y:S01]  /*102b0*/  MUFU.EX2 R186, R53 ;  /* 0x0000003500ba7308 */ /* 0x000fe20000000800 */
[----:B-1----:R-:W-:Y:S04]  /*102c0*/  FMUL.FTZ R3, R2, c[0x0][0x2d0] ;  /* 0x0000b40002037a20 */ /* 0x002fe80000410000 */
[--C-:B------:R-:W-:Y:S02]  /*102d0*/  FFMA.FTZ R4, R10, c[0x0][0x2d0], -R3.reuse ;  /* 0x0000b4000a047a23 */ /* 0x100fe40000010803 */
[--C-:B------:R-:W-:Y:S03]  /*102e0*/  FFMA.FTZ R16, R26, c[0x0][0x2d0], -R3.reuse ;  /* 0x0000b4001a107a23 */ /* 0x100fe60000010803 */
[----:B------:R-:W-:Y:S01]  /*102f0*/  MUFU.EX2 R185, R54 ;  /* 0x0000003600b97308 */ /* 0x000fe20000000800 */
[--C-:B------:R-:W-:Y:S02]  /*10300*/  FFMA.FTZ R31, R31, c[0x0][0x2d0], -R3.reuse ;  /* 0x0000b4001f1f7a23 */ /* 0x100fe40000010803 */
[----:B------:R-:W-:Y:S02]  /*10310*/  FMUL.FTZ R26, R0, R138 ;  /* 0x0000008a001a7220 */ /* 0x000fe40000410000 */
[--C-:B------:R-:W-:Y:S02]  /*10320*/  FFMA.FTZ R42, R42, c[0x0][0x2d0], -R3.reuse ;  /* 0x0000b4002a2a7a23 */ /* 0x100fe40000010803 */
[--C-:B------:R-:W-:Y:S02]  /*10330*/  FFMA.FTZ R43, R43, c[0x0][0x2d0], -R3.reuse ;  /* 0x0000b4002b2b7a23 */ /* 0x100fe40000010803 */
[--C-:B------:R-:W-:Y:S01]  /*10340*/  FFMA.FTZ R46, R46, c[0x0][0x2d0], -R3.reuse ;  /* 0x0000b4002e2e7a23 */ /* 0x100fe20000010803 */
[----:B------:R1:W-:Y:S01]  /*10350*/  MUFU.EX2 R167, R4 ;  /* 0x0000000400a77308 */ /* 0x0003e20000000800 */
[--C-:B------:R-:W-:Y:S02]  /*10360*/  FFMA.FTZ R47, R47, c[0x0][0x2d0], -R3.reuse ;  /* 0x0000b4002f2f7a23 */ /* 0x100fe40000010803 */
[--C-:B------:R-:W-:Y:S02]  /*10370*/  FFMA.FTZ R58, R58, c[0x0][0x2d0], -R3.reuse ;  /* 0x0000b4003a3a7a23 */ /* 0x100fe40000010803 */
[--C-:B------:R-:W-:Y:S05]  /*10380*/  FFMA.FTZ R63, R63, c[0x0][0x2d0], -R3.reuse ;  /* 0x0000b4003f3f7a23 */ /* 0x100fea0000010803 */
[----:B------:R2:W-:Y:S10]  /*10390*/  MUFU.EX2 R166, R16 ;  /* 0x0000001000a67308 */ /* 0x0005f40000000800 */
[----:B------:R3:W-:Y:S01]  /*103a0*/  MUFU.EX2 R163, R31 ;  /* 0x0000001f00a37308 */ /* 0x0007e20000000800 */
[--C-:B-1----:R-:W-:Y:S09]  /*103b0*/  FFMA.FTZ R4, R11, c[0x0][0x2d0], -R3.reuse ;  /* 0x0000b4000b047a23 */ /* 0x102ff20000010803 */
[----:B------:R1:W4:Y:S01]  /*103c0*/  MUFU.EX2 R168, R4 ;  /* 0x0000000400a87308 */ /* 0x0003220000000800 */
[----:B--2---:R-:W-:Y:S09]  /*103d0*/  FMUL.FTZ R16, R113, R128 ;  /* 0x0000008071107220 */ /* 0x004ff20000410000 */
[----:B------:R-:W-:Y:S01]  /*103e0*/  MUFU.EX2 R150, R42 ;  /* 0x0000002a00967308 */ /* 0x000fe20000000800 */
[----:B---3--:R-:W-:Y:S09]  /*103f0*/  FMUL.FTZ R31, R0, R143 ;  /* 0x0000008f001f7220 */ /* 0x008ff20000410000 */
[----:B------:R-:W-:Y:S01]  /*10400*/  MUFU.EX2 R149, R43 ;  /* 0x0000002b00957308 */ /* 0x000fe20000000800 */
[--C-:B-1----:R-:W-:Y:S02]  /*10410*/  FFMA.FTZ R4, R14, c[0x0][0x2d0], -R3.reuse ;  /* 0x0000b4000e047a23 */ /* 0x102fe40000010803 */
[C---:B------:R-:W-:Y:S07]  /*10420*/  FMUL.FTZ R14, R0.reuse, R126 ;  /* 0x0000007e000e7220 */ /* 0x040fee0000410000 */
[----:B------:R1:W-:Y:S10]  /*10430*/  MUFU.EX2 R169, R4 ;  /* 0x0000000400a97308 */ /* 0x0003f40000000800 */
[----:B------:R-:W-:Y:S10]  /*10440*/  MUFU.EX2 R184, R55 ;  /* 0x0000003700b87308 */ /* 0x000ff40000000800 */
[----:B------:R-:W-:Y:S01]  /*10450*/  MUFU.EX2 R114, R63 ;  /* 0x0000003f00727308 */ /* 0x000fe20000000800 */
[----:B-1----:R-:W-:Y:S02]  /*10460*/  FFMA.FTZ R4, R15, c[0x0][0x2d0], -R3 ;  /* 0x0000b4000f047a23 */ /* 0x002fe40000010803 */
[----:B------:R-:W-:Y:S07]  /*10470*/  FMUL.FTZ R15, R0, R127 ;  /* 0x0000007f000f7220 */ /* 0x000fee0000410000 */
[----:B------:R1:W2:Y:S02]  /*10480*/  MUFU.EX2 R170, R4 ;  /* 0x0000000400aa7308 */ /* 0x0002a40000000800 */
[----:B-1----:R-:W-:Y:S05]  /*10490*/  @P0 SHF.R.S32.HI R4, RZ, 0x1f, R216 ;  /* 0x0000001fff040819 */ /* 0x002fea00000114d8 */
[----:B------:R-:W-:Y:S02]  /*104a0*/  @P0 IMAD R6, R4, c[0x0][0x1e0], RZ ;  /* 0x0000780004060a24 */ /* 0x000fe400078e02ff */
[C---:B------:R-:W-:Y:S04]  /*104b0*/  @P0 IMAD.WIDE.U32 R4, R216.reuse, c[0x0][0x1e0], RZ ;  /* 0x00007800d8040a25 */ /* 0x040fe800078e00ff */
[----:B------:R-:W-:Y:S01]  /*104c0*/  @P0 IMAD R8, R216, c[0x0][0x1e4], R6 ;  /* 0x00007900d8080a24 */ /* 0x000fe200078e0206 */
[----:B------:R-:W-:Y:S04]  /*104d0*/  @P0 MOV R6, R250 ;  /* 0x000000fa00060202 */ /* 0x000fe80000000f00 */
[----:B------:R-:W-:Y:S01]  /*104e0*/  @P0 IADD3 R5, R5, R8, RZ ;  /* 0x0000000805050210 */ /* 0x000fe20007ffe0ff */
[----:B------:R-:W-:Y:S02]  /*104f0*/  FFMA.FTZ R8, R32, c[0x0][0x2d0], -R161 ;  /* 0x0000b40020087a23 */ /* 0x000fe400000108a1 */
[----:B------:R-:W-:Y:S01]  /*10500*/  @P0 IMAD.WIDE.U32 R6, R4, 0x50, R6 ;  /* 0x0000005004060825 */ /* 0x000fe200078e0006 */
[----:B------:R-:W-:Y:S01]  /*10510*/  @P0 MOV R4, c[0x0][0x1e0] ;  /* 0x0000780000040a02 */ /* 0x000fe20000000f00 */
[----:B------:R1:W3:Y:S02]  /*10520*/  MUFU.EX2 R225, R8 ;  /* 0x0000000800e17308 */ /* 0x0002e40000000800 */
[--C-:B------:R-:W-:Y:S01]  /*10530*/  FFMA.FTZ R32, R36, c[0x0][0x2d0], -R161.reuse ;  /* 0x0000b40024207a23 */ /* 0x100fe200000108a1 */
[----:B------:R-:W-:Y:S01]  /*10540*/  @P0 LEA R10, P2, R6, c[0x0][0x1c8], 0x1 ;  /* 0x00007200060a0a11 */ /* 0x000fe200078408ff */
[----:B------:R-:W-:Y:S01]  /*10550*/  FFMA.FTZ R36, R48, c[0x0][0x2d0], -R161 ;  /* 0x0000b40030247a23 */ /* 0x000fe200000108a1 */
[C---:B------:R-:W-:Y:S01]  /*10560*/  @P0 SHF.L.U64.HI R12, R4.reuse, 0x5, R9 ;  /* 0x00000005040c0819 */ /* 0x040fe20000010209 */
[----:B------:R-:W-:Y:S04]  /*10570*/  FMUL.FTZ R48, R111, R152 ;  /* 0x000000986f307220 */ /* 0x000fe80000410000 */
[----:B------:R5:W-:Y:S10]  /*10580*/  MUFU.EX2 R198, R32 ;  /* 0x0000002000c67308 */ /* 0x000bf40000000800 */
[----:B------:R2:W-:Y:S01]  /*10590*/  MUFU.EX2 R196, R36 ;  /* 0x0000002400c47308 */ /* 0x0005e20000000800 */
[----:B-1----:R-:W-:Y:S01]  /*105a0*/  @P0 IMAD R8, R5, 0x50, RZ ;  /* 0x0000005005080824 */ /* 0x002fe200078e02ff */
[----:B------:R-:W-:Y:S04]  /*105b0*/  @P0 SHF.L.U32 R5, R4, 0x5, RZ ;  /* 0x0000000504050819 */ /* 0x000fe800000006ff */
[----:B------:R-:W-:Y:S02]  /*105c0*/  @P0 IADD3 R7, R7, R8, RZ ;  /* 0x0000000807070210 */ /* 0x000fe40007ffe0ff */
[-C--:B------:R-:W-:Y:S02]  /*105d0*/  @P0 IADD3 R8, P4, R10, R5.reuse, RZ ;  /* 0x000000050a080210 */ /* 0x080fe40007f9e0ff */
[----:B------:R-:W-:Y:S01]  /*105e0*/  @P0 LEA.HI.X R11, R6, c[0x0][0x1cc], R7, 0x1, P2 ;  /* 0x00007300060b0a11 */ /* 0x000fe200010f0c07 */
[--C-:B------:R-:W-:Y:S01]  /*105f0*/  FFMA.FTZ R7, R22, c[0x0][0x2d0], -R160.reuse ;  /* 0x0000b40016077a23 */ /* 0x100fe200000108a0 */
[-C--:B------:R-:W-:Y:S01]  /*10600*/  @P0 IADD3 R6, P2, R8, R5.reuse, RZ ;  /* 0x0000000508060210 */ /* 0x080fe20007f5e0ff */
[----:B-----5:R-:W-:Y:S01]  /*10610*/  FMUL.FTZ R32, R113, R144 ;  /* 0x0000009071207220 */ /* 0x020fe20000410000 */
[-C--:B------:R-:W-:Y:S01]  /*10620*/  @P0 IADD3.X R9, R11, R12.reuse, RZ, P4, !PT ;  /* 0x0000000c0b090210 */ /* 0x080fe200027fe4ff */
[----:B------:R1:W-:Y:S01]  /*10630*/  MUFU.EX2 R223, R7 ;  /* 0x0000000700df7308 */ /* 0x0003e20000000800 */
[----:B------:R5:W-:Y:S01]  /*10640*/  @P0 LDGSTS.E.BYPASS.LTC128B.128 [R215+0x2900], [R10.64], !P1 ;  /* 0x029000000ad70fae */ /* 0x000be2000c901d48 */
[----:B------:R-:W-:Y:S01]  /*10650*/  @P0 IADD3 R4, P3, R6, R5, RZ ;  /* 0x0000000506040210 */ /* 0x000fe20007f7e0ff */
[----:B--2---:R-:W-:Y:S02]  /*10660*/  FFMA.FTZ R36, R49, c[0x0][0x2d0], -R161 ;  /* 0x0000b40031247a23 */ /* 0x004fe400000108a1 */
[----:B------:R-:W-:Y:S04]  /*10670*/  FMUL.FTZ R49, R111, R153 ;  /* 0x000000996f317220 */ /* 0x000fe80000410000 */
[----:B------:R2:W-:Y:S01]  /*10680*/  @P0 LDGSTS.E.BYPASS.LTC128B.128 [R215+0x3100], [R8.64], !P1 ;  /* 0x0310000008d70fae */ /* 0x0005e2000c901d48 */
[----:B------:R3:W-:Y:S01]  /*10690*/  MUFU.EX2 R195, R36 ;  /* 0x0000002400c37308 */ /* 0x0007e20000000800 */
[-C--:B-1----:R-:W-:Y:S02]  /*106a0*/  @P0 IADD3.X R7, R9, R12.reuse, RZ, P2, !PT ;  /* 0x0000000c09070210 */ /* 0x082fe400017fe4ff */
[----:B-----5:R-:W-:Y:S04]  /*106b0*/  @P0 IADD3 R10, P2, R4, R5, RZ ;  /* 0x00000005040a0210 */ /* 0x020fe80007f5e0ff */
[----:B------:R1:W-:Y:S01]  /*106c0*/  @P0 LDGSTS.E.BYPASS.LTC128B.128 [R215+0x3900], [R6.64], !P1 ;  /* 0x0390000006d70fae */ /* 0x0003e2000c901d48 */
[----:B------:R-:W-:Y:S01]  /*106d0*/  @P0 IADD3.X R5, R7, R12, RZ, P3, !PT ;  /* 0x0000000c07050210 */ /* 0x000fe20001ffe4ff */
[--C-:B------:R-:W-:Y:S02]  /*106e0*/  FFMA.FTZ R11, R23, c[0x0][0x2d0], -R160.reuse ;  /* 0x0000b400170b7a23 */ /* 0x100fe400000108a0 */
[----:B---3--:R-:W-:Y:S02]  /*106f0*/  FMUL.FTZ R36, R113, R148 ;  /* 0x0000009471247220 */ /* 0x008fe40000410000 */
[----:B------:R3:W5:Y:S01]  /*10700*/  MUFU.EX2 R222, R11 ;  /* 0x0000000b00de7308 */ /* 0x0007620000000800 */
[----:B--2---:R-:W-:Y:S01]  /*10710*/  FMUL.FTZ R8, R111, R116 ;  /* 0x000000746f087220 */ /* 0x004fe20000410000 */
[----:B------:R2:W-:Y:S01]  /*10720*/  @P0 LDGSTS.E.BYPASS.LTC128B.128 [R215+0x4100], [R4.64], !P1 ;  /* 0x0410000004d70fae */ /* 0x0005e2000c901d48 */
[----:B------:R-:W-:Y:S01]  /*10730*/  F2FP.PACK_AB R116, R227, R226 ;  /* 0x000000e2e374723e */ /* 0x000fe200000000ff */
[----:B------:R-:W-:Y:S01]  /*10740*/  FMUL.FTZ R9, R111, R117 ;  /* 0x000000756f097220 */ /* 0x000fe20000410000 */
[----:B----4-:R-:W-:Y:S05]  /*10750*/  F2FP.PACK_AB R117, R168, R167 ;  /* 0x000000a7a875723e */ /* 0x010fea00000000ff */
[----:B------:R-:W-:Y:S01]  /*10760*/  MUFU.EX2 R148, R46 ;  /* 0x0000002e00947308 */ /* 0x000fe20000000800 */
[----:B-1----:R-:W-:Y:S02]  /*10770*/  FFMA.FTZ R6, R34, c[0x0][0x2d0], -R160 ;  /* 0x0000b40022067a23 */ /* 0x002fe400000108a0 */
[C---:B------:R-:W-:Y:S01]  /*10780*/  FMUL.FTZ R7, R112.reuse, R123 ;  /* 0x0000007b70077220 */ /* 0x040fe20000410000 */
[----:B---3--:R-:W-:Y:S06]  /*10790*/  @P0 IADD3.X R11, R5, R12, RZ, P2, !PT ;  /* 0x0000000c050b0210 */ /* 0x008fec00017fe4ff */
[----:B------:R1:W-:Y:S01]  /*107a0*/  MUFU.EX2 R220, R6 ;  /* 0x0000000600dc7308 */ /* 0x0003e20000000800 */
[----:B------:R-:W-:Y:S01]  /*107b0*/  F2FP.PACK_AB R123, R235, R234 ;  /* 0x000000eaeb7b723e */ /* 0x000fe200000000ff */
[----:B------:R-:W-:Y:S02]  /*107c0*/  FFMA.FTZ R12, R29, c[0x0][0x2d0], -R162 ;  /* 0x0000b4001d0c7a23 */ /* 0x000fe400000108a2 */
[----:B--2---:R-:W-:Y:S01]  /*107d0*/  FFMA.FTZ R4, R35, c[0x0][0x2d0], -R160 ;  /* 0x0000b40023047a23 */ /* 0x004fe200000108a0 */
[----:B------:R2:W-:Y:S01]  /*107e0*/  @P0 LDGSTS.E.BYPASS.LTC128B.128 [R215+0x4900], [R10.64], !P1 ;  /* 0x049000000ad70fae */ /* 0x0005e2000c901d48 */
[----:B------:R-:W-:Y:S01]  /*107f0*/  FMUL.FTZ R5, R113, R121 ;  /* 0x0000007971057220 */ /* 0x000fe20000410000 */
[----:B------:R-:W-:Y:S01]  /*10800*/  F2FP.PACK_AB R121, R233, R232 ;  /* 0x000000e8e979723e */ /* 0x000fe200000000ff */
[----:B------:R-:W-:Y:S02]  /*10810*/  FMUL.FTZ R29, R111, R141 ;  /* 0x0000008d6f1d7220 */ /* 0x000fe40000410000 */
[----:B------:R3:W4:Y:S01]  /*10820*/  MUFU.EX2 R221, R4 ;  /* 0x0000000400dd7308 */ /* 0x0007220000000800 */
[C---:B------:R-:W-:Y:S02]  /*10830*/  FMUL.FTZ R34, R112.reuse, R146 ;  /* 0x0000009270227220 */ /* 0x040fe40000410000 */
[----:B------:R-:W4:Y:S01]  /*10840*/  LDSM.16.MT88.4 R20, [R200] ;  /* 0x00000000c814783b */ /* 0x000f220000004200 */
[C---:B------:R-:W-:Y:S06]  /*10850*/  FMUL.FTZ R35, R112.reuse, R147 ;  /* 0x0000009370237220 */ /* 0x040fec0000410000 */
[----:B------:R5:W-:Y:S01]  /*10860*/  MUFU.EX2 R217, R12 ;  /* 0x0000000c00d97308 */ /* 0x000be20000000800 */
[----:B------:R-:W4:Y:S01]  /*10870*/  LDSM.16.MT88.4 R156, [R204] ;  /* 0x00000000cc9c783b */ /* 0x000f220000004200 */
[----:B-1----:R-:W-:Y:S01]  /*10880*/  FMUL.FTZ R6, R112, R122 ;  /* 0x0000007a70067220 */ /* 0x002fe20000410000 */
[----:B------:R-:W-:Y:S06]  /*10890*/  F2FP.PACK_AB R122, R239, R237 ;  /* 0x000000edef7a723e */ /* 0x000fec00000000ff */
[----:B------:R-:W-:Y:S01]  /*108a0*/  LDSM.16.MT88.4 R128, [R203] ;  /* 0x00000000cb80783b */ /* 0x000fe20000004200 */
[----:B--2---:R-:W-:Y:S01]  /*108b0*/  FMUL.FTZ R10, R0, R118 ;  /* 0x00000076000a7220 */ /* 0x004fe20000410000 */
[----:B------:R-:W-:Y:S01]  /*108c0*/  F2FP.PACK_AB R118, R231, R230 ;  /* 0x000000e6e776723e */ /* 0x000fe200000000ff */
[--C-:B---3--:R-:W-:Y:S02]  /*108d0*/  FFMA.FTZ R4, R24, c[0x0][0x2d0], -R162.reuse ;  /* 0x0000b40018047a23 */ /* 0x108fe400000108a2 */
[----:B------:R-:W-:Y:S01]  /*108e0*/  FMUL.FTZ R11, R0, R119 ;  /* 0x00000077000b7220 */ /* 0x000fe20000410000 */
[----:B------:R-:W-:Y:S01]  /*108f0*/  F2FP.PACK_AB R119, R170, R169 ;  /* 0x000000a9aa77723e */ /* 0x000fe200000000ff */
[----:B------:R1:W-:Y:S01]  /*10900*/  MUFU.EX2 R199, R4 ;  /* 0x0000000400c77308 */ /* 0x0003e20000000800 */
[--C-:B------:R-:W-:Y:S01]  /*10910*/  FFMA.FTZ R24, R30, c[0x0][0x2d0], -R3.reuse ;  /* 0x0000b4001e187a23 */ /* 0x100fe20000010803 */
[----:B------:R-:W-:Y:S01]  /*10920*/  LDSM.16.MT88.4 R40, [R201+0x800] ;  /* 0x00080000c928783b */ /* 0x000fe20000004200 */
[----:B------:R-:W-:Y:S02]  /*10930*/  FMUL.FTZ R30, R0, R142 ;  /* 0x0000008e001e7220 */ /* 0x000fe40000410000 */
[----:B-----5:R-:W-:Y:S05]  /*10940*/  FMUL.FTZ R12, R111, R124 ;  /* 0x0000007c6f0c7220 */ /* 0x020fea0000410000 */
[----:B------:R2:W-:Y:S01]  /*10950*/  MUFU.EX2 R164, R24 ;  /* 0x0000001800a47308 */ /* 0x0005e20000000800 */
[----:B------:R-:W3:Y:S08]  /*10960*/  LDSM.16.MT88.4 R124, [R201] ;  /* 0x00000000c97c783b */ /* 0x000ef00000004200 */
[----:B------:R-:W-:Y:S01]  /*10970*/  LDSM.16.MT88.4 R52, [R200+0x1000] ;  /* 0x00100000c834783b */ /* 0x000fe20000004200 */
[--C-:B-1----:R-:W-:Y:S02]  /*10980*/  FFMA.FTZ R4, R25, c[0x0][0x2d0], -R162.reuse ;  /* 0x0000b40019047a23 */ /* 0x102fe400000108a2 */
[C---:B------:R-:W-:Y:S05]  /*10990*/  FMUL.FTZ R25, R111.reuse, R137 ;  /* 0x000000896f197220 */ /* 0x040fea0000410000 */
[----:B------:R-:W-:Y:S01]  /*109a0*/  LDSM.16.MT88.4 R144, [R204+0x2000] ;  /* 0x00200000cc90783b */ /* 0x000fe20000004200 */
[----:B------:R1:W5:Y:S01]  /*109b0*/  MUFU.EX2 R218, R4 ;  /* 0x0000000400da7308 */ /* 0x0003620000000800 */
[C---:B--2---:R-:W-:Y:S06]  /*109c0*/  FMUL.FTZ R24, R111.reuse, R136 ;  /* 0x000000886f187220 */ /* 0x044fec0000410000 */
[----:B------:R-:W0:Y:S01]  /*109d0*/  LDGDEPBAR ;  /* 0x00000000000079af */ /* 0x000e220000000000 */
[----:B-1----:R-:W-:Y:S02]  /*109e0*/  FFMA.FTZ R4, R28, c[0x0][0x2d0], -R162 ;  /* 0x0000b4001c047a23 */ /* 0x002fe400000108a2 */
[----:B------:R-:W-:Y:S02]  /*109f0*/  FMUL.FTZ R28, R111, R140 ;  /* 0x0000008c6f1c7220 */ /* 0x000fe40000410000 */
[----:B------:R1:W2:Y:S02]  /*10a00*/  MUFU.EX2 R219, R4 ;  /* 0x0000000400db7308 */ /* 0x0002a40000000800 */
[----:B-1----:R-:W-:Y:S01]  /*10a10*/  FMUL.FTZ R4, R113, R120 ;  /* 0x0000007871047220 */ /* 0x002fe20000410000 */
[----:B------:R-:W-:Y:S07]  /*10a20*/  F2FP.PACK_AB R120, R238, R236 ;  /* 0x000000ecee78723e */ /* 0x000fee00000000ff */
[-C--:B----4-:R-:W-:Y:S08]  /*10a30*/  HMMA.16816.F32 R4, R120, R20.reuse, R4 ;  /* 0x000000147804723c */ /* 0x090ff00000001804 */
[C---:B------:R-:W-:Y:S07]  /*10a40*/  HMMA.16816.F32 R8, R116.reuse, R20, R8 ;  /* 0x000000147408723c */ /* 0x040fee0000001808 */
[----:B------:R-:W-:Y:S01]  /*10a50*/  FFMA.FTZ R20, R27, c[0x0][0x2d0], -R3 ;  /* 0x0000b4001b147a23 */ /* 0x000fe20000010803 */
[-C--:B------:R-:W-:Y:S03]  /*10a60*/  HMMA.16816.F32 R12, R116, R22.reuse, R12 ;  /* 0x00000016740c723c */ /* 0x080fe6000000180c */
[----:B------:R1:W4:Y:S01]  /*10a70*/  MUFU.EX2 R165, R20 ;  /* 0x0000001400a57308 */ /* 0x0003220000000800 */
[C---:B------:R-:W-:Y:S02]  /*10a80*/  FMUL.FTZ R21, R113.reuse, R133 ;  /* 0x0000008571157220 */ /* 0x040fe40000410000 */
[C---:B------:R-:W-:Y:S02]  /*10a90*/  FMUL.FTZ R27, R0.reuse, R139 ;  /* 0x0000008b001b7220 */ /* 0x040fe40000410000 */
[C---:B------:R-:W-:Y:S04]  /*10aa0*/  HMMA.16816.F32 R16, R120.reuse, R22, R16 ;  /* 0x000000167810723c */ /* 0x040fe80000001810 */
[----:B------:R-:W-:Y:S03]  /*10ab0*/  FFMA.FTZ R0, R0, R244, R167 ;  /* 0x000000f400007223 */ /* 0x000fe600000100a7 */
[C---:B------:R-:W-:Y:S02]  /*10ac0*/  FMUL.FTZ R22, R112.reuse, R134 ;  /* 0x0000008670167220 */ /* 0x040fe40000410000 */
[----:B------:R-:W-:Y:S03]  /*10ad0*/  FMUL.FTZ R23, R112, R135 ;  /* 0x0000008770177220 */ /* 0x000fe60000410000 */
[----:B------:R-:W-:Y:S02]  /*10ae0*/  FADD.FTZ R0, R168, R0 ;  /* 0x00000000a8007221 */ /* 0x000fe40000010000 */
[----:B-1----:R-:W-:Y:S07]  /*10af0*/  FMUL.FTZ R20, R113, R132 ;  /* 0x0000008471147220 */ /* 0x002fee0000410000 */
[-C--:B------:R-:W-:Y:S08]  /*10b00*/  HMMA.16816.F32 R20, R120, R156.reuse, R20 ;  /* 0x0000009c7814723c */ /* 0x080ff00000001814 */
[C---:B------:R-:W-:Y:S08]  /*10b10*/  HMMA.16816.F32 R24, R116.reuse, R156, R24 ;  /* 0x0000009c7418723c */ /* 0x040ff00000001818 */
[-C--:B------:R-:W-:Y:S08]  /*10b20*/  HMMA.16816.F32 R28, R116, R158.reuse, R28 ;  /* 0x0000009e741c723c */ /* 0x080ff0000000181c */
[C---:B------:R-:W-:Y:S01]  /*10b30*/  HMMA.16816.F32 R32, R120.reuse, R158, R32 ;  /* 0x0000009e7820723c */ /* 0x040fe20000001820 */
[----:B------:R1:W1:Y:S07]  /*10b40*/  MUFU.EX2 R159, R47 ;  /* 0x0000002f009f7308 */ /* 0x00026e0000000800 */
[-C--:B---3--:R-:W-:Y:S03]  /*10b50*/  HMMA.16816.F32 R84, R120, R124.reuse, R84 ;  /* 0x0000007c7854723c */ /* 0x088fe60000001854 */
[----:B------:R-:W-:Y:S05]  /*10b60*/  MUFU.EX2 R158, R58 ;  /* 0x0000003a009e7308 */ /* 0x000fea0000000800 */
[C---:B------:R-:W-:Y:S08]  /*10b70*/  HMMA.16816.F32 R88, R116.reuse, R124, R88 ;  /* 0x0000007c7458723c */ /* 0x040ff00000001858 */
[-C--:B------:R-:W-:Y:S01]  /*10b80*/  HMMA.16816.F32 R92, R116, R126.reuse, R92 ;  /* 0x0000007e745c723c */ /* 0x080fe2000000185c */
[----:B-1----:R-:W-:Y:S07]  /*10b90*/  LDSM.16.MT88.4 R44, [R203+0x800] ;  /* 0x00080000cb2c783b */ /* 0x002fee0000004200 */
[C---:B------:R-:W-:Y:S01]  /*10ba0*/  HMMA.16816.F32 R96, R120.reuse, R126, R96 ;  /* 0x0000007e7860723c */ /* 0x040fe20000001860 */
[----:B------:R-:W1:Y:S07]  /*10bb0*/  LDSM.16.MT88.4 R124, [R200+0x800] ;  /* 0x00080000c87c783b */ /* 0x000e6e0000004200 */
[-C--:B------:R-:W-:Y:S08]  /*10bc0*/  HMMA.16816.F32 R36, R120, R128.reuse, R36 ;  /* 0x000000807824723c */ /* 0x080ff00000001824 */
[C---:B------:R-:W-:Y:S08]  /*10bd0*/  HMMA.16816.F32 R100, R116.reuse, R128, R100 ;  /* 0x000000807464723c */ /* 0x040ff00000001864 */
[-C--:B------:R-:W-:Y:S07]  /*10be0*/  HMMA.16816.F32 R48, R116, R130.reuse, R48 ;  /* 0x000000827430723c */ /* 0x080fee0000001830 */
[----:B------:R-:W-:Y:S01]  /*10bf0*/  F2FP.PACK_AB R116, R228, R229 ;  /* 0x000000e5e474723e */ /* 0x000fe200000000ff */
[----:B------:R-:W-:Y:S01]  /*10c00*/  HMMA.16816.F32 R104, R120, R130, R104 ;  /* 0x000000827868723c */ /* 0x000fe20000001868 */
[----:B------:R-:W3:Y:S03]  /*10c10*/  LDSM.16.MT88.4 R128, [R204+0x800] ;  /* 0x00080000cc80783b */ /* 0x000ee60000004200 */
[----:B------:R-:W-:Y:S02]  /*10c20*/  F2FP.PACK_AB R118, R224, R225 ;  /* 0x000000e1e076723e */ /* 0x000fe400000000ff */
[----:B------:R-:W-:Y:S02]  /*10c30*/  F2FP.PACK_AB R117, R222, R223 ;  /* 0x000000dfde75723e */ /* 0x000fe400000000ff */
[----:B------:R-:W-:Y:S04]  /*10c40*/  F2FP.PACK_AB R119, R221, R220 ;  /* 0x000000dcdd77723e */ /* 0x000fe800000000ff */
[----:B-----5:R-:W-:Y:S02]  /*10c50*/  F2FP.PACK_AB R120, R218, R199 ;  /* 0x000000c7da78723e */ /* 0x020fe400000000ff */
[----:B--2---:R-:W-:Y:S01]  /*10c60*/  F2FP.PACK_AB R122, R217, R219 ;  /* 0x000000dbd97a723e */ /* 0x004fe200000000ff */
[-C--:B-1----:R-:W-:Y:S05]  /*10c70*/  HMMA.16816.F32 R4, R116, R124.reuse, R4 ;  /* 0x0000007c7404723c */ /* 0x082fea0000001804 */
[----:B----4-:R-:W-:Y:S02]  /*10c80*/  F2FP.PACK_AB R121, R165, R166 ;  /* 0x000000a6a579723e */ /* 0x010fe400000000ff */
[----:B------:R-:W-:Y:S07]  /*10c90*/  F2FP.PACK_AB R123, R163, R164 ;  /* 0x000000a4a37b723e */ /* 0x000fee00000000ff */
[C---:B------:R-:W-:Y:S08]  /*10ca0*/  HMMA.16816.F32 R8, R120.reuse, R124, R8 ;  /* 0x0000007c7808723c */ /* 0x040ff00000001808 */
[-C--:B------:R-:W-:Y:S08]  /*10cb0*/  HMMA.16816.F32 R12, R120, R126.reuse, R12 ;  /* 0x0000007e780c723c */ /* 0x080ff0000000180c */
[C---:B------:R-:W-:Y:S08]  /*10cc0*/  HMMA.16816.F32 R16, R116.reuse, R126, R16 ;  /* 0x0000007e7410723c */ /* 0x040ff00000001810 */
[-C--:B---3--:R-:W-:Y:S08]  /*10cd0*/  HMMA.16816.F32 R20, R116, R128.reuse, R20 ;  /* 0x000000807414723c */ /* 0x088ff00000001814 */
[C---:B------:R-:W-:Y:S08]  /*10ce0*/  HMMA.16816.F32 R24, R120.reuse, R128, R24 ;  /* 0x000000807818723c */ /* 0x040ff00000001818 */
[-C--:B------:R-:W-:Y:S08]  /*10cf0*/  HMMA.16816.F32 R28, R120, R130.reuse, R28 ;  /* 0x00000082781c723c */ /* 0x080ff0000000181c */
[C---:B------:R-:W-:Y:S01]  /*10d00*/  HMMA.16816.F32 R32, R116.reuse, R130, R32 ;  /* 0x000000827420723c */ /* 0x040fe20000001820 */
[----:B------:R-:W-:Y:S07]  /*10d10*/  LDSM.16.MT88.4 R128, [R200+0x2000] ;  /* 0x00200000c880783b */ /* 0x000fee0000004200 */
[-C--:B------:R-:W-:Y:S08]  /*10d20*/  HMMA.16816.F32 R84, R116, R40.reuse, R84 ;  /* 0x000000287454723c */ /* 0x080ff00000001854 */
[C---:B------:R-:W-:Y:S07]  /*10d30*/  HMMA.16816.F32 R88, R120.reuse, R40, R88 ;  /* 0x000000287858723c */ /* 0x040fee0000001858 */
[--C-:B------:R-:W-:Y:S01]  /*10d40*/  FFMA.FTZ R40, R64, c[0x0][0x2d0], -R161.reuse ;  /* 0x0000b40040287a23 */ /* 0x100fe200000108a1 */
[-C--:B------:R-:W-:Y:S03]  /*10d50*/  HMMA.16816.F32 R92, R120, R42.reuse, R92 ;  /* 0x0000002a785c723c */ /* 0x080fe6000000185c */
[----:B------:R1:W-:Y:S01]  /*10d60*/  MUFU.EX2 R183, R40 ;  /* 0x0000002800b77308 */ /* 0x0003e20000000800 */
[----:B------:R-:W-:Y:S04]  /*10d70*/  F2FP.PACK_AB R41, R193, R194 ;  /* 0x000000c2c129723e */ /* 0x000fe800000000ff */
[C---:B------:R-:W-:Y:S07]  /*10d80*/  HMMA.16816.F32 R96, R116.reuse, R42, R96 ;  /* 0x0000002a7460723c */ /* 0x040fee0000001860 */
[----:B------:R-:W-:Y:S01]  /*10d90*/  F2FP.PACK_AB R42, R195, R196 ;  /* 0x000000c4c32a723e */ /* 0x000fe200000000ff */
[-C--:B------:R-:W-:Y:S04]  /*10da0*/  HMMA.16816.F32 R36, R116, R44.reuse, R36 ;  /* 0x0000002c7424723c */ /* 0x080fe80000001824 */
[----:B------:R-:W-:Y:S04]  /*10db0*/  F2FP.PACK_AB R43, R191, R192 ;  /* 0x000000c0bf2b723e */ /* 0x000fe800000000ff */
[C---:B------:R-:W-:Y:S04]  /*10dc0*/  HMMA.16816.F32 R100, R120.reuse, R44, R100 ;  /* 0x0000002c7864723c */ /* 0x040fe80000001864 */
[----:B-1----:R-:W-:Y:S03]  /*10dd0*/  FFMA.FTZ R40, R65, c[0x0][0x2d0], -R161 ;  /* 0x0000b40041287a23 */ /* 0x002fe600000108a1 */
[----:B------:R-:W-:Y:S01]  /*10de0*/  FFMA.FTZ R44, R57, c[0x0][0x2d0], -R162 ;  /* 0x0000b400392c7a23 */ /* 0x000fe200000108a2 */
[-C--:B------:R-:W-:Y:S01]  /*10df0*/  HMMA.16816.F32 R48, R120, R46.reuse, R48 ;  /* 0x0000002e7830723c */ /* 0x080fe20000001830 */
[----:B------:R1:W-:Y:S03]  /*10e00*/  MUFU.EX2 R182, R40 ;  /* 0x0000002800b67308 */ /* 0x0003e60000000800 */
[----:B------:R-:W-:Y:S04]  /*10e10*/  F2FP.PACK_AB R45, R149, R150 ;  /* 0x00000096952d723e */ /* 0x000fe800000000ff */
[----:B------:R-:W-:Y:S03]  /*10e20*/  HMMA.16816.F32 R104, R116, R46, R104 ;  /* 0x0000002e7468723c */ /* 0x000fe60000001868 */
[----:B------:R2:W-:Y:S04]  /*10e30*/  MUFU.EX2 R178, R44 ;  /* 0x0000002c00b27308 */ /* 0x0005e80000000800 */
[----:B------:R-:W-:Y:S02]  /*10e40*/  F2FP.PACK_AB R46, R151, R188 ;  /* 0x000000bc972e723e */ /* 0x000fe400000000ff */
[----:B------:R-:W-:Y:S03]  /*10e50*/  F2FP.PACK_AB R47, R159, R148 ;  /* 0x000000949f2f723e */ /* 0x000fe600000000ff */
[--C-:B-1----:R-:W-:Y:S04]  /*10e60*/  FFMA.FTZ R40, R66, c[0x0][0x2d0], -R160.reuse ;  /* 0x0000b40042287a23 */ /* 0x102fe800000108a0 */
[----:B------:R1:W-:Y:S01]  /*10e70*/  MUFU.EX2 R181, R40 ;  /* 0x0000002800b57308 */ /* 0x0003e20000000800 */
[----:B--2---:R-:W-:Y:S01]  /*10e80*/  F2FP.PACK_AB R44, R189, R190 ;  /* 0x000000bebd2c723e */ /* 0x004fe200000000ff */
[----:B-1----:R-:W-:Y:S02]  /*10e90*/  FFMA.FTZ R40, R67, c[0x0][0x2d0], -R160 ;  /* 0x0000b40043287a23 */ /* 0x002fe400000108a0 */
[----:B------:R-:W1:Y:S06]  /*10ea0*/  LDSM.16.MT88.4 R64, [R204+0x1000] ;  /* 0x00100000cc40783b */ /* 0x000e6c0000004200 */
[----:B------:R2:W-:Y:S02]  /*10eb0*/  MUFU.EX2 R180, R40 ;  /* 0x0000002800b47308 */ /* 0x0005e40000000800 */
[--C-:B--2---:R-:W-:Y:S08]  /*10ec0*/  FFMA.FTZ R40, R56, c[0x0][0x2d0], -R162.reuse ;  /* 0x0000b40038287a23 */ /* 0x104ff000000108a2 */
[----:B------:R2:W-:Y:S02]  /*10ed0*/  MUFU.EX2 R179, R40 ;  /* 0x0000002800b37308 */ /* 0x0005e40000000800 */
[----:B--2---:R-:W-:Y:S07]  /*10ee0*/  F2FP.PACK_AB R40, R197, R198 ;  /* 0x000000c6c528723e */ /* 0x004fee00000000ff */
[-C--:B------:R-:W-:Y:S08]  /*10ef0*/  HMMA.16816.F32 R4, R40, R52.reuse, R4 ;  /* 0x000000342804723c */ /* 0x080ff00000001804 */
[C---:B------:R-:W-:Y:S07]  /*10f00*/  HMMA.16816.F32 R8, R44.reuse, R52, R8 ;  /* 0x000000342c08723c */ /* 0x040fee0000001808 */
[----:B------:R-:W-:Y:S01]  /*10f10*/  FFMA.FTZ R52, R59, c[0x0][0x2d0], -R3 ;  /* 0x0000b4003b347a23 */ /* 0x000fe20000010803 */
[-C--:B------:R-:W-:Y:S01]  /*10f20*/  HMMA.16816.F32 R12, R44, R54.reuse, R12 ;  /* 0x000000362c0c723c */ /* 0x080fe2000000180c */
[----:B------:R-:W2:Y:S02]  /*10f30*/  LDSM.16.MT88.4 R56, [R201+0x1000] ;  /* 0x00100000c938783b */ /* 0x000ea40000004200 */
[----:B------:R3:W4:Y:S05]  /*10f40*/  MUFU.EX2 R157, R52 ;  /* 0x00000034009d7308 */ /* 0x00072a0000000800 */
[C---:B------:R-:W-:Y:S08]  /*10f50*/  HMMA.16816.F32 R16, R40.reuse, R54, R16 ;  /* 0x000000362810723c */ /* 0x040ff00000001810 */
[-C--:B-1----:R-:W-:Y:S08]  /*10f60*/  HMMA.16816.F32 R20, R40, R64.reuse, R20 ;  /* 0x000000402814723c */ /* 0x082ff00000001814 */
[C---:B------:R-:W-:Y:S04]  /*10f70*/  HMMA.16816.F32 R24, R44.reuse, R64, R24 ;  /* 0x000000402c18723c */ /* 0x040fe80000001818 */
[--C-:B---3--:R-:W-:Y:S02]  /*10f80*/  FFMA.FTZ R52, R60, c[0x0][0x2d0], -R162.reuse ;  /* 0x0000b4003c347a23 */ /* 0x108fe400000108a2 */
[--C-:B------:R-:W-:Y:S02]  /*10f90*/  FFMA.FTZ R60, R68, c[0x0][0x2d0], -R161.reuse ;  /* 0x0000b400443c7a23 */ /* 0x100fe400000108a1 */
[-C--:B------:R-:W-:Y:S01]  /*10fa0*/  HMMA.16816.F32 R28, R44, R66.reuse, R28 ;  /* 0x000000422c1c723c */ /* 0x080fe2000000181c */
[----:B------:R1:W-:Y:S03]  /*10fb0*/  MUFU.EX2 R177, R52 ;  /* 0x0000003400b17308 */ /* 0x0003e60000000800 */
[--C-:B------:R-:W-:Y:S04]  /*10fc0*/  FFMA.FTZ R64, R76, c[0x0][0x2d0], -R162.reuse ;  /* 0x0000b4004c407a23 */ /* 0x100fe800000108a2 */
[C---:B------:R-:W-:Y:S03]  /*10fd0*/  HMMA.16816.F32 R32, R40.reuse, R66, R32 ;  /* 0x000000422820723c */ /* 0x040fe60000001820 */
[----:B------:R3:W-:Y:S05]  /*10fe0*/  MUFU.EX2 R175, R60 ;  /* 0x0000003c00af7308 */ /* 0x0007ea0000000800 */
[-C--:B--2---:R-:W-:Y:S05]  /*10ff0*/  HMMA.16816.F32 R84, R40, R56.reuse, R84 ;  /* 0x000000382854723c */ /* 0x084fea0000001854 */
[----:B------:R-:W-:Y:S03]  /*11000*/  MUFU.EX2 R67, R64 ;  /* 0x0000004000437308 */ /* 0x000fe60000000800 */
[C---:B------:R-:W-:Y:S04]  /*11010*/  HMMA.16816.F32 R88, R44.reuse, R56, R88 ;  /* 0x000000382c58723c */ /* 0x040fe80000001858 */
[----:B-1----:R-:W-:Y:S03]  /*11020*/  FFMA.FTZ R52, R61, c[0x0][0x2d0], -R162 ;  /* 0x0000b4003d347a23 */ /* 0x002fe600000108a2 */
[--C-:B------:R-:W-:Y:S01]  /*11030*/  FFMA.FTZ R56, R71, c[0x0][0x2d0], -R160.reuse ;  /* 0x0000b40047387a23 */ /* 0x100fe200000108a0 */
[-C--:B------:R-:W-:Y:S01]  /*11040*/  HMMA.16816.F32 R92, R44, R58.reuse, R92 ;  /* 0x0000003a2c5c723c */ /* 0x080fe2000000185c */
[----:B------:R1:W2:Y:S03]  /*11050*/  MUFU.EX2 R176, R52 ;  /* 0x0000003400b07308 */ /* 0x0002a60000000800 */
[----:B---3--:R-:W-:Y:S04]  /*11060*/  FFMA.FTZ R60, R69, c[0x0][0x2d0], -R161 ;  /* 0x0000b400453c7a23 */ /* 0x008fe800000108a1 */
[C---:B------:R-:W-:Y:S03]  /*11070*/  HMMA.16816.F32 R96, R40.reuse, R58, R96 ;  /* 0x0000003a2860723c */ /* 0x040fe60000001860 */
[----:B------:R3:W-:Y:S10]  /*11080*/  MUFU.EX2 R174, R60 ;  /* 0x0000003c00ae7308 */ /* 0x0007f40000000800 */
[----:B------:R5:W-:Y:S01]  /*11090*/  MUFU.EX2 R172, R56 ;  /* 0x0000003800ac7308 */ /* 0x000be20000000800 */
[----:B-1----:R-:W-:Y:S09]  /*110a0*/  FFMA.FTZ R52, R62, c[0x0][0x2d0], -R3 ;  /* 0x0000b4003e347a23 */ /* 0x002ff20000010803 */
[----:B------:R1:W1:Y:S01]  /*110b0*/  MUFU.EX2 R156, R52 ;  /* 0x00000034009c7308 */ /* 0x0002620000000800 */
[----:B---3--:R-:W-:Y:S09]  /*110c0*/  FFMA.FTZ R60, R70, c[0x0][0x2d0], -R160 ;  /* 0x0000b400463c7a23 */ /* 0x008ff200000108a0 */
[----:B------:R3:W-:Y:S01]  /*110d0*/  MUFU.EX2 R173, R60 ;  /* 0x0000003c00ad7308 */ /* 0x0007e20000000800 */
[--C-:B-----5:R-:W-:Y:S09]  /*110e0*/  FFMA.FTZ R56, R80, c[0x0][0x2d0], -R161.reuse ;  /* 0x0000b40050387a23 */ /* 0x120ff200000108a1 */
[----:B------:R5:W-:Y:S01]  /*110f0*/  MUFU.EX2 R171, R56 ;  /* 0x0000003800ab7308 */ /* 0x000be20000000800 */
[----:B-1----:R-:W1:Y:S08]  /*11100*/  LDSM.16.MT88.4 R52, [R203+0x1000] ;  /* 0x00100000cb34783b */ /* 0x002e700000004200 */
[----:B---3--:R-:W3:Y:S01]  /*11110*/  LDSM.16.MT88.4 R60, [R200+0x1800] ;  /* 0x00180000c83c783b */ /* 0x008ee20000004200 */
[----:B-----5:R-:W-:Y:S04]  /*11120*/  FFMA.FTZ R56, R81, c[0x0][0x2d0], -R161 ;  /* 0x0000b40051387a23 */ /* 0x020fe800000108a1 */
[----:B------:R5:W-:Y:S01]  /*11130*/  MUFU.EX2 R80, R56 ;  /* 0x0000003800507308 */ /* 0x000be20000000800 */
[-C--:B-1----:R-:W-:Y:S08]  /*11140*/  HMMA.16816.F32 R36, R40, R52.reuse, R36 ;  /* 0x000000342824723c */ /* 0x082ff00000001824 */
[C---:B------:R-:W-:Y:S04]  /*11150*/  HMMA.16816.F32 R100, R44.reuse, R52, R100 ;  /* 0x000000342c64723c */ /* 0x040fe80000001864 */
[----:B-----5:R-:W-:Y:S03]  /*11160*/  FFMA.FTZ R56, R73, c[0x0][0x2d0], -R162 ;  /* 0x0000b40049387a23 */ /* 0x020fe600000108a2 */
[--C-:B------:R-:W-:Y:S01]  /*11170*/  FFMA.FTZ R52, R82, c[0x0][0x2d0], -R160.reuse ;  /* 0x0000b40052347a23 */ /* 0x100fe200000108a0 */
[-C--:B------:R-:W-:Y:S01]  /*11180*/  HMMA.16816.F32 R48, R44, R54.reuse, R48 ;  /* 0x000000362c30723c */ /* 0x080fe20000001830 */
[----:B------:R1:W-:Y:S06]  /*11190*/  MUFU.EX2 R68, R56 ;  /* 0x0000003800447308 */ /* 0x0003ec0000000800 */
[----:B------:R-:W-:Y:S01]  /*111a0*/  FFMA.FTZ R44, R83, c[0x0][0x2d0], -R160 ;  /* 0x0000b400532c7a23 */ /* 0x000fe200000108a0 */
[----:B------:R-:W-:Y:S03]  /*111b0*/  HMMA.16816.F32 R104, R40, R54, R104 ;  /* 0x000000362868723c */ /* 0x000fe60000001868 */
[----:B------:R5:W-:Y:S01]  /*111c0*/  MUFU.EX2 R70, R44 ;  /* 0x0000002c00467308 */ /* 0x000be20000000800 */
[----:B----4-:R-:W-:Y:S02]  /*111d0*/  F2FP.PACK_AB R45, R157, R158 ;  /* 0x0000009e9d2d723e */ /* 0x010fe400000000ff */
[----:B--2---:R-:W-:Y:S02]  /*111e0*/  F2FP.PACK_AB R46, R176, R177 ;  /* 0x000000b1b02e723e */ /* 0x004fe400000000ff */
[----:B------:R-:W-:Y:S04]  /*111f0*/  F2FP.PACK_AB R40, R186, R187 ;  /* 0x000000bbba28723e */ /* 0x000fe800000000ff */
[----:B------:R-:W-:Y:S01]  /*11200*/  F2FP.PACK_AB R41, R184, R185 ;  /* 0x000000b9b829723e */ /* 0x000fe200000000ff */
[----:B------:R2:W-:Y:S01]  /*11210*/  MUFU.EX2 R71, R52 ;  /* 0x0000003400477308 */ /* 0x0005e20000000800 */
[----:B------:R-:W-:Y:S02]  /*11220*/  F2FP.PACK_AB R42, R182, R183 ;  /* 0x000000b7b62a723e */ /* 0x000fe400000000ff */
[----:B------:R-:W-:Y:S01]  /*11230*/  F2FP.PACK_AB R43, R180, R181 ;  /* 0x000000b5b42b723e */ /* 0x000fe200000000ff */
[----:B-1----:R-:W-:Y:S01]  /*11240*/  LDSM.16.MT88.4 R56, [R201+0x1800] ;  /* 0x00180000c938783b */ /* 0x002fe20000004200 */
[----:B------:R-:W-:Y:S05]  /*11250*/  F2FP.PACK_AB R47, R114, R156 ;  /* 0x0000009c722f723e */ /* 0x000fea00000000ff */
[-C--:B---3--:R-:W-:Y:S03]  /*11260*/  HMMA.16816.F32 R4, R40, R60.reuse, R4 ;  /* 0x0000003c2804723c */ /* 0x088fe60000001804 */
[--C-:B-----5:R-:W-:Y:S04]  /*11270*/  FFMA.FTZ R44, R72, c[0x0][0x2d0], -R162.reuse ;  /* 0x0000b400482c7a23 */ /* 0x120fe800000108a2 */
[----:B------:R1:W3:Y:S01]  /*11280*/  MUFU.EX2 R69, R44 ;  /* 0x0000002c00457308 */ /* 0x0002e20000000800 */
[----:B--2---:R-:W2:Y:S01]  /*11290*/  LDSM.16.MT88.4 R52, [R204+0x1800] ;  /* 0x00180000cc34783b */ /* 0x004ea20000004200 */
[----:B-1----:R-:W-:Y:S03]  /*112a0*/  F2FP.PACK_AB R44, R178, R179 ;  /* 0x000000b3b22c723e */ /* 0x002fe600000000ff */
[----:B---3--:R-:W-:Y:S04]  /*112b0*/  F2FP.PACK_AB R152, R68, R69 ;  /* 0x000000454498723e */ /* 0x008fe800000000ff */
[C---:B------:R-:W-:Y:S07]  /*112c0*/  HMMA.16816.F32 R8, R44.reuse, R60, R8 ;  /* 0x0000003c2c08723c */ /* 0x040fee0000001808 */
[--C-:B------:R-:W-:Y:S01]  /*112d0*/  FFMA.FTZ R60, R74, c[0x0][0x2d0], -R3.reuse ;  /* 0x0000b4004a3c7a23 */ /* 0x100fe20000010803 */
[-C--:B------:R-:W-:Y:S03]  /*112e0*/  HMMA.16816.F32 R12, R44, R62.reuse, R12 ;  /* 0x0000003e2c0c723c */ /* 0x080fe6000000180c */
[----:B------:R1:W-:Y:S05]  /*112f0*/  MUFU.EX2 R66, R60 ;  /* 0x0000003c00427308 */ /* 0x0003ea0000000800 */
[C---:B------:R-:W-:Y:S08]  /*11300*/  HMMA.16816.F32 R16, R40.reuse, R62, R16 ;  /* 0x0000003e2810723c */ /* 0x040ff00000001810 */
[-C--:B--2---:R-:W-:Y:S08]  /*11310*/  HMMA.16816.F32 R20, R40, R52.reuse, R20 ;  /* 0x000000342814723c */ /* 0x084ff00000001814 */
[C---:B------:R-:W-:Y:S04]  /*11320*/  HMMA.16816.F32 R24, R44.reuse, R52, R24 ;  /* 0x000000342c18723c */ /* 0x040fe80000001818 */
[--C-:B-1----:R-:W-:Y:S03]  /*11330*/  FFMA.FTZ R60, R75, c[0x0][0x2d0], -R3.reuse ;  /* 0x0000b4004b3c7a23 */ /* 0x102fe60000010803 */
[----:B------:R-:W-:Y:S01]  /*11340*/  FFMA.FTZ R52, R77, c[0x0][0x2d0], -R162 ;  /* 0x0000b4004d347a23 */ /* 0x000fe200000108a2 */
[-C--:B------:R-:W-:Y:S01]  /*11350*/  HMMA.16816.F32 R28, R44, R54.reuse, R28 ;  /* 0x000000362c1c723c */ /* 0x080fe2000000181c */
[----:B------:R1:W2:Y:S07]  /*11360*/  MUFU.EX2 R65, R60 ;  /* 0x0000003c00417308 */ /* 0x0002ae0000000800 */
[C---:B------:R-:W-:Y:S03]  /*11370*/  HMMA.16816.F32 R32, R40.reuse, R54, R32 ;  /* 0x000000362820723c */ /* 0x040fe60000001820 */
[----:B------:R-:W3:Y:S05]  /*11380*/  MUFU.EX2 R64, R52 ;  /* 0x0000003400407308 */ /* 0x000eea0000000800 */
[-C--:B------:R-:W-:Y:S08]  /*11390*/  HMMA.16816.F32 R84, R40, R56.reuse, R84 ;  /* 0x000000382854723c */ /* 0x080ff00000001854 */
[C---:B------:R-:W-:Y:S01]  /*113a0*/  HMMA.16816.F32 R88, R44.reuse, R56, R88 ;  /* 0x000000382c58723c */ /* 0x040fe20000001858 */
[----:B-1----:R-:W1:Y:S03]  /*113b0*/  LDSM.16.MT88.4 R60, [R203+0x1800] ;  /* 0x00180000cb3c783b */ /* 0x002e660000004200 */
[----:B--2---:R-:W-:Y:S04]  /*113c0*/  F2FP.PACK_AB R153, R65, R66 ;  /* 0x000000424199723e */ /* 0x004fe800000000ff */
[-C--:B------:R-:W-:Y:S04]  /*113d0*/  HMMA.16816.F32 R92, R44, R58.reuse, R92 ;  /* 0x0000003a2c5c723c */ /* 0x080fe8000000185c */
[----:B---3--:R-:W-:Y:S01]  /*113e0*/  F2FP.PACK_AB R154, R64, R67 ;  /* 0x00000043409a723e */ /* 0x008fe200000000ff */
[--C-:B------:R-:W-:Y:S02]  /*113f0*/  FFMA.FTZ R52, R78, c[0x0][0x2d0], -R3.reuse ;  /* 0x0000b4004e347a23 */ /* 0x100fe40000010803 */
[----:B------:R-:W-:Y:S01]  /*11400*/  FFMA.FTZ R3, R79, c[0x0][0x2d0], -R3 ;  /* 0x0000b4004f037a23 */ /* 0x000fe20000010803 */
[C---:B------:R-:W-:Y:S01]  /*11410*/  HMMA.16816.F32 R96, R40.reuse, R58, R96 ;  /* 0x0000003a2860723c */ /* 0x040fe20000001860 */
[----:B------:R-:W-:Y:S10]  /*11420*/  MUFU.EX2 R53, R52 ;  /* 0x0000003400357308 */ /* 0x000ff40000000800 */
[----:B------:R2:W3:Y:S01]  /*11430*/  MUFU.EX2 R52, R3 ;  /* 0x0000000300347308 */ /* 0x0004e20000000800 */
[-C--:B-1----:R-:W-:Y:S08]  /*11440*/  HMMA.16816.F32 R36, R40, R60.reuse, R36 ;  /* 0x0000003c2824723c */ /* 0x082ff00000001824 */
[C---:B------:R-:W-:Y:S04]  /*11450*/  HMMA.16816.F32 R100, R44.reuse, R60, R100 ;  /* 0x0000003c2c64723c */ /* 0x040fe80000001864 */
[----:B--2---:R-:W-:Y:S01]  /*11460*/  FFMA.FTZ R3, R113, R241, R236 ;  /* 0x000000f171037223 */ /* 0x004fe200000100ec */
[----:B---3--:R-:W-:Y:S03]  /*11470*/  F2FP.PACK_AB R155, R52, R53 ;  /* 0x00000035349b723e */ /* 0x008fe600000000ff */
[----:B------:R-:W-:Y:S01]  /*11480*/  FADD.FTZ R3, R238, R3 ;  /* 0x00000003ee037221 */ /* 0x000fe20000010000 */
[-C--:B------:R-:W-:Y:S01]  /*11490*/  HMMA.16816.F32 R48, R44, R62.reuse, R48 ;  /* 0x0000003e2c30723c */ /* 0x080fe20000001830 */
[----:B------:R-:W1:Y:S02]  /*114a0*/  LDSM.16.MT88.4 R44, [R201+0x2000] ;  /* 0x00200000c92c783b */ /* 0x000e640000004200 */
[----:B------:R-:W-:Y:S05]  /*114b0*/  FADD.FTZ R3, R237, R3 ;  /* 0x00000003ed037221 */ /* 0x000fea0000010000 */
[----:B------:R-:W-:Y:S07]  /*114c0*/  HMMA.16816.F32 R104, R40, R62, R104 ;  /* 0x0000003e2868723c */ /* 0x000fee0000001868 */
[----:B------:R-:W-:Y:S02]  /*114d0*/  F2FP.PACK_AB R40, R174, R175 ;  /* 0x000000afae28723e */ /* 0x000fe400000000ff */
[----:B------:R-:W-:Y:S03]  /*114e0*/  F2FP.PACK_AB R41, R172, R173 ;  /* 0x000000adac29723e */ /* 0x000fe600000000ff */
[----:B------:R-:W-:Y:S02]  /*114f0*/  F2FP.PACK_AB R42, R80, R171 ;  /* 0x000000ab502a723e */ /* 0x000fe400000000ff */
[----:B------:R-:W-:Y:S07]  /*11500*/  F2FP.PACK_AB R43, R70, R71 ;  /* 0x00000047462b723e */ /* 0x000fee00000000ff */
[-C--:B------:R-:W-:Y:S07]  /*11510*/  HMMA.16816.F32 R120, R40, R128.reuse, R4 ;  /* 0x000000802878723c */ /* 0x080fee0000001804 */
[----:B------:R-:W-:Y:S01]  /*11520*/  FFMA.FTZ R5, R112, R242, R232 ;  /* 0x000000f270057223 */ /* 0x000fe200000100e8 */
[C---:B------:R-:W-:Y:S04]  /*11530*/  HMMA.16816.F32 R116, R152.reuse, R128, R8 ;  /* 0x000000809874723c */ /* 0x040fe80000001808 */
[----:B------:R-:W-:Y:S01]  /*11540*/  FFMA.FTZ R4, R111, R243, R226 ;  /* 0x000000f36f047223 */ /* 0x000fe200000100e2 */
[----:B------:R-:W-:Y:S01]  /*11550*/  MOV R111, R108 ;  /* 0x0000006c006f7202 */ /* 0x000fe20000000f00 */
[----:B------:R-:W-:Y:S02]  /*11560*/  FADD.FTZ R5, R233, R5 ;  /* 0x00000005e9057221 */ /* 0x000fe40000010000 */
[----:B------:R-:W-:Y:S01]  /*11570*/  FADD.FTZ R4, R227, R4 ;  /* 0x00000004e3047221 */ /* 0x000fe20000010000 */
[-C--:B------:R-:W-:Y:S03]  /*11580*/  HMMA.16816.F32 R124, R152, R130.reuse, R12 ;  /* 0x00000082987c723c */ /* 0x080fe6000000180c */
[----:B------:R-:W-:Y:S02]  /*11590*/  FADD.FTZ R9, R234, R5 ;  /* 0x00000005ea097221 */ /* 0x000fe40000010000 */
[----:B------:R-:W-:Y:S02]  /*115a0*/  FADD.FTZ R11, R230, R4 ;  /* 0x00000004e60b7221 */ /* 0x000fe40000010000 */
[----:B------:R-:W-:Y:S01]  /*115b0*/  FADD.FTZ R10, R169, R0 ;  /* 0x00000000a90a7221 */ /* 0x000fe20000010000 */
[----:B------:R-:W2:Y:S01]  /*115c0*/  LDSM.16.MT88.4 R4, [R203+0x2000] ;  /* 0x00200000cb04783b */ /* 0x000ea20000004200 */
        /* <DEDUP_REMOVED lines=38> */
[----:B------:R-:W-:Y:S02]  /*11830*/  FADD.FTZ R8, R196, R12 ;  /* 0x0000000cc4087221 */ /* 0x000fe40000010000 */
        /* <DEDUP_REMOVED lines=46> */
.L_x_313:
        /* <DEDUP_REMOVED lines=16> */
.L_x_397:
[----:B------:R-:W-:Y:S01]  /*11c20*/  FSETP.NE.FTZ.AND P3, PT, R3, RZ, PT ;  /* 0x000000ff0300720b */ /* 0x000fe20003f75000 */
[----:B----4-:R-:W-:Y:S01]  /*11c30*/  FADD.FTZ R7, R9, R7 ;  /* 0x0000000709077221 */ /* 0x010fe20000010000 */
[----:B------:R-:W-:-:S02]  /*11c40*/  MOV R0, RZ ;  /* 0x000000ff00007202 */ /* 0x000fc40000000f00 */
[----:B------:R-:W-:Y:S02]  /*11c50*/  FSETP.NE.FTZ.AND P1, PT, R6, RZ, PT ;  /* 0x000000ff0600720b */ /* 0x000fe40003f35000 */
[----:B------:R-:W-:Y:S02]  /*11c60*/  FSETP.NE.FTZ.AND P2, PT, R5, RZ, PT ;  /* 0x000000ff0500720b */ /* 0x000fe40003f55000 */
[----:B------:R-:W-:Y:S02]  /*11c70*/  MOV R4, RZ ;  /* 0x000000ff00047202 */ /* 0x000fe40000000f00 */
[----:B------:R-:W-:Y:S02]  /*11c80*/  FSETP.NE.FTZ.AND P0, PT, R7, RZ, PT ;  /* 0x000000ff0700720b */ /* 0x000fe40003f15000 */
[----:B------:R-:W-:Y:S01]  /*11c90*/  MOV R35, 0xff800000 ;  /* 0xff80000000237802 */ /* 0x000fe20000000f00 */
[----:B------:R-:W1:Y:S01]  /*11ca0*/  @P3 MUFU.RCP R0, R3 ;  /* 0x0000000300003308 */ /* 0x000e620000001000 */
[----:B------:R-:W-:-:S02]  /*11cb0*/  MOV R34, 0xff800000 ;  /* 0xff80000000227802 */ /* 0x000fc40000000f00 */
[----:B------:R-:W-:Y:S02]  /*11cc0*/  MOV R31, 0xff800000 ;  /* 0xff800000001f7802 */ /* 0x000fe40000000f00 */
[----:B------:R-:W-:-:S03]  /*11cd0*/  MOV R26, 0xff800000 ;  /* 0xff800000001a7802 */ /* 0x000fc60000000f00 */
[----:B------:R2:W-:Y:S01]  /*11ce0*/  @P3 MUFU.LG2 R10, R3 ;  /* 0x00000003000a3308 */ /* 0x0005e20000000c00 */
[----:B-1----:R-:W-:-:S07]  /*11cf0*/  FMUL.FTZ R68, R0, R84 ;  /* 0x0000005400447220 */ /* 0x002fce0000410000 */
[----:B------:R-:W1:Y:S01]  /*11d00*/  @P2 MUFU.RCP R4, R5 ;  /* 0x0000000500042308 */ /* 0x000e620000001000 */
[C---:B------:R-:W-:Y:S02]  /*11d10*/  FMUL.FTZ R69, R0.reuse, R85 ;  /* 0x0000005500457220 */ /* 0x040fe40000410000 */
[C---:B------:R-:W-:Y:S02]  /*11d20*/  FMUL.FTZ R74, R0.reuse, R120 ;  /* 0x00000078004a7220 */ /* 0x040fe40000410000 */
[C---:B------:R-:W-:Y:S01]  /*11d30*/  FMUL.FTZ R75, R0.reuse, R121 ;  /* 0x00000079004b7220 */ /* 0x040fe20000410000 */
[----:B--2---:R-:W-:Y:S01]  /*11d40*/  MOV R3, RZ ;  /* 0x000000ff00037202 */ /* 0x004fe20000000f00 */
[C---:B------:R-:W-:Y:S01]  /*11d50*/  FMUL.FTZ R76, R0.reuse, R128 ;  /* 0x00000080004c7220 */ /* 0x040fe20000410000 */
[----:B------:R2:W-:Y:S01]  /*11d60*/  @P2 MUFU.LG2 R9, R5 ;  /* 0x0000000500092308 */ /* 0x0005e20000000c00 */
[C---:B------:R-:W-:Y:S02]  /*11d70*/  FMUL.FTZ R77, R0.reuse, R129 ;  /* 0x00000081004d7220 */ /* 0x040fe40000410000 */
[----:B------:R-:W-:-:S02]  /*11d80*/  FMUL.FTZ R78, R0, R132 ;  /* 0x00000084004e7220 */ /* 0x000fc40000410000 */
[C---:B------:R-:W-:Y:S02]  /*11d90*/  FMUL.FTZ R79, R0.reuse, R133 ;  /* 0x00000085004f7220 */ /* 0x040fe40000410000 */
[C---:B------:R-:W-:Y:S01]  /*11da0*/  FMUL.FTZ R112, R0.reuse, R144 ;  /* 0x0000009000707220 */ /* 0x040fe20000410000 */
[----:B------:R-:W-:Y:S01]  /*11db0*/  @P1 MUFU.RCP R3, R6 ;  /* 0x0000000600031308 */ /* 0x000fe20000001000 */
[C---:B------:R-:W-:Y:S02]  /*11dc0*/  FMUL.FTZ R113, R0.reuse, R145 ;  /* 0x0000009100717220 */ /* 0x040fe40000410000 */
[C---:B------:R-:W-:Y:S02]  /*11dd0*/  FMUL.FTZ R96, R0.reuse, R96 ;  /* 0x0000006000607220 */ /* 0x040fe40000410000 */
[C---:B------:R-:W-:Y:S02]  /*11de0*/  FMUL.FTZ R97, R0.reuse, R97 ;  /* 0x0000006100617220 */ /* 0x040fe40000410000 */
[C---:B------:R-:W-:Y:S01]  /*11df0*/  FMUL.FTZ R84, R0.reuse, R148 ;  /* 0x0000009400547220 */ /* 0x040fe20000410000 */
[----:B--2---:R-:W-:Y:S01]  /*11e00*/  @P2 MOV R5, 0x3f317218 ;  /* 0x3f31721800052802 */ /* 0x004fe20000000f00 */
[----:B------:R-:W-:-:S02]  /*11e10*/  FMUL.FTZ R85, R0, R149 ;  /* 0x0000009500557220 */ /* 0x000fc40000410000 */
[C---:B------:R-:W-:Y:S02]  /*11e20*/  FMUL.FTZ R66, R0.reuse, R104 ;  /* 0x0000006800427220 */ /* 0x040fe40000410000 */
[----:B------:R-:W-:Y:S02]  /*11e30*/  FMUL.FTZ R67, R0, R105 ;  /* 0x0000006900437220 */ /* 0x000fe40000410000 */
[----:B------:R2:W3:Y:S01]  /*11e40*/  @P1 MUFU.LG2 R0, R6 ;  /* 0x0000000600001308 */ /* 0x0004e20000000c00 */
[C---:B-1----:R-:W-:Y:S02]  /*11e50*/  FMUL.FTZ R104, R4.reuse, R122 ;  /* 0x0000007a04687220 */ /* 0x042fe40000410000 */
[C---:B------:R-:W-:Y:S02]  /*11e60*/  FMUL.FTZ R105, R4.reuse, R123 ;  /* 0x0000007b04697220 */ /* 0x040fe40000410000 */
[C---:B------:R-:W-:Y:S02]  /*11e70*/  FMUL.FTZ R120, R4.reuse, R130 ;  /* 0x0000008204787220 */ /* 0x040fe40000410000 */
[----:B------:R-:W-:-:S02]  /*11e80*/  FMUL.FTZ R121, R4, R131 ;  /* 0x0000008304797220 */ /* 0x000fc40000410000 */
[C---:B------:R-:W-:Y:S02]  /*11e90*/  FMUL.FTZ R122, R4.reuse, R134 ;  /* 0x00000086047a7220 */ /* 0x040fe40000410000 */
[C---:B------:R-:W-:Y:S02]  /*11ea0*/  FMUL.FTZ R123, R4.reuse, R135 ;  /* 0x00000087047b7220 */ /* 0x040fe40000410000 */
[C---:B------:R-:W-:Y:S02]  /*11eb0*/  FMUL.FTZ R130, R4.reuse, R98 ;  /* 0x0000006204827220 */ /* 0x040fe40000410000 */
[----:B------:R-:W-:Y:S01]  /*11ec0*/  FMUL.FTZ R131, R4, R99 ;  /* 0x0000006304837220 */ /* 0x000fe20000410000 */
[----:B--2---:R-:W-:Y:S01]  /*11ed0*/  @P3 MOV R6, 0x3f317218 ;  /* 0x3f31721800063802 */ /* 0x004fe20000000f00 */
[----:B---3--:R-:W-:Y:S01]  /*11ee0*/  @P1 FMUL.FTZ R8, R0, 0.69314718246459960938 ;  /* 0x3f31721800081820 */ /* 0x008fe20000410000 */
[----:B------:R-:W-:Y:S01]  /*11ef0*/  MOV R0, RZ ;  /* 0x000000ff00007202 */ /* 0x000fe20000000f00 */
[----:B------:R-:W-:-:S02]  /*11f00*/  FMUL.FTZ R54, R3, R116 ;  /* 0x0000007403367220 */ /* 0x000fc40000410000 */
[C---:B------:R-:W-:Y:S02]  /*11f10*/  FMUL.FTZ R55, R3.reuse, R117 ;  /* 0x0000007503377220 */ /* 0x040fe40000410000 */
[C---:B------:R-:W-:Y:S01]  /*11f20*/  FMUL.FTZ R42, R3.reuse, R124 ;  /* 0x0000007c032a7220 */ /* 0x040fe20000410000 */
[----:B------:R-:W-:Y:S01]  /*11f30*/  @P0 MUFU.RCP R0, R7 ;  /* 0x0000000700000308 */ /* 0x000fe20000001000 */
        /* <DEDUP_REMOVED lines=13> */
[C---:B------:R-:W-:Y:S01]  /*12010*/  FMUL.FTZ R128, R4.reuse, R146 ;  /* 0x0000009204807220 */ /* 0x040fe20000410000 */
[----:B------:R-:W1:Y:S01]  /*12020*/  @P0 MUFU.LG2 R3, R7 ;  /* 0x0000000700030308 */ /* 0x000e620000000c00 */
[C---:B------:R-:W-:Y:S02]  /*12030*/  FMUL.FTZ R129, R4.reuse, R147 ;  /* 0x0000009304817220 */ /* 0x040fe40000410000 */
[----:B------:R-:W-:-:S02]  /*12040*/  FMUL.FTZ R134, R4, R86 ;  /* 0x0000005604867220 */ /* 0x000fc40000410000 */
[C---:B------:R-:W-:Y:S02]  /*12050*/  FMUL.FTZ R135, R4.reuse, R87 ;  /* 0x0000005704877220 */ /* 0x040fe40000410000 */
[C---:B------:R-:W-:Y:S02]  /*12060*/  FMUL.FTZ R98, R4.reuse, R150 ;  /* 0x0000009604627220 */ /* 0x040fe40000410000 */
[C---:B------:R-:W-:Y:S02]  /*12070*/  FMUL.FTZ R99, R4.reuse, R151 ;  /* 0x0000009704637220 */ /* 0x040fe40000410000 */
[C---:B------:R-:W-:Y:S02]  /*12080*/  FMUL.FTZ R72, R4.reuse, R106 ;  /* 0x0000006a04487220 */ /* 0x040fe40000410000 */
[----:B------:R-:W-:Y:S01]  /*12090*/  FMUL.FTZ R73, R4, R107 ;  /* 0x0000006b04497220 */ /* 0x000fe20000410000 */
[----:B------:R-:W-:Y:S01]  /*120a0*/  @P1 MOV R4, 0x3f317218 ;  /* 0x3f31721800041802 */ /* 0x000fe20000000f00 */
[----:B------:R-:W-:-:S02]  /*120b0*/  @P2 FMUL.FTZ R9, R9, 0.69314718246459960938 ;  /* 0x3f31721809092820 */ /* 0x000fc40000410000 */
[----:B------:R-:W-:Y:S02]  /*120c0*/  @P2 FMUL.FTZ R5, R5, c[0x0][0x2d0] ;  /* 0x0000b40005052a20 */ /* 0x000fe40000410000 */
[----:B------:R-:W-:Y:S02]  /*120d0*/  @P1 FMUL.FTZ R4, R4, c[0x0][0x2d0] ;  /* 0x0000b40004041a20 */ /* 0x000fe40000410000 */
[----:B------:R-:W-:Y:S01]  /*120e0*/  @P2 FFMA.FTZ R34, R5, R109, R9 ;  /* 0x0000006d05222223 */ /* 0x000fe20000010009 */
[----:B------:R-:W-:Y:S01]  /*120f0*/  MOV R5, 0x1 ;  /* 0x0000000100057802 */ /* 0x000fe20000000f00 */
[----:B------:R-:W-:Y:S01]  /*12100*/  @P1 FFMA.FTZ R35, R4, R108, R8 ;  /* 0x0000006c04231223 */ /* 0x000fe20000010008 */
[----:B------:R-:W-:Y:S01]  /*12110*/  @P0 MOV R4, 0x3f317218 ;  /* 0x3f31721800040802 */ /* 0x000fe20000000f00 */
[----:B------:R-:W-:Y:S02]  /*12120*/  @P3 FMUL.FTZ R10, R10, 0.69314718246459960938 ;  /* 0x3f3172180a0a3820 */ /* 0x000fe40000410000 */
[----:B------:R-:W-:-:S02]  /*12130*/  @P3 FMUL.FTZ R6, R6, c[0x0][0x2d0] ;  /* 0x0000b40006063a20 */ /* 0x000fc40000410000 */
[----:B-1----:R-:W-:Y:S02]  /*12140*/  @P0 FMUL.FTZ R3, R3, 0.69314718246459960938 ;  /* 0x3f31721803030820 */ /* 0x002fe40000410000 */
[----:B------:R-:W-:Y:S02]  /*12150*/  @P0 FMUL.FTZ R4, R4, c[0x0][0x2d0] ;  /* 0x0000b40004040a20 */ /* 0x000fe40000410000 */
        /* <DEDUP_REMOVED lines=19> */
.L_x_254:
[----:B------:R2:W5:Y:S01]  /*12290*/  LDL R6, [R1] ;  /* 0x0000000001067983 */ /* 0x0005620000100800 */
[----:B------:R-:W-:Y:S03]  /*122a0*/  BSSY B0, `(.L_x_316) ;  /* 0x0000012000007945 */ /* 0x000fe60003800000 */
[----:B-1----:R-:W1:Y:S02]  /*122b0*/  S2R R17, SR_TID.X ;  /* 0x0000000000117919 */ /* 0x002e640000002100 */
[----:B-1----:R-:W-:-:S13]  /*122c0*/  LOP3.LUT P0, RZ, R17, 0x7f, RZ, 0xc0, !PT ;  /* 0x0000007f11ff7812 */ /* 0x002fda000780c0ff */
[----:B------:R-:W-:Y:S05]  /*122d0*/  @P0 BRA `(.L_x_317) ;  /* 0x000000e000000947 */ /* 0x000fea0003800000 */
[----:B--2---:R-:W1:Y:S01]  /*122e0*/  S2R R4, SR_LANEID ;  /* 0x0000000000047919 */ /* 0x004e620000000000 */
[----:B------:R-:W-:Y:S01]  /*122f0*/  VOTEU.ANY UR4, UPT, PT ;  /* 0x0000000000047886 */ /* 0x000fe200038e0100 */
[----:B------:R-:W-:Y:S01]  /*12300*/  IMAD.MOV.U32 R5, RZ, RZ, c[0x0][0x564] ;  /* 0x00015900ff057624 */ /* 0x000fe200078e00ff */
[----:B------:R-:W1:Y:S08]  /*12310*/  FLO.U32 R3, UR4 ;  /* 0x0000000400037d00 */ /* 0x000e7000080e0000 */
[----:B------:R-:W2:Y:S01]  /*12320*/  POPC R2, UR4 ;  /* 0x0000000400027d09 */ /* 0x000ea20008000000 */
[----:B-1----:R-:W-:Y:S01]  /*12330*/  ISETP.EQ.U32.AND P0, PT, R3, R4, PT ;  /* 0x000000040300720c */ /* 0x002fe20003f02070 */
[----:B------:R-:W-:-:S12]  /*12340*/  IMAD.MOV.U32 R4, RZ, RZ, c[0x0][0x560] ;  /* 0x00015800ff047624 */ /* 0x000fd800078e00ff */
[----:B--2---:R1:W2:Y:S04]  /*12350*/  @P0 ATOMG.E.ADD.STRONG.GPU PT, R2, [R4.64], R2 ;  /* 0x00000002040209a8 */ /* 0x0042a800081ee1c8 */
[----:B-1----:R-:W1:Y:S04]  /*12360*/  S2R R4, SR_LTMASK ;  /* 0x0000000000047919 */ /* 0x002e680000003900 */
[----:B--2---:R1:W2:Y:S02]  /*12370*/  SHFL.IDX PT, R3, R2, R3, 0x1f ;  /* 0x00001f0302037589 */ /* 0x0042a400000e0000 */
[----:B-1----:R-:W-:-:S06]  /*12380*/  LOP3.LUT R2, R4, UR4, RZ, 0xc0, !PT ;  /* 0x0000000404027c12 */ /* 0x002fcc000f8ec0ff */
[----:B------:R-:W2:Y:S02]  /*12390*/  POPC R2, R2 ;  /* 0x0000000200027309 */ /* 0x000ea40000000000 */
[----:B--2--5:R-:W-:-:S05]  /*123a0*/  IADD3 R6, R3, c[0x0][0xc], R2 ;  /* 0x0000030003067a10 */ /* 0x024fca0007ffe002 */
[----:B------:R1:W-:Y:S02]  /*123b0*/  STL [R1], R6 ;  /* 0x0000000601007387 */ /* 0x0003e40000100800 */
.L_x_317:
[----:B--2---:R-:W-:Y:S05]  /*123c0*/  BSYNC B0 ;  /* 0x0000000000007941 */ /* 0x004fea0003800000 */
.L_x_316:
[----:B------:R-:W-:Y:S01]  /*123d0*/  SHF.R.S32.HI R14, RZ, 0x1f, R17 ;  /* 0x0000001fff0e7819 */ /* 0x000fe20000011411 */
[----:B------:R-:W-:Y:S01]  /*123e0*/  BSSY B1, `(.L_x_318) ;  /* 0x00002d0000017945 */ /* 0x000fe20003800000 */
[----:B------:R-:W-:Y:S01]  /*123f0*/  PRMT R0, R0, 0x9910, RZ ;  /* 0x0000991000007816 */ /* 0x000fe200000000ff */
[----:B-----5:R-:W-:Y:S01]  /*12400*/  IMAD.MOV.U32 R49, RZ, RZ, R6 ;  /* 0x000000ffff317224 */ /* 0x020fe200078e0006 */
[----:B------:R-:W-:Y:S02]  /*12410*/  LEA.HI R3, R14, R17, RZ, 0x3 ;  /* 0x000000110e037211 */ /* 0x000fe400078f18ff */
[----:B------:R-:W-:Y:S02]  /*12420*/  ISETP.NE.AND P0, PT, R0, RZ, PT ;  /* 0x000000ff0000720c */ /* 0x000fe40003f05270 */
[----:B------:R-:W-:Y:S02]  /*12430*/  LOP3.LUT R2, R3, 0xfffffff8, RZ, 0xc0, !PT ;  /* 0xfffffff803027812 */ /* 0x000fe400078ec0ff */
[----:B------:R-:W-:-:S02]  /*12440*/  SHF.R.S32.HI R48, RZ, 0x3, R3 ;  /* 0x00000003ff307819 */ /* 0x000fc40000011403 */
[----:B------:R-:W-:Y:S01]  /*12450*/  SHF.R.S32.HI R11, RZ, 0x1f, R246 ;  /* 0x0000001fff0b7819 */ /* 0x000fe200000114f6 */
[----:B------:R-:W-:-:S04]  /*12460*/  IMAD.IADD R2, R17, 0x1, -R2 ;  /* 0x0000000111027824 */ /* 0x000fc800078e0a02 */
[C---:B------:R-:W-:Y:S02]  /*12470*/  IMAD.SHL.U32 R0, R2.reuse, 0x8, RZ ;  /* 0x0000000802007824 */ /* 0x040fe400078e00ff */
[----:B------:R-:W-:-:S03]  /*12480*/  IMAD R28, R2, 0x10, R48 ;  /* 0x00000010021c7824 */ /* 0x000fc600078e0230 */
[----:B------:R-:W-:Y:S01]  /*12490*/  SHF.R.S32.HI R80, RZ, 0x1f, R0 ;  /* 0x0000001fff507819 */ /* 0x000fe20000011400 */
[----:B------:R-:W-:Y:S05]  /*124a0*/  @!P0 BRA `(.L_x_319) ;  /* 0x000020d000008947 */ /* 0x000fea0003800000 */
[----:B------:R-:W2:Y:S04]  /*124b0*/  LDL R7, [R1+0x20] ;  /* 0x0000200001077983 */ /* 0x000ea80000100800 */
[----:B------:R-:W3:Y:S01]  /*124c0*/  LDL R15, [R1+0x28] ;  /* 0x00002800010f7983 */ /* 0x000ee20000100800 */
[----:B------:R-:W-:Y:S01]  /*124d0*/  LEA.HI R10, R14, R17, RZ, 0x2 ;  /* 0x000000110e0a7211 */ /* 0x000fe200078f10ff */
[----:B------:R-:W-:Y:S01]  /*124e0*/  WARPSYNC 0xffffffff ;  /* 0xffffffff00007948 */ /* 0x000fe20003800000 */
[----:B------:R-:W-:Y:S01]  /*124f0*/  IMAD.MOV.U32 R9, RZ, RZ, -0x10 ;  /* 0xfffffff0ff097424 */ /* 0x000fe200078e00ff */
[----:B------:R-:W4:Y:S01]  /*12500*/  LDL R13, [R1+0x30] ;  /* 0x00003000010d7983 */ /* 0x000f220000100800 */
[----:B------:R-:W-:Y:S01]  /*12510*/  SHF.R.S32.HI R4, RZ, 0x1f, R10 ;  /* 0x0000001fff047819 */ /* 0x000fe2000001140a */
[----:B------:R-:W-:Y:S01]  /*12520*/  IMAD.MOV.U32 R8, RZ, RZ, 0x20 ;  /* 0x00000020ff087424 */ /* 0x000fe200078e00ff */
[----:B------:R-:W-:Y:S01]  /*12530*/  F2FP.PACK_AB R3, R75, R74 ;  /* 0x0000004a4b03723e */ /* 0x000fe200000000ff */
[----:B------:R-:W3:Y:S01]  /*12540*/  LDL R12, [R1+0x34] ;  /* 0x00003400010c7983 */ /* 0x000ee20000100800 */
[----:B------:R-:W-:-:S02]  /*12550*/  LEA.HI R4, R4, R240, RZ, 0x3 ;  /* 0x000000f004047211 */ /* 0x000fc400078f18ff */
[----:B-1----:R-:W-:Y:S01]  /*12560*/  F2FP.PACK_AB R6, R105, R104 ;  /* 0x000000686906723e */ /* 0x002fe200000000ff */
[----:B------:R-:W-:Y:S01]  /*12570*/  BAR.SYNC.DEFER_BLOCKING 0x1, 0x80 ;  /* 0x0042000000007b1d */ /* 0x000fe20000010000 */
[----:B------:R-:W-:Y:S02]  /*12580*/  LOP3.LUT R4, R4, 0xfffffff8, RZ, 0xc0, !PT ;  /* 0xfffffff804047812 */ /* 0x000fe400078ec0ff */
[----:B------:R-:W-:-:S03]  /*12590*/  F2FP.PACK_AB R5, R77, R76 ;  /* 0x0000004c4d05723e */ /* 0x000fc600000000ff */
[----:B------:R-:W-:-:S05]  /*125a0*/  IMAD.IADD R4, R240, 0x1, -R4 ;  /* 0x00000001f0047824 */ /* 0x000fca00078e0a04 */
[----:B------:R-:W-:-:S04]  /*125b0*/  LOP3.LUT R2, R4, 0x1, RZ, 0xc0, !PT ;  /* 0x0000000104027812 */ /* 0x000fc800078ec0ff */
[----:B------:R-:W-:-:S04]  /*125c0*/  ISETP.NE.U32.AND P0, PT, R2, 0x1, PT ;  /* 0x000000010200780c */ /* 0x000fc80003f05070 */
[----:B------:R-:W-:Y:S02]  /*125d0*/  SEL R9, R9, 0x10, !P0 ;  /* 0x0000001009097807 */ /* 0x000fe40004000000 */
[----:B------:R-:W-:Y:S02]  /*125e0*/  LOP3.LUT P0, RZ, R4, 0x2, RZ, 0xc0, !PT ;  /* 0x0000000204ff7812 */ /* 0x000fe4000780c0ff */
[----:B------:R-:W-:Y:S02]  /*125f0*/  F2FP.PACK_AB R4, R41, R40 ;  /* 0x000000282904723e */ /* 0x000fe400000000ff */
[----:B------:R-:W-:Y:S02]  /*12600*/  SEL R8, R8, 0xffffffe0, !P0 ;  /* 0xffffffe008087807 */ /* 0x000fe40004000000 */
[----:B------:R-:W-:-:S04]  /*12610*/  ISETP.NE.U32.AND P2, PT, RZ, c[0x0][0x500], PT ;  /* 0x00014000ff007a0c */ /* 0x000fc80003f45070 */
[----:B------:R-:W-:Y:S01]  /*12620*/  ISETP.NE.AND.EX P2, PT, RZ, c[0x0][0x504], PT, P2 ;  /* 0x00014100ff007a0c */ /* 0x000fe20003f45320 */
[----:B--2---:R-:W-:Y:S01]  /*12630*/  IMAD.IADD R2, R7, 0x1, R9 ;  /* 0x0000000107027824 */ /* 0x004fe200078e0209 */
[----:B------:R1:W-:Y:S04]  /*12640*/  STS [R7], R3 ;  /* 0x0000000307007388 */ /* 0x0003e80000000800 */
[----:B------:R-:W-:Y:S04]  /*12650*/  STS [R7+0x400], R6 ;  /* 0x0004000607007388 */ /* 0x000fe80000000800 */
[----:B------:R2:W-:Y:S01]  /*12660*/  STS [R2], R5 ;  /* 0x0000000502007388 */ /* 0x0005e20000000800 */
[----:B-1----:R-:W-:-:S05]  /*12670*/  F2FP.PACK_AB R3, R121, R120 ;  /* 0x000000787903723e */ /* 0x002fca00000000ff */
[----:B------:R1:W-:Y:S01]  /*12680*/  STS [R2+0x400], R3 ;  /* 0x0004000302007388 */ /* 0x0003e20000000800 */
[----:B--2---:R-:W-:-:S05]  /*12690*/  F2FP.PACK_AB R5, R55, R54 ;  /* 0x000000363705723e */ /* 0x004fca00000000ff */
[----:B------:R2:W-:Y:S01]  /*126a0*/  STS [R7+0x2000], R5 ;  /* 0x0020000507007388 */ /* 0x0005e20000000800 */
[----:B------:R-:W-:-:S03]  /*126b0*/  F2FP.PACK_AB R6, R123, R122 ;  /* 0x0000007a7b06723e */ /* 0x000fc600000000ff */
[----:B------:R3:W-:Y:S01]  /*126c0*/  STS [R7+0x2400], R4 ;  /* 0x0024000407007388 */ /* 0x0007e20000000800 */
[----:B-1----:R-:W-:-:S05]  /*126d0*/  F2FP.PACK_AB R3, R43, R42 ;  /* 0x0000002a2b03723e */ /* 0x002fca00000000ff */
[----:B------:R1:W-:Y:S01]  /*126e0*/  STS [R2+0x2000], R3 ;  /* 0x0020000302007388 */ /* 0x0003e20000000800 */
[----:B--2---:R-:W-:Y:S02]  /*126f0*/  F2FP.PACK_AB R5, R87, R86 ;  /* 0x000000565705723e */ /* 0x004fe400000000ff */
[----:B---3--:R-:W-:-:S03]  /*12700*/  F2FP.PACK_AB R4, R79, R78 ;  /* 0x0000004e4f04723e */ /* 0x008fc600000000ff */
[----:B------:R2:W-:Y:S01]  /*12710*/  STS [R2+0x2400], R5 ;  /* 0x0024000502007388 */ /* 0x0005e20000000800 */
[----:B-1----:R-:W-:Y:S01]  /*12720*/  IMAD.IADD R3, R7, 0x1, R8 ;  /* 0x0000000107037824 */ /* 0x002fe200078e0208 */
[----:B------:R-:W-:-:S04]  /*12730*/  F2FP.PACK_AB R7, R45, R44 ;  /* 0x0000002c2d07723e */ /* 0x000fc800000000ff */
[----:B------:R1:W-:Y:S01]  /*12740*/  STS [R3], R4 ;  /* 0x0000000403007388 */ /* 0x0003e20000000800 */
[----:B--2---:R-:W-:Y:S01]  /*12750*/  F2FP.PACK_AB R5, R113, R112 ;  /* 0x000000707105723e */ /* 0x004fe200000000ff */
[----:B------:R-:W-:Y:S02]  /*12760*/  IMAD.IADD R2, R2, 0x1, R8 ;  /* 0x0000000102027824 */ /* 0x000fe400078e0208 */
[----:B------:R2:W-:Y:S04]  /*12770*/  STS [R3+0x400], R6 ;  /* 0x0004000603007388 */ /* 0x0005e80000000800 */
[----:B------:R3:W-:Y:S01]  /*12780*/  STS [R2], R5 ;  /* 0x0000000502007388 */ /* 0x0007e20000000800 */
[----:B-1----:R-:W-:Y:S02]  /*12790*/  F2FP.PACK_AB R4, R129, R128 ;  /* 0x000000808104723e */ /* 0x002fe400000000ff */
[----:B--2---:R-:W-:-:S03]  /*127a0*/  F2FP.PACK_AB R6, R71, R70 ;  /* 0x000000464706723e */ /* 0x004fc600000000ff */
[----:B------:R1:W-:Y:S01]  /*127b0*/  STS [R2+0x400], R4 ;  /* 0x0004000402007388 */ /* 0x0003e20000000800 */
[----:B---3--:R-:W-:-:S03]  /*127c0*/  F2FP.PACK_AB R5, R47, R46 ;  /* 0x0000002e2f05723e */ /* 0x008fc600000000ff */
[----:B------:R-:W-:Y:S04]  /*127d0*/  STS [R3+0x2000], R7 ;  /* 0x0020000703007388 */ /* 0x000fe80000000800 */
[----:B------:R2:W-:Y:S04]  /*127e0*/  STS [R3+0x2400], R6 ;  /* 0x0024000603007388 */ /* 0x0005e80000000800 */
[----:B------:R3:W-:Y:S01]  /*127f0*/  STS [R2+0x2000], R5 ;  /* 0x0020000502007388 */ /* 0x0007e20000000800 */
[----:B-1----:R-:W-:Y:S02]  /*12800*/  F2FP.PACK_AB R4, R65, R64 ;  /* 0x000000404104723e */ /* 0x002fe400000000ff */
[----:B--2---:R-:W-:-:S03]  /*12810*/  F2FP.PACK_AB R3, R69, R68 ;  /* 0x000000444503723e */ /* 0x004fc600000000ff */
[----:B------:R1:W-:Y:S01]  /*12820*/  STS [R2+0x2400], R4 ;  /* 0x0024000402007388 */ /* 0x0003e20000000800 */
[----:B------:R-:W-:-:S03]  /*12830*/  F2FP.PACK_AB R7, R97, R96 ;  /* 0x000000606107723e */ /* 0x000fc600000000ff */
[----:B------:R2:W-:Y:S01]  /*12840*/  STS [R15], R3 ;  /* 0x000000030f007388 */ /* 0x0005e20000000800 */
[----:B------:R-:W-:Y:S02]  /*12850*/  F2FP.PACK_AB R6, R61, R60 ;  /* 0x0000003c3d06723e */ /* 0x000fe400000000ff */
[----:B---3--:R-:W-:Y:S02]  /*12860*/  F2FP.PACK_AB R5, R63, R62 ;  /* 0x0000003e3f05723e */ /* 0x008fe400000000ff */
[----:B-1----:R-:W-:Y:S01]  /*12870*/  F2FP.PACK_AB R4, R135, R134 ;  /* 0x000000868704723e */ /* 0x002fe200000000ff */
[----:B------:R-:W-:Y:S02]  /*12880*/  IMAD.IADD R2, R9, 0x1, R15 ;  /* 0x0000000109027824 */ /* 0x000fe400078e020f */
[----:B------:R-:W3:Y:S01]  /*12890*/  LDL.LU R9, [R1+0x18] ;  /* 0x0000180001097983 */ /* 0x000ee20000300800 */
[----:B--2---:R-:W-:-:S03]  /*128a0*/  F2FP.PACK_AB R3, R131, R130 ;  /* 0x000000828303723e */ /* 0x004fc600000000ff */
[----:B------:R1:W-:Y:S04]  /*128b0*/  STS [R15+0x400], R4 ;  /* 0x000400040f007388 */ /* 0x0003e80000000800 */
[----:B------:R2:W-:Y:S04]  /*128c0*/  STS [R2+0x400], R3 ;  /* 0x0004000302007388 */ /* 0x0005e80000000800 */
[----:B------:R-:W-:Y:S04]  /*128d0*/  STS [R2], R7 ;  /* 0x0000000702007388 */ /* 0x000fe80000000800 */
[----:B------:R4:W-:Y:S04]  /*128e0*/  STS [R15+0x2000], R6 ;  /* 0x002000060f007388 */ /* 0x0009e80000000800 */
[----:B------:R4:W-:Y:S01]  /*128f0*/  STS [R15+0x2400], R5 ;  /* 0x002400050f007388 */ /* 0x0009e20000000800 */
[----:B-1----:R-:W-:-:S02]  /*12900*/  F2FP.PACK_AB R4, R57, R56 ;  /* 0x000000383904723e */ /* 0x002fc400000000ff */
[----:B--2---:R-:W-:-:S03]  /*12910*/  F2FP.PACK_AB R3, R59, R58 ;  /* 0x0000003a3b03723e */ /* 0x004fc600000000ff */
[----:B------:R1:W-:Y:S04]  /*12920*/  STS [R2+0x2000], R4 ;  /* 0x0020000402007388 */ /* 0x0003e80000000800 */
[----:B------:R2:W-:Y:S01]  /*12930*/  STS [R2+0x2400], R3 ;  /* 0x0024000302007388 */ /* 0x0005e20000000800 */
[----:B----4-:R-:W-:Y:S01]  /*12940*/  IMAD.IADD R6, R8, 0x1, R2 ;  /* 0x0000000108067824 */ /* 0x010fe200078e0202 */
[----:B------:R-:W-:Y:S02]  /*12950*/  F2FP.PACK_AB R5, R37, R36 ;  /* 0x000000242505723e */ /* 0x000fe400000000ff */
[----:B-1----:R-:W-:Y:S02]  /*12960*/  F2FP.PACK_AB R4, R85, R84 ;  /* 0x000000545504723e */ /* 0x002fe400000000ff */
[----:B--2---:R-:W-:-:S02]  /*12970*/  F2FP.PACK_AB R3, R99, R98 ;  /* 0x000000626303723e */ /* 0x004fc400000000ff */
[----:B------:R-:W-:Y:S01]  /*12980*/  F2FP.PACK_AB R2, R67, R66 ;  /* 0x000000424302723e */ /* 0x000fe200000000ff */
[----:B------:R1:W-:Y:S04]  /*12990*/  STS [R13], R4 ;  /* 0x000000040d007388 */ /* 0x0003e80000000800 */
[----:B------:R2:W-:Y:S04]  /*129a0*/  STS [R13+0x400], R3 ;  /* 0x000400030d007388 */ /* 0x0005e80000000800 */
[----:B------:R4:W-:Y:S01]  /*129b0*/  STS [R6], R2 ;  /* 0x0000000206007388 */ /* 0x0009e20000000800 */
[----:B-1----:R-:W-:-:S02]  /*129c0*/  F2FP.PACK_AB R4, R73, R72 ;  /* 0x000000484904723e */ /* 0x002fc400000000ff */
[----:B--2---:R-:W-:-:S03]  /*129d0*/  F2FP.PACK_AB R3, R51, R50 ;  /* 0x000000323303723e */ /* 0x004fc600000000ff */
[----:B------:R-:W-:Y:S01]  /*129e0*/  STS [R12+0x400], R4 ;  /* 0x000400040c007388 */ /* 0x000fe20000000800 */
[----:B----4-:R-:W-:-:S03]  /*129f0*/  F2FP.PACK_AB R2, R53, R52 ;  /* 0x000000343502723e */ /* 0x010fc600000000ff */
[----:B------:R-:W-:Y:S04]  /*12a00*/  STS [R13+0x2000], R3 ;  /* 0x002000030d007388 */ /* 0x000fe80000000800 */
[----:B------:R1:W-:Y:S04]  /*12a10*/  STS [R13+0x2400], R2 ;  /* 0x002400020d007388 */ /* 0x0003e80000000800 */
[----:B------:R2:W-:Y:S01]  /*12a20*/  STS [R6+0x2000], R5 ;  /* 0x0020000506007388 */ /* 0x0005e20000000800 */
[----:B-1----:R-:W-:-:S05]  /*12a30*/  F2FP.PACK_AB R2, R39, R38 ;  /* 0x000000262702723e */ /* 0x002fca00000000ff */
[----:B------:R1:W-:Y:S01]  /*12a40*/  STS [R12+0x2400], R2 ;  /* 0x002400020c007388 */ /* 0x0003e20000000800 */
[----:B--2---:R-:W-:Y:S02]  /*12a50*/  IMAD.MOV.U32 R6, RZ, RZ, 0x4 ;  /* 0x00000004ff067424 */ /* 0x004fe400078e00ff */
[----:B------:R-:W-:Y:S02]  /*12a60*/  IMAD.MOV.U32 R3, RZ, RZ, RZ ;  /* 0x000000ffff037224 */ /* 0x000fe400078e00ff */
[----:B------:R-:W-:Y:S01]  /*12a70*/  IMAD.WIDE R6, R246, R6, c[0x0][0x500] ;  /* 0x00014000f6067625 */ /* 0x000fe200078e0206 */
[----:B------:R-:W-:Y:S06]  /*12a80*/  BAR.SYNC.DEFER_BLOCKING 0x1, 0x80 ;  /* 0x0042000000007b1d */ /* 0x000fec0000010000 */
[----:B------:R1:W5:Y:S01]  /*12a90*/  @P2 LDG.E R3, [R6.64] ;  /* 0x0000000806032981 */ /* 0x000362000c1e1900 */
[----:B------:R-:W-:-:S04]  /*12aa0*/  ISETP.NE.U32.AND P0, PT, RZ, c[0x0][0x508], PT ;  /* 0x00014200ff007a0c */ /* 0x000fc80003f05070 */
[----:B------:R-:W-:Y:S01]  /*12ab0*/  ISETP.NE.AND.EX P1, PT, RZ, c[0x0][0x50c], PT, P0 ;  /* 0x00014300ff007a0c */ /* 0x000fe20003f25300 */
[----:B------:R-:W-:-:S12]  /*12ac0*/  IMAD.MOV.U32 R15, RZ, RZ, c[0x0][0x388] ;  /* 0x0000e200ff0f7624 */ /* 0x000fd800078e00ff */
[----:B------:R-:W-:-:S04]  /*12ad0*/  @P1 LEA R4, P0, R246, c[0x0][0x508], 0x2 ;  /* 0x00014200f6041a11 */ /* 0x000fc800078010ff */
[----:B------:R-:W-:-:S05]  /*12ae0*/  @P1 LEA.HI.X R5, R246, c[0x0][0x50c], R11, 0x2, P0 ;  /* 0x00014300f6051a11 */ /* 0x000fca00000f140b */
[----:B------:R2:W5:Y:S01]  /*12af0*/  @P1 LDG.E R15, [R4.64] ;  /* 0x00000008040f1981 */ /* 0x000562000c1e1900 */
[----:B---3--:R-:W-:-:S04]  /*12b00*/  ISETP.NE.AND P0, PT, R9, RZ, PT ;  /* 0x000000ff0900720c */ /* 0x008fc80003f05270 */
[----:B--2---:R-:W-:Y:S01]  /*12b10*/  SEL R4, R9, c[0x0][0x3d4], P0 ;  /* 0x0000f50009047a07 */ /* 0x004fe20000000000 */
[----:B------:R-:W-:Y:S05]  /*12b20*/  @P1 BRA `(.L_x_320) ;  /* 0x0000004000001947 */ /* 0x000fea0003800000 */
[----:B-1----:R-:W-:Y:S05]  /*12b30*/  @!P2 BRA `(.L_x_320) ;  /* 0x000000300000a947 */ /* 0x002fea0003800000 */
[----:B------:R1:W2:Y:S04]  /*12b40*/  LDG.E R2, [R6.64] ;  /* 0x0000000806027981 */ /* 0x0002a8000c1e1900 */
[----:B-1----:R-:W2:Y:S02]  /*12b50*/  LDG.E R6, [R6.64+0x4] ;  /* 0x0000040806067981 */ /* 0x002ea4000c1e1900 */
[----:B--2--5:R-:W-:Y:S02]  /*12b60*/  IADD3 R15, -R2, R6, RZ ;  /* 0x00000006020f7210 */ /* 0x024fe40007ffe1ff */
.L_x_320:
[----:B-1----:R-:W2:Y:S04]  /*12b70*/  LDL R81, [R1+0x4] ;  /* 0x0000040001517983 */ /* 0x002ea80000100800 */
[----:B------:R-:W3:Y:S04]  /*12b80*/  LDL R29, [R1+0x10] ;  /* 0x00001000011d7983 */ /* 0x000ee80000100800 */
[----:B------:R-:W4:Y:S01]  /*12b90*/  LDL R16, [R1+0x1c] ;  /* 0x00001c0001107983 */ /* 0x000f220000100800 */
[----:B------:R-:W-:Y:S01]  /*12ba0*/  IMAD.MOV.U32 R9, RZ, RZ, 0x368 ;  /* 0x00000368ff097424 */ /* 0x000fe200078e00ff */
[----:B------:R-:W-:-:S04]  /*12bb0*/  ISETP.GT.AND P2, PT, R4, 0x1, PT ;  /* 0x000000010400780c */ /* 0x000fc80003f44270 */
[----:B------:R-:W-:-:S04]  /*12bc0*/  SEL R9, R9, 0x328, P2 ;  /* 0x0000032809097807 */ /* 0x000fc80001000000 */
[----:B------:R-:W1:Y:S01]  /*12bd0*/  LDC.64 R12, c[0x0][R9+0x170] ;  /* 0x00005c00090c7b82 */ /* 0x000e620000000a00 */
[----:B------:R-:W-:-:S07]  /*12be0*/  LEA.HI R8, R14, R17, RZ, 0x5 ;  /* 0x000000110e087211 */ /* 0x000fce00078f28ff */
[----:B------:R1:W3:Y:S01]  /*12bf0*/  LDC.64 R22, c[0x0][R9+0x168] ;  /* 0x00005a0009167b82 */ /* 0x0002e20000000a00 */
[----:B------:R-:W-:Y:S02]  /*12c00*/  LOP3.LUT R4, R10, 0xfffffffc, RZ, 0xc0, !PT ;  /* 0xfffffffc0a047812 */ /* 0x000fe400078ec0ff */
[--C-:B------:R-:W-:Y:S02]  /*12c10*/  SHF.R.S32.HI R5, RZ, 0x5, R8.reuse ;  /* 0x00000005ff057819 */ /* 0x100fe40000011408 */
[----:B------:R-:W-:-:S03]  /*12c20*/  SHF.R.S32.HI R6, RZ, 0x1f, R8 ;  /* 0x0000001fff067819 */ /* 0x000fc60000011408 */
[----:B------:R1:W2:Y:S01]  /*12c30*/  LDC.64 R24, c[0x0][R9+0x178] ;  /* 0x00005e0009187b82 */ /* 0x0002a20000000a00 */
[----:B------:R-:W-:Y:S01]  /*12c40*/  LOP3.LUT R8, R8, 0xffffffe0, RZ, 0xc0, !PT ;  /* 0xffffffe008087812 */ /* 0x000fe200078ec0ff */
[----:B------:R-:W-:Y:S01]  /*12c50*/  IMAD.IADD R4, R17, 0x1, -R4 ;  /* 0x0000000111047824 */ /* 0x000fe200078e0a04 */
[----:B------:R-:W-:-:S03]  /*12c60*/  LEA.HI R6, R6, R5, RZ, 0x2 ;  /* 0x0000000506067211 */ /* 0x000fc600078f10ff */
[----:B------:R-:W-:Y:S01]  /*12c70*/  IMAD.IADD R19, R17, 0x1, -R8 ;  /* 0x0000000111137824 */ /* 0x000fe200078e0a08 */
[----:B------:R-:W-:Y:S01]  /*12c80*/  LEA.HI R2, R4, R4, RZ, 0x1 ;  /* 0x0000000404027211 */ /* 0x000fe200078f08ff */
[----:B------:R1:W2:Y:S01]  /*12c90*/  LDC.64 R20, c[0x0][R9+0x160] ;  /* 0x0000580009147b82 */ /* 0x0002a20000000a00 */
[----:B------:R-:W-:Y:S02]  /*12ca0*/  LOP3.LUT R6, R6, 0xffffffc, RZ, 0xc0, !PT ;  /* 0x0ffffffc06067812 */ /* 0x000fe400078ec0ff */
[----:B------:R-:W-:Y:S02]  /*12cb0*/  SHF.R.S32.HI R27, RZ, 0x1f, R19 ;  /* 0x0000001fff1b7819 */ /* 0x000fe40000011413 */
[C---:B------:R-:W-:Y:S01]  /*12cc0*/  LOP3.LUT R7, R2.reuse, 0x1ffffffe, RZ, 0xc0, !PT ;  /* 0x1ffffffe02077812 */ /* 0x040fe200078ec0ff */
[----:B------:R-:W-:Y:S01]  /*12cd0*/  IMAD.SHL.U32 R2, R2, 0x20, RZ ;  /* 0x0000002002027824 */ /* 0x000fe200078e00ff */
[----:B------:R-:W-:Y:S01]  /*12ce0*/  LEA.HI R27, R27, R19, RZ, 0x2 ;  /* 0x000000131b1b7211 */ /* 0x000fe200078f10ff */
[----:B------:R-:W-:Y:S01]  /*12cf0*/  IMAD.IADD R6, R5, 0x1, -R6 ;  /* 0x0000000105067824 */ /* 0x000fe200078e0a06 */
[----:B------:R-:W-:Y:S01]  /*12d00*/  ISETP.NE.U32.AND P0, PT, RZ, c[0x0][0x500], PT ;  /* 0x00014000ff007a0c */ /* 0x000fe20003f05070 */
[----:B------:R-:W-:Y:S01]  /*12d10*/  IMAD.IADD R7, R4, 0x1, -R7 ;  /* 0x0000000104077824 */ /* 0x000fe200078e0a07 */
[----:B------:R-:W-:Y:S01]  /*12d20*/  LOP3.LUT R2, R2, 0xffffffc0, RZ, 0xc0, !PT ;  /* 0xffffffc002027812 */ /* 0x000fe200078ec0ff */
[----:B------:R-:W-:Y:S01]  /*12d30*/  IMAD.MOV.U32 R5, RZ, RZ, c[0x0][0x4e8] ;  /* 0x00013a00ff057624 */ /* 0x000fe200078e00ff */
[----:B------:R-:W-:-:S02]  /*12d40*/  SHF.R.S32.HI R4, RZ, 0x2, R27 ;  /* 0x00000002ff047819 */ /* 0x000fc4000001141b */
[----:B------:R-:W-:Y:S01]  /*12d50*/  ISETP.NE.AND.EX P0, PT, RZ, c[0x0][0x504], PT, P0 ;  /* 0x00014100ff007a0c */ /* 0x000fe20003f05300 */
[----:B------:R-:W-:Y:S01]  /*12d60*/  IMAD R7, R7, 0x8, R2 ;  /* 0x0000000807077824 */ /* 0x000fe200078e0202 */
[----:B------:R-:W-:Y:S01]  /*12d70*/  ISETP.NE.AND P5, PT, R5, 0x1, PT ;  /* 0x000000010500780c */ /* 0x000fe20003fa5270 */
[----:B------:R-:W-:Y:S01]  /*12d80*/  IMAD R17, R6, 0x10, R4 ;  /* 0x0000001006117824 */ /* 0x000fe200078e0204 */
[----:B------:R-:W-:-:S03]  /*12d90*/  SEL R2, R246, RZ, !P0 ;  /* 0x000000fff6027207 */ /* 0x000fc60004000000 */
[----:B------:R-:W-:Y:S01]  /*12da0*/  IMAD.IADD R7, R17, 0x1, R7 ;  /* 0x0000000111077824 */ /* 0x000fe200078e0207 */
[----:B------:R-:W-:Y:S01]  /*12db0*/  SEL R5, R11, RZ, !P0 ;  /* 0x000000ff0b057207 */ /* 0x000fe20004000000 */
[----:B-1----:R-:W-:-:S04]  /*12dc0*/  IMAD R4, R13, R2, RZ ;  /* 0x000000020d047224 */ /* 0x002fc800078e02ff */
[C---:B------:R-:W-:Y:S02]  /*12dd0*/  IMAD R6, R12.reuse, R5, R4 ;  /* 0x000000050c067224 */ /* 0x040fe400078e0204 */
[----:B------:R-:W-:-:S04]  /*12de0*/  IMAD.WIDE.U32 R8, R12, R2, RZ ;  /* 0x000000020c087225 */ /* 0x000fc800078e00ff */
[----:B------:R-:W-:Y:S01]  /*12df0*/  IMAD.IADD R13, R9, 0x1, R6 ;  /* 0x00000001090d7824 */ /* 0x000fe200078e0206 */
[----:B------:R-:W-:-:S04]  /*12e00*/  LOP3.LUT R245, R245, 0xfffffffd, RZ, 0xc0, !PT ;  /* 0xfffffffdf5f57812 */ /* 0x000fc800078ec0ff */
[----:B------:R-:W-:Y:S01]  /*12e10*/  LOP3.LUT R245, R245, 0xfffffffe, RZ, 0xc0, !PT ;  /* 0xfffffffef5f57812 */ /* 0x000fe200078ec0ff */
[----:B--2---:R-:W-:-:S04]  /*12e20*/  IMAD R7, R81, 0x80, R7 ;  /* 0x0000008051077824 */ /* 0x004fc800078e0207 */
[----:B------:R-:W-:-:S04]  /*12e30*/  @P5 IMAD.HI.U32 R5, R7, c[0x0][0x4ec], RZ ;  /* 0x00013b0007055a27 */ /* 0x000fc800078e00ff */
[----:B---3--:R-:W-:-:S04]  /*12e40*/  IMAD.WIDE.U32 R10, R22, R29, RZ ;  /* 0x0000001d160a7225 */ /* 0x008fc800078e00ff */
[----:B------:R-:W-:Y:S01]  /*12e50*/  IMAD.MOV.U32 R4, RZ, RZ, R7 ;  /* 0x000000ffff047224 */ /* 0x000fe200078e0007 */
[----:B------:R-:W-:Y:S01]  /*12e60*/  @P5 SHF.R.U32.HI R4, RZ, c[0x0][0x4f0], R5 ;  /* 0x00013c00ff045a19 */ /* 0x000fe20000011605 */
[----:B------:R-:W-:Y:S01]  /*12e70*/  IMAD R12, R23, R29, RZ ;  /* 0x0000001d170c7224 */ /* 0x000fe200078e02ff */
[----:B----4-:R-:W-:Y:S02]  /*12e80*/  SEL R5, R16, RZ, P2 ;  /* 0x000000ff10057207 */ /* 0x010fe40001000000 */
[--C-:B-----5:R-:W-:Y:S01]  /*12e90*/  IADD3 R14, P1, P0, R8, R10, R3.reuse ;  /* 0x0000000a080e7210 */ /* 0x120fe2000783e003 */
[----:B------:R-:W-:Y:S01]  /*12ea0*/  IMAD.IADD R10, R11, 0x1, R12 ;  /* 0x000000010b0a7824 */ /* 0x000fe200078e020c */
[----:B------:R-:W-:Y:S01]  /*12eb0*/  SHF.R.S32.HI R16, RZ, 0x1f, R3 ;  /* 0x0000001fff107819 */ /* 0x000fe20000011403 */
[-C--:B------:R-:W-:Y:S02]  /*12ec0*/  IMAD R6, R25, R5.reuse, RZ ;  /* 0x0000000519067224 */ /* 0x080fe400078e02ff */
[----:B------:R-:W-:Y:S01]  /*12ed0*/  IMAD.WIDE.U32 R8, R24, R5, RZ ;  /* 0x0000000518087225 */ /* 0x000fe200078e00ff */
[----:B------:R-:W-:-:S02]  /*12ee0*/  IADD3.X R11, R13, R10, R16, P1, P0 ;  /* 0x0000000a0d0b7210 */ /* 0x000fc40000fe0410 */
[--C-:B------:R-:W-:Y:S01]  /*12ef0*/  SHF.R.S32.HI R5, RZ, 0x1f, R4.reuse ;  /* 0x0000001fff057819 */ /* 0x100fe20000011404 */
[----:B------:R-:W-:Y:S01]  /*12f00*/  IMAD.MOV R10, RZ, RZ, -R4 ;  /* 0x000000ffff0a7224 */ /* 0x000fe200078e0a04 */
[----:B------:R-:W-:Y:S01]  /*12f10*/  IADD3 R8, P1, P0, R4, R14, R8 ;  /* 0x0000000e04087210 */ /* 0x000fe2000783e008 */
[----:B------:R-:W-:Y:S02]  /*12f20*/  IMAD.IADD R6, R9, 0x1, R6 ;  /* 0x0000000109067824 */ /* 0x000fe400078e0206 */
[----:B------:R-:W-:-:S03]  /*12f30*/  IMAD R4, R10, c[0x0][0x4e8], R7 ;  /* 0x00013a000a047a24 */ /* 0x000fc600078e0207 */
[----:B------:R-:W-:Y:S01]  /*12f40*/  IADD3.X R9, R5, R11, R6, P1, P0 ;  /* 0x0000000b05097210 */ /* 0x000fe20000fe0406 */
[----:B------:R-:W-:Y:S01]  /*12f50*/  IMAD R6, R21, R4, RZ ;  /* 0x0000000415067224 */ /* 0x000fe200078e02ff */
[----:B------:R-:W-:-:S03]  /*12f60*/  SHF.R.S32.HI R10, RZ, 0x1f, R4 ;  /* 0x0000001fff0a7819 */ /* 0x000fc60000011404 */
[----:B------:R-:W-:-:S04]  /*12f70*/  IMAD.WIDE.U32 R4, R20, R4, R8 ;  /* 0x0000000414047225 */ /* 0x000fc800078e0008 */
[----:B------:R-:W-:Y:S02]  /*12f80*/  IMAD.MOV.U32 R8, RZ, RZ, c[0x0][0x4a8] ;  /* 0x00012a00ff087624 */ /* 0x000fe400078e00ff */
[----:B------:R-:W-:Y:S02]  /*12f90*/  IMAD R6, R20, R10, R6 ;  /* 0x0000000a14067224 */ /* 0x000fe400078e0206 */
[----:B------:R-:W-:Y:S01]  /*12fa0*/  IMAD.MOV.U32 R9, RZ, RZ, c[0x0][0x4ac] ;  /* 0x00012b00ff097624 */ /* 0x000fe200078e00ff */
[----:B------:R-:W-:Y:S01]  /*12fb0*/  SEL R8, R8, c[0x0][0x450], P2 ;  /* 0x0001140008087a07 */ /* 0x000fe20001000000 */
[----:B------:R-:W-:-:S03]  /*12fc0*/  IMAD.IADD R5, R5, 0x1, R6 ;  /* 0x0000000105057824 */ /* 0x000fc600078e0206 */
[----:B------:R-:W-:Y:S02]  /*12fd0*/  SEL R9, R9, c[0x0][0x454], P2 ;  /* 0x0001150009097a07 */ /* 0x000fe40001000000 */
[----:B------:R-:W-:-:S04]  /*12fe0*/  LEA R6, P0, R4, R8, 0x2 ;  /* 0x0000000804067211 */ /* 0x000fc800078010ff */
[----:B------:R-:W-:Y:S01]  /*12ff0*/  LEA.HI.X R5, R4, R9, R5, 0x2, P0 ;  /* 0x0000000904057211 */ /* 0x000fe200000f1405 */
[----:B------:R-:W-:Y:S01]  /*13000*/  IMAD R4, R15, c[0x0][0x4e8], RZ ;  /* 0x00013a000f047a24 */ /* 0x000fe200078e02ff */
[----:B------:R-:W-:Y:S04]  /*13010*/  SHFL.IDX PT, R14, R6, RZ, 0x1c1f ;  /* 0x001c1fff060e7589 */ /* 0x000fe800000e0000 */
[----:B------:R-:W1:Y:S04]  /*13020*/  SHFL.IDX PT, R15, R5, RZ, 0x1c1f ;  /* 0x001c1fff050f7589 */ /* 0x000e6800000e0000 */
[----:B------:R-:W-:Y:S04]  /*13030*/  SHFL.IDX PT, R12, R6, 0x1, 0x1c1f ;  /* 0x003c1f00060c7f89 */ /* 0x000fe800000e0000 */
[----:B------:R-:W2:Y:S04]  /*13040*/  SHFL.IDX PT, R13, R5, 0x1, 0x1c1f ;  /* 0x003c1f00050d7f89 */ /* 0x000ea800000e0000 */
[----:B------:R-:W-:Y:S04]  /*13050*/  SHFL.IDX PT, R11, R5, 0x2, 0x1c1f ;  /* 0x005c1f00050b7f89 */ /* 0x000fe800000e0000 */
[----:B------:R3:W-:Y:S01]  /*13060*/  SHFL.IDX PT, R9, R5, 0x3, 0x1c1f ;  /* 0x007c1f0005097f89 */ /* 0x0007e200000e0000 */
[----:B------:R-:W-:-:S03]  /*13070*/  LOP3.LUT P0, RZ, R19, 0x3, RZ, 0xc0, !PT ;  /* 0x0000000313ff7812 */ /* 0x000fc6000780c0ff */
[----:B------:R-:W4:Y:S04]  /*13080*/  SHFL.IDX PT, R10, R6, 0x2, 0x1c1f ;  /* 0x005c1f00060a7f89 */ /* 0x000f2800000e0000 */
[----:B------:R1:W1:Y:S01]  /*13090*/  SHFL.IDX PT, R8, R6, 0x3, 0x1c1f ;  /* 0x007c1f0006087f89 */ /* 0x00026200000e0000 */
[----:B---3--:R-:W-:-:S05]  /*130a0*/  IMAD R5, R81, 0x80, R17 ;  /* 0x0000008051057824 */ /* 0x008fca00078e0211 */
[C---:B------:R-:W-:Y:S02]  /*130b0*/  IADD3 R18, R5.reuse, 0x8, RZ ;  /* 0x0000000805127810 */ /* 0x040fe40007ffe0ff */
[CC--:B------:R-:W-:Y:S02]  /*130c0*/  ISETP.GE.OR P4, PT, R5.reuse, R4.reuse, P0 ;  /* 0x000000040500720c */ /* 0x0c0fe40000786670 */
[----:B------:R-:W-:Y:S02]  /*130d0*/  IADD3 R17, R5, 0x40, RZ ;  /* 0x0000004005117810 */ /* 0x000fe40007ffe0ff */
[-C--:B------:R-:W-:Y:S02]  /*130e0*/  ISETP.GE.OR P3, PT, R18, R4.reuse, P0 ;  /* 0x000000041200720c */ /* 0x080fe40000766670 */
[----:B------:R-:W-:Y:S02]  /*130f0*/  ISETP.GE.OR P1, PT, R17, R4, P0 ;  /* 0x000000041100720c */ /* 0x000fe40000726670 */
[----:B-1----:R-:W-:-:S05]  /*13100*/  IADD3 R6, R5, 0x48, RZ ;  /* 0x0000004805067810 */ /* 0x002fca0007ffe0ff */
[----:B------:R1:W-:Y:S04]  /*13110*/  @!P4 ST.E [R14.64], R31 ;  /* 0x0000001f0e00c985 */ /* 0x0003e8000c101908 */
[----:B--2---:R1:W-:Y:S01]  /*13120*/  @!P3 ST.E [R12.64], R34 ;  /* 0x000000220c00b985 */ /* 0x0043e2000c101908 */
[-C--:B------:R-:W-:Y:S02]  /*13130*/  ISETP.GE.AND P3, PT, R17, R4.reuse, PT ;  /* 0x000000041100720c */ /* 0x080fe40003f66270 */
[CC--:B------:R-:W-:Y:S01]  /*13140*/  ISETP.GE.OR P0, PT, R6.reuse, R4.reuse, P0 ;  /* 0x000000040600720c */ /* 0x0c0fe20000706670 */
[----:B----4-:R1:W-:Y:S01]  /*13150*/  @!P1 ST.E [R10.64], R35 ;  /* 0x000000230a009985 */ /* 0x0103e2000c101908 */
[-C--:B------:R-:W-:Y:S02]  /*13160*/  ISETP.GE.AND P1, PT, R6, R4.reuse, PT ;  /* 0x000000040600720c */ /* 0x080fe40003f26270 */
[----:B------:R-:W-:-:S07]  /*13170*/  ISETP.GE.AND P6, PT, R18, R4, PT ;  /* 0x000000041200720c */ /* 0x000fce0003fc6270 */
[----:B------:R-:W-:Y:S02]  /*13180*/  @P3 LOP3.LUT R245, R245, 0x1, RZ, 0xfc, !PT ;  /* 0x00000001f5f53812 */ /* 0x000fe400078efcff */
[----:B------:R1:W-:Y:S01]  /*13190*/  @!P0 ST.E [R8.64], R26 ;  /* 0x0000001a08008985 */ /* 0x0003e2000c101908 */
[----:B------:R-:W-:Y:S02]  /*131a0*/  ISETP.GE.AND P0, PT, R5, R4, PT ;  /* 0x000000040500720c */ /* 0x000fe40003f06270 */
[----:B------:R-:W-:Y:S01]  /*131b0*/  @P1 LOP3.LUT R245, R245, 0x2, RZ, 0xfc, !PT ;  /* 0x00000002f5f51812 */ /* 0x000fe200078efcff */
[----:B------:R-:W-:Y:S05]  /*131c0*/  @P2 BRA `(.L_x_321) ;  /* 0x000006c000002947 */ /* 0x000fea0003800000 */
[----:B------:R-:W-:Y:S01]  /*131d0*/  IMAD R16, R16, c[0x0][0x3a0], RZ ;  /* 0x0000e80010107a24 */ /* 0x000fe200078e02ff */
[----:B------:R-:W-:Y:S01]  /*131e0*/  LEA R5, R81, R28, 0x7 ;  /* 0x0000001c51057211 */ /* 0x000fe200078e38ff */
[C---:B------:R-:W-:Y:S01]  /*131f0*/  IMAD.WIDE.U32 R6, R3.reuse, c[0x0][0x3a0], RZ ;  /* 0x0000e80003067a25 */ /* 0x040fe200078e00ff */
[----:B-1----:R-:W-:Y:S01]  /*13200*/  SHF.R.S32.HI R8, RZ, 0x1f, R2 ;  /* 0x0000001fff087819 */ /* 0x002fe20000011402 */
[----:B------:R1:W2:Y:S02]  /*13210*/  LDS.128 R20, [R215+0x880] ;  /* 0x00088000d7147984 */ /* 0x0002a40000000c00 */
[----:B------:R-:W-:-:S02]  /*13220*/  IMAD R3, R3, c[0x0][0x3a4], R16 ;  /* 0x0000e90003037a24 */ /* 0x000fc400078e0210 */
[----:B------:R-:W-:Y:S01]  /*13230*/  @P5 IMAD.HI.U32 R9, R5, c[0x0][0x4ec], RZ ;  /* 0x00013b0005095a27 */ /* 0x000fe200078e00ff */
[----:B------:R1:W3:Y:S02]  /*13240*/  LDS.128 R16, [R215+0x80] ;  /* 0x00008000d7107984 */ /* 0x0002e40000000c00 */
[----:B------:R-:W-:Y:S01]  /*13250*/  IADD3 R7, R7, R3, RZ ;  /* 0x0000000307077210 */ /* 0x000fe20007ffe0ff */
[----:B------:R-:W-:Y:S01]  /*13260*/  IMAD R8, R8, c[0x0][0x3f0], RZ ;  /* 0x0000fc0008087a24 */ /* 0x000fe200078e02ff */
[----:B------:R1:W4:Y:S01]  /*13270*/  LDS.128 R24, [R215+0x1080] ;  /* 0x00108000d7187984 */ /* 0x0003220000000c00 */
[----:B------:R-:W-:Y:S02]  /*13280*/  MOV R3, R5 ;  /* 0x0000000500037202 */ /* 0x000fe40000000f00 */
[----:B------:R-:W-:Y:S01]  /*13290*/  IMAD.WIDE.U32 R6, R29, c[0x0][0x3e8], R6 ;  /* 0x0000fa001d067a25 */ /* 0x000fe200078e0006 */
[----:B------:R1:W1:Y:S01]  /*132a0*/  LDS.128 R32, [R215+0x2080] ;  /* 0x00208000d7207984 */ /* 0x0002620000000c00 */
[----:B------:R-:W-:-:S02]  /*132b0*/  @P5 SHF.R.U32.HI R3, RZ, c[0x0][0x4f0], R9 ;  /* 0x00013c00ff035a19 */ /* 0x000fc40000011609 */
[----:B------:R-:W-:Y:S01]  /*132c0*/  IMAD R7, R29, c[0x0][0x3ec], R7 ;  /* 0x0000fb001d077a24 */ /* 0x000fe200078e0207 */
[----:B------:R1:W1:Y:S01]  /*132d0*/  LDS.128 R36, [R215+0x2880] ;  /* 0x00288000d7247984 */ /* 0x0002620000000c00 */
[C---:B------:R-:W-:Y:S01]  /*132e0*/  IMAD R9, R2.reuse, c[0x0][0x3f4], R8 ;  /* 0x0000fd0002097a24 */ /* 0x040fe200078e0208 */
[----:B------:R-:W-:Y:S01]  /*132f0*/  SHF.R.S32.HI R8, RZ, 0x1f, R3 ;  /* 0x0000001fff087819 */ /* 0x000fe20000011403 */
[----:B------:R-:W-:Y:S01]  /*13300*/  IMAD.WIDE.U32 R6, R2, c[0x0][0x3f0], R6 ;  /* 0x0000fc0002067a25 */ /* 0x000fe200078e0006 */
[----:B------:R1:W1:Y:S01]  /*13310*/  LDS.128 R28, [R215+0x1880] ;  /* 0x00188000d71c7984 */ /* 0x0002620000000c00 */
[----:B------:R-:W-:Y:S02]  /*13320*/  IADD3 R2, -R3, RZ, RZ ;  /* 0x000000ff03027210 */ /* 0x000fe40007ffe1ff */
[----:B------:R-:W-:Y:S01]  /*13330*/  IMAD R8, R8, c[0x0][0x3e0], RZ ;  /* 0x0000f80008087a24 */ /* 0x000fe200078e02ff */
[----:B------:R1:W1:Y:S01]  /*13340*/  LDS.128 R40, [R215+0x3080] ;  /* 0x00308000d7287984 */ /* 0x0002620000000c00 */
[----:B------:R-:W-:Y:S01]  /*13350*/  IADD3 R7, R7, R9, RZ ;  /* 0x0000000907077210 */ /* 0x000fe20007ffe0ff */
[----:B------:R-:W-:-:S02]  /*13360*/  IMAD R5, R2, c[0x0][0x4e8], R5 ;  /* 0x00013a0002057a24 */ /* 0x000fc400078e0205 */
[----:B------:R1:W1:Y:S01]  /*13370*/  LDS.128 R44, [R215+0x3880] ;  /* 0x00388000d72c7984 */ /* 0x0002620000000c00 */
        /* <DEDUP_REMOVED lines=8> */
[----:B------:R-:W-:Y:S02]  /*13400*/  IADD3 R3, R3, R5, RZ ;  /* 0x0000000503037210 */ /* 0x000fe40007ffe0ff */
[----:B------:R-:W-:Y:S02]  /*13410*/  LEA R5, R81, R48, 0x7 ;  /* 0x0000003051057211 */ /* 0x000fe400078e38ff */
[----:B------:R-:W-:Y:S01]  /*13420*/  LEA.HI.X R6, R2, c[0x0][0x384], R3, 0x1, P0 ;  /* 0x0000e10002067a11 */ /* 0x000fe200000f0c03 */
[----:B------:R-:W-:Y:S05]  /*13430*/  BRA.DIV ~URZ, `(.L_x_322) ;  /* 0x000036427f007947 */ /* 0x000fea000b800000 */
[----:B--234-:R2:W3:Y:S02]  /*13440*/  SHFL.IDX PT, R8, R6, RZ, 0x181f ;  /* 0x00181fff06087589 */ /* 0x01c4e400000e0000 */
.L_x_398:
[----:B------:R-:W-:Y:S05]  /*13450*/  BRA.DIV ~URZ, `(.L_x_323) ;  /* 0x000036927f007947 */ /* 0x000fea000b800000 */
[----:B------:R4:W2:Y:S02]  /*13460*/  SHFL.IDX PT, R2, R7, RZ, 0x181f ;  /* 0x00181fff07027589 */ /* 0x0008a400000e0000 */
.L_x_399:
[----:B------:R-:W-:-:S04]  /*13470*/  ISETP.GE.AND P2, PT, R0, c[0x0][0x3c8], PT ;  /* 0x0000f20000007a0c */ /* 0x000fc80003f46270 */
[----:B------:R-:W-:-:S13]  /*13480*/  ISETP.GE.OR P0, PT, R5, R4, P2 ;  /* 0x000000040500720c */ /* 0x000fda0001706670 */
[----:B--2---:R-:W-:-:S04]  /*13490*/  @!P0 LEA R2, P1, R0, R2, 0x1 ;  /* 0x0000000200028211 */ /* 0x004fc800078208ff */
[----:B---3--:R-:W-:-:S05]  /*134a0*/  @!P0 LEA.HI.X R3, R0, R8, R80, 0x1, P1 ;  /* 0x0000000800038211 */ /* 0x008fca00008f0c50 */
[----:B------:R2:W-:Y:S01]  /*134b0*/  @!P0 ST.E.128 [R2.64], R16 ;  /* 0x0000001002008985 */ /* 0x0005e2000c101d08 */
[----:B------:R-:W-:Y:S05]  /*134c0*/  BRA.DIV ~URZ, `(.L_x_324) ;  /* 0x000036927f007947 */ /* 0x000fea000b800000 */
[----:B------:R3:W2:Y:S04]  /*134d0*/  SHFL.IDX PT, R8, R6, 0x1, 0x181f ;  /* 0x00381f0006087f89 */ /* 0x0006a800000e0000 */
[----:B--2---:R3:W2:Y:S02]  /*134e0*/  SHFL.IDX PT, R2, R7, 0x1, 0x181f ;  /* 0x00381f0007027f89 */ /* 0x0046a400000e0000 */
.L_x_400:
[----:B------:R-:W-:-:S04]  /*134f0*/  IADD3 R3, R5, 0x10, RZ ;  /* 0x0000001005037810 */ /* 0x000fc80007ffe0ff */
[----:B------:R-:W-:-:S13]  /*13500*/  ISETP.GE.OR P0, PT, R3, R4, P2 ;  /* 0x000000040300720c */ /* 0x000fda0001706670 */
[----:B--2---:R-:W-:-:S04]  /*13510*/  @!P0 LEA R2, P1, R0, R2, 0x1 ;  /* 0x0000000200028211 */ /* 0x004fc800078208ff */
[----:B------:R-:W-:-:S05]  /*13520*/  @!P0 LEA.HI.X R3, R0, R8, R80, 0x1, P1 ;  /* 0x0000000800038211 */ /* 0x000fca00008f0c50 */
[----:B------:R2:W-:Y:S01]  /*13530*/  @!P0 ST.E.128 [R2.64], R20 ;  /* 0x0000001402008985 */ /* 0x0005e2000c101d08 */
[----:B------:R-:W-:Y:S05]  /*13540*/  BRA.DIV ~URZ, `(.L_x_325) ;  /* 0x000036e27f007947 */ /* 0x000fea000b800000 */
[----:B------:R2:W3:Y:S02]  /*13550*/  SHFL.IDX PT, R8, R6, 0x2, 0x181f ;  /* 0x00581f0006087f89 */ /* 0x0004e400000e0000 */
.L_x_401:
[----:B------:R-:W-:Y:S05]  /*13560*/  BRA.DIV ~URZ, `(.L_x_326) ;  /* 0x000037327f007947 */ /* 0x000fea000b800000 */
[----:B--2---:R2:W4:Y:S02]  /*13570*/  SHFL.IDX PT, R2, R7, 0x2, 0x181f ;  /* 0x00581f0007027f89 */ /* 0x00452400000e0000 */
.L_x_402:
[----:B------:R-:W-:-:S04]  /*13580*/  IADD3 R3, R5, 0x20, RZ ;  /* 0x0000002005037810 */ /* 0x000fc80007ffe0ff */
[----:B------:R-:W-:-:S13]  /*13590*/  ISETP.GE.OR P0, PT, R3, R4, P2 ;  /* 0x000000040300720c */ /* 0x000fda0001706670 */
[----:B----4-:R-:W-:-:S04]  /*135a0*/  @!P0 LEA R2, P1, R0, R2, 0x1 ;  /* 0x0000000200028211 */ /* 0x010fc800078208ff */
[----:B---3--:R-:W-:-:S05]  /*135b0*/  @!P0 LEA.HI.X R3, R0, R8, R80, 0x1, P1 ;  /* 0x0000000800038211 */ /* 0x008fca00008f0c50 */
[----:B------:R3:W-:Y:S01]  /*135c0*/  @!P0 ST.E.128 [R2.64], R24 ;  /* 0x0000001802008985 */ /* 0x0007e2000c101d08 */
[----:B------:R-:W-:Y:S05]  /*135d0*/  BRA.DIV ~URZ, `(.L_x_327) ;  /* 0x000037327f007947 */ /* 0x000fea000b800000 */
[----:B------:R4:W2:Y:S04]  /*135e0*/  SHFL.IDX PT, R8, R6, 0x3, 0x181f ;  /* 0x00781f0006087f89 */ /* 0x0008a800000e0000 */
[----:B---3--:R4:W3:Y:S02]  /*135f0*/  SHFL.IDX PT, R2, R7, 0x3, 0x181f ;  /* 0x00781f0007027f89 */ /* 0x0088e400000e0000 */
.L_x_403:
[----:B------:R-:W-:-:S04]  /*13600*/  IADD3 R3, R5, 0x30, RZ ;  /* 0x0000003005037810 */ /* 0x000fc80007ffe0ff */
[----:B------:R-:W-:-:S13]  /*13610*/  ISETP.GE.OR P0, PT, R3, R4, P2 ;  /* 0x000000040300720c */ /* 0x000fda0001706670 */
[----:B---3--:R-:W-:-:S04]  /*13620*/  @!P0 LEA R2, P1, R0, R2, 0x1 ;  /* 0x0000000200028211 */ /* 0x008fc800078208ff */
[----:B--2---:R-:W-:-:S05]  /*13630*/  @!P0 LEA.HI.X R3, R0, R8, R80, 0x1, P1 ;  /* 0x0000000800038211 */ /* 0x004fca00008f0c50 */
[----:B-1----:R1:W-:Y:S01]  /*13640*/  @!P0 ST.E.128 [R2.64], R28 ;  /* 0x0000001c02008985 */ /* 0x0023e2000c101d08 */
[----:B------:R-:W-:Y:S05]  /*13650*/  BRA.DIV ~URZ, `(.L_x_328) ;  /* 0x000037827f007947 */ /* 0x000fea000b800000 */
[----:B------:R2:W3:Y:S02]  /*13660*/  SHFL.IDX PT, R8, R6, 0x4, 0x181f ;  /* 0x00981f0006087f89 */ /* 0x0004e400000e0000 */
.L_x_404:
[----:B------:R-:W-:Y:S05]  /*13670*/  BRA.DIV ~URZ, `(.L_x_329) ;  /* 0x000037d27f007947 */ /* 0x000fea000b800000 */
[----:B-1----:R1:W2:Y:S02]  /*13680*/  SHFL.IDX PT, R2, R7, 0x4, 0x181f ;  /* 0x00981f0007027f89 */ /* 0x0022a400000e0000 */
.L_x_405:
[----:B------:R-:W-:-:S04]  /*13690*/  IADD3 R3, R5, 0x40, RZ ;  /* 0x0000004005037810 */ /* 0x000fc80007ffe0ff */
[----:B------:R-:W-:-:S13]  /*136a0*/  ISETP.GE.OR P0, PT, R3, R4, P2 ;  /* 0x000000040300720c */ /* 0x000fda0001706670 */
[----:B--2---:R-:W-:-:S04]  /*136b0*/  @!P0 LEA R2, P1, R0, R2, 0x1 ;  /* 0x0000000200028211 */ /* 0x004fc800078208ff */
[----:B---3--:R-:W-:-:S05]  /*136c0*/  @!P0 LEA.HI.X R3, R0, R8, R80, 0x1, P1 ;  /* 0x0000000800038211 */ /* 0x008fca00008f0c50 */
[----:B------:R2:W-:Y:S01]  /*136d0*/  @!P0 ST.E.128 [R2.64], R32 ;  /* 0x0000002002008985 */ /* 0x0005e2000c101d08 */
[----:B------:R-:W-:Y:S05]  /*136e0*/  BRA.DIV ~URZ, `(.L_x_330) ;  /* 0x000037d27f007947 */ /* 0x000fea000b800000 */
[----:B------:R3:W1:Y:S04]  /*136f0*/  SHFL.IDX PT, R8, R6, 0x5, 0x181f ;  /* 0x00b81f0006087f89 */ /* 0x00066800000e0000 */
[----:B--2---:R3:W2:Y:S02]  /*13700*/  SHFL.IDX PT, R2, R7, 0x5, 0x181f ;  /* 0x00b81f0007027f89 */ /* 0x0046a400000e0000 */
.L_x_406:
[----:B------:R-:W-:-:S04]  /*13710*/  IADD3 R3, R5, 0x50, RZ ;  /* 0x0000005005037810 */ /* 0x000fc80007ffe0ff */
[----:B------:R-:W-:-:S13]  /*13720*/  ISETP.GE.OR P0, PT, R3, R4, P2 ;  /* 0x000000040300720c */ /* 0x000fda0001706670 */
[----:B--2---:R-:W-:-:S04]  /*13730*/  @!P0 LEA R2, P1, R0, R2, 0x1 ;  /* 0x0000000200028211 */ /* 0x004fc800078208ff */
[----:B-1----:R-:W-:-:S05]  /*13740*/  @!P0 LEA.HI.X R3, R0, R8, R80, 0x1, P1 ;  /* 0x0000000800038211 */ /* 0x002fca00008f0c50 */
[----:B------:R1:W-:Y:S01]  /*13750*/  @!P0 ST.E.128 [R2.64], R36 ;  /* 0x0000002402008985 */ /* 0x0003e2000c101d08 */
[----:B------:R-:W-:Y:S05]  /*13760*/  BRA.DIV ~URZ, `(.L_x_331) ;  /* 0x000038227f007947 */ /* 0x000fea000b800000 */
[----:B------:R2:W1:Y:S02]  /*13770*/  SHFL.IDX PT, R8, R6, 0x6, 0x181f ;  /* 0x00d81f0006087f89 */ /* 0x00046400000e0000 */
.L_x_407:
[----:B------:R-:W-:Y:S05]  /*13780*/  BRA.DIV ~URZ, `(.L_x_332) ;  /* 0x000038727f007947 */ /* 0x000fea000b800000 */
[----:B-1----:R1:W2:Y:S02]  /*13790*/  SHFL.IDX PT, R2, R7, 0x6, 0x181f ;  /* 0x00d81f0007027f89 */ /* 0x0022a400000e0000 */
.L_x_408:
[----:B------:R-:W-:-:S04]  /*137a0*/  IADD3 R3, R5, 0x60, RZ ;  /* 0x0000006005037810 */ /* 0x000fc80007ffe0ff */
[----:B------:R-:W-:-:S13]  /*137b0*/  ISETP.GE.OR P0, PT, R3, R4, P2 ;  /* 0x000000040300720c */ /* 0x000fda0001706670 */
[----:B--2---:R-:W-:-:S04]  /*137c0*/  @!P0 LEA R2, P1, R0, R2, 0x1 ;  /* 0x0000000200028211 */ /* 0x004fc800078208ff */
[----:B------:R-:W-:-:S05]  /*137d0*/  @!P0 LEA.HI.X R3, R0, R8, R80, 0x1, P1 ;  /* 0x0000000800038211 */ /* 0x000fca00008f0c50 */
[----:B------:R2:W-:Y:S01]  /*137e0*/  @!P0 ST.E.128 [R2.64], R40 ;  /* 0x0000002802008985 */ /* 0x0005e2000c101d08 */
[----:B------:R-:W-:Y:S05]  /*137f0*/  BRA.DIV ~URZ, `(.L_x_333) ;  /* 0x000038727f007947 */ /* 0x000fea000b800000 */
[----:B---34-:R-:W3:Y:S04]  /*13800*/  SHFL.IDX PT, R6, R6, 0x7, 0x181f ;  /* 0x00f81f0006067f89 */ /* 0x018ee800000e0000 */
[----:B--2---:R2:W4:Y:S02]  /*13810*/  SHFL.IDX PT, R3, R7, 0x7, 0x181f ;  /* 0x00f81f0007037f89 */ /* 0x00452400000e0000 */
.L_x_409:
[----:B------:R-:W-:-:S04]  /*13820*/  IADD3 R2, R5, 0x70, RZ ;  /* 0x0000007005027810 */ /* 0x000fc80007ffe0ff */
[----:B------:R-:W-:-:S13]  /*13830*/  ISETP.GE.OR P0, PT, R2, R4, P2 ;  /* 0x000000040200720c */ /* 0x000fda0001706670 */
[----:B------:R-:W-:Y:S05]  /*13840*/  @P0 BRA `(.L_x_334) ;  /* 0x0000189000000947 */ /* 0x000fea0003800000 */
[----:B----4-:R-:W-:-:S04]  /*13850*/  LEA R2, P0, R0, R3, 0x1 ;  /* 0x0000000300027211 */ /* 0x010fc800078008ff */
[----:B---3--:R-:W-:-:S05]  /*13860*/  LEA.HI.X R3, R0, R6, R80, 0x1, P0 ;  /* 0x0000000600037211 */ /* 0x008fca00000f0c50 */
[----:B------:R3:W-:Y:S01]  /*13870*/  ST.E.128 [R2.64], R44 ;  /* 0x0000002c02007985 */ /* 0x0007e2000c101d08 */
[----:B------:R-:W-:Y:S05]  /*13880*/  BRA `(.L_x_334) ;  /* 0x0000185000007947 */ /* 0x000fea0003800000 */
.L_x_321:
        /* <DEDUP_REMOVED lines=34> */
.L_x_410:
[----:B------:R-:W-:Y:S05]  /*13ab0*/  BRA.DIV ~URZ, `(.L_x_336) ;  /* 0x000036f27f007947 */ /* 0x000fea000b800000 */
[----:B------:R3:W4:Y:S02]  /*13ac0*/  SHFL.IDX PT, R2, R21, RZ, 0x1c1f ;  /* 0x001c1fff15027589 */ /* 0x00072400000e0000 */
.L_x_411:
[----:B------:R-:W-:Y:S01]  /*13ad0*/  LOP3.LUT R0, R27, 0x7ffffffc, RZ, 0xc0, !PT ;  /* 0x7ffffffc1b007812 */ /* 0x000fe200078ec0ff */
[----:B------:R-:W-:Y:S04]  /*13ae0*/  BSSY B0, `(.L_x_337) ;  /* 0x0000032000007945 */ /* 0x000fe80003800000 */
[----:B------:R-:W-:-:S04]  /*13af0*/  IMAD.IADD R0, R19, 0x1, -R0 ;  /* 0x0000000113007824 */ /* 0x000fc800078e0a00 */
[----:B------:R-:W-:-:S05]  /*13b00*/  IMAD.SHL.U32 R0, R0, 0x2, RZ ;  /* 0x0000000200007824 */ /* 0x000fca00078e00ff */
[C---:B------:R-:W-:Y:S02]  /*13b10*/  IADD3 R10, R0.reuse, 0x8, RZ ;  /* 0x00000008000a7810 */ /* 0x040fe40007ffe0ff */
[C---:B------:R-:W-:Y:S02]  /*13b20*/  IADD3 R9, R0.reuse, 0x10, RZ ;  /* 0x0000001000097810 */ /* 0x040fe40007ffe0ff */
[C---:B------:R-:W-:Y:S02]  /*13b30*/  IADD3 R8, R0.reuse, 0x20, RZ ;  /* 0x0000002000087810 */ /* 0x040fe40007ffe0ff */
[C---:B------:R-:W-:Y:S02]  /*13b40*/  IADD3 R7, R0.reuse, 0x28, RZ ;  /* 0x0000002800077810 */ /* 0x040fe40007ffe0ff */
[C---:B------:R-:W-:Y:S02]  /*13b50*/  IADD3 R6, R0.reuse, 0x30, RZ ;  /* 0x0000003000067810 */ /* 0x040fe40007ffe0ff */
[----:B------:R-:W-:-:S02]  /*13b60*/  IADD3 R5, R0, 0x38, RZ ;  /* 0x0000003800057810 */ /* 0x000fc40007ffe0ff */
[----:B------:R-:W-:Y:S02]  /*13b70*/  IADD3 R4, R0, 0x18, RZ ;  /* 0x0000001800047810 */ /* 0x000fe40007ffe0ff */
[----:B------:R-:W-:Y:S02]  /*13b80*/  SHF.R.S32.HI R24, RZ, 0x1f, R9 ;  /* 0x0000001fff187819 */ /* 0x000fe40000011409 */
[----:B------:R-:W-:Y:S02]  /*13b90*/  SHF.R.S32.HI R22, RZ, 0x1f, R10 ;  /* 0x0000001fff167819 */ /* 0x000fe4000001140a */
[----:B------:R-:W-:Y:S02]  /*13ba0*/  SHF.R.S32.HI R26, RZ, 0x1f, R7 ;  /* 0x0000001fff1a7819 */ /* 0x000fe40000011407 */
[----:B------:R-:W-:Y:S02]  /*13bb0*/  SHF.R.S32.HI R27, RZ, 0x1f, R6 ;  /* 0x0000001fff1b7819 */ /* 0x000fe40000011406 */
[----:B------:R-:W-:-:S02]  /*13bc0*/  SHF.R.S32.HI R25, RZ, 0x1f, R8 ;  /* 0x0000001fff197819 */ /* 0x000fc40000011408 */
[----:B------:R-:W-:Y:S02]  /*13bd0*/  SHF.R.S32.HI R23, RZ, 0x1f, R4 ;  /* 0x0000001fff177819 */ /* 0x000fe40000011404 */
[----:B------:R-:W-:Y:S01]  /*13be0*/  SHF.R.S32.HI R28, RZ, 0x1f, R5 ;  /* 0x0000001fff1c7819 */ /* 0x000fe20000011405 */
[----:B------:R-:W-:Y:S05]  /*13bf0*/  @P0 BRA `(.L_x_338) ;  /* 0x0000020000000947 */ /* 0x000fea0003800000 */
[----:B------:R-:W-:Y:S02]  /*13c00*/  ISETP.GE.AND P0, PT, R0, c[0x0][0x3c8], PT ;  /* 0x0000f20000007a0c */ /* 0x000fe40003f06270 */
[----:B------:R-:W-:Y:S02]  /*13c10*/  ISETP.GE.AND P1, PT, R10, c[0x0][0x3c8], PT ;  /* 0x0000f2000a007a0c */ /* 0x000fe40003f26270 */
[----:B------:R-:W-:Y:S02]  /*13c20*/  ISETP.GE.AND P2, PT, R9, c[0x0][0x3c8], PT ;  /* 0x0000f20009007a0c */ /* 0x000fe40003f46270 */
[----:B------:R-:W-:Y:S02]  /*13c30*/  ISETP.GE.AND P5, PT, R4, c[0x0][0x3c8], PT ;  /* 0x0000f20004007a0c */ /* 0x000fe40003fa6270 */
[----:B------:R-:W-:-:S05]  /*13c40*/  ISETP.GE.AND P4, PT, R8, c[0x0][0x3c8], PT ;  /* 0x0000f20008007a0c */ /* 0x000fca0003f86270 */
[----:B--2---:R-:W-:Y:S02]  /*13c50*/  @!P0 IMAD.MOV.U32 R3, RZ, RZ, R13 ;  /* 0x000000ffff038224 */ /* 0x004fe400078e000d */
[-C--:B----4-:R-:W-:Y:S02]  /*13c60*/  @!P1 LEA R14, P3, R10, R2.reuse, 0x2 ;  /* 0x000000020a0e9211 */ /* 0x090fe400078610ff */
[----:B------:R-:W-:Y:S02]  /*13c70*/  @!P0 IMAD.WIDE R16, R0, 0x4, R2 ;  /* 0x0000000400108825 */ /* 0x000fe400078e0202 */
[----:B------:R-:W-:Y:S02]  /*13c80*/  @!P1 LEA.HI.X R15, R10, R13, R22, 0x2, P3 ;  /* 0x0000000d0a0f9211 */ /* 0x000fe400018f1416 */
[----:B------:R-:W-:Y:S01]  /*13c90*/  ISETP.GE.AND P3, PT, R7, c[0x0][0x3c8], PT ;  /* 0x0000f20007007a0c */ /* 0x000fe20003f66270 */
[----:B------:R2:W-:Y:S01]  /*13ca0*/  @!P0 ST.E.64 [R16.64], R74 ;  /* 0x0000004a10008985 */ /* 0x0005e2000c101b08 */
[----:B------:R-:W-:-:S03]  /*13cb0*/  @!P2 LEA R18, P0, R9, R2, 0x2 ;  /* 0x000000020912a211 */ /* 0x000fc600078010ff */
[----:B------:R4:W-:Y:S01]  /*13cc0*/  @!P1 ST.E.64 [R14.64], R76 ;  /* 0x0000004c0e009985 */ /* 0x0009e2000c101b08 */
[----:B------:R-:W-:Y:S02]  /*13cd0*/  @!P2 LEA.HI.X R19, R9, R13, R24, 0x2, P0 ;  /* 0x0000000d0913a211 */ /* 0x000fe400000f1418 */
[----:B------:R-:W-:-:S03]  /*13ce0*/  ISETP.GE.AND P1, PT, R5, c[0x0][0x3c8], PT ;  /* 0x0000f20005007a0c */ /* 0x000fc60003f26270 */
[----:B------:R-:W-:Y:S01]  /*13cf0*/  @!P2 ST.E.64 [R18.64], R78 ;  /* 0x0000004e1200a985 */ /* 0x000fe2000c101b08 */
[----:B------:R-:W-:Y:S02]  /*13d00*/  ISETP.GE.AND P2, PT, R6, c[0x0][0x3c8], PT ;  /* 0x0000f20006007a0c */ /* 0x000fe40003f46270 */
[----:B--2---:R-:W-:-:S04]  /*13d10*/  @!P5 LEA R16, P0, R4, R2, 0x2 ;  /* 0x000000020410d211 */ /* 0x004fc800078010ff */
[----:B------:R-:W-:Y:S02]  /*13d20*/  @!P5 LEA.HI.X R17, R4, R13, R23, 0x2, P0 ;  /* 0x0000000d0411d211 */ /* 0x000fe400000f1417 */
[----:B----4-:R-:W-:-:S03]  /*13d30*/  @!P4 LEA R14, P0, R8, R2, 0x2 ;  /* 0x00000002080ec211 */ /* 0x010fc600078010ff */
[----:B------:R2:W-:Y:S01]  /*13d40*/  @!P5 ST.E.64 [R16.64], R112 ;  /* 0x000000701000d985 */ /* 0x0005e2000c101b08 */
[----:B------:R-:W-:-:S05]  /*13d50*/  @!P4 LEA.HI.X R15, R8, R13, R25, 0x2, P0 ;  /* 0x0000000d080fc211 */ /* 0x000fca00000f1419 */
        /* <DEDUP_REMOVED lines=10> */
.L_x_338:
[----:B------:R-:W-:Y:S05]  /*13e00*/  BSYNC B0 ;  /* 0x0000000000007941 */ /* 0x000fea0003800000 */
.L_x_337:
[----:B------:R-:W-:Y:S05]  /*13e10*/  BRA.DIV ~URZ, `(.L_x_339) ;  /* 0x000034027f007947 */ /* 0x000fea000b800000 */
[----:B--2---:R2:W1:Y:S04]  /*13e20*/  SHFL.IDX PT, R13, R20, 0x1, 0x1c1f ;  /* 0x003c1f00140d7f89 */ /* 0x00446800000e0000 */
[----:B----4-:R2:W4:Y:S02]  /*13e30*/  SHFL.IDX PT, R2, R21, 0x1, 0x1c1f ;  /* 0x003c1f0015027f89 */ /* 0x01052400000e0000 */
.L_x_412:
[----:B------:R-:W-:Y:S01]  /*13e40*/  BSSY B0, `(.L_x_340) ;  /* 0x0000022000007945 */ /* 0x000fe20003800000 */
[----:B------:R-:W-:Y:S05]  /*13e50*/  @P6 BRA `(.L_x_341) ;  /* 0x0000020000006947 */ /* 0x000fea0003800000 */
[----:B------:R-:W-:Y:S02]  /*13e60*/  ISETP.GE.AND P1, PT, R0, c[0x0][0x3c8], PT ;  /* 0x0000f20000007a0c */ /* 0x000fe40003f26270 */
[----:B------:R-:W-:Y:S02]  /*13e70*/  ISETP.GE.AND P0, PT, R10, c[0x0][0x3c8], PT ;  /* 0x0000f2000a007a0c */ /* 0x000fe40003f06270 */
[----:B------:R-:W-:Y:S02]  /*13e80*/  ISETP.GE.AND P2, PT, R9, c[0x0][0x3c8], PT ;  /* 0x0000f20009007a0c */ /* 0x000fe40003f46270 */
[----:B------:R-:W-:-:S02]  /*13e90*/  ISETP.GE.AND P4, PT, R4, c[0x0][0x3c8], PT ;  /* 0x0000f20004007a0c */ /* 0x000fc40003f86270 */
[----:B------:R-:W-:-:S05]  /*13ea0*/  ISETP.GE.AND P5, PT, R8, c[0x0][0x3c8], PT ;  /* 0x0000f20008007a0c */ /* 0x000fca0003fa6270 */
[----:B-1----:R-:W-:Y:S02]  /*13eb0*/  @!P1 IMAD.MOV.U32 R3, RZ, RZ, R13 ;  /* 0x000000ffff039224 */ /* 0x002fe400078e000d */
[-C--:B----4-:R-:W-:Y:S02]  /*13ec0*/  @!P0 LEA R14, P3, R10, R2.reuse, 0x2 ;  /* 0x000000020a0e8211 */ /* 0x090fe400078610ff */
[----:B------:R-:W-:Y:S02]  /*13ed0*/  @!P1 IMAD.WIDE R16, R0, 0x4, R2 ;  /* 0x0000000400109825 */ /* 0x000fe400078e0202 */
[----:B------:R-:W-:Y:S02]  /*13ee0*/  @!P0 LEA.HI.X R15, R10, R13, R22, 0x2, P3 ;  /* 0x0000000d0a0f8211 */ /* 0x000fe400018f1416 */
[----:B------:R-:W-:Y:S01]  /*13ef0*/  ISETP.GE.AND P3, PT, R7, c[0x0][0x3c8], PT ;  /* 0x0000f20007007a0c */ /* 0x000fe20003f66270 */
[----:B------:R1:W-:Y:S04]  /*13f00*/  @!P1 ST.E.64 [R16.64], R104 ;  /* 0x0000006810009985 */ /* 0x0003e8000c101b08 */
[----:B------:R4:W-:Y:S01]  /*13f10*/  @!P0 ST.E.64 [R14.64], R120 ;  /* 0x000000780e008985 */ /* 0x0009e2000c101b08 */
[----:B-1----:R-:W-:-:S04]  /*13f20*/  @!P2 LEA R16, P1, R9, R2, 0x2 ;  /* 0x000000020910a211 */ /* 0x002fc800078210ff */
[-C--:B------:R-:W-:Y:S02]  /*13f30*/  @!P2 LEA.HI.X R17, R9, R13.reuse, R24, 0x2, P1 ;  /* 0x0000000d0911a211 */ /* 0x080fe400008f1418 */
[-C--:B----4-:R-:W-:Y:S02]  /*13f40*/  @!P4 LEA R14, P0, R4, R2.reuse, 0x2 ;  /* 0x00000002040ec211 */ /* 0x090fe400078010ff */
[----:B------:R-:W-:Y:S01]  /*13f50*/  ISETP.GE.AND P1, PT, R5, c[0x0][0x3c8], PT ;  /* 0x0000f20005007a0c */ /* 0x000fe20003f26270 */
[----:B------:R1:W-:Y:S01]  /*13f60*/  @!P2 ST.E.64 [R16.64], R122 ;  /* 0x0000007a1000a985 */ /* 0x0003e2000c101b08 */
[----:B------:R-:W-:Y:S02]  /*13f70*/  ISETP.GE.AND P2, PT, R6, c[0x0][0x3c8], PT ;  /* 0x0000f20006007a0c */ /* 0x000fe40003f46270 */
[----:B------:R-:W-:Y:S02]  /*13f80*/  @!P4 LEA.HI.X R15, R4, R13, R23, 0x2, P0 ;  /* 0x0000000d040fc211 */ /* 0x000fe400000f1417 */
[----:B------:R-:W-:-:S03]  /*13f90*/  @!P5 LEA R18, P0, R8, R2, 0x2 ;  /* 0x000000020812d211 */ /* 0x000fc600078010ff */
[----:B------:R4:W-:Y:S01]  /*13fa0*/  @!P4 ST.E.64 [R14.64], R128 ;  /* 0x000000800e00c985 */ /* 0x0009e2000c101b08 */
        /* <DEDUP_REMOVED lines=11> */
.L_x_341:
[----:B------:R-:W-:Y:S05]  /*14060*/  BSYNC B0 ;  /* 0x0000000000007941 */ /* 0x000fea0003800000 */
.L_x_340:
[----:B------:R-:W-:Y:S05]  /*14070*/  BRA.DIV ~URZ, `(.L_x_342) ;  /* 0x000032727f007947 */ /* 0x000fea000b800000 */
[----:B-1----:R1:W2:Y:S02]  /*14080*/  SHFL.IDX PT, R13, R20, 0x2, 0x1c1f ;  /* 0x005c1f00140d7f89 */ /* 0x0022a400000e0000 */
.L_x_413:
[----:B------:R-:W-:Y:S05]  /*14090*/  BRA.DIV ~URZ, `(.L_x_343) ;  /* 0x000032c27f007947 */ /* 0x000fea000b800000 */
[----:B--2-4-:R2:W4:Y:S02]  /*140a0*/  SHFL.IDX PT, R2, R21, 0x2, 0x1c1f ;  /* 0x005c1f0015027f89 */ /* 0x01452400000e0000 */
.L_x_414:
[----:B------:R-:W-:Y:S01]  /*140b0*/  LOP3.LUT P0, RZ, R245, 0x1, RZ, 0xc0, !PT ;  /* 0x00000001f5ff7812 */ /* 0x000fe2000780c0ff */
[----:B------:R-:W-:-:S12]  /*140c0*/  BSSY B0, `(.L_x_344) ;  /* 0x0000022000007945 */ /* 0x000fd80003800000 */
[----:B------:R-:W-:Y:S05]  /*140d0*/  @P0 BRA `(.L_x_345) ;  /* 0x0000020000000947 */ /* 0x000fea0003800000 */
[----:B------:R-:W-:Y:S02]  /*140e0*/  ISETP.GE.AND P1, PT, R0, c[0x0][0x3c8], PT ;  /* 0x0000f20000007a0c */ /* 0x000fe40003f26270 */
[----:B------:R-:W-:Y:S02]  /*140f0*/  ISETP.GE.AND P0, PT, R10, c[0x0][0x3c8], PT ;  /* 0x0000f2000a007a0c */ /* 0x000fe40003f06270 */
[----:B------:R-:W-:Y:S02]  /*14100*/  ISETP.GE.AND P4, PT, R9, c[0x0][0x3c8], PT ;  /* 0x0000f20009007a0c */ /* 0x000fe40003f86270 */
[----:B------:R-:W-:Y:S02]  /*14110*/  ISETP.GE.AND P5, PT, R4, c[0x0][0x3c8], PT ;  /* 0x0000f20004007a0c */ /* 0x000fe40003fa6270 */
[----:B------:R-:W-:-:S05]  /*14120*/  ISETP.GE.AND P3, PT, R8, c[0x0][0x3c8], PT ;  /* 0x0000f20008007a0c */ /* 0x000fca0003f66270 */
[----:B------:R-:W-:Y:S02]  /*14130*/  @!P1 IMAD.MOV.U32 R3, RZ, RZ, R13 ;  /* 0x000000ffff039224 */ /* 0x000fe400078e000d */
[-C--:B----4-:R-:W-:Y:S02]  /*14140*/  @!P0 LEA R14, P2, R10, R2.reuse, 0x2 ;  /* 0x000000020a0e8211 */ /* 0x090fe400078410ff */
[----:B------:R-:W-:Y:S01]  /*14150*/  @!P1 IMAD.WIDE R18, R0, 0x4, R2 ;  /* 0x0000000400129825 */ /* 0x000fe200078e0202 */
[----:B------:R-:W-:Y:S02]  /*14160*/  @!P4 LEA R16, P6, R9, R2, 0x2 ;  /* 0x000000020910c211 */ /* 0x000fe400078c10ff */
[----:B------:R-:W-:Y:S02]  /*14170*/  @!P0 LEA.HI.X R15, R10, R13, R22, 0x2, P2 ;  /* 0x0000000d0a0f8211 */ /* 0x000fe400010f1416 */
[----:B------:R-:W-:Y:S01]  /*14180*/  ISETP.GE.AND P2, PT, R7, c[0x0][0x3c8], PT ;  /* 0x0000f20007007a0c */ /* 0x000fe20003f46270 */
[----:B------:R-:W-:Y:S01]  /*14190*/  @!P1 ST.E.64 [R18.64], R54 ;  /* 0x0000003612009985 */ /* 0x000fe2000c101b08 */
[----:B------:R-:W-:-:S02]  /*141a0*/  ISETP.GE.AND P1, PT, R6, c[0x0][0x3c8], PT ;  /* 0x0000f20006007a0c */ /* 0x000fc40003f26270 */
[----:B------:R-:W-:Y:S01]  /*141b0*/  @!P4 LEA.HI.X R17, R9, R13, R24, 0x2, P6 ;  /* 0x0000000d0911c211 */ /* 0x000fe200030f1418 */
[----:B------:R4:W-:Y:S01]  /*141c0*/  @!P0 ST.E.64 [R14.64], R42 ;  /* 0x0000002a0e008985 */ /* 0x0009e2000c101b08 */
[----:B------:R-:W-:-:S03]  /*141d0*/  ISETP.GE.AND P0, PT, R5, c[0x0][0x3c8], PT ;  /* 0x0000f20005007a0c */ /* 0x000fc60003f06270 */
[----:B------:R5:W-:Y:S01]  /*141e0*/  @!P4 ST.E.64 [R16.64], R44 ;  /* 0x0000002c1000c985 */ /* 0x000be2000c101b08 */
[----:B----4-:R-:W-:-:S04]  /*141f0*/  @!P5 LEA R14, P6, R4, R2, 0x2 ;  /* 0x00000002040ed211 */ /* 0x010fc800078c10ff */
[-C--:B------:R-:W-:Y:S02]  /*14200*/  @!P5 LEA.HI.X R15, R4, R13.reuse, R23, 0x2, P6 ;  /* 0x0000000d040fd211 */ /* 0x080fe400030f1417 */
[CC--:B-----5:R-:W-:Y:S02]  /*14210*/  @!P2 LEA R16, P4, R7.reuse, R2.reuse, 0x2 ;  /* 0x000000020710a211 */ /* 0x0e0fe400078810ff */
[C---:B------:R-:W-:Y:S01]  /*14220*/  @!P3 LEA R18, P6, R8.reuse, R2, 0x2 ;  /* 0x000000020812b211 */ /* 0x040fe200078c10ff */
[----:B------:R4:W-:Y:S01]  /*14230*/  @!P5 ST.E.64 [R14.64], R46 ;  /* 0x0000002e0e00d985 */ /* 0x0009e2000c101b08 */
[-C--:B------:R-:W-:Y:S02]  /*14240*/  @!P2 LEA.HI.X R17, R7, R13.reuse, R26, 0x2, P4 ;  /* 0x0000000d0711a211 */ /* 0x080fe400020f141a */
[----:B------:R-:W-:-:S05]  /*14250*/  @!P3 LEA.HI.X R19, R8, R13, R25, 0x2, P6 ;  /* 0x0000000d0813b211 */ /* 0x000fca00030f1419 */
[----:B------:R1:W-:Y:S04]  /*14260*/  @!P3 ST.E.64 [R18.64], R60 ;  /* 0x0000003c1200b985 */ /* 0x0003e8000c101b08 */
[----:B------:R1:W-:Y:S01]  /*14270*/  @!P2 ST.E.64 [R16.64], R56 ;  /* 0x000000381000a985 */ /* 0x0003e2000c101b08 */
[CC--:B----4-:R-:W-:Y:S02]  /*14280*/  @!P1 LEA R14, P5, R6.reuse, R2.reuse, 0x2 ;  /* 0x00000002060e9211 */ /* 0x0d0fe400078a10ff */
[C---:B------:R-:W-:Y:S02]  /*14290*/  @!P0 LEA R2, P4, R5.reuse, R2, 0x2 ;  /* 0x0000000205028211 */ /* 0x040fe400078810ff */
[-C--:B------:R-:W-:Y:S02]  /*142a0*/  @!P1 LEA.HI.X R15, R6, R13.reuse, R27, 0x2, P5 ;  /* 0x0000000d060f9211 */ /* 0x080fe400028f141b */
[----:B------:R-:W-:-:S03]  /*142b0*/  @!P0 LEA.HI.X R3, R5, R13, R28, 0x2, P4 ;  /* 0x0000000d05038211 */ /* 0x000fc600020f141c */
[----:B------:R1:W-:Y:S04]  /*142c0*/  @!P1 ST.E.64 [R14.64], R50 ;  /* 0x000000320e009985 */ /* 0x0003e8000c101b08 */
[----:B------:R1:W-:Y:S02]  /*142d0*/  @!P0 ST.E.64 [R2.64], R36 ;  /* 0x0000002402008985 */ /* 0x0003e4000c101b08 */
.L_x_345:
[----:B------:R-:W-:Y:S05]  /*142e0*/  BSYNC B0 ;  /* 0x0000000000007941 */ /* 0x000fea0003800000 */
.L_x_344:
[----:B------:R-:W-:Y:S05]  /*142f0*/  BRA.DIV ~URZ, `(.L_x_346) ;  /* 0x000030d27f007947 */ /* 0x000fea000b800000 */
[----:B------:R1:W2:Y:S04]  /*14300*/  SHFL.IDX PT, R13, R20, 0x3, 0x1c1f ;  /* 0x007c1f00140d7f89 */ /* 0x0002a800000e0000 */
[----:B-1--4-:R1:W4:Y:S02]  /*14310*/  SHFL.IDX PT, R2, R21, 0x3, 0x1c1f ;  /* 0x007c1f0015027f89 */ /* 0x01232400000e0000 */
.L_x_415:
[----:B------:R-:W-:-:S13]  /*14320*/  LOP3.LUT P0, RZ, R245, 0x2, RZ, 0xc0, !PT ;  /* 0x00000002f5ff7812 */ /* 0x000fda000780c0ff */
[----:B------:R-:W-:Y:S05]  /*14330*/  @P0 BRA `(.L_x_334) ;  /* 0x00000da000000947 */ /* 0x000fea0003800000 */
[----:B------:R-:W-:Y:S02]  /*14340*/  ISETP.GE.AND P4, PT, R9, c[0x0][0x3c8], PT ;  /* 0x0000f20009007a0c */ /* 0x000fe40003f86270 */
[----:B------:R-:W-:Y:S02]  /*14350*/  ISETP.GE.AND P0, PT, R0, c[0x0][0x3c8], PT ;  /* 0x0000f20000007a0c */ /* 0x000fe40003f06270 */
[----:B------:R-:W-:Y:S02]  /*14360*/  ISETP.GE.AND P5, PT, R10, c[0x0][0x3c8], PT ;  /* 0x0000f2000a007a0c */ /* 0x000fe40003fa6270 */
[----:B------:R-:W-:Y:S02]  /*14370*/  ISETP.GE.AND P3, PT, R4, c[0x0][0x3c8], PT ;  /* 0x0000f20004007a0c */ /* 0x000fe40003f66270 */
[----:B------:R-:W-:Y:S02]  /*14380*/  ISETP.GE.AND P2, PT, R8, c[0x0][0x3c8], PT ;  /* 0x0000f20008007a0c */ /* 0x000fe40003f46270 */
[----:B------:R-:W-:-:S03]  /*14390*/  ISETP.GE.AND P1, PT, R7, c[0x0][0x3c8], PT ;  /* 0x0000f20007007a0c */ /* 0x000fc60003f26270 */
[----:B----4-:R-:W-:Y:S02]  /*143a0*/  @!P4 LEA R18, P6, R9, R2, 0x2 ;  /* 0x000000020912c211 */ /* 0x010fe400078c10ff */
[----:B--2---:R-:W-:-:S04]  /*143b0*/  @!P0 IMAD.MOV.U32 R3, RZ, RZ, R13 ;  /* 0x000000ffff038224 */ /* 0x004fc800078e000d */
[----:B------:R-:W-:-:S05]  /*143c0*/  @!P0 IMAD.WIDE R14, R0, 0x4, R2 ;  /* 0x00000004000e8825 */ /* 0x000fca00078e0202 */
[----:B------:R2:W-:Y:S01]  /*143d0*/  @!P0 ST.E.64 [R14.64], R40 ;  /* 0x000000280e008985 */ /* 0x0005e2000c101b08 */
[CC--:B------:R-:W-:Y:S02]  /*143e0*/  @!P5 LEA R20, P0, R10.reuse, R2.reuse, 0x2 ;  /* 0x000000020a14d211 */ /* 0x0c0fe400078010ff */
[----:B------:R-:W-:Y:S02]  /*143f0*/  P2R R0, PR, RZ, 0x40 ;  /* 0x00000040ff007803 */ /* 0x000fe40000000000 */
[-C--:B-1-3--:R-:W-:Y:S02]  /*14400*/  @!P5 LEA.HI.X R21, R10, R13.reuse, R22, 0x2, P0 ;  /* 0x0000000d0a15d211 */ /* 0x08afe400000f1416 */
[----:B------:R-:W-:Y:S02]  /*14410*/  ISETP.NE.AND P0, PT, R0, RZ, PT ;  /* 0x000000ff0000720c */ /* 0x000fe40003f05270 */
[----:B------:R-:W-:Y:S01]  /*14420*/  @!P3 LEA R16, P6, R4, R2, 0x2 ;  /* 0x000000020410b211 */ /* 0x000fe200078c10ff */
[----:B------:R1:W-:Y:S01]  /*14430*/  @!P5 ST.E.64 [R20.64], R86 ;  /* 0x000000561400d985 */ /* 0x0003e2000c101b08 */
[----:B------:R-:W-:-:S02]  /*14440*/  @!P4 LEA.HI.X R19, R9, R13, R24, 0x2, P0 ;  /* 0x0000000d0913c211 */ /* 0x000fc400000f1418 */
[----:B------:R-:W-:Y:S02]  /*14450*/  ISETP.GE.AND P0, PT, R6, c[0x0][0x3c8], PT ;  /* 0x0000f20006007a0c */ /* 0x000fe40003f06270 */
[----:B------:R-:W-:Y:S01]  /*14460*/  @!P3 LEA.HI.X R17, R4, R13, R23, 0x2, P6 ;  /* 0x0000000d0411b211 */ /* 0x000fe200030f1417 */
[----:B------:R1:W-:Y:S04]  /*14470*/  @!P4 ST.E.64 [R18.64], R70 ;  /* 0x000000461200c985 */ /* 0x0003e8000c101b08 */
[----:B------:R1:W-:Y:S01]  /*14480*/  @!P3 ST.E.64 [R16.64], R64 ;  /* 0x000000401000b985 */ /* 0x0003e2000c101b08 */
[----:B--2---:R-:W-:-:S04]  /*14490*/  @!P2 LEA R14, P6, R8, R2, 0x2 ;  /* 0x00000002080ea211 */ /* 0x004fc800078c10ff */
        /* <DEDUP_REMOVED lines=14> */
.L_x_319:
[----:B------:R-:W-:Y:S01]  /*14580*/  ISETP.NE.U32.AND P0, PT, RZ, c[0x0][0x508], PT ;  /* 0x00014200ff007a0c */ /* 0x000fe20003f05070 */
[----:B------:R-:W2:Y:S01]  /*14590*/  LDL.LU R3, [R1+0x18] ;  /* 0x0000180001037983 */ /* 0x000ea20000300800 */
[----:B------:R-:W-:Y:S01]  /*145a0*/  ISETP.NE.U32.AND P2, PT, RZ, c[0x0][0x500], PT ;  /* 0x00014000ff007a0c */ /* 0x000fe20003f45070 */
[----:B-1----:R-:W-:Y:S01]  /*145b0*/  IMAD.MOV.U32 R6, RZ, RZ, 0x4 ;  /* 0x00000004ff067424 */ /* 0x002fe200078e00ff */
[----:B------:R-:W-:Y:S01]  /*145c0*/  ISETP.NE.AND.EX P1, PT, RZ, c[0x0][0x50c], PT, P0 ;  /* 0x00014300ff007a0c */ /* 0x000fe20003f25300 */
[----:B------:R-:W-:Y:S01]  /*145d0*/  IMAD.MOV.U32 R2, RZ, RZ, RZ ;  /* 0x000000ffff027224 */ /* 0x000fe200078e00ff */
[----:B------:R-:W-:Y:S01]  /*145e0*/  ISETP.NE.AND.EX P2, PT, RZ, c[0x0][0x504], PT, P2 ;  /* 0x00014100ff007a0c */ /* 0x000fe20003f45320 */
[----:B------:R-:W-:Y:S02]  /*145f0*/  IMAD.MOV.U32 R20, RZ, RZ, c[0x0][0x388] ;  /* 0x0000e200ff147624 */ /* 0x000fe400078e00ff */
[----:B------:R-:W-:-:S08]  /*14600*/  IMAD.WIDE R6, R246, R6, c[0x0][0x500] ;  /* 0x00014000f6067625 */ /* 0x000fd000078e0206 */
        /* <DEDUP_REMOVED lines=11> */
.L_x_347:
[----:B-1----:R-:W1:Y:S01]  /*146c0*/  S2R R5, SR_TID.X ;  /* 0x0000000000057919 */ /* 0x002e620000002100 */
[----:B------:R-:W-:Y:S01]  /*146d0*/  BSSY B0, `(.L_x_348) ;  /* 0x0000038000007945 */ /* 0x000fe20003800000 */
[----:B------:R-:W-:Y:S02]  /*146e0*/  SEL R10, R246, RZ, !P2 ;  /* 0x000000fff60a7207 */ /* 0x000fe40005000000 */
[----:B------:R-:W-:-:S02]  /*146f0*/  SEL R21, R11, RZ, !P2 ;  /* 0x000000ff0b157207 */ /* 0x000fc40005000000 */
[----:B-----5:R-:W-:Y:S02]  /*14700*/  SHF.R.S32.HI R18, RZ, 0x1f, R2 ;  /* 0x0000001fff127819 */ /* 0x020fe40000011402 */
[----:B-1----:R-:W-:-:S13]  /*14710*/  ISETP.GT.AND P0, PT, R5, 0x7f, PT ;  /* 0x0000007f0500780c */ /* 0x002fda0003f04270 */
[----:B------:R-:W-:Y:S05]  /*14720*/  @P0 BRA `(.L_x_349) ;  /* 0x0000032000000947 */ /* 0x000fea0003800000 */
[----:B------:R-:W2:Y:S01]  /*14730*/  LDL R4, [R1+0x4] ;  /* 0x0000040001047983 */ /* 0x000ea20000100800 */
[----:B------:R-:W-:Y:S01]  /*14740*/  IMAD R3, R20, c[0x0][0x4e8], RZ ;  /* 0x00013a0014037a24 */ /* 0x000fe200078e02ff */
[----:B--2---:R-:W-:-:S04]  /*14750*/  LEA R11, R4, R5, 0x7 ;  /* 0x00000005040b7211 */ /* 0x004fc800078e38ff */
        /* <DEDUP_REMOVED lines=13> */
[----:B------:R-:W-:Y:S01]  /*14830*/  ISETP.NE.AND P0, PT, R3, 0x1, PT ;  /* 0x000000010300780c */ /* 0x000fe20003f05270 */
[----:B------:R-:W-:Y:S01]  /*14840*/  IMAD R9, R8, R21, R9 ;  /* 0x0000001508097224 */ /* 0x000fe200078e0209 */
[----:B------:R-:W-:-:S11]  /*14850*/  MOV R3, R11 ;  /* 0x0000000b00037202 */ /* 0x000fd60000000f00 */
[----:B------:R-:W-:-:S05]  /*14860*/  @P0 IMAD.HI.U32 R17, R11, c[0x0][0x4ec], RZ ;  /* 0x00013b000b110a27 */ /* 0x000fca00078e00ff */
[----:B------:R-:W-:Y:S01]  /*14870*/  @P0 SHF.R.U32.HI R3, RZ, c[0x0][0x4f0], R17 ;  /* 0x00013c00ff030a19 */ /* 0x000fe20000011611 */
[-C--:B--2---:R-:W-:Y:S02]  /*14880*/  IMAD R16, R7, R4.reuse, RZ ;  /* 0x0000000407107224 */ /* 0x084fe400078e02ff */
[----:B------:R-:W-:-:S04]  /*14890*/  IMAD.WIDE.U32 R6, R6, R4, RZ ;  /* 0x0000000406067225 */ /* 0x000fc800078e00ff */
[----:B------:R-:W-:Y:S01]  /*148a0*/  IMAD.WIDE.U32 R4, R8, R10, RZ ;  /* 0x0000000a08047225 */ /* 0x000fe200078e00ff */
[----:B---3--:R-:W-:-:S03]  /*148b0*/  SEL R8, R22, RZ, P2 ;  /* 0x000000ff16087207 */ /* 0x008fc60001000000 */
[----:B------:R-:W-:Y:S01]  /*148c0*/  IMAD.IADD R16, R7, 0x1, R16 ;  /* 0x0000000107107824 */ /* 0x000fe200078e0210 */
[----:B------:R-:W-:Y:S01]  /*148d0*/  IADD3 R17, P1, P0, R4, R6, R2 ;  /* 0x0000000604117210 */ /* 0x000fe2000783e002 */
[----:B------:R-:W-:Y:S01]  /*148e0*/  IMAD.MOV R4, RZ, RZ, -R3 ;  /* 0x000000ffff047224 */ /* 0x000fe200078e0a03 */
[----:B------:R-:W-:Y:S01]  /*148f0*/  IADD3 R5, R5, R9, RZ ;  /* 0x0000000905057210 */ /* 0x000fe20007ffe0ff */
[-C--:B-----5:R-:W-:Y:S02]  /*14900*/  IMAD R9, R15, R8.reuse, RZ ;  /* 0x000000080f097224 */ /* 0x0a0fe400078e02ff */
[----:B------:R-:W-:-:S04]  /*14910*/  IMAD.WIDE.U32 R6, R14, R8, RZ ;  /* 0x000000080e067225 */ /* 0x000fc800078e00ff */
[----:B------:R-:W-:Y:S01]  /*14920*/  IMAD R4, R4, c[0x0][0x4e8], R11 ;  /* 0x00013a0004047a24 */ /* 0x000fe200078e020b */
[----:B------:R-:W-:Y:S02]  /*14930*/  IADD3.X R11, R5, R16, R18, P1, P0 ;  /* 0x00000010050b7210 */ /* 0x000fe40000fe0412 */
[----:B------:R-:W-:Y:S01]  /*14940*/  IADD3 R7, R7, R9, RZ ;  /* 0x0000000907077210 */ /* 0x000fe20007ffe0ff */
[----:B------:R-:W-:Y:S01]  /*14950*/  IMAD.MOV.U32 R9, RZ, RZ, c[0x0][0x4a8] ;  /* 0x00012a00ff097624 */ /* 0x000fe200078e00ff */
[----:B------:R-:W-:Y:S02]  /*14960*/  IADD3 R6, P1, P0, R3, R17, R6 ;  /* 0x0000001103067210 */ /* 0x000fe4000783e006 */
[----:B------:R-:W-:Y:S01]  /*14970*/  SHF.R.S32.HI R5, RZ, 0x1f, R3 ;  /* 0x0000001fff057819 */ /* 0x000fe20000011403 */
[----:B------:R-:W-:Y:S01]  /*14980*/  IMAD R3, R13, R4, RZ ;  /* 0x000000040d037224 */ /* 0x000fe200078e02ff */
[----:B------:R-:W-:Y:S02]  /*14990*/  SHF.R.S32.HI R8, RZ, 0x1f, R4 ;  /* 0x0000001fff087819 */ /* 0x000fe40000011404 */
[----:B------:R-:W-:-:S03]  /*149a0*/  IADD3.X R7, R5, R11, R7, P1, P0 ;  /* 0x0000000b05077210 */ /* 0x000fc60000fe0407 */
        /* <DEDUP_REMOVED lines=10> */
.L_x_349:
[----:B------:R-:W-:Y:S05]  /*14a50*/  BSYNC B0 ;  /* 0x0000000000007941 */ /* 0x000fea0003800000 */
.L_x_348:
[----:B------:R-:W-:-:S13]  /*14a60*/  ISETP.GT.AND P0, PT, R19, 0x1, PT ;  /* 0x000000011300780c */ /* 0x000fda0003f04270 */
[----:B------:R-:W-:Y:S05]  /*14a70*/  @P0 BRA `(.L_x_334) ;  /* 0x0000066000000947 */ /* 0x000fea0003800000 */
[----:B------:R-:W2:Y:S04]  /*14a80*/  LDL.LU R8, [R1+0x10] ;  /* 0x0000100001087983 */ /* 0x000ea80000300800 */
[----:B------:R-:W3:Y:S01]  /*14a90*/  LDL.LU R9, [R1+0x4] ;  /* 0x0000040001097983 */ /* 0x000ee20000300800 */
[----:B------:R-:W-:Y:S01]  /*14aa0*/  MOV R4, c[0x0][0x4e8] ;  /* 0x00013a0000047a02 */ /* 0x000fe20000000f00 */
[----:B-1----:R-:W-:Y:S01]  /*14ab0*/  IMAD R3, R18, c[0x0][0x3a0], RZ ;  /* 0x0000e80012037a24 */ /* 0x002fe200078e02ff */
[----:B------:R-:W-:Y:S01]  /*14ac0*/  ISETP.GE.AND P2, PT, R0, c[0x0][0x3c8], PT ;  /* 0x0000f20000007a0c */ /* 0x000fe20003f46270 */
[----:B------:R-:W-:Y:S01]  /*14ad0*/  IMAD R6, R21, c[0x0][0x3f0], RZ ;  /* 0x0000fc0015067a24 */ /* 0x000fe200078e02ff */
[----:B------:R-:W-:Y:S01]  /*14ae0*/  ISETP.NE.AND P0, PT, R4, 0x1, PT ;  /* 0x000000010400780c */ /* 0x000fe20003f05270 */
[----:B------:R-:W-:-:S04]  /*14af0*/  IMAD.WIDE.U32 R4, R2, c[0x0][0x3a0], RZ ;  /* 0x0000e80002047a25 */ /* 0x000fc800078e00ff */
[----:B------:R-:W-:-:S05]  /*14b00*/  IMAD R2, R2, c[0x0][0x3a4], R3 ;  /* 0x0000e90002027a24 */ /* 0x000fca00078e0203 */
[----:B------:R-:W-:-:S05]  /*14b10*/  IADD3 R5, R5, R2, RZ ;  /* 0x0000000205057210 */ /* 0x000fca0007ffe0ff */
[----:B--2---:R-:W-:Y:S01]  /*14b20*/  IMAD.WIDE.U32 R4, R8, c[0x0][0x3e8], R4 ;  /* 0x0000fa0008047a25 */ /* 0x004fe200078e0004 */
[----:B---3--:R-:W-:-:S03]  /*14b30*/  LEA R3, R9, R28, 0x7 ;  /* 0x0000001c09037211 */ /* 0x008fc600078e38ff */
[----:B------:R-:W-:Y:S02]  /*14b40*/  IMAD R5, R8, c[0x0][0x3ec], R5 ;  /* 0x0000fb0008057a24 */ /* 0x000fe400078e0205 */
[----:B------:R-:W-:Y:S01]  /*14b50*/  IMAD R8, R10, c[0x0][0x3f4], R6 ;  /* 0x0000fd000a087a24 */ /* 0x000fe200078e0206 */
[----:B------:R-:W-:Y:S01]  /*14b60*/  MOV R2, R3 ;  /* 0x0000000300027202 */ /* 0x000fe20000000f00 */
[----:B------:R-:W-:-:S04]  /*14b70*/  @P0 IMAD.HI.U32 R7, R3, c[0x0][0x4ec], RZ ;  /* 0x00013b0003070a27 */ /* 0x000fc800078e00ff */
[----:B------:R-:W-:Y:S01]  /*14b80*/  IMAD.WIDE.U32 R4, R10, c[0x0][0x3f0], R4 ;  /* 0x0000fc000a047a25 */ /* 0x000fe200078e0004 */
[----:B------:R-:W-:-:S04]  /*14b90*/  @P0 SHF.R.U32.HI R2, RZ, c[0x0][0x4f0], R7 ;  /* 0x00013c00ff020a19 */ /* 0x000fc80000011607 */
        /* <DEDUP_REMOVED lines=18> */
.L_x_416:
[----:B------:R-:W-:Y:S05]  /*14cc0*/  BRA.DIV ~URZ, `(.L_x_351) ;  /* 0x000028427f007947 */ /* 0x000fea000b800000 */
[----:B------:R3:W4:Y:S02]  /*14cd0*/  SHFL.IDX PT, R2, R7, RZ, 0x181f ;  /* 0x00181fff07027589 */ /* 0x00072400000e0000 */
.L_x_417:
        /* <DEDUP_REMOVED lines=8> */
.L_x_418:
[----:B------:R-:W-:-:S04]  /*14d60*/  IADD3 R3, R4, 0x10, RZ ;  /* 0x0000001004037810 */ /* 0x000fc80007ffe0ff */
[----:B------:R-:W-:-:S13]  /*14d70*/  ISETP.GE.OR P0, PT, R3, R5, P2 ;  /* 0x000000050300720c */ /* 0x000fda0001706670 */
[----:B--2---:R-:W-:-:S04]  /*14d80*/  @!P0 LEA R2, P1, R0, R2, 0x1 ;  /* 0x0000000200028211 */ /* 0x004fc800078208ff */
[----:B-1----:R-:W-:-:S05]  /*14d90*/  @!P0 LEA.HI.X R3, R0, R8, R80, 0x1, P1 ;  /* 0x0000000800038211 */ /* 0x002fca00008f0c50 */
[----:B------:R1:W-:Y:S01]  /*14da0*/  @!P0 ST.E.128 [R2.64], RZ ;  /* 0x000000ff02008985 */ /* 0x0003e2000c101d08 */
[----:B------:R-:W-:Y:S05]  /*14db0*/  BRA.DIV ~URZ, `(.L_x_353) ;  /* 0x000028927f007947 */ /* 0x000fea000b800000 */
[----:B------:R2:W1:Y:S02]  /*14dc0*/  SHFL.IDX PT, R8, R6, 0x2, 0x181f ;  /* 0x00581f0006087f89 */ /* 0x00046400000e0000 */
.L_x_419:
[----:B------:R-:W-:Y:S05]  /*14dd0*/  BRA.DIV ~URZ, `(.L_x_354) ;  /* 0x000028e27f007947 */ /* 0x000fea000b800000 */
[----:B-1----:R1:W2:Y:S02]  /*14de0*/  SHFL.IDX PT, R2, R7, 0x2, 0x181f ;  /* 0x00581f0007027f89 */ /* 0x0022a400000e0000 */
.L_x_420:
        /* <DEDUP_REMOVED lines=8> */
.L_x_421:
[----:B------:R-:W-:-:S04]  /*14e70*/  IADD3 R3, R4, 0x30, RZ ;  /* 0x0000003004037810 */ /* 0x000fc80007ffe0ff */
[----:B------:R-:W-:-:S13]  /*14e80*/  ISETP.GE.OR P0, PT, R3, R5, P2 ;  /* 0x000000050300720c */ /* 0x000fda0001706670 */
[----:B--2---:R-:W-:-:S04]  /*14e90*/  @!P0 LEA R2, P1, R0, R2, 0x1 ;  /* 0x0000000200028211 */ /* 0x004fc800078208ff */
[----:B------:R-:W-:-:S05]  /*14ea0*/  @!P0 LEA.HI.X R3, R0, R8, R80, 0x1, P1 ;  /* 0x0000000800038211 */ /* 0x000fca00008f0c50 */
[----:B------:R2:W-:Y:S01]  /*14eb0*/  @!P0 ST.E.128 [R2.64], RZ ;  /* 0x000000ff02008985 */ /* 0x0005e2000c101d08 */
[----:B------:R-:W-:Y:S05]  /*14ec0*/  BRA.DIV ~URZ, `(.L_x_356) ;  /* 0x000029327f007947 */ /* 0x000fea000b800000 */
[----:B------:R1:W2:Y:S02]  /*14ed0*/  SHFL.IDX PT, R8, R6, 0x4, 0x181f ;  /* 0x00981f0006087f89 */ /* 0x0002a400000e0000 */
.L_x_422:
[----:B------:R-:W-:Y:S05]  /*14ee0*/  BRA.DIV ~URZ, `(.L_x_357) ;  /* 0x000029827f007947 */ /* 0x000fea000b800000 */
[----:B--2---:R2:W1:Y:S02]  /*14ef0*/  SHFL.IDX PT, R2, R7, 0x4, 0x181f ;  /* 0x00981f0007027f89 */ /* 0x00446400000e0000 */
.L_x_423:
        /* <DEDUP_REMOVED lines=8> */
.L_x_424:
[----:B------:R-:W-:-:S04]  /*14f80*/  IADD3 R3, R4, 0x50, RZ ;  /* 0x0000005004037810 */ /* 0x000fc80007ffe0ff */
[----:B------:R-:W-:-:S13]  /*14f90*/  ISETP.GE.OR P0, PT, R3, R5, P2 ;  /* 0x000000050300720c */ /* 0x000fda0001706670 */
[----:B---3--:R-:W-:-:S04]  /*14fa0*/  @!P0 LEA R2, P1, R0, R2, 0x1 ;  /* 0x0000000200028211 */ /* 0x008fc800078208ff */
[----:B--2---:R-:W-:-:S05]  /*14fb0*/  @!P0 LEA.HI.X R3, R0, R8, R80, 0x1, P1 ;  /* 0x0000000800038211 */ /* 0x004fca00008f0c50 */
[----:B------:R2:W-:Y:S01]  /*14fc0*/  @!P0 ST.E.128 [R2.64], RZ ;  /* 0x000000ff02008985 */ /* 0x0005e2000c101d08 */
[----:B------:R-:W-:Y:S05]  /*14fd0*/  BRA.DIV ~URZ, `(.L_x_359) ;  /* 0x000029d27f007947 */ /* 0x000fea000b800000 */
[----:B------:R3:W1:Y:S02]  /*14fe0*/  SHFL.IDX PT, R8, R6, 0x6, 0x181f ;  /* 0x00d81f0006087f89 */ /* 0x00066400000e0000 */
.L_x_425:
[----:B------:R-:W-:Y:S05]  /*14ff0*/  BRA.DIV ~URZ, `(.L_x_360) ;  /* 0x00002a227f007947 */ /* 0x000fea000b800000 */
[----:B--2---:R2:W3:Y:S02]  /*15000*/  SHFL.IDX PT, R2, R7, 0x6, 0x181f ;  /* 0x00d81f0007027f89 */ /* 0x0044e400000e0000 */
.L_x_426:
        /* <DEDUP_REMOVED lines=8> */
.L_x_427:
[----:B------:R-:W-:-:S04]  /*15090*/  IADD3 R4, R4, 0x70, RZ ;  /* 0x0000007004047810 */ /* 0x000fc80007ffe0ff */
[----:B------:R-:W-:-:S13]  /*150a0*/  ISETP.GE.OR P0, PT, R4, R5, P2 ;  /* 0x000000050400720c */ /* 0x000fda0001706670 */
[----:B----4-:R-:W-:-:S04]  /*150b0*/  @!P0 LEA R2, P1, R0, R2, 0x1 ;  /* 0x0000000200028211 */ /* 0x010fc800078208ff */
[----:B---3--:R-:W-:-:S05]  /*150c0*/  @!P0 LEA.HI.X R3, R0, R6, R80, 0x1, P1 ;  /* 0x0000000600038211 */ /* 0x008fca00008f0c50 */
[----:B------:R3:W-:Y:S04]  /*150d0*/  @!P0 ST.E.128 [R2.64], RZ ;  /* 0x000000ff02008985 */ /* 0x0007e8000c101d08 */
.L_x_334:
[----:B------:R-:W-:Y:S05]  /*150e0*/  BSYNC B1 ;  /* 0x0000000000017941 */ /* 0x000fea0003800000 */
.L_x_318:
[----:B------:R-:W5:Y:S02]  /*150f0*/  LDL R0, [R1+0x38] ;  /* 0x0000380001007983 */ /* 0x000f640000100800 */
[----:B-----5:R-:W-:-:S13]  /*15100*/  ISETP.NE.AND P0, PT, R0, RZ, PT ;  /* 0x000000ff0000720c */ /* 0x020fda0003f05270 */
[----:B------:R-:W-:Y:S01]  /*15110*/  @P0 WARPSYNC 0xffffffff ;  /* 0xffffffff00000948 */ /* 0x000fe20003800000 */
[----:B------:R-:W-:Y:S06]  /*15120*/  @P0 BAR.SYNC.DEFER_BLOCKING 0x5, 0x80 ;  /* 0x0142000000000b1d */ /* 0x000fec0000010000 */
[----:B-123--:R-:W1:Y:S04]  /*15130*/  @P0 LDS.128 R4, [0x9100] ;  /* 0x00910000ff040984 */ /* 0x00ee680000000c00 */
[----:B-1----:R1:W-:Y:S04]  /*15140*/  @P0 STL.64 [R1], R4 ;  /* 0x0000000401000387 */ /* 0x0023e80000100a00 */
[----:B------:R1:W-:Y:S04]  /*15150*/  @P0 STL.64 [R1+0x8], R6 ;  /* 0x0000080601000387 */ /* 0x0003e80000100a00 */
[----:B------:R-:W-:Y:S06]  /*15160*/  @P0 BAR.ARV 0x4, 0x80 ;  /* 0x0102000000000b1d */ /* 0x000fec0000002000 */
[----:B------:R-:W-:Y:S05]  /*15170*/  @P0 BRA `(.L_x_362) ;  /* 0x00000ba000000947 */ /* 0x000fea0003800000 */
[----:B------:R-:W2:Y:S01]  /*15180*/  S2R R0, SR_TID.X ;  /* 0x0000000000007919 */ /* 0x000ea20000002100 */
[----:B-1----:R-:W-:Y:S01]  /*15190*/  IMAD.MOV.U32 R7, RZ, RZ, RZ ;  /* 0x000000ffff077224 */ /* 0x002fe200078e00ff */
[----:B--2---:R-:W-:-:S04]  /*151a0*/  LOP3.LUT R15, R0, 0x1f, RZ, 0xc0, !PT ;  /* 0x0000001f000f7812 */ /* 0x004fc800078ec0ff */
[----:B------:R-:W-:Y:S01]  /*151b0*/  ISETP.NE.AND P6, PT, R15, 0x1f, PT ;  /* 0x0000001f0f00780c */ /* 0x000fe20003fc5270 */
[----:B------:R-:W-:Y:S10]  /*151c0*/  BRA.DIV ~URZ, `(.L_x_363) ;  /* 0x000029927f007947 */ /* 0x000ff4000b800000 */
[----:B------:R1:W2:Y:S02]  /*151d0*/  SHFL.IDX PT, R9, R49, RZ, 0x1f ;  /* 0x00001fff31097589 */ /* 0x0002a400000e0000 */
.L_x_428:
[----:B------:R-:W-:Y:S05]  /*151e0*/  BRA.DIV ~URZ, `(.L_x_364) ;  /* 0x000029e27f007947 */ /* 0x000fea000b800000 */
[----:B------:R3:W1:Y:S02]  /*151f0*/  SHFL.IDX PT, R8, R49, 0x1, 0x1f ;  /* 0x00201f0031087f89 */ /* 0x00066400000e0000 */
.L_x_429:
[----:B------:R-:W5:Y:S01]  /*15200*/  LDL R0, [R1+0xc] ;  /* 0x00000c0001007983 */ /* 0x000f620000100800 */
[----:B------:R-:W-:Y:S02]  /*15210*/  IMAD.MOV.U32 R6, RZ, RZ, RZ ;  /* 0x000000ffff067224 */ /* 0x000fe400078e00ff */
[----:B-----5:R-:W-:-:S05]  /*15220*/  IMAD.IADD R0, R0, 0x1, R15 ;  /* 0x0000000100007824 */ /* 0x020fca00078e020f */
[----:B------:R-:W-:-:S13]  /*15230*/  ISETP.GE.OR P0, PT, R0, c[0x0][0x53c], !P6 ;  /* 0x00014f0000007a0c */ /* 0x000fda0007706670 */
[----:B----4-:R-:W-:Y:S01]  /*15240*/  @!P0 IMAD.MOV.U32 R2, RZ, RZ, 0x4 ;  /* 0x00000004ff028424 */ /* 0x010fe200078e00ff */
[----:B------:R-:W-:-:S03]  /*15250*/  @!P0 MOV R3, 0x4 ;  /* 0x0000000400038802 */ /* 0x000fc60000000f00 */
[----:B------:R-:W-:-:S04]  /*15260*/  @!P0 IMAD.WIDE R4, R0, R2, c[0x0][0x580] ;  /* 0x0001600000048625 */ /* 0x000fc800078e0202 */
[----:B------:R-:W-:Y:S01]  /*15270*/  @!P0 IMAD.WIDE R2, R0, R3, c[0x0][0x578] ;  /* 0x00015e0000028625 */ /* 0x000fe200078e0203 */
[----:B------:R-:W4:Y:S04]  /*15280*/  @!P0 LDG.E R6, [R4.64] ;  /* 0x0000000804068981 */ /* 0x000f28000c1e1900 */
[----:B------:R-:W4:Y:S01]  /*15290*/  @!P0 LDG.E R7, [R2.64] ;  /* 0x0000000802078981 */ /* 0x000f22000c1e1900 */
[C---:B------:R-:W-:Y:S02]  /*152a0*/  ISETP.GE.U32.AND P4, PT, R15.reuse, 0x10, PT ;  /* 0x000000100f00780c */ /* 0x040fe40003f86070 */
[C---:B------:R-:W-:Y:S02]  /*152b0*/  ISETP.GE.U32.AND P3, PT, R15.reuse, 0x8, PT ;  /* 0x000000080f00780c */ /* 0x040fe40003f66070 */
[----:B------:R-:W-:-:S02]  /*152c0*/  ISETP.GE.U32.AND P2, PT, R15, 0x4, PT ;  /* 0x000000040f00780c */ /* 0x000fc40003f46070 */
[C---:B------:R-:W-:Y:S02]  /*152d0*/  ISETP.GE.U32.AND P1, PT, R15.reuse, 0x2, PT ;  /* 0x000000020f00780c */ /* 0x040fe40003f26070 */
[----:B------:R-:W-:Y:S02]  /*152e0*/  ISETP.NE.AND P5, PT, R15, RZ, PT ;  /* 0x000000ff0f00720c */ /* 0x000fe40003fa5270 */
[----:B------:R-:W-:Y:S01]  /*152f0*/  MOV R14, RZ ;  /* 0x000000ff000e7202 */ /* 0x000fe20000000f00 */
[----:B----4-:R-:W-:Y:S01]  /*15300*/  IMAD R0, R7, R6, RZ ;  /* 0x0000000607007224 */ /* 0x010fe200078e02ff */
[----:B------:R-:W-:Y:S07]  /*15310*/  BRA.DIV ~URZ, `(.L_x_365) ;  /* 0x000029227f007947 */ /* 0x000fee000b800000 */
[----:B------:R4:W3:Y:S02]  /*15320*/  SHFL.UP PT, R4, R0, 0x1, RZ ;  /* 0x0420000000047989 */ /* 0x0008e400000e00ff */
.L_x_430:
[----:B---3--:R-:W-:-:S04]  /*15330*/  SEL R4, R4, RZ, P5 ;  /* 0x000000ff04047207 */ /* 0x008fc80002800000 */
[----:B----4-:R-:W-:Y:S01]  /*15340*/  IADD3 R0, R0, R4, RZ ;  /* 0x0000000400007210 */ /* 0x010fe20007ffe0ff */
        /* <DEDUP_REMOVED lines=14> */
.L_x_431:
[----:B----4-:R-:W-:Y:S01]  /*15430*/  IMAD R0, R0, c[0x0][0x538], RZ ;  /* 0x00014e0000007a24 */ /* 0x010fe200078e02ff */
[----:B------:R-:W-:Y:S04]  /*15440*/  BSSY B1, `(.L_x_367) ;  /* 0x0000084000017945 */ /* 0x000fe80003800000 */
[----:B-1----:R-:W-:-:S04]  /*15450*/  IADD3 R8, R0, R8, RZ ;  /* 0x0000000800087210 */ /* 0x002fc80007ffe0ff */
[----:B--2---:R-:W-:-:S13]  /*15460*/  ISETP.GT.AND P0, PT, R8, R9, PT ;  /* 0x000000090800720c */ /* 0x004fda0003f04270 */
[----:B------:R-:W-:Y:S05]  /*15470*/  @P0 BRA `(.L_x_368) ;  /* 0x0000025000000947 */ /* 0x000fea0003800000 */
.L_x_372:
[----:B------:R-:W2:Y:S02]  /*15480*/  LDL.LU R0, [R1+0xc] ;  /* 0x00000c0001007983 */ /* 0x000ea40000300800 */
[----:B--2---:R-:W-:-:S04]  /*15490*/  IADD3 R0, R0, 0x1f, RZ ;  /* 0x0000001f00007810 */ /* 0x004fc80007ffe0ff */
[----:B------:R-:W-:-:S13]  /*154a0*/  ISETP.GE.AND P0, PT, R0, c[0x0][0x53c], PT ;  /* 0x00014f0000007a0c */ /* 0x000fda0003f06270 */
[----:B------:R-:W-:Y:S05]  /*154b0*/  @P0 BRA `(.L_x_369) ;  /* 0x0000077000000947 */ /* 0x000fea0003800000 */
[----:B------:R1:W-:Y:S01]  /*154c0*/  STL [R1+0xc], R0 ;  /* 0x00000c0001007387 */ /* 0x0003e20000100800 */
[----:B------:R-:W-:Y:S01]  /*154d0*/  CS2R R6, SRZ ;  /* 0x0000000000067805 */ /* 0x000fe2000001ff00 */
[----:B-1----:R-:W-:-:S04]  /*154e0*/  IADD3 R0, R0, R15, RZ ;  /* 0x0000000f00007210 */ /* 0x002fc80007ffe0ff */
        /* <DEDUP_REMOVED lines=9> */
[----:B------:R1:W2:Y:S02]  /*15580*/  SHFL.UP PT, R2, R0, 0x1, RZ ;  /* 0x0420000000027989 */ /* 0x0002a400000e00ff */
.L_x_432:
        /* <DEDUP_REMOVED lines=16> */
.L_x_433:
[----:B--2---:R-:W-:-:S05]  /*15690*/  IMAD R0, R0, c[0x0][0x538], RZ ;  /* 0x00014e0000007a24 */ /* 0x004fca00078e02ff */
[----:B------:R-:W-:-:S04]  /*156a0*/  IADD3 R8, R0, R8, RZ ;  /* 0x0000000800087210 */ /* 0x000fc80007ffe0ff */
[----:B------:R-:W-:-:S13]  /*156b0*/  ISETP.GT.AND P0, PT, R8, R9, PT ;  /* 0x000000090800720c */ /* 0x000fda0003f04270 */
[----:B-1----:R-:W-:Y:S05]  /*156c0*/  @!P0 BRA `(.L_x_372) ;  /* 0xfffffdb000008947 */ /* 0x002fea000383ffff */
.L_x_368:
[----:B------:R-:W-:-:S05]  /*156d0*/  IADD3 R10, -R0, R8, RZ ;  /* 0x00000008000a7210 */ /* 0x000fca0007ffe1ff */
[----:B------:R-:W-:-:S05]  /*156e0*/  IMAD R0, R4, c[0x0][0x538], R10 ;  /* 0x00014e0004007a24 */ /* 0x000fca00078e020a */
[----:B------:R-:W-:Y:S01]  /*156f0*/  ISETP.GT.AND P0, PT, R0, R9, PT ;  /* 0x000000090000720c */ /* 0x000fe20003f04270 */
[----:B------:R-:W-:-:S12]  /*15700*/  BRA.DIV ~URZ, `(.L_x_373) ;  /* 0x000029227f007947 */ /* 0x000fd8000b800000 */
[----:B------:R-:W-:-:S04]  /*15710*/  VOTE.ANY R0, PT, !P0 ;  /* 0x0000000000007806 */ /* 0x000fc800040e0100 */
.L_x_434:
[----:B------:R1:W2:Y:S01]  /*15720*/  POPC R13, R0 ;  /* 0x00000000000d7309 */ /* 0x0002a20000000000 */
[----:B------:R-:W-:Y:S05]  /*15730*/  BRA.DIV ~URZ, `(.L_x_374) ;  /* 0x000029327f007947 */ /* 0x000fea000b800000 */
[----:B--2---:R2:W4:Y:S04]  /*15740*/  SHFL.IDX PT, R8, R6, R13, 0x1f ;  /* 0x00001f0d06087589 */ /* 0x00452800000e0000 */
[----:B------:R2:W1:Y:S02]  /*15750*/  SHFL.IDX PT, R7, R7, R13, 0x1f ;  /* 0x00001f0d07077589 */ /* 0x00046400000e0000 */
.L_x_435:
[----:B------:R-:W-:Y:S01]  /*15760*/  ISETP.NE.AND P0, PT, R0, RZ, PT ;  /* 0x000000ff0000720c */ /* 0x000fe20003f05270 */
[----:B------:R-:W-:-:S12]  /*15770*/  BSSY B0, `(.L_x_375) ;  /* 0x0000005000007945 */ /* 0x000fd80003800000 */
[----:B------:R-:W-:Y:S05]  /*15780*/  @!P0 BRA `(.L_x_376) ;  /* 0x0000003000008947 */ /* 0x000fea0003800000 */
[----:B------:R-:W-:Y:S01]  /*15790*/  IADD3 R11, R13, -0x1, RZ ;  /* 0xffffffff0d0b7810 */ /* 0x000fe20007ffe0ff */
[----:B------:R-:W-:Y:S05]  /*157a0*/  BRA.DIV ~URZ, `(.L_x_377) ;  /* 0x000029927f007947 */ /* 0x000fea000b800000 */
[----:B------:R2:W3:Y:S02]  /*157b0*/  SHFL.IDX PT, R14, R4, R11, 0x1f ;  /* 0x00001f0b040e7589 */ /* 0x0004e400000e0000 */
.L_x_376:
[----:B------:R-:W-:Y:S05]  /*157c0*/  BSYNC B0 ;  /* 0x0000000000007941 */ /* 0x000fea0003800000 */
.L_x_375:
[----:B--23--:R-:W-:Y:S01]  /*157d0*/  IMAD R6, R14, c[0x0][0x538], R10 ;  /* 0x00014e000e067a24 */ /* 0x00cfe200078e020a */
[----:B----4-:R-:W-:Y:S02]  /*157e0*/  IABS R2, R8 ;  /* 0x0000000800027213 */ /* 0x010fe40000000000 */
[----:B-1----:R-:W-:Y:S01]  /*157f0*/  IABS R3, R7 ;  /* 0x0000000700037213 */ /* 0x002fe20000000000 */
[----:B------:R-:W-:Y:S01]  /*15800*/  IMAD.IADD R9, R9, 0x1, -R6 ;  /* 0x0000000109097824 */ /* 0x000fe200078e0a06 */
[----:B------:R1:W-:Y:S01]  /*15810*/  STL [R1], R6 ;  /* 0x0000000601007387 */ /* 0x0003e20000100800 */
[----:B------:R-:W2:Y:S03]  /*15820*/  I2F.RP R4, R2 ;  /* 0x0000000200047306 */ /* 0x000ea60000209400 */
[----:B------:R-:W3:Y:S05]  /*15830*/  LDL.LU R12, [R1+0xc] ;  /* 0x00000c00010c7983 */ /* 0x000eea0000300800 */
[----:B--2---:R-:W2:Y:S02]  /*15840*/  MUFU.RCP R4, R4 ;  /* 0x0000000400047308 */ /* 0x004ea40000001000 */
[----:B--2---:R-:W-:-:S06]  /*15850*/  IADD3 R4, R4, 0xffffffe, RZ ;  /* 0x0ffffffe04047810 */ /* 0x004fcc0007ffe0ff */
[----:B------:R-:W2:Y:S01]  /*15860*/  F2I.FTZ.U32.TRUNC.NTZ R5, R4 ;  /* 0x0000000400057305 */ /* 0x000ea2000021f000 */
[----:B-1----:R-:W-:Y:S02]  /*15870*/  MOV R6, R3 ;  /* 0x0000000300067202 */ /* 0x002fe40000000f00 */
[----:B------:R-:W-:Y:S01]  /*15880*/  IABS R10, R9 ;  /* 0x00000009000a7213 */ /* 0x000fe20000000000 */
[----:B--2---:R-:W-:-:S04]  /*15890*/  IMAD.MOV R0, RZ, RZ, -R5 ;  /* 0x000000ffff007224 */ /* 0x004fc800078e0a05 */
[----:B------:R-:W-:Y:S01]  /*158a0*/  IMAD.MOV.U32 R4, RZ, RZ, R0 ;  /* 0x000000ffff047224 */ /* 0x000fe200078e0000 */
[----:B------:R-:W-:-:S03]  /*158b0*/  IABS R0, R8 ;  /* 0x0000000800007213 */ /* 0x000fc60000000000 */
[----:B------:R-:W-:Y:S02]  /*158c0*/  IMAD R3, R4, R2, RZ ;  /* 0x0000000204037224 */ /* 0x000fe400078e02ff */
[----:B------:R-:W-:Y:S01]  /*158d0*/  IMAD.MOV.U32 R4, RZ, RZ, RZ ;  /* 0x000000ffff047224 */ /* 0x000fe200078e00ff */
[----:B------:R-:W1:Y:S01]  /*158e0*/  I2F.RP R11, R6 ;  /* 0x00000006000b7306 */ /* 0x000e620000209400 */
[----:B------:R-:W-:Y:S02]  /*158f0*/  IMAD.MOV R0, RZ, RZ, -R0 ;  /* 0x000000ffff007224 */ /* 0x000fe400078e0a00 */
[----:B------:R-:W-:-:S04]  /*15900*/  IMAD.HI.U32 R5, R5, R3, R4 ;  /* 0x0000000305057227 */ /* 0x000fc800078e0004 */
[----:B------:R-:W-:Y:S01]  /*15910*/  IMAD.MOV.U32 R3, RZ, RZ, R10 ;  /* 0x000000ffff037224 */ /* 0x000fe200078e000a */
[----:B------:R-:W-:-:S03]  /*15920*/  MOV R4, R0 ;  /* 0x0000000000047202 */ /* 0x000fc60000000f00 */
[----:B------:R-:W-:-:S04]  /*15930*/  IMAD.HI.U32 R0, R5, R3, RZ ;  /* 0x0000000305007227 */ /* 0x000fc800078e00ff */
[----:B------:R-:W-:Y:S02]  /*15940*/  IMAD R3, R0, R4, R3 ;  /* 0x0000000400037224 */ /* 0x000fe400078e0203 */
[----:B-1----:R-:W1:Y:S03]  /*15950*/  MUFU.RCP R4, R11 ;  /* 0x0000000b00047308 */ /* 0x002e660000001000 */
[----:B------:R-:W-:-:S13]  /*15960*/  ISETP.GT.U32.AND P0, PT, R2, R3, PT ;  /* 0x000000030200720c */ /* 0x000fda0003f04070 */
[----:B------:R-:W-:Y:S01]  /*15970*/  @!P0 IMAD.IADD R3, R3, 0x1, -R2 ;  /* 0x0000000103038824 */ /* 0x000fe200078e0a02 */
[----:B-1----:R-:W-:-:S04]  /*15980*/  IADD3 R4, R4, 0xffffffe, RZ ;  /* 0x0ffffffe04047810 */ /* 0x002fc80007ffe0ff */
[----:B------:R-:W-:Y:S02]  /*15990*/  ISETP.GE.U32.AND P2, PT, R3, R2, PT ;  /* 0x000000020300720c */ /* 0x000fe40003f46070 */
[----:B------:R-:W1:Y:S01]  /*159a0*/  F2I.FTZ.U32.TRUNC.NTZ R3, R4 ;  /* 0x0000000400037305 */ /* 0x000e62000021f000 */
[----:B------:R-:W-:Y:S02]  /*159b0*/  LOP3.LUT R2, R9, R8, RZ, 0x3c, !PT ;  /* 0x0000000809027212 */ /* 0x000fe400078e3cff */
[----:B------:R-:W-:Y:S02]  /*159c0*/  @!P0 IADD3 R0, R0, 0x1, RZ ;  /* 0x0000000100008810 */ /* 0x000fe40007ffe0ff */
[----:B------:R-:W-:Y:S02]  /*159d0*/  ISETP.GE.AND P1, PT, R2, RZ, PT ;  /* 0x000000ff0200720c */ /* 0x000fe40003f26270 */
[----:B------:R-:W-:-:S04]  /*159e0*/  ISETP.NE.AND P0, PT, R8, RZ, PT ;  /* 0x000000ff0800720c */ /* 0x000fc80003f05270 */
[----:B------:R-:W-:Y:S01]  /*159f0*/  @P2 IADD3 R0, R0, 0x1, RZ ;  /* 0x0000000100002810 */ /* 0x000fe20007ffe0ff */
[----:B-1----:R-:W-:-:S06]  /*15a00*/  IMAD.MOV R2, RZ, RZ, -R3 ;  /* 0x000000ffff027224 */ /* 0x002fcc00078e0a03 */
[----:B------:R-:W-:Y:S01]  /*15a10*/  @!P1 IMAD.MOV R0, RZ, RZ, -R0 ;  /* 0x000000ffff009224 */ /* 0x000fe200078e0a00 */
[----:B------:R-:W-:Y:S02]  /*15a20*/  MOV R4, R2 ;  /* 0x0000000200047202 */ /* 0x000fe40000000f00 */
[----:B------:R-:W-:Y:S02]  /*15a30*/  IABS R2, R7 ;  /* 0x0000000700027213 */ /* 0x000fe40000000000 */
[----:B------:R-:W-:Y:S01]  /*15a40*/  @!P0 LOP3.LUT R0, RZ, R8, RZ, 0x33, !PT ;  /* 0x00000008ff008212 */ /* 0x000fe200078e33ff */
[----:B------:R-:W-:Y:S02]  /*15a50*/  IMAD R4, R4, R6, RZ ;  /* 0x0000000604047224 */ /* 0x000fe400078e02ff */
[----:B------:R-:W-:Y:S01]  /*15a60*/  IMAD.MOV R5, RZ, RZ, -R2 ;  /* 0x000000ffff057224 */ /* 0x000fe200078e0a02 */
[----:B------:R-:W-:Y:S01]  /*15a70*/  IABS R10, R0 ;  /* 0x00000000000a7213 */ /* 0x000fe20000000000 */
[----:B------:R-:W-:-:S04]  /*15a80*/  IMAD.MOV.U32 R2, RZ, RZ, RZ ;  /* 0x000000ffff027224 */ /* 0x000fc800078e00ff */
[----:B------:R-:W-:Y:S01]  /*15a90*/  IMAD.HI.U32 R2, R3, R4, R2 ;  /* 0x0000000403027227 */ /* 0x000fe200078e0002 */
[----:B------:R-:W-:-:S03]  /*15aa0*/  MOV R4, R5 ;  /* 0x0000000500047202 */ /* 0x000fc60000000f00 */
[----:B------:R-:W-:-:S04]  /*15ab0*/  IMAD.MOV.U32 R3, RZ, RZ, R10 ;  /* 0x000000ffff037224 */ /* 0x000fc800078e000a */
[----:B------:R-:W-:-:S04]  /*15ac0*/  IMAD.HI.U32 R2, R2, R3, RZ ;  /* 0x0000000302027227 */ /* 0x000fc800078e00ff */
[----:B------:R-:W-:-:S05]  /*15ad0*/  IMAD R3, R2, R4, R3 ;  /* 0x0000000402037224 */ /* 0x000fca00078e0203 */
[----:B------:R-:W-:-:S13]  /*15ae0*/  ISETP.GT.U32.AND P0, PT, R6, R3, PT ;  /* 0x000000030600720c */ /* 0x000fda0003f04070 */
[----:B------:R-:W-:-:S05]  /*15af0*/  @!P0 IMAD.IADD R3, R3, 0x1, -R6 ;  /* 0x0000000103038824 */ /* 0x000fca00078e0a06 */
[----:B------:R-:W-:Y:S02]  /*15b00*/  ISETP.GE.U32.AND P2, PT, R3, R6, PT ;  /* 0x000000060300720c */ /* 0x000fe40003f46070 */
[----:B------:R-:W-:Y:S02]  /*15b10*/  LOP3.LUT R3, R0, R7, RZ, 0x3c, !PT ;  /* 0x0000000700037212 */ /* 0x000fe400078e3cff */
[----:B------:R-:W-:Y:S02]  /*15b20*/  @!P0 IADD3 R2, R2, 0x1, RZ ;  /* 0x0000000102028810 */ /* 0x000fe40007ffe0ff */
[----:B------:R-:W-:Y:S02]  /*15b30*/  ISETP.GE.AND P1, PT, R3, RZ, PT ;  /* 0x000000ff0300720c */ /* 0x000fe40003f26270 */
[----:B------:R-:W-:-:S05]  /*15b40*/  ISETP.NE.AND P0, PT, R7, RZ, PT ;  /* 0x000000ff0700720c */ /* 0x000fca0003f05270 */
[----:B------:R-:W-:-:S06]  /*15b50*/  @P2 IADD3 R2, R2, 0x1, RZ ;  /* 0x0000000102022810 */ /* 0x000fcc0007ffe0ff */
[----:B------:R-:W-:Y:S02]  /*15b60*/  @!P1 IMAD.MOV R2, RZ, RZ, -R2 ;  /* 0x000000ffff029224 */ /* 0x000fe400078e0a02 */
[----:B------:R-:W-:-:S04]  /*15b70*/  @!P0 LOP3.LUT R2, RZ, R7, RZ, 0x33, !PT ;  /* 0x00000007ff028212 */ /* 0x000fc800078e33ff */
[----:B------:R-:W-:Y:S01]  /*15b80*/  IADD3 R3, -R2, RZ, RZ ;  /* 0x000000ff02037210 */ /* 0x000fe20007ffe1ff */
[----:B------:R-:W-:Y:S02]  /*15b90*/  IMAD R4, R0, R8, RZ ;  /* 0x0000000800047224 */ /* 0x000fe400078e02ff */
[C---:B------:R-:W-:Y:S02]  /*15ba0*/  IMAD R2, R7.reuse, 0x1000000, R2 ;  /* 0x0100000007027824 */ /* 0x040fe400078e0202 */
[----:B------:R-:W-:Y:S01]  /*15bb0*/  IMAD R0, R7, R3, R0 ;  /* 0x0000000307007224 */ /* 0x000fe200078e0200 */
[----:B------:R-:W-:-:S03]  /*15bc0*/  IADD3 R3, R9, -R4, RZ ;  /* 0x8000000409037210 */ /* 0x000fc60007ffe0ff */
[----:B------:R-:W-:-:S05]  /*15bd0*/  IMAD R0, R0, 0x10000, R2 ;  /* 0x0001000000007824 */ /* 0x000fca00078e0202 */
[----:B------:R1:W-:Y:S01]  /*15be0*/  STL [R1+0x8], R0 ;  /* 0x0000080001007387 */ /* 0x0003e20000100800 */
[----:B---3--:R-:W-:-:S05]  /*15bf0*/  IMAD.IADD R12, R13, 0x1, R12 ;  /* 0x000000010d0c7824 */ /* 0x008fca00078e020c */
[----:B------:R1:W-:Y:S04]  /*15c00*/  STL [R1+0xc], R12 ;  /* 0x00000c0c01007387 */ /* 0x0003e80000100800 */
[----:B------:R1:W-:Y:S01]  /*15c10*/  STL [R1+0x4], R3 ;  /* 0x0000040301007387 */ /* 0x0003e20000100800 */
[----:B------:R-:W-:Y:S05]  /*15c20*/  BRA `(.L_x_378) ;  /* 0x0000005000007947 */ /* 0x000fea0003800000 */
.L_x_369:
[----:B------:R-:W-:Y:S01]  /*15c30*/  MOV R0, c[0x0][0x53c] ;  /* 0x00014f0000007a02 */ /* 0x000fe20000000f00 */
[----:B------:R1:W-:Y:S04]  /*15c40*/  STL [R1], R9 ;  /* 0x0000000901007387 */ /* 0x0003e80000100800 */
[----:B------:R1:W-:Y:S04]  /*15c50*/  STL [R1+0x4], RZ ;  /* 0x000004ff01007387 */ /* 0x0003e80000100800 */
[----:B------:R1:W-:Y:S04]  /*15c60*/  STL [R1+0x8], RZ ;  /* 0x000008ff01007387 */ /* 0x0003e80000100800 */
[----:B------:R1:W-:Y:S02]  /*15c70*/  STL [R1+0xc], R0 ;  /* 0x00000c0001007387 */ /* 0x0003e40000100800 */
.L_x_378:
[----:B------:R-:W-:Y:S05]  /*15c80*/  BSYNC B1 ;  /* 0x0000000000017941 */ /* 0x000fea0003800000 */
.L_x_367:
[----:B---3--:R-:W2:Y:S04]  /*15c90*/  LDL R4, [R1] ;  /* 0x0000000001047983 */ /* 0x008ea80000100800 */
[----:B------:R-:W2:Y:S04]  /*15ca0*/  LDL R5, [R1+0x4] ;  /* 0x0000040001057983 */ /* 0x000ea80000100800 */
[----:B------:R-:W2:Y:S04]  /*15cb0*/  LDL R6, [R1+0x8] ;  /* 0x0000080001067983 */ /* 0x000ea80000100800 */
[----:B------:R-:W2:Y:S01]  /*15cc0*/  LDL R7, [R1+0xc] ;  /* 0x00000c0001077983 */ /* 0x000ea20000100800 */
[----:B------:R-:W-:Y:S03]  /*15cd0*/  WARPSYNC 0xffffffff ;  /* 0xffffffff00007948 */ /* 0x000fe60003800000 */
[----:B------:R-:W-:Y:S01]  /*15ce0*/  BAR.SYNC.DEFER_BLOCKING 0x4, 0x80 ;  /* 0x0102000000007b1d */ /* 0x000fe20000010000 */
[----:B------:R-:W-:-:S13]  /*15cf0*/  ISETP.NE.AND P0, PT, R15, RZ, PT ;  /* 0x000000ff0f00720c */ /* 0x000fda0003f05270 */
[----:B--2---:R2:W-:Y:S04]  /*15d00*/  @!P0 STS.128 [0x9100], R4 ;  /* 0x00910004ff008388 */ /* 0x0045e80000000c00 */
[----:B------:R-:W-:Y:S06]  /*15d10*/  BAR.ARV 0x5, 0x80 ;  /* 0x0142000000007b1d */ /* 0x000fec0000002000 */
.L_x_362:
[----:B-1----:R-:W3:Y:S02]  /*15d20*/  LDL R0, [R1+0xc] ;  /* 0x00000c0001007983 */ /* 0x002ee40000100800 */
[----:B---3--:R-:W-:-:S13]  /*15d30*/  ISETP.GE.AND P0, PT, R0, c[0x0][0x53c], PT ;  /* 0x00014f0000007a0c */ /* 0x008fda0003f06270 */
[----:B--2-4-:R-:W-:Y:S01]  /*15d40*/  @P0 CALL.REL.NOINC `(.L_x_379) ;  /* 0x0000001000000944 */ /* 0x014fe20003c00000 */
[----:B------:R-:W-:Y:S05]  /*15d50*/  BRA `(.L_x_380) ;  /* 0xfffeb54000007947 */ /* 0x000fea000383ffff */
.L_x_379:
[----:B------:R-:W-:Y:S05]  /*15d60*/  EXIT ;  /* 0x000000000000794d */ /* 0x000fea0003800000 */
.L_x_202:
[----:B------:R-:W-:Y:S01]  /*15d70*/  IMAD.MOV.U32 R0, RZ, RZ, R5 ;  /* 0x000000ffff007224 */ /* 0x000fe200078e0005 */
[----:B------:R-:W-:Y:S02]  /*15d80*/  MOV R2, 0x1 ;  /* 0x0000000100027802 */ /* 0x000fe40000000f00 */
[----:B------:R-:W-:Y:S02]  /*15d90*/  MOV R3, 0x15db0 ;  /* 0x00015db000037802 */ /* 0x000fe40000000f00 */
[----:B------:R-:W-:Y:S05]  /*15da0*/  CALL.REL.NOINC `($__internal_6_$__cuda_sm70_shflsync_up_p) ;  /* 0x0000249000007944 */ /* 0x000fea0003c00000 */
[----:B------:R-:W-:Y:S01]  /*15db0*/  MOV R0, R4 ;  /* 0x0000000400007202 */ /* 0x000fe20000000f00 */
[----:B------:R-:W-:Y:S05]  /*15dc0*/  BRA `(.L_x_381) ;  /* 0xfffea6a000007947 */ /* 0x000fea000383ffff */
.L_x_203:
[----:B------:R-:W-:Y:S01]  /*15dd0*/  IMAD.MOV.U32 R0, RZ, RZ, R5 ;  /* 0x000000ffff007224 */ /* 0x000fe200078e0005 */
[----:B------:R-:W-:Y:S02]  /*15de0*/  MOV R2, 0x2 ;  /* 0x0000000200027802 */ /* 0x000fe40000000f00 */
[----:B------:R-:W-:Y:S02]  /*15df0*/  MOV R3, 0x15e10 ;  /* 0x00015e1000037802 */ /* 0x000fe40000000f00 */
[----:B------:R-:W-:Y:S05]  /*15e00*/  CALL.REL.NOINC `($__internal_6_$__cuda_sm70_shflsync_up_p) ;  /* 0x0000243000007944 */ /* 0x000fea0003c00000 */
[----:B------:R-:W-:Y:S01]  /*15e10*/  SEL R0, R4, RZ, P4 ;  /* 0x000000ff04007207 */ /* 0x000fe20002000000 */
[----:B------:R-:W-:Y:S01]  /*15e20*/  IMAD.MOV.U32 R2, RZ, RZ, 0x4 ;  /* 0x00000004ff027424 */ /* 0x000fe200078e00ff */
[----:B------:R-:W-:-:S03]  /*15e30*/  MOV R3, 0x15e60 ;  /* 0x00015e6000037802 */ /* 0x000fc60000000f00 */
[----:B------:R-:W-:Y:S02]  /*15e40*/  IMAD.IADD R0, R5, 0x1, R0 ;  /* 0x0000000105007824 */ /* 0x000fe400078e0200 */
        /* <DEDUP_REMOVED lines=13> */
[----:B------:R-:W-:Y:S02]  /*15f20*/  MOV R3, 0x1f ;  /* 0x0000001f00037802 */ /* 0x000fe40000000f00 */
[----:B------:R-:W-:Y:S01]  /*15f30*/  MOV R2, 0x15f70 ;  /* 0x00015f7000027802 */ /* 0x000fe20000000f00 */
[----:B------:R-:W-:-:S04]  /*15f40*/  IMAD.IADD R4, R0, 0x1, R4 ;  /* 0x0000000100047824 */ /* 0x000fc800078e0204 */
[----:B------:R-:W-:Y:S02]  /*15f50*/  IMAD.MOV.U32 R12, RZ, RZ, R4 ;  /* 0x000000ffff0c7224 */ /* 0x000fe400078e0004 */
[----:B------:R-:W-:Y:S05]  /*15f60*/  CALL.REL.NOINC `($__internal_5_$__cuda_sm70_shflsync_idx_p) ;  /* 0x0000228000007944 */ /* 0x000fea0003c00000 */
[----:B------:R-:W-:Y:S01]  /*15f70*/  MOV R0, R11 ;  /* 0x0000000b00007202 */ /* 0x000fe20000000f00 */
[----:B------:R-:W-:Y:S05]  /*15f80*/  BRA `(.L_x_382) ;  /* 0xfffea5e000007947 */ /* 0x000fea000383ffff */
.L_x_205:
[----:B------:R-:W-:Y:S02]  /*15f90*/  SEL R0, RZ, 0x1, P0 ;  /* 0x00000001ff007807 */ /* 0x000fe40000000000 */
[----:B------:R-:W-:Y:S02]  /*15fa0*/  MOV R2, 0x15fc0 ;  /* 0x00015fc000027802 */ /* 0x000fe40000000f00 */
[----:B------:R-:W-:Y:S05]  /*15fb0*/  CALL.REL.NOINC `($__internal_7_$__cuda_sm70_votesync_ballot) ;  /* 0x000022f000007944 */ /* 0x000fea0003c00000 */
[----:B------:R-:W-:Y:S05]  /*15fc0*/  BRA `(.L_x_383) ;  /* 0xfffea63000007947 */ /* 0x000fea000383ffff */
.L_x_206:
[----:B------:R-:W-:Y:S01]  /*15fd0*/  IMAD.MOV.U32 R12, RZ, RZ, R8 ;  /* 0x000000ffff0c7224 */ /* 0x000fe200078e0008 */
[----:B--2---:R-:W-:Y:S01]  /*15fe0*/  MOV R11, R15 ;  /* 0x0000000f000b7202 */ /* 0x004fe20000000f00 */
[----:B------:R-:W-:Y:S01]  /*15ff0*/  IMAD.MOV.U32 R3, RZ, RZ, 0x1f ;  /* 0x0000001fff037424 */ /* 0x000fe200078e00ff */
[----:B------:R-:W-:Y:S02]  /*16000*/  MOV R2, 0x16020 ;  /* 0x0001602000027802 */ /* 0x000fe40000000f00 */
[----:B-1----:R-:W-:Y:S05]  /*16010*/  CALL.REL.NOINC `($__internal_5_$__cuda_sm70_shflsync_idx_p) ;  /* 0x000021d000007944 */ /* 0x002fea0003c00000 */
[----:B------:R-:W-:Y:S01]  /*16020*/  IMAD.MOV.U32 R13, RZ, RZ, R11 ;  /* 0x000000ffff0d7224 */ /* 0x000fe200078e000b */
[----:B------:R-:W-:Y:S01]  /*16030*/  MOV R12, R7 ;  /* 0x00000007000c7202 */ /* 0x000fe20000000f00 */
[----:B------:R-:W-:Y:S01]  /*16040*/  IMAD.MOV.U32 R6, RZ, RZ, RZ ;  /* 0x000000ffff067224 */ /* 0x000fe200078e00ff */
[----:B------:R-:W-:Y:S01]  /*16050*/  MOV R11, R15 ;  /* 0x0000000f000b7202 */ /* 0x000fe20000000f00 */
[----:B------:R-:W-:Y:S01]  /*16060*/  IMAD.MOV.U32 R3, RZ, RZ, 0x1f ;  /* 0x0000001fff037424 */ /* 0x000fe200078e00ff */
[----:B------:R-:W-:-:S02]  /*16070*/  MOV R2, 0x16090 ;  /* 0x0001609000027802 */ /* 0x000fc40000000f00 */
[----:B------:R-:W-:Y:S05]  /*16080*/  CALL.REL.NOINC `($__internal_5_$__cuda_sm70_shflsync_idx_p) ;  /* 0x0000216000007944 */ /* 0x000fea0003c00000 */
[----:B------:R-:W-:Y:S01]  /*16090*/  MOV R10, R11 ;  /* 0x0000000b000a7202 */ /* 0x000fe20000000f00 */
[----:B------:R-:W-:Y:S05]  /*160a0*/  BRA `(.L_x_384) ;  /* 0xfffea5a000007947 */ /* 0x000fea000383ffff */
.L_x_209:
[----:B------:R-:W-:Y:S01]  /*160b0*/  IMAD.MOV.U32 R12, RZ, RZ, R4 ;  /* 0x000000ffff0c7224 */ /* 0x000fe200078e0004 */
[----:B------:R-:W-:-:S02]  /*160c0*/  MOV R3, 0x1f ;  /* 0x0000001f00037802 */ /* 0x000fc40000000f00 */
[----:B------:R-:W-:Y:S02]  /*160d0*/  MOV R2, 0x160f0 ;  /* 0x000160f000027802 */ /* 0x000fe40000000f00 */
[----:B-1234-:R-:W-:Y:S05]  /*160e0*/  CALL.REL.NOINC `($__internal_5_$__cuda_sm70_shflsync_idx_p) ;  /* 0x0000210000007944 */ /* 0x01efea0003c00000 */
[----:B------:R-:W-:Y:S01]  /*160f0*/  MOV R6, R11 ;  /* 0x0000000b00067202 */ /* 0x000fe20000000f00 */
[----:B------:R-:W-:Y:S05]  /*16100*/  BRA `(.L_x_208) ;  /* 0xfffea5a000007947 */ /* 0x000fea000383ffff */
.L_x_255:
[----:B------:R-:W-:Y:S01]  /*16110*/  IMAD.MOV.U32 R12, RZ, RZ, R4 ;  /* 0x000000ffff0c7224 */ /* 0x000fe200078e0004 */
[----:B------:R-:W-:Y:S01]  /*16120*/  MOV R11, RZ ;  /* 0x000000ff000b7202 */ /* 0x000fe20000000f00 */
[----:B------:R-:W-:Y:S01]  /*16130*/  IMAD.MOV.U32 R3, RZ, RZ, 0x181f ;  /* 0x0000181fff037424 */ /* 0x000fe200078e00ff */
[----:B--2---:R-:W-:Y:S02]  /*16140*/  MOV R2, 0x16160 ;  /* 0x0001616000027802 */ /* 0x004fe40000000f00 */
[----:B-1---5:R-:W-:Y:S05]  /*16150*/  CALL.REL.NOINC `($__internal_5_$__cuda_sm70_shflsync_idx_p) ;  /* 0x0000209000007944 */ /* 0x022fea0003c00000 */
[----:B------:R-:W-:Y:S01]  /*16160*/  MOV R6, R11 ;  /* 0x0000000b00067202 */ /* 0x000fe20000000f00 */
[----:B------:R-:W-:Y:S05]  /*16170*/  BRA `(.L_x_385) ;  /* 0xffff1b5000007947 */ /* 0x000fea000383ffff */
.L_x_256:
[----:B------:R-:W-:Y:S01]  /*16180*/  IMAD.MOV.U32 R12, RZ, RZ, R5 ;  /* 0x000000ffff0c7224 */ /* 0x000fe200078e0005 */
[----:B------:R-:W-:Y:S01]  /*16190*/  MOV R11, RZ ;  /* 0x000000ff000b7202 */ /* 0x000fe20000000f00 */
[----:B------:R-:W-:Y:S01]  /*161a0*/  IMAD.MOV.U32 R3, RZ, RZ, 0x181f ;  /* 0x0000181fff037424 */ /* 0x000fe200078e00ff */
[----:B--2---:R-:W-:Y:S02]  /*161b0*/  MOV R2, 0x161d0 ;  /* 0x000161d000027802 */ /* 0x004fe40000000f00 */
[----:B-1-345:R-:W-:Y:S05]  /*161c0*/  CALL.REL.NOINC `($__internal_5_$__cuda_sm70_shflsync_idx_p) ;  /* 0x0000202000007944 */ /* 0x03afea0003c00000 */
[----:B------:R-:W-:Y:S01]  /*161d0*/  MOV R2, R11 ;  /* 0x0000000b00027202 */ /* 0x000fe20000000f00 */
[----:B------:R-:W-:Y:S05]  /*161e0*/  BRA `(.L_x_386) ;  /* 0xffff1b0000007947 */ /* 0x000fea000383ffff */
.L_x_259:
[----:B------:R-:W-:Y:S01]  /*161f0*/  IMAD.MOV.U32 R12, RZ, RZ, R4 ;  /* 0x000000ffff0c7224 */ /* 0x000fe200078e0004 */
[----:B------:R-:W-:Y:S01]  /*16200*/  MOV R11, 0x1 ;  /* 0x00000001000b7802 */ /* 0x000fe20000000f00 */
[----:B-1----:R-:W-:Y:S01]  /*16210*/  IMAD.MOV.U32 R3, RZ, RZ, 0x181f ;  /* 0x0000181fff037424 */ /* 0x002fe200078e00ff */
[----:B------:R-:W-:-:S02]  /*16220*/  MOV R2, 0x16240 ;  /* 0x0001624000027802 */ /* 0x000fc40000000f00 */
[----:B--2345:R-:W-:Y:S05]  /*16230*/  CALL.REL.NOINC `($__internal_5_$__cuda_sm70_shflsync_idx_p) ;  /* 0x00001fb000007944 */ /* 0x03cfea0003c00000 */
[----:B------:R-:W-:Y:S01]  /*16240*/  IMAD.MOV.U32 R6, RZ, RZ, R11 ;  /* 0x000000ffff067224 */ /* 0x000fe200078e000b */
[----:B------:R-:W-:Y:S01]  /*16250*/  MOV R11, 0x1 ;  /* 0x00000001000b7802 */ /* 0x000fe20000000f00 */
[----:B------:R-:W-:Y:S01]  /*16260*/  IMAD.MOV.U32 R12, RZ, RZ, R5 ;  /* 0x000000ffff0c7224 */ /* 0x000fe200078e0005 */
[----:B------:R-:W-:-:S02]  /*16270*/  MOV R3, 0x181f ;  /* 0x0000181f00037802 */ /* 0x000fc40000000f00 */
[----:B------:R-:W-:Y:S02]  /*16280*/  MOV R2, 0x162a0 ;  /* 0x000162a000027802 */ /* 0x000fe40000000f00 */
[----:B------:R-:W-:Y:S05]  /*16290*/  CALL.REL.NOINC `($__internal_5_$__cuda_sm70_shflsync_idx_p) ;  /* 0x00001f5000007944 */ /* 0x000fea0003c00000 */
[----:B------:R-:W-:Y:S01]  /*162a0*/  MOV R2, R11 ;  /* 0x0000000b00027202 */ /* 0x000fe20000000f00 */
[----:B------:R-:W-:Y:S05]  /*162b0*/  BRA `(.L_x_387) ;  /* 0xffff1b1000007947 */ /* 0x000fea000383ffff */
.L_x_262:
[----:B------:R-:W-:Y:S01]  /*162c0*/  IMAD.MOV.U32 R12, RZ, RZ, R4 ;  /* 0x000000ffff0c7224 */ /* 0x000fe200078e0004 */
[----:B------:R-:W-:Y:S01]  /*162d0*/  MOV R11, 0x2 ;  /* 0x00000002000b7802 */ /* 0x000fe20000000f00 */
[----:B-1----:R-:W-:Y:S01]  /*162e0*/  IMAD.MOV.U32 R3, RZ, RZ, 0x181f ;  /* 0x0000181fff037424 */ /* 0x002fe200078e00ff */
[----:B------:R-:W-:Y:S02]  /*162f0*/  MOV R2, 0x16310 ;  /* 0x0001631000027802 */ /* 0x000fe40000000f00 */
[----:B--2345:R-:W-:Y:S05]  /*16300*/  CALL.REL.NOINC `($__internal_5_$__cuda_sm70_shflsync_idx_p) ;  /* 0x00001ee000007944 */ /* 0x03cfea0003c00000 */
[----:B------:R-:W-:Y:S01]  /*16310*/  MOV R6, R11 ;  /* 0x0000000b00067202 */ /* 0x000fe20000000f00 */
[----:B------:R-:W-:Y:S05]  /*16320*/  BRA `(.L_x_388) ;  /* 0xffff1b7000007947 */ /* 0x000fea000383ffff */
.L_x_263:
[----:B------:R-:W-:Y:S01]  /*16330*/  IMAD.MOV.U32 R12, RZ, RZ, R5 ;  /* 0x000000ffff0c7224 */ /* 0x000fe200078e0005 */
[----:B------:R-:W-:Y:S01]  /*16340*/  MOV R11, 0x2 ;  /* 0x00000002000b7802 */ /* 0x000fe20000000f00 */
[----:B-1----:R-:W-:Y:S01]  /*16350*/  IMAD.MOV.U32 R3, RZ, RZ, 0x181f ;  /* 0x0000181fff037424 */ /* 0x002fe200078e00ff */
[----:B------:R-:W-:Y:S02]  /*16360*/  MOV R2, 0x16380 ;  /* 0x0001638000027802 */ /* 0x000fe40000000f00 */
[----:B--2345:R-:W-:Y:S05]  /*16370*/  CALL.REL.NOINC `($__internal_5_$__cuda_sm70_shflsync_idx_p) ;  /* 0x00001e7000007944 */ /* 0x03cfea0003c00000 */
[----:B------:R-:W-:Y:S01]  /*16380*/  MOV R2, R11 ;  /* 0x0000000b00027202 */ /* 0x000fe20000000f00 */
[----:B------:R-:W-:Y:S05]  /*16390*/  BRA `(.L_x_389) ;  /* 0xffff1b2000007947 */ /* 0x000fea000383ffff */
.L_x_266:
[----:B------:R-:W-:Y:S01]  /*163a0*/  IMAD.MOV.U32 R12, RZ, RZ, R4 ;  /* 0x000000ffff0c7224 */ /* 0x000fe200078e0004 */
[----:B------:R-:W-:Y:S01]  /*163b0*/  MOV R11, 0x3 ;  /* 0x00000003000b7802 */ /* 0x000fe20000000f00 */
[----:B--2---:R-:W-:Y:S01]  /*163c0*/  IMAD.MOV.U32 R3, RZ, RZ, 0x181f ;  /* 0x0000181fff037424 */ /* 0x004fe200078e00ff */
[----:B------:R-:W-:-:S02]  /*163d0*/  MOV R2, 0x163f0 ;  /* 0x000163f000027802 */ /* 0x000fc40000000f00 */
[----:B-1-345:R-:W-:Y:S05]  /*163e0*/  CALL.REL.NOINC `($__internal_5_$__cuda_sm70_shflsync_idx_p) ;  /* 0x00001e0000007944 */ /* 0x03afea0003c00000 */
        /* <DEDUP_REMOVED lines=8> */
.L_x_269:
[----:B------:R-:W-:Y:S01]  /*16470*/  IMAD.MOV.U32 R12, RZ, RZ, R4 ;  /* 0x000000ffff0c7224 */ /* 0x000fe200078e0004 */
[----:B------:R-:W-:Y:S01]  /*16480*/  MOV R11, 0x4 ;  /* 0x00000004000b7802 */ /* 0x000fe20000000f00 */
[----:B-1----:R-:W-:Y:S01]  /*16490*/  IMAD.MOV.U32 R3, RZ, RZ, 0x181f ;  /* 0x0000181fff037424 */ /* 0x002fe200078e00ff */
[----:B--2---:R-:W-:Y:S02]  /*164a0*/  MOV R2, 0x164c0 ;  /* 0x000164c000027802 */ /* 0x004fe40000000f00 */
[----:B---345:R-:W-:Y:S05]  /*164b0*/  CALL.REL.NOINC `($__internal_5_$__cuda_sm70_shflsync_idx_p) ;  /* 0x00001d3000007944 */ /* 0x038fea0003c00000 */
[----:B------:R-:W-:Y:S01]  /*164c0*/  MOV R6, R11 ;  /* 0x0000000b00067202 */ /* 0x000fe20000000f00 */
[----:B------:R-:W-:Y:S05]  /*164d0*/  BRA `(.L_x_391) ;  /* 0xffff1b9000007947 */ /* 0x000fea000383ffff */
.L_x_270:
[----:B------:R-:W-:Y:S01]  /*164e0*/  IMAD.MOV.U32 R12, RZ, RZ, R5 ;  /* 0x000000ffff0c7224 */ /* 0x000fe200078e0005 */
[----:B------:R-:W-:Y:S01]  /*164f0*/  MOV R11, 0x4 ;  /* 0x00000004000b7802 */ /* 0x000fe20000000f00 */
[----:B------:R-:W-:Y:S01]  /*16500*/  IMAD.MOV.U32 R3, RZ, RZ, 0x181f ;  /* 0x0000181fff037424 */ /* 0x000fe200078e00ff */
[----:B--2---:R-:W-:Y:S02]  /*16510*/  MOV R2, 0x16530 ;  /* 0x0001653000027802 */ /* 0x004fe40000000f00 */
[----:B-1-345:R-:W-:Y:S05]  /*16520*/  CALL.REL.NOINC `($__internal_5_$__cuda_sm70_shflsync_idx_p) ;  /* 0x00001cc000007944 */ /* 0x03afea0003c00000 */
[----:B------:R-:W-:Y:S01]  /*16530*/  MOV R2, R11 ;  /* 0x0000000b00027202 */ /* 0x000fe20000000f00 */
[----:B------:R-:W-:Y:S05]  /*16540*/  BRA `(.L_x_392) ;  /* 0xffff1b4000007947 */ /* 0x000fea000383ffff */
.L_x_273:
        /* <DEDUP_REMOVED lines=13> */
.L_x_276:
[----:B------:R-:W-:Y:S01]  /*16620*/  IMAD.MOV.U32 R12, RZ, RZ, R4 ;  /* 0x000000ffff0c7224 */ /* 0x000fe200078e0004 */
[----:B------:R-:W-:Y:S01]  /*16630*/  MOV R11, 0x6 ;  /* 0x00000006000b7802 */ /* 0x000fe20000000f00 */
[----:B-1----:R-:W-:Y:S01]  /*16640*/  IMAD.MOV.U32 R3, RZ, RZ, 0x181f ;  /* 0x0000181fff037424 */ /* 0x002fe200078e00ff */
[----:B------:R-:W-:Y:S02]  /*16650*/  MOV R2, 0x16670 ;  /* 0x0001667000027802 */ /* 0x000fe40000000f00 */
[----:B--2345:R-:W-:Y:S05]  /*16660*/  CALL.REL.NOINC `($__internal_5_$__cuda_sm70_shflsync_idx_p) ;  /* 0x00001b8000007944 */ /* 0x03cfea0003c00000 */
[----:B------:R-:W-:Y:S01]  /*16670*/  MOV R6, R11 ;  /* 0x0000000b00067202 */ /* 0x000fe20000000f00 */
[----:B------:R-:W-:Y:S05]  /*16680*/  BRA `(.L_x_394) ;  /* 0xffff1bb000007947 */ /* 0x000fea000383ffff */
.L_x_277:
[----:B------:R-:W-:Y:S01]  /*16690*/  IMAD.MOV.U32 R12, RZ, RZ, R5 ;  /* 0x000000ffff0c7224 */ /* 0x000fe200078e0005 */
[----:B------:R-:W-:Y:S01]  /*166a0*/  MOV R11, 0x6 ;  /* 0x00000006000b7802 */ /* 0x000fe20000000f00 */
[----:B-1----:R-:W-:Y:S01]  /*166b0*/  IMAD.MOV.U32 R3, RZ, RZ, 0x181f ;  /* 0x0000181fff037424 */ /* 0x002fe200078e00ff */
[----:B------:R-:W-:Y:S02]  /*166c0*/  MOV R2, 0x166e0 ;  /* 0x000166e000027802 */ /* 0x000fe40000000f00 */
[----:B--2345:R-:W-:Y:S05]  /*166d0*/  CALL.REL.NOINC `($__internal_5_$__cuda_sm70_shflsync_idx_p) ;  /* 0x00001b1000007944 */ /* 0x03cfea0003c00000 */
[----:B------:R-:W-:Y:S01]  /*166e0*/  MOV R2, R11 ;  /* 0x0000000b00027202 */ /* 0x000fe20000000f00 */
[----:B------:R-:W-:Y:S05]  /*166f0*/  BRA `(.L_x_395) ;  /* 0xffff1b6000007947 */ /* 0x000fea000383ffff */
.L_x_280:
        /* <DEDUP_REMOVED lines=13> */
.L_x_315:
[----:B------:R-:W-:Y:S01]  /*167d0*/  IMAD.MOV.U32 R0, RZ, RZ, R241 ;  /* 0x000000ffff007224 */ /* 0x000fe200078e00f1 */
[----:B------:R-:W-:Y:S01]  /*167e0*/  MOV R11, 0x1f ;  /* 0x0000001f000b7802 */ /* 0x000fe20000000f00 */
[----:B------:R-:W-:Y:S01]  /*167f0*/  IMAD.MOV.U32 R8, RZ, RZ, 0x2 ;  /* 0x00000002ff087424 */ /* 0x000fe200078e00ff */
[----:B------:R-:W-:Y:S02]  /*16800*/  MOV R10, 0xffffffff ;  /* 0xffffffff000a7802 */ /* 0x000fe40000000f00 */
[----:B------:R-:W-:Y:S02]  /*16810*/  MOV R4, 0x16830 ;  /* 0x0001683000047802 */ /* 0x000fe40000000f00 */
[----:B------:R-:W-:Y:S05]  /*16820*/  CALL.REL.NOINC `($__internal_4_$__cuda_sm70_shflsync_bfly_p) ;  /* 0x0000197000007944 */ /* 0x000fea0003c00000 */
[----:B------:R-:W-:Y:S01]  /*16830*/  FADD.FTZ R3, R241, R0 ;  /* 0x00000000f1037221 */ /* 0x000fe20000010000 */
[----:B------:R-:W-:Y:S02]  /*16840*/  MOV R8, 0x1 ;  /* 0x0000000100087802 */ /* 0x000fe40000000f00 */
[----:B------:R-:W-:Y:S02]  /*16850*/  MOV R4, 0x16880 ;  /* 0x0001688000047802 */ /* 0x000fe40000000f00 */
[----:B------:R-:W-:-:S02]  /*16860*/  MOV R0, R3 ;  /* 0x0000000300007202 */ /* 0x000fc40000000f00 */
[----:B------:R-:W-:Y:S05]  /*16870*/  CALL.REL.NOINC `($__internal_4_$__cuda_sm70_shflsync_bfly_p) ;  /* 0x0000192000007944 */ /* 0x000fea0003c00000 */
[----:B------:R-:W-:Y:S01]  /*16880*/  FADD.FTZ R3, R3, R0 ;  /* 0x0000000003037221 */ /* 0x000fe20000010000 */
[----:B------:R-:W-:-:S02]  /*16890*/  MOV R0, R242 ;  /* 0x000000f200007202 */ /* 0x000fc40000000f00 */
[----:B------:R-:W-:Y:S02]  /*168a0*/  MOV R8, 0x2 ;  /* 0x0000000200087802 */ /* 0x000fe40000000f00 */
[----:B------:R-:W-:Y:S02]  /*168b0*/  MOV R4, 0x168d0 ;  /* 0x000168d000047802 */ /* 0x000fe40000000f00 */
[----:B------:R-:W-:Y:S05]  /*168c0*/  CALL.REL.NOINC `($__internal_4_$__cuda_sm70_shflsync_bfly_p) ;  /* 0x000018d000007944 */ /* 0x000fea0003c00000 */
[----:B------:R-:W-:Y:S01]  /*168d0*/  FADD.FTZ R5, R242, R0 ;  /* 0x00000000f2057221 */ /* 0x000fe20000010000 */
[----:B------:R-:W-:Y:S02]  /*168e0*/  MOV R8, 0x1 ;  /* 0x0000000100087802 */ /* 0x000fe40000000f00 */
[----:B------:R-:W-:Y:S02]  /*168f0*/  MOV R4, 0x16920 ;  /* 0x0001692000047802 */ /* 0x000fe40000000f00 */
[----:B------:R-:W-:Y:S02]  /*16900*/  MOV R0, R5 ;  /* 0x0000000500007202 */ /* 0x000fe40000000f00 */
[----:B------:R-:W-:Y:S05]  /*16910*/  CALL.REL.NOINC `($__internal_4_$__cuda_sm70_shflsync_bfly_p) ;  /* 0x0000188000007944 */ /* 0x000fea0003c00000 */
[----:B------:R-:W-:Y:S01]  /*16920*/  FADD.FTZ R5, R5, R0 ;  /* 0x0000000005057221 */ /* 0x000fe20000010000 */
[----:B------:R-:W-:Y:S02]  /*16930*/  MOV R0, R243 ;  /* 0x000000f300007202 */ /* 0x000fe40000000f00 */
[----:B------:R-:W-:-:S02]  /*16940*/  MOV R8, 0x2 ;  /* 0x0000000200087802 */ /* 0x000fc40000000f00 */
        /* <DEDUP_REMOVED lines=9> */
[----:B------:R-:W-:Y:S02]  /*169e0*/  MOV R8, 0x2 ;  /* 0x0000000200087802 */ /* 0x000fe40000000f00 */
[----:B------:R-:W-:-:S02]  /*169f0*/  MOV R4, 0x16a10 ;  /* 0x00016a1000047802 */ /* 0x000fc40000000f00 */
[----:B------:R-:W-:Y:S05]  /*16a00*/  CALL.REL.NOINC `($__internal_4_$__cuda_sm70_shflsync_bfly_p) ;  /* 0x0000179000007944 */ /* 0x000fea0003c00000 */
[----:B------:R-:W-:Y:S01]  /*16a10*/  FADD.FTZ R7, R244, R0 ;  /* 0x00000000f4077221 */ /* 0x000fe20000010000 */
[----:B------:R-:W-:-:S02]  /*16a20*/  MOV R8, 0x1 ;  /* 0x0000000100087802 */ /* 0x000fc40000000f00 */
[----:B------:R-:W-:Y:S02]  /*16a30*/  MOV R4, 0x16a60 ;  /* 0x00016a6000047802 */ /* 0x000fe40000000f00 */
[----:B------:R-:W-:Y:S02]  /*16a40*/  MOV R0, R7 ;  /* 0x0000000700007202 */ /* 0x000fe40000000f00 */
[----:B------:R-:W-:Y:S05]  /*16a50*/  CALL.REL.NOINC `($__internal_4_$__cuda_sm70_shflsync_bfly_p) ;  /* 0x0000174000007944 */ /* 0x000fea0003c00000 */
[----:B------:R-:W-:Y:S01]  /*16a60*/  MOV R9, R0 ;  /* 0x0000000000097202 */ /* 0x000fe20000000f00 */
[----:B------:R-:W-:Y:S05]  /*16a70*/  BRA `(.L_x_397) ;  /* 0xffffb1a000007947 */ /* 0x000fea000383ffff */
.L_x_322:
[----:B--234-:R-:W-:Y:S01]  /*16a80*/  IMAD.MOV.U32 R12, RZ, RZ, R6 ;  /* 0x000000ffff0c7224 */ /* 0x01cfe200078e0006 */
[----:B------:R-:W-:Y:S01]  /*16a90*/  MOV R11, RZ ;  /* 0x000000ff000b7202 */ /* 0x000fe20000000f00 */
[----:B------:R-:W-:Y:S01]  /*16aa0*/  IMAD.MOV.U32 R3, RZ, RZ, 0x181f ;  /* 0x0000181fff037424 */ /* 0x000fe200078e00ff */
[----:B------:R-:W-:Y:S02]  /*16ab0*/  MOV R2, 0x16ad0 ;  /* 0x00016ad000027802 */ /* 0x000fe40000000f00 */
[----:B-1----:R-:W-:Y:S05]  /*16ac0*/  CALL.REL.NOINC `($__internal_5_$__cuda_sm70_shflsync_idx_p) ;  /* 0x0000172000007944 */ /* 0x002fea0003c00000 */
[----:B------:R-:W-:Y:S01]  /*16ad0*/  MOV R8, R11 ;  /* 0x0000000b00087202 */ /* 0x000fe20000000f00 */
[----:B------:R-:W-:Y:S05]  /*16ae0*/  BRA `(.L_x_398) ;  /* 0xffffc96000007947 */ /* 0x000fea000383ffff */
.L_x_323:
[----:B------:R-:W-:Y:S01]  /*16af0*/  IMAD.MOV.U32 R12, RZ, RZ, R7 ;  /* 0x000000ffff0c7224 */ /* 0x000fe200078e0007 */
[----:B------:R-:W-:Y:S01]  /*16b00*/  MOV R11, RZ ;  /* 0x000000ff000b7202 */ /* 0x000fe20000000f00 */
[----:B------:R-:W-:Y:S01]  /*16b10*/  IMAD.MOV.U32 R3, RZ, RZ, 0x181f ;  /* 0x0000181fff037424 */ /* 0x000fe200078e00ff */
[----:B------:R-:W-:-:S02]  /*16b20*/  MOV R2, 0x16b40 ;  /* 0x00016b4000027802 */ /* 0x000fc40000000f00 */
[----:B-123--:R-:W-:Y:S05]  /*16b30*/  CALL.REL.NOINC `($__internal_5_$__cuda_sm70_shflsync_idx_p) ;  /* 0x000016b000007944 */ /* 0x00efea0003c00000 */
[----:B------:R-:W-:Y:S01]  /*16b40*/  MOV R2, R11 ;  /* 0x0000000b00027202 */ /* 0x000fe20000000f00 */
[----:B------:R-:W-:Y:S05]  /*16b50*/  BRA `(.L_x_399) ;  /* 0xffffc91000007947 */ /* 0x000fea000383ffff */
.L_x_324:
[----:B------:R-:W-:Y:S01]  /*16b60*/  IMAD.MOV.U32 R12, RZ, RZ, R6 ;  /* 0x000000ffff0c7224 */ /* 0x000fe200078e0006 */
[----:B------:R-:W-:Y:S01]  /*16b70*/  MOV R11, 0x1 ;  /* 0x00000001000b7802 */ /* 0x000fe20000000f00 */
[----:B--2---:R-:W-:Y:S01]  /*16b80*/  IMAD.MOV.U32 R3, RZ, RZ, 0x181f ;  /* 0x0000181fff037424 */ /* 0x004fe200078e00ff */
[----:B------:R-:W-:-:S02]  /*16b90*/  MOV R2, 0x16bb0 ;  /* 0x00016bb000027802 */ /* 0x000fc40000000f00 */
[----:B-1--4-:R-:W-:Y:S05]  /*16ba0*/  CALL.REL.NOINC `($__internal_5_$__cuda_sm70_shflsync_idx_p) ;  /* 0x0000164000007944 */ /* 0x012fea0003c00000 */
        /* <DEDUP_REMOVED lines=8> */
.L_x_325:
[----:B------:R-:W-:Y:S01]  /*16c30*/  IMAD.MOV.U32 R12, RZ, RZ, R6 ;  /* 0x000000ffff0c7224 */ /* 0x000fe200078e0006 */
[----:B------:R-:W-:Y:S01]  /*16c40*/  MOV R11, 0x2 ;  /* 0x00000002000b7802 */ /* 0x000fe20000000f00 */
[----:B--2---:R-:W-:Y:S01]  /*16c50*/  IMAD.MOV.U32 R3, RZ, RZ, 0x181f ;  /* 0x0000181fff037424 */ /* 0x004fe200078e00ff */
[----:B------:R-:W-:Y:S02]  /*16c60*/  MOV R2, 0x16c80 ;  /* 0x00016c8000027802 */ /* 0x000fe40000000f00 */
[----:B-1-34-:R-:W-:Y:S05]  /*16c70*/  CALL.REL.NOINC `($__internal_5_$__cuda_sm70_shflsync_idx_p) ;  /* 0x0000157000007944 */ /* 0x01afea0003c00000 */
[----:B------:R-:W-:Y:S01]  /*16c80*/  MOV R8, R11 ;  /* 0x0000000b00087202 */ /* 0x000fe20000000f00 */
[----:B------:R-:W-:Y:S05]  /*16c90*/  BRA `(.L_x_401) ;  /* 0xffffc8c000007947 */ /* 0x000fea000383ffff */
.L_x_326:
[----:B------:R-:W-:Y:S01]  /*16ca0*/  IMAD.MOV.U32 R12, RZ, RZ, R7 ;  /* 0x000000ffff0c7224 */ /* 0x000fe200078e0007 */
[----:B------:R-:W-:Y:S01]  /*16cb0*/  MOV R11, 0x2 ;  /* 0x00000002000b7802 */ /* 0x000fe20000000f00 */
[----:B--2---:R-:W-:Y:S01]  /*16cc0*/  IMAD.MOV.U32 R3, RZ, RZ, 0x181f ;  /* 0x0000181fff037424 */ /* 0x004fe200078e00ff */
[----:B------:R-:W-:Y:S02]  /*16cd0*/  MOV R2, 0x16cf0 ;  /* 0x00016cf000027802 */ /* 0x000fe40000000f00 */
[----:B-1-34-:R-:W-:Y:S05]  /*16ce0*/  CALL.REL.NOINC `($__internal_5_$__cuda_sm70_shflsync_idx_p) ;  /* 0x0000150000007944 */ /* 0x01afea0003c00000 */
[----:B------:R-:W-:Y:S01]  /*16cf0*/  MOV R2, R11 ;  /* 0x0000000b00027202 */ /* 0x000fe20000000f00 */
[----:B------:R-:W-:Y:S05]  /*16d00*/  BRA `(.L_x_402) ;  /* 0xffffc87000007947 */ /* 0x000fea000383ffff */
.L_x_327:
[----:B------:R-:W-:Y:S01]  /*16d10*/  IMAD.MOV.U32 R12, RZ, RZ, R6 ;  /* 0x000000ffff0c7224 */ /* 0x000fe200078e0006 */
[----:B------:R-:W-:Y:S01]  /*16d20*/  MOV R11, 0x3 ;  /* 0x00000003000b7802 */ /* 0x000fe20000000f00 */
[----:B---3--:R-:W-:Y:S01]  /*16d30*/  IMAD.MOV.U32 R3, RZ, RZ, 0x181f ;  /* 0x0000181fff037424 */ /* 0x008fe200078e00ff */
[----:B------:R-:W-:-:S02]  /*16d40*/  MOV R2, 0x16d60 ;  /* 0x00016d6000027802 */ /* 0x000fc40000000f00 */
[----:B-12---:R-:W-:Y:S05]  /*16d50*/  CALL.REL.NOINC `($__internal_5_$__cuda_sm70_shflsync_idx_p) ;  /* 0x0000149000007944 */ /* 0x006fea0003c00000 */
        /* <DEDUP_REMOVED lines=8> */
.L_x_328:
[----:B------:R-:W-:Y:S01]  /*16de0*/  IMAD.MOV.U32 R12, RZ, RZ, R6 ;  /* 0x000000ffff0c7224 */ /* 0x000fe200078e0006 */
[----:B------:R-:W-:Y:S01]  /*16df0*/  MOV R11, 0x4 ;  /* 0x00000004000b7802 */ /* 0x000fe20000000f00 */
[----:B-1----:R-:W-:Y:S01]  /*16e00*/  IMAD.MOV.U32 R3, RZ, RZ, 0x181f ;  /* 0x0000181fff037424 */ /* 0x002fe200078e00ff */
[----:B------:R-:W-:Y:S02]  /*16e10*/  MOV R2, 0x16e30 ;  /* 0x00016e3000027802 */ /* 0x000fe40000000f00 */
[----:B----4-:R-:W-:Y:S05]  /*16e20*/  CALL.REL.NOINC `($__internal_5_$__cuda_sm70_shflsync_idx_p) ;  /* 0x000013c000007944 */ /* 0x010fea0003c00000 */
[----:B------:R-:W-:Y:S01]  /*16e30*/  MOV R8, R11 ;  /* 0x0000000b00087202 */ /* 0x000fe20000000f00 */
[----:B------:R-:W-:Y:S05]  /*16e40*/  BRA `(.L_x_404) ;  /* 0xffffc82000007947 */ /* 0x000fea000383ffff */
.L_x_329:
[----:B------:R-:W-:Y:S01]  /*16e50*/  IMAD.MOV.U32 R12, RZ, RZ, R7 ;  /* 0x000000ffff0c7224 */ /* 0x000fe200078e0007 */
[----:B------:R-:W-:Y:S01]  /*16e60*/  MOV R11, 0x4 ;  /* 0x00000004000b7802 */ /* 0x000fe20000000f00 */
[----:B-1----:R-:W-:Y:S01]  /*16e70*/  IMAD.MOV.U32 R3, RZ, RZ, 0x181f ;  /* 0x0000181fff037424 */ /* 0x002fe200078e00ff */
[----:B------:R-:W-:Y:S02]  /*16e80*/  MOV R2, 0x16ea0 ;  /* 0x00016ea000027802 */ /* 0x000fe40000000f00 */
[----:B--234-:R-:W-:Y:S05]  /*16e90*/  CALL.REL.NOINC `($__internal_5_$__cuda_sm70_shflsync_idx_p) ;  /* 0x0000135000007944 */ /* 0x01cfea0003c00000 */
[----:B------:R-:W-:Y:S01]  /*16ea0*/  MOV R2, R11 ;  /* 0x0000000b00027202 */ /* 0x000fe20000000f00 */
[----:B------:R-:W-:Y:S05]  /*16eb0*/  BRA `(.L_x_405) ;  /* 0xffffc7d000007947 */ /* 0x000fea000383ffff */
.L_x_330:
        /* <DEDUP_REMOVED lines=13> */
.L_x_331:
[----:B------:R-:W-:Y:S01]  /*16f90*/  IMAD.MOV.U32 R12, RZ, RZ, R6 ;  /* 0x000000ffff0c7224 */ /* 0x000fe200078e0006 */
[----:B------:R-:W-:Y:S01]  /*16fa0*/  MOV R11, 0x6 ;  /* 0x00000006000b7802 */ /* 0x000fe20000000f00 */
[----:B-1----:R-:W-:Y:S01]  /*16fb0*/  IMAD.MOV.U32 R3, RZ, RZ, 0x181f ;  /* 0x0000181fff037424 */ /* 0x002fe200078e00ff */
[----:B------:R-:W-:Y:S02]  /*16fc0*/  MOV R2, 0x16fe0 ;  /* 0x00016fe000027802 */ /* 0x000fe40000000f00 */
[----:B---34-:R-:W-:Y:S05]  /*16fd0*/  CALL.REL.NOINC `($__internal_5_$__cuda_sm70_shflsync_idx_p) ;  /* 0x0000121000007944 */ /* 0x018fea0003c00000 */
[----:B------:R-:W-:Y:S01]  /*16fe0*/  MOV R8, R11 ;  /* 0x0000000b00087202 */ /* 0x000fe20000000f00 */
[----:B------:R-:W-:Y:S05]  /*16ff0*/  BRA `(.L_x_407) ;  /* 0xffffc78000007947 */ /* 0x000fea000383ffff */
.L_x_332:
[----:B------:R-:W-:Y:S01]  /*17000*/  IMAD.MOV.U32 R12, RZ, RZ, R7 ;  /* 0x000000ffff0c7224 */ /* 0x000fe200078e0007 */
[----:B------:R-:W-:Y:S01]  /*17010*/  MOV R11, 0x6 ;  /* 0x00000006000b7802 */ /* 0x000fe20000000f00 */
[----:B-1----:R-:W-:Y:S01]  /*17020*/  IMAD.MOV.U32 R3, RZ, RZ, 0x181f ;  /* 0x0000181fff037424 */ /* 0x002fe200078e00ff */
[----:B------:R-:W-:Y:S02]  /*17030*/  MOV R2, 0x17050 ;  /* 0x0001705000027802 */ /* 0x000fe40000000f00 */
[----:B--234-:R-:W-:Y:S05]  /*17040*/  CALL.REL.NOINC `($__internal_5_$__cuda_sm70_shflsync_idx_p) ;  /* 0x000011a000007944 */ /* 0x01cfea0003c00000 */
[----:B------:R-:W-:Y:S01]  /*17050*/  MOV R2, R11 ;  /* 0x0000000b00027202 */ /* 0x000fe20000000f00 */
[----:B------:R-:W-:Y:S05]  /*17060*/  BRA `(.L_x_408) ;  /* 0xffffc73000007947 */ /* 0x000fea000383ffff */
.L_x_333:
[----:B------:R-:W-:Y:S01]  /*17070*/  IMAD.MOV.U32 R12, RZ, RZ, R6 ;  /* 0x000000ffff0c7224 */ /* 0x000fe200078e0006 */
[----:B------:R-:W-:Y:S01]  /*17080*/  MOV R11, 0x7 ;  /* 0x00000007000b7802 */ /* 0x000fe20000000f00 */
[----:B--2---:R-:W-:Y:S01]  /*17090*/  IMAD.MOV.U32 R3, RZ, RZ, 0x181f ;  /* 0x0000181fff037424 */ /* 0x004fe200078e00ff */
[----:B------:R-:W-:-:S02]  /*170a0*/  MOV R2, 0x170c0 ;  /* 0x000170c000027802 */ /* 0x000fc40000000f00 */
[----:B-1-34-:R-:W-:Y:S05]  /*170b0*/  CALL.REL.NOINC `($__internal_5_$__cuda_sm70_shflsync_idx_p) ;  /* 0x0000113000007944 */ /* 0x01afea0003c00000 */
        /* <DEDUP_REMOVED lines=8> */
.L_x_335:
[----:B------:R-:W-:Y:S01]  /*17140*/  IMAD.MOV.U32 R12, RZ, RZ, R20 ;  /* 0x000000ffff0c7224 */ /* 0x000fe200078e0014 */
[----:B------:R-:W-:Y:S01]  /*17150*/  MOV R11, RZ ;  /* 0x000000ff000b7202 */ /* 0x000fe20000000f00 */
[----:B------:R-:W-:Y:S01]  /*17160*/  IMAD.MOV.U32 R3, RZ, RZ, 0x1c1f ;  /* 0x00001c1fff037424 */ /* 0x000fe200078e00ff */
[----:B------:R-:W-:Y:S02]  /*17170*/  MOV R2, 0x17190 ;  /* 0x0001719000027802 */ /* 0x000fe40000000f00 */
[----:B------:R-:W-:Y:S05]  /*17180*/  CALL.REL.NOINC `($__internal_5_$__cuda_sm70_shflsync_idx_p) ;  /* 0x0000106000007944 */ /* 0x000fea0003c00000 */
[----:B------:R-:W-:Y:S01]  /*17190*/  MOV R13, R11 ;  /* 0x0000000b000d7202 */ /* 0x000fe20000000f00 */
[----:B------:R-:W-:Y:S05]  /*171a0*/  BRA `(.L_x_410) ;  /* 0xffffc90000007947 */ /* 0x000fea000383ffff */
.L_x_336:
[----:B------:R-:W-:Y:S01]  /*171b0*/  IMAD.MOV.U32 R12, RZ, RZ, R21 ;  /* 0x000000ffff0c7224 */ /* 0x000fe200078e0015 */
[----:B------:R-:W-:Y:S01]  /*171c0*/  MOV R11, RZ ;  /* 0x000000ff000b7202 */ /* 0x000fe20000000f00 */
[----:B------:R-:W-:Y:S01]  /*171d0*/  IMAD.MOV.U32 R3, RZ, RZ, 0x1c1f ;  /* 0x00001c1fff037424 */ /* 0x000fe200078e00ff */
[----:B------:R-:W-:Y:S02]  /*171e0*/  MOV R2, 0x17200 ;  /* 0x0001720000027802 */ /* 0x000fe40000000f00 */
[----:B-12---:R-:W-:Y:S05]  /*171f0*/  CALL.REL.NOINC `($__internal_5_$__cuda_sm70_shflsync_idx_p) ;  /* 0x00000ff000007944 */ /* 0x006fea0003c00000 */
[----:B------:R-:W-:Y:S01]  /*17200*/  MOV R2, R11 ;  /* 0x0000000b00027202 */ /* 0x000fe20000000f00 */
[----:B------:R-:W-:Y:S05]  /*17210*/  BRA `(.L_x_411) ;  /* 0xffffc8b000007947 */ /* 0x000fea000383ffff */
.L_x_339:
[----:B------:R-:W-:Y:S01]  /*17220*/  IMAD.MOV.U32 R12, RZ, RZ, R20 ;  /* 0x000000ffff0c7224 */ /* 0x000fe200078e0014 */
[----:B------:R-:W-:Y:S01]  /*17230*/  MOV R11, 0x1 ;  /* 0x00000001000b7802 */ /* 0x000fe20000000f00 */
[----:B--2---:R-:W-:Y:S01]  /*17240*/  IMAD.MOV.U32 R3, RZ, RZ, 0x1c1f ;  /* 0x00001c1fff037424 */ /* 0x004fe200078e00ff */
[----:B----4-:R-:W-:-:S02]  /*17250*/  MOV R2, 0x17270 ;  /* 0x0001727000027802 */ /* 0x010fc40000000f00 */
[----:B-1-3--:R-:W-:Y:S05]  /*17260*/  CALL.REL.NOINC `($__internal_5_$__cuda_sm70_shflsync_idx_p) ;  /* 0x00000f8000007944 */ /* 0x00afea0003c00000 */
        /* <DEDUP_REMOVED lines=8> */
.L_x_342:
[----:B------:R-:W-:Y:S01]  /*172f0*/  IMAD.MOV.U32 R12, RZ, RZ, R20 ;  /* 0x000000ffff0c7224 */ /* 0x000fe200078e0014 */
[----:B------:R-:W-:Y:S01]  /*17300*/  MOV R11, 0x2 ;  /* 0x00000002000b7802 */ /* 0x000fe20000000f00 */
[----:B--2---:R-:W-:Y:S01]  /*17310*/  IMAD.MOV.U32 R3, RZ, RZ, 0x1c1f ;  /* 0x00001c1fff037424 */ /* 0x004fe200078e00ff */
[----:B----4-:R-:W-:Y:S02]  /*17320*/  MOV R2, 0x17340 ;  /* 0x0001734000027802 */ /* 0x010fe40000000f00 */
[----:B-1-3--:R-:W-:Y:S05]  /*17330*/  CALL.REL.NOINC `($__internal_5_$__cuda_sm70_shflsync_idx_p) ;  /* 0x00000eb000007944 */ /* 0x00afea0003c00000 */
[----:B------:R-:W-:Y:S01]  /*17340*/  MOV R13, R11 ;  /* 0x0000000b000d7202 */ /* 0x000fe20000000f00 */
[----:B------:R-:W-:Y:S05]  /*17350*/  BRA `(.L_x_413) ;  /* 0xffffcd3000007947 */ /* 0x000fea000383ffff */
.L_x_343:
[----:B------:R-:W-:Y:S01]  /*17360*/  IMAD.MOV.U32 R12, RZ, RZ, R21 ;  /* 0x000000ffff0c7224 */ /* 0x000fe200078e0015 */
[----:B------:R-:W-:Y:S01]  /*17370*/  MOV R11, 0x2 ;  /* 0x00000002000b7802 */ /* 0x000fe20000000f00 */
[----:B--2---:R-:W-:Y:S01]  /*17380*/  IMAD.MOV.U32 R3, RZ, RZ, 0x1c1f ;  /* 0x00001c1fff037424 */ /* 0x004fe200078e00ff */
[----:B----4-:R-:W-:Y:S02]  /*17390*/  MOV R2, 0x173b0 ;  /* 0x000173b000027802 */ /* 0x010fe40000000f00 */
[----:B-1-3--:R-:W-:Y:S05]  /*173a0*/  CALL.REL.NOINC `($__internal_5_$__cuda_sm70_shflsync_idx_p) ;  /* 0x00000e4000007944 */ /* 0x00afea0003c00000 */
[----:B------:R-:W-:Y:S01]  /*173b0*/  MOV R2, R11 ;  /* 0x0000000b00027202 */ /* 0x000fe20000000f00 */
[----:B------:R-:W-:Y:S05]  /*173c0*/  BRA `(.L_x_414) ;  /* 0xffffcce000007947 */ /* 0x000fea000383ffff */
.L_x_346:
[----:B------:R-:W-:Y:S01]  /*173d0*/  IMAD.MOV.U32 R12, RZ, RZ, R20 ;  /* 0x000000ffff0c7224 */ /* 0x000fe200078e0014 */
[----:B------:R-:W-:Y:S01]  /*173e0*/  MOV R11, 0x3 ;  /* 0x00000003000b7802 */ /* 0x000fe20000000f00 */
[----:B-1----:R-:W-:Y:S01]  /*173f0*/  IMAD.MOV.U32 R3, RZ, RZ, 0x1c1f ;  /* 0x00001c1fff037424 */ /* 0x002fe200078e00ff */
[----:B----4-:R-:W-:-:S02]  /*17400*/  MOV R2, 0x17420 ;  /* 0x0001742000027802 */ /* 0x010fc40000000f00 */
[----:B--23--:R-:W-:Y:S05]  /*17410*/  CALL.REL.NOINC `($__internal_5_$__cuda_sm70_shflsync_idx_p) ;  /* 0x00000dd000007944 */ /* 0x00cfea0003c00000 */
        /* <DEDUP_REMOVED lines=8> */
.L_x_350:
[----:B------:R-:W-:Y:S01]  /*174a0*/  IMAD.MOV.U32 R12, RZ, RZ, R6 ;  /* 0x000000ffff0c7224 */ /* 0x000fe200078e0006 */
[----:B------:R-:W-:Y:S01]  /*174b0*/  MOV R11, RZ ;  /* 0x000000ff000b7202 */ /* 0x000fe20000000f00 */
[----:B------:R-:W-:Y:S01]  /*174c0*/  IMAD.MOV.U32 R3, RZ, RZ, 0x181f ;  /* 0x0000181fff037424 */ /* 0x000fe200078e00ff */
[----:B------:R-:W-:Y:S02]  /*174d0*/  MOV R2, 0x174f0 ;  /* 0x000174f000027802 */ /* 0x000fe40000000f00 */
[----:B------:R-:W-:Y:S05]  /*174e0*/  CALL.REL.NOINC `($__internal_5_$__cuda_sm70_shflsync_idx_p) ;  /* 0x00000d0000007944 */ /* 0x000fea0003c00000 */
[----:B------:R-:W-:Y:S01]  /*174f0*/  MOV R8, R11 ;  /* 0x0000000b00087202 */ /* 0x000fe20000000f00 */
[----:B------:R-:W-:Y:S05]  /*17500*/  BRA `(.L_x_416) ;  /* 0xffffd7b000007947 */ /* 0x000fea000383ffff */
.L_x_351:
[----:B------:R-:W-:Y:S01]  /*17510*/  IMAD.MOV.U32 R12, RZ, RZ, R7 ;  /* 0x000000ffff0c7224 */ /* 0x000fe200078e0007 */
[----:B------:R-:W-:Y:S01]  /*17520*/  MOV R11, RZ ;  /* 0x000000ff000b7202 */ /* 0x000fe20000000f00 */
[----:B------:R-:W-:Y:S01]  /*17530*/  IMAD.MOV.U32 R3, RZ, RZ, 0x181f ;  /* 0x0000181fff037424 */ /* 0x000fe200078e00ff */
[----:B------:R-:W-:Y:S02]  /*17540*/  MOV R2, 0x17560 ;  /* 0x0001756000027802 */ /* 0x000fe40000000f00 */
[----:B-12---:R-:W-:Y:S05]  /*17550*/  CALL.REL.NOINC `($__internal_5_$__cuda_sm70_shflsync_idx_p) ;  /* 0x00000c9000007944 */ /* 0x006fea0003c00000 */
[----:B------:R-:W-:Y:S01]  /*17560*/  MOV R2, R11 ;  /* 0x0000000b00027202 */ /* 0x000fe20000000f00 */
[----:B------:R-:W-:Y:S05]  /*17570*/  BRA `(.L_x_417) ;  /* 0xffffd76000007947 */ /* 0x000fea000383ffff */
.L_x_352:
[----:B------:R-:W-:Y:S01]  /*17580*/  IMAD.MOV.U32 R12, RZ, RZ, R6 ;  /* 0x000000ffff0c7224 */ /* 0x000fe200078e0006 */
[----:B------:R-:W-:Y:S01]  /*17590*/  MOV R11, 0x1 ;  /* 0x00000001000b7802 */ /* 0x000fe20000000f00 */
[----:B--2---:R-:W-:Y:S01]  /*175a0*/  IMAD.MOV.U32 R3, RZ, RZ, 0x181f ;  /* 0x0000181fff037424 */ /* 0x004fe200078e00ff */
[----:B------:R-:W-:-:S02]  /*175b0*/  MOV R2, 0x175d0 ;  /* 0x000175d000027802 */ /* 0x000fc40000000f00 */
        /* <DEDUP_REMOVED lines=9> */
.L_x_353:
[----:B------:R-:W-:Y:S01]  /*17650*/  IMAD.MOV.U32 R12, RZ, RZ, R6 ;  /* 0x000000ffff0c7224 */ /* 0x000fe200078e0006 */
[----:B------:R-:W-:Y:S01]  /*17660*/  MOV R11, 0x2 ;  /* 0x00000002000b7802 */ /* 0x000fe20000000f00 */
[----:B-1----:R-:W-:Y:S01]  /*17670*/  IMAD.MOV.U32 R3, RZ, RZ, 0x181f ;  /* 0x0000181fff037424 */ /* 0x002fe200078e00ff */
[----:B------:R-:W-:Y:S02]  /*17680*/  MOV R2, 0x176a0 ;  /* 0x000176a000027802 */ /* 0x000fe40000000f00 */
[----:B---34-:R-:W-:Y:S05]  /*17690*/  CALL.REL.NOINC `($__internal_5_$__cuda_sm70_shflsync_idx_p) ;  /* 0x00000b5000007944 */ /* 0x018fea0003c00000 */
[----:B------:R-:W-:Y:S01]  /*176a0*/  MOV R8, R11 ;  /* 0x0000000b00087202 */ /* 0x000fe20000000f00 */
[----:B------:R-:W-:Y:S05]  /*176b0*/  BRA `(.L_x_419) ;  /* 0xffffd71000007947 */ /* 0x000fea000383ffff */
.L_x_354:
[----:B------:R-:W-:Y:S01]  /*176c0*/  IMAD.MOV.U32 R12, RZ, RZ, R7 ;  /* 0x000000ffff0c7224 */ /* 0x000fe200078e0007 */
[----:B------:R-:W-:Y:S01]  /*176d0*/  MOV R11, 0x2 ;  /* 0x00000002000b7802 */ /* 0x000fe20000000f00 */
[----:B-1----:R-:W-:Y:S01]  /*176e0*/  IMAD.MOV.U32 R3, RZ, RZ, 0x181f ;  /* 0x0000181fff037424 */ /* 0x002fe200078e00ff */
[----:B------:R-:W-:Y:S02]  /*176f0*/  MOV R2, 0x17710 ;  /* 0x0001771000027802 */ /* 0x000fe40000000f00 */
[----:B--234-:R-:W-:Y:S05]  /*17700*/  CALL.REL.NOINC `($__internal_5_$__cuda_sm70_shflsync_idx_p) ;  /* 0x00000ae000007944 */ /* 0x01cfea0003c00000 */
[----:B------:R-:W-:Y:S01]  /*17710*/  MOV R2, R11 ;  /* 0x0000000b00027202 */ /* 0x000fe20000000f00 */
[----:B------:R-:W-:Y:S05]  /*17720*/  BRA `(.L_x_420) ;  /* 0xffffd6c000007947 */ /* 0x000fea000383ffff */
.L_x_355:
        /* <DEDUP_REMOVED lines=13> */
.L_x_356:
[----:B------:R-:W-:Y:S01]  /*17800*/  IMAD.MOV.U32 R12, RZ, RZ, R6 ;  /* 0x000000ffff0c7224 */ /* 0x000fe200078e0006 */
[----:B------:R-:W-:Y:S01]  /*17810*/  MOV R11, 0x4 ;  /* 0x00000004000b7802 */ /* 0x000fe20000000f00 */
[----:B--2---:R-:W-:Y:S01]  /*17820*/  IMAD.MOV.U32 R3, RZ, RZ, 0x181f ;  /* 0x0000181fff037424 */ /* 0x004fe200078e00ff */
[----:B------:R-:W-:Y:S02]  /*17830*/  MOV R2, 0x17850 ;  /* 0x0001785000027802 */ /* 0x000fe40000000f00 */
[----:B-1-34-:R-:W-:Y:S05]  /*17840*/  CALL.REL.NOINC `($__internal_5_$__cuda_sm70_shflsync_idx_p) ;  /* 0x000009a000007944 */ /* 0x01afea0003c00000 */
[----:B------:R-:W-:Y:S01]  /*17850*/  MOV R8, R11 ;  /* 0x0000000b00087202 */ /* 0x000fe20000000f00 */
[----:B------:R-:W-:Y:S05]  /*17860*/  BRA `(.L_x_422) ;  /* 0xffffd67000007947 */ /* 0x000fea000383ffff */
.L_x_357:
[----:B------:R-:W-:Y:S01]  /*17870*/  IMAD.MOV.U32 R12, RZ, RZ, R7 ;  /* 0x000000ffff0c7224 */ /* 0x000fe200078e0007 */
[----:B------:R-:W-:Y:S01]  /*17880*/  MOV R11, 0x4 ;  /* 0x00000004000b7802 */ /* 0x000fe20000000f00 */
[----:B--2---:R-:W-:Y:S01]  /*17890*/  IMAD.MOV.U32 R3, RZ, RZ, 0x181f ;  /* 0x0000181fff037424 */ /* 0x004fe200078e00ff */
[----:B------:R-:W-:Y:S02]  /*178a0*/  MOV R2, 0x178c0 ;  /* 0x000178c000027802 */ /* 0x000fe40000000f00 */
[----:B-1-34-:R-:W-:Y:S05]  /*178b0*/  CALL.REL.NOINC `($__internal_5_$__cuda_sm70_shflsync_idx_p) ;  /* 0x0000093000007944 */ /* 0x01afea0003c00000 */
[----:B------:R-:W-:Y:S01]  /*178c0*/  MOV R2, R11 ;  /* 0x0000000b00027202 */ /* 0x000fe20000000f00 */
[----:B------:R-:W-:Y:S05]  /*178d0*/  BRA `(.L_x_423) ;  /* 0xffffd62000007947 */ /* 0x000fea000383ffff */
.L_x_358:
[----:B------:R-:W-:Y:S01]  /*178e0*/  IMAD.MOV.U32 R12, RZ, RZ, R6 ;  /* 0x000000ffff0c7224 */ /* 0x000fe200078e0006 */
[----:B------:R-:W-:Y:S01]  /*178f0*/  MOV R11, 0x5 ;  /* 0x00000005000b7802 */ /* 0x000fe20000000f00 */
[----:B-1----:R-:W-:Y:S01]  /*17900*/  IMAD.MOV.U32 R3, RZ, RZ, 0x181f ;  /* 0x0000181fff037424 */ /* 0x002fe200078e00ff */
[----:B------:R-:W-:-:S02]  /*17910*/  MOV R2, 0x17930 ;  /* 0x0001793000027802 */ /* 0x000fc40000000f00 */
[----:B--234-:R-:W-:Y:S05]  /*17920*/  CALL.REL.NOINC `($__internal_5_$__cuda_sm70_shflsync_idx_p) ;  /* 0x000008c000007944 */ /* 0x01cfea0003c00000 */
        /* <DEDUP_REMOVED lines=8> */
.L_x_359:
[----:B------:R-:W-:Y:S01]  /*179b0*/  IMAD.MOV.U32 R12, RZ, RZ, R6 ;  /* 0x000000ffff0c7224 */ /* 0x000fe200078e0006 */
[----:B------:R-:W-:Y:S01]  /*179c0*/  MOV R11, 0x6 ;  /* 0x00000006000b7802 */ /* 0x000fe20000000f00 */
[----:B--2---:R-:W-:Y:S01]  /*179d0*/  IMAD.MOV.U32 R3, RZ, RZ, 0x181f ;  /* 0x0000181fff037424 */ /* 0x004fe200078e00ff */
[----:B------:R-:W-:Y:S02]  /*179e0*/  MOV R2, 0x17a00 ;  /* 0x00017a0000027802 */ /* 0x000fe40000000f00 */
[----:B-1--4-:R-:W-:Y:S05]  /*179f0*/  CALL.REL.NOINC `($__internal_5_$__cuda_sm70_shflsync_idx_p) ;  /* 0x000007f000007944 */ /* 0x012fea0003c00000 */
[----:B------:R-:W-:Y:S01]  /*17a00*/  MOV R8, R11 ;  /* 0x0000000b00087202 */ /* 0x000fe20000000f00 */
[----:B------:R-:W-:Y:S05]  /*17a10*/  BRA `(.L_x_425) ;  /* 0xffffd5d000007947 */ /* 0x000fea000383ffff */
.L_x_360:
[----:B------:R-:W-:Y:S01]  /*17a20*/  IMAD.MOV.U32 R12, RZ, RZ, R7 ;  /* 0x000000ffff0c7224 */ /* 0x000fe200078e0007 */
[----:B------:R-:W-:Y:S01]  /*17a30*/  MOV R11, 0x6 ;  /* 0x00000006000b7802 */ /* 0x000fe20000000f00 */
[----:B--2---:R-:W-:Y:S01]  /*17a40*/  IMAD.MOV.U32 R3, RZ, RZ, 0x181f ;  /* 0x0000181fff037424 */ /* 0x004fe200078e00ff */
[----:B------:R-:W-:Y:S02]  /*17a50*/  MOV R2, 0x17a70 ;  /* 0x00017a7000027802 */ /* 0x000fe40000000f00 */
[----:B-1-34-:R-:W-:Y:S05]  /*17a60*/  CALL.REL.NOINC `($__internal_5_$__cuda_sm70_shflsync_idx_p) ;  /* 0x0000078000007944 */ /* 0x01afea0003c00000 */
[----:B------:R-:W-:Y:S01]  /*17a70*/  MOV R2, R11 ;  /* 0x0000000b00027202 */ /* 0x000fe20000000f00 */
[----:B------:R-:W-:Y:S05]  /*17a80*/  BRA `(.L_x_426) ;  /* 0xffffd58000007947 */ /* 0x000fea000383ffff */
.L_x_361:
[----:B------:R-:W-:Y:S01]  /*17a90*/  IMAD.MOV.U32 R12, RZ, RZ, R6 ;  /* 0x000000ffff0c7224 */ /* 0x000fe200078e0006 */
[----:B------:R-:W-:Y:S01]  /*17aa0*/  MOV R11, 0x7 ;  /* 0x00000007000b7802 */ /* 0x000fe20000000f00 */
[----:B-1----:R-:W-:Y:S01]  /*17ab0*/  IMAD.MOV.U32 R3, RZ, RZ, 0x181f ;  /* 0x0000181fff037424 */ /* 0x002fe200078e00ff */
[----:B------:R-:W-:-:S02]  /*17ac0*/  MOV R2, 0x17ae0 ;  /* 0x00017ae000027802 */ /* 0x000fc40000000f00 */
[----:B--2-4-:R-:W-:Y:S05]  /*17ad0*/  CALL.REL.NOINC `($__internal_5_$__cuda_sm70_shflsync_idx_p) ;  /* 0x0000071000007944 */ /* 0x014fea0003c00000 */
        /* <DEDUP_REMOVED lines=8> */
.L_x_363:
[----:B------:R-:W-:Y:S01]  /*17b60*/  IMAD.MOV.U32 R12, RZ, RZ, R49 ;  /* 0x000000ffff0c7224 */ /* 0x000fe200078e0031 */
[----:B------:R-:W-:Y:S01]  /*17b70*/  MOV R11, RZ ;  /* 0x000000ff000b7202 */ /* 0x000fe20000000f00 */
[----:B----4-:R-:W-:Y:S01]  /*17b80*/  IMAD.MOV.U32 R3, RZ, RZ, 0x1f ;  /* 0x0000001fff037424 */ /* 0x010fe200078e00ff */
[----:B------:R-:W-:Y:S02]  /*17b90*/  MOV R2, 0x17bb0 ;  /* 0x00017bb000027802 */ /* 0x000fe40000000f00 */
[----:B------:R-:W-:Y:S05]  /*17ba0*/  CALL.REL.NOINC `($__internal_5_$__cuda_sm70_shflsync_idx_p) ;  /* 0x0000064000007944 */ /* 0x000fea0003c00000 */
[----:B------:R-:W-:Y:S01]  /*17bb0*/  MOV R9, R11 ;  /* 0x0000000b00097202 */ /* 0x000fe20000000f00 */
[----:B------:R-:W-:Y:S05]  /*17bc0*/  BRA `(.L_x_428) ;  /* 0xffffd61000007947 */ /* 0x000fea000383ffff */
.L_x_364:
[----:B------:R-:W-:Y:S01]  /*17bd0*/  IMAD.MOV.U32 R12, RZ, RZ, R49 ;  /* 0x000000ffff0c7224 */ /* 0x000fe200078e0031 */
[----:B------:R-:W-:Y:S01]  /*17be0*/  MOV R11, 0x1 ;  /* 0x00000001000b7802 */ /* 0x000fe20000000f00 */
[----:B----4-:R-:W-:Y:S01]  /*17bf0*/  IMAD.MOV.U32 R3, RZ, RZ, 0x1f ;  /* 0x0000001fff037424 */ /* 0x010fe200078e00ff */
[----:B------:R-:W-:Y:S02]  /*17c00*/  MOV R2, 0x17c20 ;  /* 0x00017c2000027802 */ /* 0x000fe40000000f00 */
[----:B-12---:R-:W-:Y:S05]  /*17c10*/  CALL.REL.NOINC `($__internal_5_$__cuda_sm70_shflsync_idx_p) ;  /* 0x000005d000007944 */ /* 0x006fea0003c00000 */
[----:B------:R-:W-:Y:S01]  /*17c20*/  MOV R8, R11 ;  /* 0x0000000b00087202 */ /* 0x000fe20000000f00 */
[----:B------:R-:W-:Y:S05]  /*17c30*/  BRA `(.L_x_429) ;  /* 0xffffd5c000007947 */ /* 0x000fea000383ffff */
.L_x_365:
[----:B------:R-:W-:Y:S02]  /*17c40*/  MOV R2, 0x1 ;  /* 0x0000000100027802 */ /* 0x000fe40000000f00 */
[----:B------:R-:W-:-:S02]  /*17c50*/  MOV R3, 0x17c70 ;  /* 0x00017c7000037802 */ /* 0x000fc40000000f00 */
[----:B-123--:R-:W-:Y:S05]  /*17c60*/  CALL.REL.NOINC `($__internal_6_$__cuda_sm70_shflsync_up_p) ;  /* 0x000005d000007944 */ /* 0x00efea0003c00000 */
[----:B------:R-:W-:Y:S05]  /*17c70*/  BRA `(.L_x_430) ;  /* 0xffffd6b000007947 */ /* 0x000fea000383ffff */
.L_x_366:
[----:B------:R-:W-:Y:S02]  /*17c80*/  MOV R2, 0x2 ;  /* 0x0000000200027802 */ /* 0x000fe40000000f00 */
[----:B------:R-:W-:-:S02]  /*17c90*/  MOV R3, 0x17cb0 ;  /* 0x00017cb000037802 */ /* 0x000fc40000000f00 */
[----:B-12---:R-:W-:Y:S05]  /*17ca0*/  CALL.REL.NOINC `($__internal_6_$__cuda_sm70_shflsync_up_p) ;  /* 0x0000059000007944 */ /* 0x006fea0003c00000 */
        /* <DEDUP_REMOVED lines=24> */
.L_x_370:
[----:B------:R-:W-:Y:S02]  /*17e30*/  MOV R2, 0x1 ;  /* 0x0000000100027802 */ /* 0x000fe40000000f00 */
[----:B------:R-:W-:Y:S02]  /*17e40*/  MOV R3, 0x17e60 ;  /* 0x00017e6000037802 */ /* 0x000fe40000000f00 */
[----:B------:R-:W-:Y:S05]  /*17e50*/  CALL.REL.NOINC `($__internal_6_$__cuda_sm70_shflsync_up_p) ;  /* 0x000003e000007944 */ /* 0x000fea0003c00000 */
[----:B------:R-:W-:Y:S01]  /*17e60*/  MOV R2, R4 ;  /* 0x0000000400027202 */ /* 0x000fe20000000f00 */
[----:B------:R-:W-:Y:S05]  /*17e70*/  BRA `(.L_x_432) ;  /* 0xffffd71000007947 */ /* 0x000fea000383ffff */
.L_x_371:
        /* <DEDUP_REMOVED lines=27> */
.L_x_373:
[----:B------:R-:W-:Y:S02]  /*18030*/  SEL R0, RZ, 0x1, P0 ;  /* 0x00000001ff007807 */ /* 0x000fe40000000000 */
[----:B------:R-:W-:Y:S02]  /*18040*/  MOV R2, 0x18060 ;  /* 0x0001806000027802 */ /* 0x000fe40000000f00 */
[----:B---3--:R-:W-:Y:S05]  /*18050*/  CALL.REL.NOINC `($__internal_7_$__cuda_sm70_votesync_ballot) ;  /* 0x0000025000007944 */ /* 0x008fea0003c00000 */
[----:B------:R-:W-:Y:S05]  /*18060*/  BRA `(.L_x_434) ;  /* 0xffffd6b000007947 */ /* 0x000fea000383ffff */
.L_x_374:
[----:B------:R-:W-:Y:S01]  /*18070*/  IMAD.MOV.U32 R12, RZ, RZ, R6 ;  /* 0x000000ffff0c7224 */ /* 0x000fe200078e0006 */
[----:B--2---:R-:W-:Y:S01]  /*18080*/  MOV R11, R13 ;  /* 0x0000000d000b7202 */ /* 0x004fe20000000f00 */
[----:B------:R-:W-:Y:S01]  /*18090*/  IMAD.MOV.U32 R3, RZ, RZ, 0x1f ;  /* 0x0000001fff037424 */ /* 0x000fe200078e00ff */
[----:B------:R-:W-:Y:S02]  /*180a0*/  MOV R2, 0x180c0 ;  /* 0x000180c000027802 */ /* 0x000fe40000000f00 */
[----:B-1-3--:R-:W-:Y:S05]  /*180b0*/  CALL.REL.NOINC `($__internal_5_$__cuda_sm70_shflsync_idx_p) ;  /* 0x0000013000007944 */ /* 0x00afea0003c00000 */
[----:B------:R-:W-:Y:S01]  /*180c0*/  IMAD.MOV.U32 R8, RZ, RZ, R11 ;  /* 0x000000ffff087224 */ /* 0x000fe200078e000b */
[----:B------:R-:W-:Y:S01]  /*180d0*/  MOV R11, R13 ;  /* 0x0000000d000b7202 */ /* 0x000fe20000000f00 */
[----:B------:R-:W-:Y:S01]  /*180e0*/  IMAD.MOV.U32 R12, RZ, RZ, R7 ;  /* 0x000000ffff0c7224 */ /* 0x000fe200078e0007 */
[----:B------:R-:W-:Y:S02]  /*180f0*/  MOV R3, 0x1f ;  /* 0x0000001f00037802 */ /* 0x000fe40000000f00 */
[----:B------:R-:W-:-:S02]  /*18100*/  MOV R2, 0x18120 ;  /* 0x0001812000027802 */ /* 0x000fc40000000f00 */
[----:B------:R-:W-:Y:S05]  /*18110*/  CALL.REL.NOINC `($__internal_5_$__cuda_sm70_shflsync_idx_p) ;  /* 0x000000d000007944 */ /* 0x000fea0003c00000 */
[----:B------:R-:W-:Y:S01]  /*18120*/  MOV R7, R11 ;  /* 0x0000000b00077202 */ /* 0x000fe20000000f00 */
[----:B------:R-:W-:Y:S05]  /*18130*/  BRA `(.L_x_435) ;  /* 0xffffd62000007947 */ /* 0x000fea000383ffff */
.L_x_377:
[----:B------:R-:W-:Y:S01]  /*18140*/  IMAD.MOV.U32 R12, RZ, RZ, R4 ;  /* 0x000000ffff0c7224 */ /* 0x000fe200078e0004 */
[----:B------:R-:W-:-:S02]  /*18150*/  MOV R3, 0x1f ;  /* 0x0000001f00037802 */ /* 0x000fc40000000f00 */
[----:B------:R-:W-:Y:S02]  /*18160*/  MOV R2, 0x18180 ;  /* 0x0001818000027802 */ /* 0x000fe40000000f00 */
[----:B-1234-:R-:W-:Y:S05]  /*18170*/  CALL.REL.NOINC `($__internal_5_$__cuda_sm70_shflsync_idx_p) ;  /* 0x0000007000007944 */ /* 0x01efea0003c00000 */
[----:B------:R-:W-:Y:S01]  /*18180*/  MOV R14, R11 ;  /* 0x0000000b000e7202 */ /* 0x000fe20000000f00 */
[----:B------:R-:W-:Y:S05]  /*18190*/  BRA `(.L_x_376) ;  /* 0xffffd62000007947 */ /* 0x000fea000383ffff */
        .weak           $__internal_4_$__cuda_sm70_shflsync_bfly_p
        .type           $__internal_4_$__cuda_sm70_shflsync_bfly_p,@function
        .size           $__internal_4_$__cuda_sm70_shflsync_bfly_p,($__internal_5_$__cuda_sm70_shflsync_idx_p - $__internal_4_$__cuda_sm70_shflsync_bfly_p)
$__internal_4_$__cuda_sm70_shflsync_bfly_p:
[----:B------:R-:W-:Y:S04]  /*181a0*/  WARPSYNC R10 ;  /* 0x0000000a00007348 */ /* 0x000fe80003800000 */
[----:B------:R1:W2:Y:S01]  /*181b0*/  SHFL.BFLY PT, R0, R0, R8, R11 ;  /* 0x0c00000800007389 */ /* 0x0002a200000e000b */
[----:B------:R-:W-:Y:S02]  /*181c0*/  MOV R9, 0x0 ;  /* 0x0000000000097802 */ /* 0x000fe40000000f00 */
[----:B-1----:R-:W-:-:S04]  /*181d0*/  MOV R8, R4 ;  /* 0x0000000400087202 */ /* 0x002fc80000000f00 */
[----:B--2---:R-:W-:Y:S05]  /*181e0*/  RET.REL.NODEC R8 `(_ZN7cutlass13device_kernelIN5flash19enable_sm80_to_sm89INS1_16FlashAttnFwdSm80INS1_25CollectiveMainloopFwdSm80ILi4ELi1ELb0EN4cute5tupleIJNS5_1CILi128EEENS7_ILi80EEENS7_ILi64EEEEEELi64ENS_6half_tEfNS_4arch4Sm80ELb0ELb0ELb0ELb1ELb0ELb1ELb1ELb1EEENS1_21CollectiveEpilogueFwdINS6_IJS8_SA_S9_EEENS6_IJNS7_ILi1EEESI_SI_EEESC_SE_Li128ELb1ELb1ELb1ELb0EEENS1_36VarlenDynamicPersistentTileSchedulerILi128ELi80ELi128ELi128ELb1ELb1ELb0ELb0ELb1ELb1EEEEEEEEEvNT_6ParamsE) ;  /* 0xfffe7e1008007950 */ /* 0x004fea0003c3ffff */
        .weak           $__internal_5_$__cuda_sm70_shflsync_idx_p
        .type           $__internal_5_$__cuda_sm70_shflsync_idx_p,@function
        .size           $__internal_5_$__cuda_sm70_shflsync_idx_p,($__internal_6_$__cuda_sm70_shflsync_up_p - $__internal_5_$__cuda_sm70_shflsync_idx_p)
$__internal_5_$__cuda_sm70_shflsync_idx_p:
[----:B------:R-:W-:-:S04]  /*181f0*/  MOV R48, 0xffffffff ;  /* 0xffffffff00307802 */ /* 0x000fc80000000f00 */
[----:B------:R-:W-:Y:S04]  /*18200*/  WARPSYNC R48 ;  /* 0x0000003000007348 */ /* 0x000fe80003800000 */
[----:B------:R1:W2:Y:S02]  /*18210*/  SHFL.IDX PT, R11, R12, R11, R3 ;  /* 0x0000000b0c0b7389 */ /* 0x0002a400000e0003 */
[----:B-1----:R-:W-:-:S04]  /*18220*/  MOV R3, 0x0 ;  /* 0x0000000000037802 */ /* 0x002fc80000000f00 */
[----:B--2---:R-:W-:Y:S05]  /*18230*/  RET.REL.NODEC R2 `(_ZN7cutlass13device_kernelIN5flash19enable_sm80_to_sm89INS1_16FlashAttnFwdSm80INS1_25CollectiveMainloopFwdSm80ILi4ELi1ELb0EN4cute5tupleIJNS5_1CILi128EEENS7_ILi80EEENS7_ILi64EEEEEELi64ENS_6half_tEfNS_4arch4Sm80ELb0ELb0ELb0ELb1ELb0ELb1ELb1ELb1EEENS1_21CollectiveEpilogueFwdINS6_IJS8_SA_S9_EEENS6_IJNS7_ILi1EEESI_SI_EEESC_SE_Li128ELb1ELb1ELb1ELb0EEENS1_36VarlenDynamicPersistentTileSchedulerILi128ELi80ELi128ELi128ELb1ELb1ELb0ELb0ELb1ELb1EEEEEEEEEvNT_6ParamsE) ;  /* 0xfffe7dc002007950 */ /* 0x004fea0003c3ffff */
        .weak           $__internal_6_$__cuda_sm70_shflsync_up_p
        .type           $__internal_6_$__cuda_sm70_shflsync_up_p,@function
        .size           $__internal_6_$__cuda_sm70_shflsync_up_p,($__internal_7_$__cuda_sm70_votesync_ballot - $__internal_6_$__cuda_sm70_shflsync_up_p)
$__internal_6_$__cuda_sm70_shflsync_up_p:
[----:B------:R-:W-:Y:S02]  /*18240*/  IMAD.MOV.U32 R4, RZ, RZ, RZ ;  /* 0x000000ffff047224 */ /* 0x000fe400078e00ff */
[----:B------:R-:W-:-:S04]  /*18250*/  IMAD.MOV.U32 R10, RZ, RZ, -0x1 ;  /* 0xffffffffff0a7424 */ /* 0x000fc800078e00ff */
[----:B------:R-:W-:Y:S04]  /*18260*/  WARPSYNC R10 ;  /* 0x0000000a00007348 */ /* 0x000fe80003800000 */
[----:B------:R1:W2:Y:S02]  /*18270*/  SHFL.UP PT, R4, R0, R2, R4 ;  /* 0x0400000200047389 */ /* 0x0002a400000e0004 */
[----:B-1----:R-:W-:Y:S02]  /*18280*/  MOV R2, R3 ;  /* 0x0000000300027202 */ /* 0x002fe40000000f00 */
[----:B------:R-:W-:-:S04]  /*18290*/  MOV R3, 0x0 ;  /* 0x0000000000037802 */ /* 0x000fc80000000f00 */
[----:B--2---:R-:W-:Y:S05]  /*182a0*/  RET.REL.NODEC R2 `(_ZN7cutlass13device_kernelIN5flash19enable_sm80_to_sm89INS1_16FlashAttnFwdSm80INS1_25CollectiveMainloopFwdSm80ILi4ELi1ELb0EN4cute5tupleIJNS5_1CILi128EEENS7_ILi80EEENS7_ILi64EEEEEELi64ENS_6half_tEfNS_4arch4Sm80ELb0ELb0ELb0ELb1ELb0ELb1ELb1ELb1EEENS1_21CollectiveEpilogueFwdINS6_IJS8_SA_S9_EEENS6_IJNS7_ILi1EEESI_SI_EEESC_SE_Li128ELb1ELb1ELb1ELb0EEENS1_36VarlenDynamicPersistentTileSchedulerILi128ELi80ELi128ELi128ELb1ELb1ELb0ELb0ELb1ELb1EEEEEEEEEvNT_6ParamsE) ;  /* 0xfffe7d5002007950 */ /* 0x004fea0003c3ffff */
        .weak           $__internal_7_$__cuda_sm70_votesync_ballot
        .type           $__internal_7_$__cuda_sm70_votesync_ballot,@function
        .size           $__internal_7_$__cuda_sm70_votesync_ballot,(.L_x_1620 - $__internal_7_$__cuda_sm70_votesync_ballot)
$__internal_7_$__cuda_sm70_votesync_ballot:
[----:B------:R-:W-:Y:S01]  /*182b0*/  ISETP.NE.U32.AND P0, PT, R0, 0x1, PT ;  /* 0x000000010000780c */ /* 0x000fe20003f05070 */
[----:B------:R-:W-:-:S04]  /*182c0*/  IMAD.MOV.U32 R3, RZ, RZ, -0x1 ;  /* 0xffffffffff037424 */ /* 0x000fc800078e00ff */
[----:B------:R-:W-:Y:S08]  /*182d0*/  WARPSYNC R3 ;  /* 0x0000000300007348 */ /* 0x000ff00003800000 */
[----:B------:R-:W-:-:S04]  /*182e0*/  VOTE.ANY R0, PT, !P0 ;  /* 0x0000000000007806 */ /* 0x000fc800040e0100 */
[----:B------:R-:W-:Y:S01]  /*182f0*/  LOP3.LUT R0, R0, R3, RZ, 0xc0, !PT ;  /* 0x0000000300007212 */ /* 0x000fe200078ec0ff */
[----:B------:R-:W-:-:S04]  /*18300*/  IMAD.MOV.U32 R3, RZ, RZ, 0x0 ;  /* 0x00000000ff037424 */ /* 0x000fc800078e00ff */
[----:B------:R-:W-:Y:S05]  /*18310*/  RET.REL.NODEC R2 `(_ZN7cutlass13device_kernelIN5flash19enable_sm80_to_sm89INS1_16FlashAttnFwdSm80INS1_25CollectiveMainloopFwdSm80ILi4ELi1ELb0EN4cute5tupleIJNS5_1CILi128EEENS7_ILi80EEENS7_ILi64EEEEEELi64ENS_6half_tEfNS_4arch4Sm80ELb0ELb0ELb0ELb1ELb0ELb1ELb1ELb1EEENS1_21CollectiveEpilogueFwdINS6_IJS8_SA_S9_EEENS6_IJNS7_ILi1EEESI_SI_EEESC_SE_Li128ELb1ELb1ELb1ELb0EEENS1_36VarlenDynamicPersistentTileSchedulerILi128ELi80ELi128ELi128ELb1ELb1ELb0ELb0ELb1ELb1EEEEEEEEEvNT_6ParamsE) ;  /* 0xfffe7ce002007950 */ /* 0x000fea0003c3ffff */
.L_x_436:
        /* <DEDUP_REMOVED lines=14> */
.L_x_1620:


//--------------------- .text._ZN7cutlass13device_kernelIN5flash19enable_sm80_to_sm89INS1_16FlashAttnFwdSm80INS1_25CollectiveMainloopFwdSm80ILi4ELi1ELb0EN4cute5tupleIJNS5_1CILi128EEENS7_ILi96EEENS7_ILi64EEEEEELi64ENS_6half_tEfNS_4arch4Sm80ELb0ELb1ELb0ELb0ELb0ELb0ELb1ELb1EEENS1_21CollectiveEpilogueFwdINS6_IJS8_SA_S9_EEENS6_IJNS7_ILi1EEESI_SI_EEESC_SE_Li128ELb0ELb1ELb1ELb0EEENS1_19SingleTileSchedulerILb0ELb1ELb1ELi128EEEEEEEEEvNT_6ParamsE --------------------------
	.section	.text._ZN7cutlass13device_kernelIN5flash19enable_sm80_to_sm89INS1_16FlashAttnFwdSm80INS1_25CollectiveMainloopFwdSm80ILi4ELi1ELb0EN4cute5tupleIJNS5_1CILi128EEENS7_ILi96EEENS7_ILi64EEEEEELi64ENS_6half_tEfNS_4arch4Sm80ELb0ELb1ELb0ELb0ELb0ELb0ELb1ELb1EEENS1_21CollectiveEpilogueFwdINS6_IJS8_SA_S9_EEENS6_IJNS7_ILi1EEESI_SI_EEESC_SE_Li128ELb0ELb1ELb1ELb0EEENS1_19SingleTileSchedulerILb0ELb1ELb1ELi128EEEEEEEEEvNT_6ParamsE,"ax",@progbits
	.sectioninfo	@"SHI_REGISTERS=255"
	.align	128
.text._ZN7cutlass13device_kernelIN5flash19enable_sm80_to_sm89INS1_16FlashAttnFwdSm80INS1_25CollectiveMainloopFwdSm80ILi4ELi1ELb0EN4cute5tupleIJNS5_1CILi128EEENS7_ILi96EEENS7_ILi64EEEEEELi64ENS_6half_tEfNS_4arch4Sm80ELb0ELb1ELb0ELb0ELb0ELb0ELb1ELb1EEENS1_21CollectiveEpilogueFwdINS6_IJS8_SA_S9_EEENS6_IJNS7_ILi1EEESI_SI_EEESC_SE_Li128ELb0ELb1ELb1ELb0EEENS1_19SingleTileSchedulerILb0ELb1ELb1ELi128EEEEEEEEEvNT_6ParamsE:
        .type           _ZN7cutlass13device_kernelIN5flash19enable_sm80_to_sm89INS1_16FlashAttnFwdSm80INS1_25CollectiveMainloopFwdSm80ILi4ELi1ELb0EN4cute5tupleIJNS5_1CILi128EEENS7_ILi96EEENS7_ILi64EEEEEELi64ENS_6half_tEfNS_4arch4Sm80ELb0ELb1ELb0ELb0ELb0ELb0ELb1ELb1EEENS1_21CollectiveEpilogueFwdINS6_IJS8_SA_S9_EEENS6_IJNS7_ILi1EEESI_SI_EEESC_SE_Li128ELb0ELb1ELb1ELb0EEENS1_19SingleTileSchedulerILb0ELb1ELb1ELi128EEEEEEEEEvNT_6ParamsE,@function
        .size           _ZN7cutlass13device_kernelIN5flash19enable_sm80_to_sm89INS1_16FlashAttnFwdSm80INS1_25CollectiveMainloopFwdSm80ILi4ELi1ELb0EN4cute5tupleIJNS5_1CILi128EEENS7_ILi96EEENS7_ILi64EEEEEELi64ENS_6half_tEfNS_4arch4Sm80ELb0ELb1ELb0ELb0ELb0ELb0ELb1ELb1EEENS1_21CollectiveEpilogueFwdINS6_IJS8_SA_S9_EEENS6_IJNS7_ILi1EEESI_SI_EEESC_SE_Li128ELb0ELb1ELb1ELb0EEENS1_19SingleTileSchedulerILb0ELb1ELb1ELi128EEEEEEEEEvNT_6ParamsE,(.L_x_1625 - _ZN7cutlass13device_kernelIN5flash19enable_sm80_to_sm89INS1_16FlashAttnFwdSm80INS1_25CollectiveMainloopFwdSm80ILi4ELi1ELb0EN4cute5tupleIJNS5_1CILi128EEENS7_ILi96EEENS7_ILi64EEEEEELi64ENS_6half_tEfNS_4arch4Sm80ELb0ELb1ELb0ELb0ELb0ELb0ELb1ELb1EEENS1_21CollectiveEpilogueFwdINS6_IJS8_SA_S9_EEENS6_IJNS7_ILi1EEESI_SI_EEESC_SE_Li128ELb0ELb1ELb1ELb0EEENS1_19SingleTileSchedulerILb0ELb1ELb1ELi128EEEEEEEEEvNT_6ParamsE)
        .other          _ZN7cutlass13device_kernelIN5flash19enable_sm80_to_sm89INS1_16FlashAttnFwdSm80INS1_25CollectiveMainloopFwdSm80ILi4ELi1ELb0EN4cute5tupleIJNS5_1CILi128EEENS7_ILi96EEENS7_ILi64EEEEEELi64ENS_6half_tEfNS_4arch4Sm80ELb0ELb1ELb0ELb0ELb0ELb0ELb1ELb1EEENS1_21CollectiveEpilogueFwdINS6_IJS8_SA_S9_EEENS6_IJNS7_ILi1EEESI_SI_EEESC_SE_Li128ELb0ELb1ELb1ELb0EEENS1_19SingleTileSchedulerILb0ELb1ELb1ELi128EEEEEEEEEvNT_6ParamsE,@"STO_CUDA_ENTRY STV_DEFAULT"
_ZN7cutlass13device_kernelIN5flash19enable_sm80_to_sm89INS1_16FlashAttnFwdSm80INS1_25CollectiveMainloopFwdSm80ILi4ELi1ELb0EN4cute5tupleIJNS5_1CILi128EEENS7_ILi96EEENS7_ILi64EEEEEELi64ENS_6half_tEfNS_4arch4Sm80ELb0ELb1ELb0ELb0ELb0ELb0ELb1ELb1EEENS1_21CollectiveEpilogueFwdINS6_IJS8_SA_S9_EEENS6_IJNS7_ILi1EEESI_SI_EEESC_SE_Li128ELb0ELb1ELb1ELb0EEENS1_19SingleTileSchedulerILb0ELb1ELb1ELi128EEEEEEEEEvNT_6ParamsE:
[----:B------:R-:W-:Y:S02]  /*0000*/  MOV R1, c[0x0][0x28] ;  /* 0x00000a0000017a02 */ /* 0x000fe40000000f00 */
[----:B------:R-:W1:Y:S01]  /*0010*/  S2R R210, SR_TID.X ;  /* 0x0000000000d27919 */ /* 0x000e620000002100 */
[----:B------:R-:W2:Y:S01]  /*0020*/  S2UR UR6, SR_CTAID.Y ;  /* 0x00000000000679c3 */ /* 0x000ea20000002600 */
[----:B------:R-:W-:Y:S02]  /*0030*/  IADD3 R1, R1, -0x50, RZ ;  /* 0xffffffb001017810 */ /* 0x000fe40007ffe0ff */
[----:B------:R-:W3:Y:S01]  /*0040*/  S2R R19, SR_CTAID.Z ;  /* 0x0000000000137919 */ /* 0x000ee20000002700 */
[----:B-1----:R-:W-:-:S06]  /*0050*/  SHF.R.U32.HI R0, RZ, 0x5, R210 ;  /* 0x00000005ff007819 */ /* 0x002fcc00000116d2 */
[----:B------:R-:W1:Y:S02]  /*0060*/  SHFL.IDX PT, R0, R0, RZ, 0x1f ;  /* 0x00001fff00007589 */ /* 0x000e6400000e0000 */
[----:B-1----:R-:W-:-:S13]  /*0070*/  ISETP.NE.AND P0, PT, R0, RZ, PT ;  /* 0x000000ff0000720c */ /* 0x002fda0003f05270 */
[----:B--2---:R-:W-:Y:S05]  /*0080*/  @!P0 BRA `(.L_x_437) ;  /* 0x0000009000008947 */ /* 0x004fea0003800000 */
[----:B---3--:R-:W-:Y:S01]  /*0090*/  MOV R0, c[0x0][0x550] ;  /* 0x0001540000007a02 */ /* 0x008fe20000000f00 */
[----:B------:R-:W-:-:S03]  /*00a0*/  UMOV UR11, UR6 ;  /* 0x00000006000b7c82 */ /* 0x000fc60008000000 */
[----:B------:R-:W-:-:S13]  /*00b0*/  ISETP.NE.AND P0, PT, R0, 0x1, PT ;  /* 0x000000010000780c */ /* 0x000fda0003f05270 */
[----:B------:R-:W-:Y:S05]  /*00c0*/  @!P0 BRA `(.L_x_438) ;  /* 0x000000b000008947 */ /* 0x000fea0003800000 */
[----:B------:R-:W-:Y:S02]  /*00d0*/  ULDC UR4, c[0x0][0x554] ;  /* 0x0001550000047ab9 */ /* 0x000fe40000000800 */
[----:B------:R-:W-:Y:S02]  /*00e0*/  UIMAD.WIDE.U32 UR4, UR6, UR4, URZ ;  /* 0x00000004060472a5 */ /* 0x000fe4000f8e003f */
[----:B------:R-:W-:Y:S02]  /*00f0*/  ULDC UR11, c[0x0][0x558] ;  /* 0x00015600000b7ab9 */ /* 0x000fe40000000800 */
[----:B------:R-:W-:Y:S01]  /*0100*/  USHF.R.U32.HI UR11, URZ, UR11, UR5 ;  /* 0x0000000b3f0b7299 */ /* 0x000fe20008011605 */
[----:B------:R-:W-:Y:S05]  /*0110*/  BRA `(.L_x_438) ;  /* 0x0000006000007947 */ /* 0x000fea0003800000 */
.L_x_437:
[----:B---3--:R-:W-:Y:S02]  /*0120*/  ULDC.64 UR4, c[0x0][0x550] ;  /* 0x0001540000047ab9 */ /* 0x008fe40000000a00 */
[----:B------:R-:W-:Y:S02]  /*0130*/  UISETP.NE.AND UP0, UPT, UR4, 0x1, UPT ;  /* 0x000000010400788c */ /* 0x000fe4000bf05270 */
[----:B------:R-:W-:-:S02]  /*0140*/  UIMAD.WIDE.U32 UR8, UR6, UR5, URZ ;  /* 0x00000005060872a5 */ /* 0x000fc4000f8e003f */
[----:B------:R-:W-:Y:S02]  /*0150*/  ULDC UR4, c[0x0][0x558] ;  /* 0x0001560000047ab9 */ /* 0x000fe40000000800 */
[----:B------:R-:W-:-:S05]  /*0160*/  UMOV UR11, UR6 ;  /* 0x00000006000b7c82 */ /* 0x000fca0008000000 */
[----:B------:R-:W-:-:S03]  /*0170*/  @UP0 USHF.R.U32.HI UR11, URZ, UR4, UR9 ;  /* 0x000000043f0b0299 */ /* 0x000fc60008011609 */
.L_x_438:
[----:B------:R-:W-:Y:S01]  /*0180*/  ISETP.GE.AND P0, PT, R19, RZ, PT ;  /* 0x000000ff1300720c */ /* 0x000fe20003f06270 */
[----:B------:R-:W-:Y:S02]  /*0190*/  UIADD3 UR4, -UR11, URZ, URZ ;  /* 0x0000003f0b047290 */ /* 0x000fe4000fffe13f */
[----:B------:R-:W-:Y:S02]  /*01a0*/  ULDC UR10, c[0x0][0x550] ;  /* 0x00015400000a7ab9 */ /* 0x000fe40000000800 */
[----:B------:R-:W-:-:S08]  /*01b0*/  UIMAD UR10, UR4, UR10, UR6 ;  /* 0x0000000a040a72a4 */ /* 0x000fd0000f8e0206 */
[----:B------:R-:W-:Y:S05]  /*01c0*/  @!P0 EXIT ;  /* 0x000000000000894d */ /* 0x000fea0003800000 */
[----:B------:R-:W1:Y:S01]  /*01d0*/  S2UR UR7, SR_CTAID.X ;  /* 0x00000000000779c3 */ /* 0x000e620000002500 */
[----:B------:R-:W-:Y:S02]  /*01e0*/  ULDC UR4, c[0x0][0x2c4] ;  /* 0x0000b10000047ab9 */ /* 0x000fe40000000800 */
[----:B------:R-:W-:Y:S02]  /*01f0*/  UISETP.NE.AND UP2, UPT, UR4, 0x1, UPT ;  /* 0x000000010400788c */ /* 0x000fe4000bf45270 */
[----:B------:R-:W-:Y:S02]  /*0200*/  UMOV UR6, 0x1 ;  /* 0x0000000100067882 */ /* 0x000fe40000000000 */
[----:B------:R-:W-:Y:S02]  /*0210*/  ULDC.64 UR4, c[0x0][0x328] ;  /* 0x0000ca0000047ab9 */ /* 0x000fe40000000a00 */
[----:B------:R-:W-:Y:S02]  /*0220*/  UISETP.LE.AND UP1, UPT, UR6, UR5, UPT ;  /* 0x000000050600728c */ /* 0x000fe4000bf23270 */
[----:B------:R-:W-:-:S02]  /*0230*/  ULDC.64 UR8, c[0x0][0x2c8] ;  /* 0x0000b20000087ab9 */ /* 0x000fc40000000a00 */
[----:B------:R-:W-:Y:S02]  /*0240*/  ULDC UR12, c[0x0][0x168] ;  /* 0x00005a00000c7ab9 */ /* 0x000fe40000000800 */
[----:B------:R-:W-:Y:S01]  /*0250*/  PLOP3.LUT P0, PT, PT, PT, UP1, 0x40, 0x0 ;  /* 0x000000000000781c */ /* 0x000fe20003f0e818 */
[----:B------:R-:W-:Y:S02]  /*0260*/  UIADD3 UR12, UR6, -UR12, URZ ;  /* 0x8000000c060c7290 */ /* 0x000fe4000fffe03f */
[----:B------:R-:W-:Y:S02]  /*0270*/  ULDC UR5, c[0x0][0x1d0] ;  /* 0x0000740000057ab9 */ /* 0x000fe40000000800 */
[----:B-1----:R-:W-:-:S04]  /*0280*/  USHF.L.U32 UR7, UR7, 0x7, URZ ;  /* 0x0000000707077899 */ /* 0x002fc8000800063f */
[----:B------:R-:W-:-:S04]  /*0290*/  @UP2 UIADD3 UR14, UR7, 0x7f, URZ ;  /* 0x0000007f070e2890 */ /* 0x000fc8000fffe03f */
[----:B------:R-:W-:Y:S02]  /*02a0*/  UIMAD.WIDE.U32 UR14, UR14, UR8, URZ ;  /* 0x000000080e0e72a5 */ /* 0x000fe4000f8e003f */
[----:B------:R-:W-:Y:S02]  /*02b0*/  UIADD3 UR8, UR7, 0x7f, URZ ;  /* 0x0000007f07087890 */ /* 0x000fe4000fffe03f */
[----:B------:R-:W-:-:S04]  /*02c0*/  @UP2 USHF.R.U32.HI UR8, URZ, UR9, UR15 ;  /* 0x000000093f082299 */ /* 0x000fc8000801160f */
[----:B------:R-:W-:-:S04]  /*02d0*/  UIADD3 UR5, UR8, UR5, UR12 ;  /* 0x0000000508057290 */ /* 0x000fc8000fffe00c */
[----:B------:R-:W-:Y:S01]  /*02e0*/  UIADD3 UR8, UR5, UR4, URZ ;  /* 0x0000000405087290 */ /* 0x000fe2000fffe03f */
[----:B------:R-:W-:Y:S05]  /*02f0*/  @P0 BRA `(.L_x_439) ;  /* 0x0000014000000947 */ /* 0x000fea0003800000 */
[----:B------:R-:W-:Y:S01]  /*0300*/  ISETP.LT.AND P0, PT, RZ, UR5, PT ;  /* 0x00000005ff007c0c */ /* 0x000fe2000bf01270 */
[----:B------:R-:W-:-:S12]  /*0310*/  UIADD3 UR9, UR5, -0x1, URZ ;  /* 0xffffffff05097890 */ /* 0x000fd8000fffe03f */
[----:B------:R-:W-:Y:S05]  /*0320*/  @P0 BRA `(.L_x_440) ;  /* 0x0000008000000947 */ /* 0x000fea0003800000 */
[----:B------:R-:W-:Y:S02]  /*0330*/  ULDC UR4, c[0x0][0x32c] ;  /* 0x0000cb0000047ab9 */ /* 0x000fe40000000800 */
[----:B------:R-:W-:Y:S02]  /*0340*/  UISETP.NE.AND UP0, UPT, UR6, UR4, UPT ;  /* 0x000000040600728c */ /* 0x000fe4000bf05270 */
[----:B------:R-:W-:-:S03]  /*0350*/  UIADD3 UR9, -UR5, URZ, URZ ;  /* 0x0000003f05097290 */ /* 0x000fc6000fffe13f */
[----:B------:R-:W-:Y:S02]  /*0360*/  ULDC.64 UR4, c[0x0][0x330] ;  /* 0x0000cc0000047ab9 */ /* 0x000fe40000000a00 */
[----:B------:R-:W-:-:S04]  /*0370*/  UIMAD.WIDE.U32 UR12, UR9, UR4, URZ ;  /* 0x00000004090c72a5 */ /* 0x000fc8000f8e003f */
[----:B------:R-:W-:-:S04]  /*0380*/  @UP0 USHF.R.U32.HI UR9, URZ, UR5, UR13 ;  /* 0x000000053f090299 */ /* 0x000fc8000801160d */
[----:B------:R-:W-:Y:S01]  /*0390*/  ULOP3.LUT UR9, URZ, UR9, URZ, 0x33, !UPT ;  /* 0x000000093f097292 */ /* 0x000fe2000f8e333f */
[----:B------:R-:W-:Y:S05]  /*03a0*/  BRA `(.L_x_441) ;  /* 0x0000005000007947 */ /* 0x000fea0003800000 */
.L_x_440:
[----:B------:R-:W-:Y:S02]  /*03b0*/  ULDC UR4, c[0x0][0x32c] ;  /* 0x0000cb0000047ab9 */ /* 0x000fe40000000800 */
[----:B------:R-:W-:-:S03]  /*03c0*/  UISETP.NE.AND UP0, UPT, UR6, UR4, UPT ;  /* 0x000000040600728c */ /* 0x000fc6000bf05270 */
[----:B------:R-:W-:Y:S02]  /*03d0*/  ULDC.64 UR4, c[0x0][0x330] ;  /* 0x0000cc0000047ab9 */ /* 0x000fe40000000a00 */
[----:B------:R-:W-:-:S06]  /*03e0*/  UIMAD.WIDE.U32 UR12, UR9, UR4, URZ ;  /* 0x00000004090c72a5 */ /* 0x000fcc000f8e003f */
[----:B------:R-:W-:Y:S02]  /*03f0*/  @UP0 USHF.R.U32.HI UR9, URZ, UR5, UR13 ;  /* 0x000000053f090299 */ /* 0x000fe4000801160d */
.L_x_441:
[----:B------:R-:W-:Y:S02]  /*0400*/  ULDC UR4, c[0x0][0x32c] ;  /* 0x0000cb0000047ab9 */ /* 0x000fe40000000800 */
[----:B------:R-:W-:-:S04]  /*0410*/  UIMAD UR4, UR9, UR4, UR4 ;  /* 0x00000004090472a4 */ /* 0x000fc8000f8e0204 */
[----:B------:R-:W-:-:S04]  /*0420*/  UISETP.LT.AND UP0, UPT, UR8, UR4, UPT ;  /* 0x000000040800728c */ /* 0x000fc8000bf01270 */
[----:B------:R-:W-:-:S03]  /*0430*/  USEL UR8, UR8, UR4, UP0 ;  /* 0x0000000408087287 */ /* 0x000fc60008000000 */
.L_x_439:
[----:B------:R-:W-:Y:S01]  /*0440*/  ULDC.64 UR4, c[0x0][0x2c8] ;  /* 0x0000b20000047ab9 */ /* 0x000fe20000000a00 */
[----:B------:R-:W-:Y:S01]  /*0450*/  PLOP3.LUT P0, PT, PT, PT, UP1, 0x40, 0x0 ;  /* 0x000000000000781c */ /* 0x000fe20003f0e818 */
[----:B------:R-:W-:Y:S02]  /*0460*/  UIMAD.WIDE.U32 UR14, UR7, UR4, URZ ;  /* 0x00000004070e72a5 */ /* 0x000fe4000f8e003f */
[----:B------:R-:W-:Y:S02]  /*0470*/  UMOV UR12, 0x5f ;  /* 0x0000005f000c7882 */ /* 0x000fe40000000000 */
[----:B------:R-:W-:Y:S02]  /*0480*/  ULDC UR6, c[0x0][0x1d0] ;  /* 0x0000740000067ab9 */ /* 0x000fe40000000800 */
[----:B------:R-:W-:Y:S02]  /*0490*/  UIADD3 UR8, UR8, 0x5f, URZ ;  /* 0x0000005f08087890 */ /* 0x000fe4000fffe03f */
[----:B------:R-:W-:-:S02]  /*04a0*/  UIADD3 UR12, UR12, UR6, URZ ;  /* 0x000000060c0c7290 */ /* 0x000fc4000fffe03f */
[----:B------:R-:W-:Y:S02]  /*04b0*/  UIMAD.WIDE UR8, UR8, 0x2aaaaaab, URZ ;  /* 0x2aaaaaab080878a5 */ /* 0x000fe4000f8e023f */
[----:B------:R-:W-:Y:S02]  /*04c0*/  UIMAD.WIDE UR12, UR12, 0x2aaaaaab, URZ ;  /* 0x2aaaaaab0c0c78a5 */ /* 0x000fe4000f8e023f */
[----:B------:R-:W-:Y:S02]  /*04d0*/  ULDC UR14, c[0x0][0x168] ;  /* 0x00005a00000e7ab9 */ /* 0x000fe40000000800 */
[----:B------:R-:W-:Y:S02]  /*04e0*/  UMOV UR4, UR7 ;  /* 0x0000000700047c82 */ /* 0x000fe40008000000 */
[----:B------:R-:W-:Y:S02]  /*04f0*/  @UP2 USHF.R.U32.HI UR4, URZ, UR5, UR15 ;  /* 0x000000053f042299 */ /* 0x000fe4000801160f */
[----:B------:R-:W-:-:S02]  /*0500*/  UIADD3 UR6, UR6, -UR14, URZ ;  /* 0x8000000e06067290 */ /* 0x000fc4000fffe03f */
[----:B------:R-:W-:Y:S02]  /*0510*/  USHF.R.U32.HI UR8, URZ, 0x1f, UR9 ;  /* 0x0000001f3f087899 */ /* 0x000fe40008011609 */
[----:B------:R-:W-:Y:S02]  /*0520*/  USHF.R.U32.HI UR12, URZ, 0x1f, UR13 ;  /* 0x0000001f3f0c7899 */ /* 0x000fe4000801160d */
[----:B------:R-:W-:Y:S02]  /*0530*/  UIADD3 UR4, UR6, UR4, URZ ;  /* 0x0000000406047290 */ /* 0x000fe4000fffe03f */
[----:B------:R-:W-:Y:S02]  /*0540*/  ULDC UR5, c[0x0][0x324] ;  /* 0x0000c90000057ab9 */ /* 0x000fe40000000800 */
[----:B------:R-:W-:Y:S02]  /*0550*/  ULEA.HI.SX32 UR8, UR9, UR8, 0x1c ;  /* 0x0000000809087291 */ /* 0x000fe4000f8fe23f */
[----:B------:R-:W-:-:S02]  /*0560*/  ULEA.HI.SX32 UR12, UR13, UR12, 0x1c ;  /* 0x0000000c0d0c7291 */ /* 0x000fc4000f8fe23f */
[----:B------:R-:W-:Y:S02]  /*0570*/  UIADD3 UR5, UR4, -UR5, URZ ;  /* 0x8000000504057290 */ /* 0x000fe4000fffe03f */
[----:B------:R-:W-:-:S04]  /*0580*/  UISETP.LT.AND UP0, UPT, UR12, UR8, UPT ;  /* 0x000000080c00728c */ /* 0x000fc8000bf01270 */
[----:B------:R-:W-:Y:S01]  /*0590*/  USEL UR8, UR12, UR8, UP0 ;  /* 0x000000080c087287 */ /* 0x000fe20008000000 */
[----:B------:R-:W-:Y:S01]  /*05a0*/  MOV R3, UR5 ;  /* 0x0000000500037c02 */ /* 0x000fe20008000f00 */
[----:B------:R-:W-:Y:S05]  /*05b0*/  @P0 BRA `(.L_x_442) ;  /* 0x0000010000000947 */ /* 0x000fea0003800000 */
[----:B------:R-:W-:-:S04]  /*05c0*/  MOV R0, UR4 ;  /* 0x0000000400007c02 */ /* 0x000fc80008000f00 */
[----:B------:R-:W-:-:S13]  /*05d0*/  ISETP.GT.AND P0, PT, R0, -0x1, PT ;  /* 0xffffffff0000780c */ /* 0x000fda0003f04270 */
[----:B------:R-:W-:Y:S05]  /*05e0*/  @P0 BRA `(.L_x_443) ;  /* 0x0000007000000947 */ /* 0x000fea0003800000 */
[----:B------:R-:W-:Y:S01]  /*05f0*/  IMAD.MOV.U32 R2, RZ, RZ, c[0x0][0x32c] ;  /* 0x0000cb00ff027624 */ /* 0x000fe200078e00ff */
[----:B------:R-:W-:-:S04]  /*0600*/  LOP3.LUT R0, RZ, R0, RZ, 0x33, !PT ;  /* 0x00000000ff007212 */ /* 0x000fc800078e33ff */
[----:B------:R-:W-:-:S13]  /*0610*/  ISETP.NE.AND P0, PT, R2, 0x1, PT ;  /* 0x000000010200780c */ /* 0x000fda0003f05270 */
[----:B------:R-:W-:-:S05]  /*0620*/  @P0 IMAD.HI.U32 R2, R0, c[0x0][0x330], RZ ;  /* 0x0000cc0000020a27 */ /* 0x000fca00078e00ff */
[----:B------:R-:W-:-:S04]  /*0630*/  @P0 SHF.R.U32.HI R0, RZ, c[0x0][0x334], R2 ;  /* 0x0000cd00ff000a19 */ /* 0x000fc80000011602 */
[----:B------:R-:W-:Y:S01]  /*0640*/  LOP3.LUT R0, RZ, R0, RZ, 0x33, !PT ;  /* 0x00000000ff007212 */ /* 0x000fe200078e33ff */
[----:B------:R-:W-:Y:S05]  /*0650*/  BRA `(.L_x_444) ;  /* 0x0000004000007947 */ /* 0x000fea0003800000 */
.L_x_443:
[----:B------:R-:W-:-:S04]  /*0660*/  MOV R2, c[0x0][0x32c] ;  /* 0x0000cb0000027a02 */ /* 0x000fc80000000f00 */
[----:B------:R-:W-:-:S13]  /*0670*/  ISETP.NE.AND P0, PT, R2, 0x1, PT ;  /* 0x000000010200780c */ /* 0x000fda0003f05270 */
[----:B------:R-:W-:-:S05]  /*0680*/  @P0 IMAD.HI.U32 R2, R0, c[0x0][0x330], RZ ;  /* 0x0000cc0000020a27 */ /* 0x000fca00078e00ff */
[----:B------:R-:W-:-:S05]  /*0690*/  @P0 SHF.R.U32.HI R0, RZ, c[0x0][0x334], R2 ;  /* 0x0000cd00ff000a19 */ /* 0x000fca0000011602 */
.L_x_444:
[----:B------:R-:W-:-:S05]  /*06a0*/  IMAD R0, R0, c[0x0][0x32c], RZ ;  /* 0x0000cb0000007a24 */ /* 0x000fca00078e02ff */
[----:B------:R-:W-:-:S05]  /*06b0*/  IMNMX R3, R3, R0, !PT ;  /* 0x0000000003037217 */ /* 0x000fca0007800200 */
.L_x_442:
[----:B------:R-:W-:Y:S01]  /*06c0*/  IMAD.HI R0, R3, 0x2aaaaaab, RZ ;  /* 0x2aaaaaab03007827 */ /* 0x000fe200078e02ff */
[----:B------:R-:W-:Y:S02]  /*06d0*/  USHF.R.U32.HI UR5, URZ, 0x10, UR10 ;  /* 0x000000103f057899 */ /* 0x000fe4000801160a */
[----:B------:R-:W-:Y:S02]  /*06e0*/  ULDC UR4, c[0x0][0x338] ;  /* 0x0000ce0000047ab9 */ /* 0x000fe40000000800 */
[----:B------:R-:W-:Y:S01]  /*06f0*/  SHF.R.U32.HI R2, RZ, 0x1f, R0 ;  /* 0x0000001fff027819 */ /* 0x000fe20000011600 */
[----:B------:R-:W-:-:S03]  /*0700*/  UISETP.NE.AND UP0, UPT, UR5, URZ, UPT ;  /* 0x0000003f0500728c */ /* 0x000fc6000bf05270 */
[----:B------:R-:W-:Y:S01]  /*0710*/  LEA.HI.SX32 R0, R0, R2, 0x1c ;  /* 0x0000000200007211 */ /* 0x000fe200078fe2ff */
[----:B------:R-:W-:-:S03]  /*0720*/  USEL UR4, UR5, UR4, UP0 ;  /* 0x0000000405047287 */ /* 0x000fc60008000000 */
[----:B------:R-:W-:Y:S01]  /*0730*/  IMNMX R9, RZ, R0, !PT ;  /* 0x00000000ff097217 */ /* 0x000fe20007800200 */
[----:B------:R-:W-:-:S03]  /*0740*/  IMAD.MOV.U32 R0, RZ, RZ, RZ ;  /* 0x000000ffff007224 */ /* 0x000fc600078e00ff */
[----:B------:R-:W-:-:S13]  /*0750*/  ISETP.LT.AND P0, PT, R9, UR8, PT ;  /* 0x0000000809007c0c */ /* 0x000fda000bf01270 */
[----:B------:R-:W-:Y:S05]  /*0760*/  @!P0 BRA `(.L_x_445) ;  /* 0x000001f000008947 */ /* 0x000fea0003800000 */
[----:B------:R-:W-:Y:S01]  /*0770*/  IMAD.U32 R5, RZ, RZ, UR4 ;  /* 0x00000004ff057e24 */ /* 0x000fe2000f8e00ff */
[----:B------:R-:W-:-:S04]  /*0780*/  UIADD3 UR5, UR4, -0x1, UR8 ;  /* 0xffffffff04057890 */ /* 0x000fc8000fffe008 */
[----:B------:R-:W-:Y:S02]  /*0790*/  IABS R0, R5 ;  /* 0x0000000500007213 */ /* 0x000fe40000000000 */
[----:B------:R-:W-:-:S03]  /*07a0*/  IADD3 R8, -R9, UR5, RZ ;  /* 0x0000000509087c10 */ /* 0x000fc6000fffe1ff */
[----:B------:R-:W-:Y:S01]  /*07b0*/  IMAD.MOV.U32 R4, RZ, RZ, R0 ;  /* 0x000000ffff047224 */ /* 0x000fe200078e0000 */
[----:B------:R-:W-:-:S03]  /*07c0*/  IABS R7, R8 ;  /* 0x0000000800077213 */ /* 0x000fc60000000000 */
[----:B------:R-:W1:Y:S08]  /*07d0*/  I2F.RP R2, R4 ;  /* 0x0000000400027306 */ /* 0x000e700000209400 */
[----:B-1----:R-:W1:Y:S02]  /*07e0*/  MUFU.RCP R2, R2 ;  /* 0x0000000200027308 */ /* 0x002e640000001000 */
[----:B-1----:R-:W-:-:S06]  /*07f0*/  IADD3 R2, R2, 0xffffffe, RZ ;  /* 0x0ffffffe02027810 */ /* 0x002fcc0007ffe0ff */
[----:B------:R-:W1:Y:S02]  /*0800*/  F2I.FTZ.U32.TRUNC.NTZ R3, R2 ;  /* 0x0000000200037305 */ /* 0x000e64000021f000 */
[----:B-1----:R-:W-:-:S04]  /*0810*/  IMAD.MOV R0, RZ, RZ, -R3 ;  /* 0x000000ffff007224 */ /* 0x002fc800078e0a03 */
[----:B------:R-:W-:Y:S01]  /*0820*/  IMAD.MOV.U32 R2, RZ, RZ, R0 ;  /* 0x000000ffff027224 */ /* 0x000fe200078e0000 */
[----:B------:R-:W-:-:S03]  /*0830*/  IABS R0, R5 ;  /* 0x0000000500007213 */ /* 0x000fc60000000000 */
[----:B------:R-:W-:Y:S01]  /*0840*/  IMAD R5, R2, R4, RZ ;  /* 0x0000000402057224 */ /* 0x000fe200078e02ff */
[----:B------:R-:W-:Y:S01]  /*0850*/  MOV R2, RZ ;  /* 0x000000ff00027202 */ /* 0x000fe20000000f00 */
[----:B------:R-:W-:-:S04]  /*0860*/  IMAD.MOV R6, RZ, RZ, -R0 ;  /* 0x000000ffff067224 */ /* 0x000fc800078e0a00 */
[----:B------:R-:W-:-:S04]  /*0870*/  IMAD.HI.U32 R0, R3, R5, R2 ;  /* 0x0000000503007227 */ /* 0x000fc800078e0002 */
[----:B------:R-:W-:Y:S02]  /*0880*/  IMAD.MOV.U32 R2, RZ, RZ, R7 ;  /* 0x000000ffff027224 */ /* 0x000fe400078e0007 */
[----:B------:R-:W-:Y:S02]  /*0890*/  IMAD.MOV.U32 R3, RZ, RZ, R6 ;  /* 0x000000ffff037224 */ /* 0x000fe400078e0006 */
[----:B------:R-:W-:-:S04]  /*08a0*/  IMAD.HI.U32 R0, R0, R2, RZ ;  /* 0x0000000200007227 */ /* 0x000fc800078e00ff */
[----:B------:R-:W-:-:S05]  /*08b0*/  IMAD R2, R0, R3, R2 ;  /* 0x0000000300027224 */ /* 0x000fca00078e0202 */
[----:B------:R-:W-:-:S13]  /*08c0*/  ISETP.GT.U32.AND P0, PT, R4, R2, PT ;  /* 0x000000020400720c */ /* 0x000fda0003f04070 */
[-C--:B------:R-:W-:Y:S02]  /*08d0*/  @!P0 IADD3 R2, R2, -R4.reuse, RZ ;  /* 0x8000000402028210 */ /* 0x080fe40007ffe0ff */
[----:B------:R-:W-:Y:S02]  /*08e0*/  @!P0 IADD3 R0, R0, 0x1, RZ ;  /* 0x0000000100008810 */ /* 0x000fe40007ffe0ff */
[----:B------:R-:W-:Y:S02]  /*08f0*/  ISETP.GE.U32.AND P2, PT, R2, R4, PT ;  /* 0x000000040200720c */ /* 0x000fe40003f46070 */
[----:B------:R-:W-:Y:S02]  /*0900*/  LOP3.LUT R2, R8, UR4, RZ, 0x3c, !PT ;  /* 0x0000000408027c12 */ /* 0x000fe4000f8e3cff */
[----:B------:R-:W-:Y:S02]  /*0910*/  ISETP.NE.AND P0, PT, RZ, UR4, PT ;  /* 0x00000004ff007c0c */ /* 0x000fe4000bf05270 */
[----:B------:R-:W-:-:S07]  /*0920*/  ISETP.GE.AND P1, PT, R2, RZ, PT ;  /* 0x000000ff0200720c */ /* 0x000fce0003f26270 */
[----:B------:R-:W-:-:S06]  /*0930*/  @P2 IADD3 R0, R0, 0x1, RZ ;  /* 0x0000000100002810 */ /* 0x000fcc0007ffe0ff */
[----:B------:R-:W-:Y:S01]  /*0940*/  @!P1 IMAD.MOV R0, RZ, RZ, -R0 ;  /* 0x000000ffff009224 */ /* 0x000fe200078e0a00 */
[----:B------:R-:W-:Y:S02]  /*0950*/  @!P0 LOP3.LUT R0, RZ, UR4, RZ, 0x33, !PT ;  /* 0x00000004ff008c12 */ /* 0x000fe4000f8e33ff */
.L_x_445:
[----:B------:R-:W-:Y:S01]  /*0960*/  ULOP3.LUT UR10, UR10, 0xffff, URZ, 0xc0, !UPT ;  /* 0x0000ffff0a0a7892 */ /* 0x000fe2000f8ec03f */
[----:B------:R-:W-:Y:S01]  /*0970*/  PLOP3.LUT P4, PT, PT, PT, PT, 0x80, 0x0 ;  /* 0x000000000000781c */ /* 0x000fe20003f8f070 */
[----:B------:R-:W-:Y:S01]  /*0980*/  ULDC.64 UR12, c[0x0][0x118] ;  /* 0x00004600000c7ab9 */ /* 0x000fe20000000a00 */
[----:B------:R-:W-:Y:S01]  /*0990*/  CS2R R22, SRZ ;  /* 0x0000000000167805 */ /* 0x000fe2000001ff00 */
[----:B------:R-:W-:Y:S01]  /*09a0*/  CS2R R20, SRZ ;  /* 0x0000000000147805 */ /* 0x000fe2000001ff00 */
[----:B------:R-:W-:Y:S01]  /*09b0*/  CS2R R126, SRZ ;  /* 0x00000000007e7805 */ /* 0x000fe2000001ff00 */
[----:B------:R-:W-:Y:S01]  /*09c0*/  IMAD R216, R0, UR10, R9 ;  /* 0x0000000a00d87c24 */ /* 0x000fe2000f8e0209 */
[----:B------:R-:W-:Y:S01]  /*09d0*/  CS2R R124, SRZ ;  /* 0x00000000007c7805 */ /* 0x000fe2000001ff00 */
[----:B------:R-:W-:Y:S01]  /*09e0*/  CS2R R130, SRZ ;  /* 0x0000000000827805 */ /* 0x000fe2000001ff00 */
[----:B------:R-:W-:Y:S01]  /*09f0*/  CS2R R128, SRZ ;  /* 0x0000000000807805 */ /* 0x000fe2000001ff00 */
[----:B------:R-:W-:Y:S01]  /*0a00*/  IMAD.IADD R0, R216, 0x1, R0 ;  /* 0x00000001d8007824 */ /* 0x000fe200078e0200 */
[----:B------:R1:W-:Y:S01]  /*0a10*/  STL [R1], R216 ;  /* 0x000000d801007387 */ /* 0x0003e20000100800 */
[----:B------:R-:W-:Y:S01]  /*0a20*/  CS2R R122, SRZ ;  /* 0x00000000007a7805 */ /* 0x000fe2000001ff00 */
[----:B------:R-:W-:Y:S01]  /*0a30*/  CS2R R120, SRZ ;  /* 0x0000000000787805 */ /* 0x000fe2000001ff00 */
[----:B------:R-:W-:Y:S01]  /*0a40*/  CS2R R118, SRZ ;  /* 0x0000000000767805 */ /* 0x000fe2000001ff00 */
[----:B------:R-:W-:Y:S01]  /*0a50*/  IMNMX R229, R0, UR8, PT ;  /* 0x0000000800e57c17 */ /* 0x000fe2000b800200 */
        /* <DEDUP_REMOVED lines=27> */
[----:B-1----:R-:W-:Y:S02]  /*0c10*/  ISETP.NE.U32.AND P0, PT, RZ, c[0x0][0x340], PT ;  /* 0x0000d000ff007a0c */ /* 0x002fe40003f05070 */
[----:B------:R-:W-:Y:S01]  /*0c20*/  SHF.R.S32.HI R209, RZ, 0x1f, R210 ;  /* 0x0000001fffd17819 */ /* 0x000fe200000114d2 */
[----:B------:R-:W-:Y:S01]  /*0c30*/  USHF.R.S32.HI UR8, URZ, 0x1f, UR11 ;  /* 0x0000001f3f087899 */ /* 0x000fe2000801140b */
[----:B------:R-:W-:Y:S01]  /*0c40*/  ISETP.NE.AND.EX P2, PT, RZ, c[0x0][0x344], PT, P0 ;  /* 0x0000d100ff007a0c */ /* 0x000fe20003f45300 */
[----:B------:R-:W-:-:S12]  /*0c50*/  ULDC.64 UR4, c[0x0][0x1b8] ;  /* 0x00006e0000047ab9 */ /* 0x000fd80000000a00 */
[----:B------:R-:W-:-:S04]  /*0c60*/  @P2 IMAD.MOV.U32 R2, RZ, RZ, 0x4 ;  /* 0x00000004ff022424 */ /* 0x000fc800078e00ff */
[----:B------:R-:W-:-:S05]  /*0c70*/  @P2 IMAD.WIDE R2, R19, R2, c[0x0][0x340] ;  /* 0x0000d00013022625 */ /* 0x000fca00078e0202 */
[----:B------:R1:W2:Y:S01]  /*0c80*/  @P2 LDG.E R13, [R2.64] ;  /* 0x0000000c020d2981 */ /* 0x0002a2000c1e1900 */
[----:B------:R-:W-:Y:S01]  /*0c90*/  PLOP3.LUT P1, PT, PT, PT, UP2, 0x80, 0x0 ;  /* 0x000000000000781c */ /* 0x000fe20003f2f028 */
[----:B------:R-:W-:Y:S01]  /*0ca0*/  UIMAD UR9, UR8, UR4, URZ ;  /* 0x00000004080972a4 */ /* 0x000fe2000f8e023f */
[----:B------:R-:W-:Y:S01]  /*0cb0*/  PLOP3.LUT P0, PT, PT, PT, UP2, 0x80, 0x0 ;  /* 0x000000000000781c */ /* 0x000fe20003f0f028 */
[----:B------:R-:W-:Y:S01]  /*0cc0*/  UIMAD.WIDE.U32 UR14, UR11, UR4, URZ ;  /* 0x000000040b0e72a5 */ /* 0x000fe2000f8e003f */
[----:B------:R-:W-:Y:S01]  /*0cd0*/  SHF.R.S32.HI R14, RZ, 0x1f, R19 ;  /* 0x0000001fff0e7819 */ /* 0x000fe20000011413 */
[----:B------:R-:W-:Y:S01]  /*0ce0*/  UIMAD UR4, UR11, UR5, UR9 ;  /* 0x000000050b0472a4 */ /* 0x000fe2000f8e0209 */
[----:B------:R-:W-:Y:S01]  /*0cf0*/  LEA.HI R20, R209, R210, RZ, 0x4 ;  /* 0x000000d2d1147211 */ /* 0x000fe200078f20ff */
[----:B------:R-:W-:Y:S01]  /*0d00*/  IMAD.MOV.U32 R23, RZ, RZ, 0x20 ;  /* 0x00000020ff177424 */ /* 0x000fe200078e00ff */
[----:B------:R-:W-:Y:S01]  /*0d10*/  BSSY B0, `(.L_x_447) ;  /* 0x0000067000007945 */ /* 0x000fe20003800000 */
[----:B------:R-:W-:Y:S01]  /*0d20*/  UIADD3 UR4, UR15, UR4, URZ ;  /* 0x000000040f047290 */ /* 0x000fe2000fffe03f */
[----:B------:R-:W-:-:S04]  /*0d30*/  IMAD R10, R14, c[0x0][0x1c0], RZ ;  /* 0x000070000e0a7a24 */ /* 0x000fc800078e02ff */
[----:B------:R-:W-:Y:S01]  /*0d40*/  IMAD R10, R19, c[0x0][0x1c4], R10 ;  /* 0x00007100130a7a24 */ /* 0x000fe200078e020a */
[----:B-1----:R-:W-:Y:S01]  /*0d50*/  LEA.HI R2, R209, R210, RZ, 0x3 ;  /* 0x000000d2d1027211 */ /* 0x002fe200078f18ff */
[----:B------:R-:W-:Y:S02]  /*0d60*/  IMAD.U32 R3, RZ, RZ, UR15 ;  /* 0x0000000fff037e24 */ /* 0x000fe4000f8e00ff */
[----:B------:R-:W-:Y:S01]  /*0d70*/  IMAD.U32 R3, RZ, RZ, UR4 ;  /* 0x00000004ff037e24 */ /* 0x000fe2000f8e00ff */
[----:B------:R-:W-:Y:S01]  /*0d80*/  LOP3.LUT R0, R2, 0xfffffff8, RZ, 0xc0, !PT ;  /* 0xfffffff802007812 */ /* 0x000fe200078ec0ff */
[----:B------:R-:W-:Y:S01]  /*0d90*/  ULDC.64 UR4, c[0x0][0x1e8] ;  /* 0x00007a0000047ab9 */ /* 0x000fe20000000a00 */
[----:B------:R-:W-:Y:S01]  /*0da0*/  SHF.R.S32.HI R18, RZ, 0x3, R2 ;  /* 0x00000003ff127819 */ /* 0x000fe20000011402 */
[----:B------:R-:W-:Y:S01]  /*0db0*/  UIMAD UR4, UR8, UR4, URZ ;  /* 0x00000004080472a4 */ /* 0x000fe2000f8e023f */
[----:B------:R-:W-:Y:S01]  /*0dc0*/  MOV R2, UR14 ;  /* 0x0000000e00027c02 */ /* 0x000fe20008000f00 */
[----:B------:R-:W-:Y:S01]  /*0dd0*/  IMAD.IADD R25, R210, 0x1, -R0 ;  /* 0x00000001d2197824 */ /* 0x000fe200078e0a00 */
[----:B------:R-:W-:Y:S01]  /*0de0*/  SHF.R.S32.HI R4, RZ, 0x1f, R18 ;  /* 0x0000001fff047819 */ /* 0x000fe20000011412 */
[----:B------:R-:W-:-:S02]  /*0df0*/  UIMAD UR9, UR11, UR5, UR4 ;  /* 0x000000050b0972a4 */ /* 0x000fc4000f8e0204 */
[C---:B------:R-:W-:Y:S01]  /*0e00*/  IMAD R0, R25.reuse, 0x10, R18 ;  /* 0x0000001019007824 */ /* 0x040fe200078e0212 */
[----:B------:R-:W-:Y:S01]  /*0e10*/  ULDC.64 UR4, c[0x0][0x210] ;  /* 0x0000840000047ab9 */ /* 0x000fe20000000a00 */
[----:B------:R-:W-:Y:S01]  /*0e20*/  IMAD.SHL.U32 R16, R25, 0x8, RZ ;  /* 0x0000000819107824 */ /* 0x000fe200078e00ff */
[----:B------:R-:W-:Y:S01]  /*0e30*/  UIMAD UR4, UR8, UR4, URZ ;  /* 0x00000004080472a4 */ /* 0x000fe2000f8e023f */
[----:B------:R-:W-:Y:S01]  /*0e40*/  IMAD.WIDE.U32 R2, R19, c[0x0][0x1c0], R2 ;  /* 0x0000700013027a25 */ /* 0x000fe200078e0002 */
[----:B------:R-:W-:Y:S02]  /*0e50*/  IADD3 R9, R0, UR7, RZ ;  /* 0x0000000700097c10 */ /* 0x000fe4000fffe0ff */
[----:B------:R-:W-:Y:S01]  /*0e60*/  SHF.R.S32.HI R17, RZ, 0x1f, R16 ;  /* 0x0000001fff117819 */ /* 0x000fe20000011410 */
[----:B------:R-:W-:Y:S01]  /*0e70*/  IMAD.IADD R3, R3, 0x1, R10 ;  /* 0x0000000103037824 */ /* 0x000fe200078e020a */
[----:B------:R-:W-:Y:S01]  /*0e80*/  MOV R8, R9 ;  /* 0x0000000900087202 */ /* 0x000fe20000000f00 */
[----:B------:R-:W-:Y:S01]  /*0e90*/  @P1 IMAD.HI.U32 R0, R9, c[0x0][0x2c8], RZ ;  /* 0x0000b20009001a27 */ /* 0x000fe200078e00ff */
[----:B------:R-:W-:Y:S01]  /*0ea0*/  UIMAD UR4, UR11, UR5, UR4 ;  /* 0x000000050b0472a4 */ /* 0x000fe2000f8e0204 */
[----:B------:R-:W-:-:S02]  /*0eb0*/  ISETP.GE.AND P3, PT, R16, c[0x0][0x198], PT ;  /* 0x0000660010007a0c */ /* 0x000fc40003f66270 */
[----:B------:R-:W-:Y:S01]  /*0ec0*/  IMAD.WIDE.U32 R6, R18, c[0x0][0x1e0], R16 ;  /* 0x0000780012067a25 */ /* 0x000fe200078e0010 */
[----:B------:R-:W-:Y:S01]  /*0ed0*/  @P0 SHF.R.U32.HI R8, RZ, c[0x0][0x2cc], R0 ;  /* 0x0000b300ff080a19 */ /* 0x000fe20000011600 */
[----:B------:R-:W-:Y:S02]  /*0ee0*/  ULDC UR5, c[0x0][0x2c4] ;  /* 0x0000b10000057ab9 */ /* 0x000fe40000000800 */
[----:B------:R-:W-:Y:S01]  /*0ef0*/  IMAD R0, R4, c[0x0][0x1e0], RZ ;  /* 0x0000780004007a24 */ /* 0x000fe200078e02ff */
[----:B------:R-:W-:Y:S01]  /*0f00*/  IADD3 R11, -R8, RZ, RZ ;  /* 0x000000ff080b7210 */ /* 0x000fe20007ffe1ff */
[----:B------:R-:W-:Y:S02]  /*0f10*/  IMAD R4, R4, c[0x0][0x208], RZ ;  /* 0x0000820004047a24 */ /* 0x000fe400078e02ff */
[C---:B------:R-:W-:Y:S02]  /*0f20*/  IMAD R12, R18.reuse, c[0x0][0x1e4], R0 ;  /* 0x00007900120c7a24 */ /* 0x040fe400078e0200 */
[----:B------:R-:W-:-:S02]  /*0f30*/  IMAD R0, R18, c[0x0][0x20c], R4 ;  /* 0x0000830012007a24 */ /* 0x000fc400078e0204 */
[----:B------:R-:W-:-:S04]  /*0f40*/  IMAD.WIDE.U32 R4, R18, c[0x0][0x208], R16 ;  /* 0x0000820012047a25 */ /* 0x000fc800078e0010 */
[----:B------:R-:W-:Y:S01]  /*0f50*/  IMAD.IADD R5, R5, 0x1, R0 ;  /* 0x0000000105057824 */ /* 0x000fe200078e0200 */
[----:B------:R-:W-:Y:S01]  /*0f60*/  SHF.R.S32.HI R0, RZ, 0x1f, R8 ;  /* 0x0000001fff007819 */ /* 0x000fe20000011408 */
[----:B------:R-:W-:Y:S01]  /*0f70*/  IMAD R11, R11, c[0x0][0x2c4], R9 ;  /* 0x0000b1000b0b7a24 */ /* 0x000fe200078e0209 */
[----:B------:R-:W-:Y:S01]  /*0f80*/  MOV R9, UR11 ;  /* 0x0000000b00097c02 */ /* 0x000fe20008000f00 */
[----:B------:R-:W-:Y:S02]  /*0f90*/  IMAD.IADD R7, R7, 0x1, R12 ;  /* 0x0000000107077824 */ /* 0x000fe400078e020c */
[----:B------:R-:W-:Y:S02]  /*0fa0*/  IMAD R0, R0, c[0x0][0x1b0], RZ ;  /* 0x00006c0000007a24 */ /* 0x000fe400078e02ff */
[----:B------:R-:W-:-:S04]  /*0fb0*/  IMAD.WIDE.U32 R2, R8, c[0x0][0x1b0], R2 ;  /* 0x00006c0008027a25 */ /* 0x000fc800078e0002 */
[----:B------:R-:W-:-:S04]  /*0fc0*/  IMAD.WIDE.U32 R6, R9, c[0x0][0x1e8], R6 ;  /* 0x00007a0009067a25 */ /* 0x000fc800078e0006 */
[----:B------:R-:W-:Y:S01]  /*0fd0*/  IMAD R8, R8, c[0x0][0x1b4], R0 ;  /* 0x00006d0008087a24 */ /* 0x000fe200078e0200 */
[----:B------:R-:W-:Y:S01]  /*0fe0*/  LOP3.LUT R0, R20, 0xfffffff0, RZ, 0xc0, !PT ;  /* 0xfffffff014007812 */ /* 0x000fe200078ec0ff */
[----:B------:R-:W-:Y:S01]  /*0ff0*/  IMAD.SHL.U32 R9, R18, 0x40, RZ ;  /* 0x0000004012097824 */ /* 0x000fe200078e00ff */
[----:B------:R-:W-:Y:S01]  /*1000*/  IADD3 R7, R7, UR9, RZ ;  /* 0x0000000907077c10 */ /* 0x000fe2000fffe0ff */
[----:B------:R-:W-:Y:S01]  /*1010*/  IMAD.IADD R3, R3, 0x1, R8 ;  /* 0x0000000103037824 */ /* 0x000fe200078e0208 */
[----:B------:R-:W-:Y:S01]  /*1020*/  IADD3 R0, -R0, R210, RZ ;  /* 0x000000d200007210 */ /* 0x000fe20007ffe1ff */
[----:B------:R-:W-:Y:S01]  /*1030*/  IMAD.U32 R10, RZ, RZ, UR11 ;  /* 0x0000000bff0a7e24 */ /* 0x000fe2000f8e00ff */
[----:B------:R-:W-:Y:S01]  /*1040*/  LOP3.LUT R8, R9, 0x1c0, RZ, 0xc0, !PT ;  /* 0x000001c009087812 */ /* 0x000fe200078ec0ff */
[----:B------:R-:W-:Y:S01]  /*1050*/  IMAD.WIDE.U32 R2, R11, c[0x0][0x1a8], R2 ;  /* 0x00006a000b027a25 */ /* 0x000fe200078e0002 */
[----:B------:R-:W-:Y:S02]  /*1060*/  SHF.R.S32.HI R9, RZ, 0x1f, R11 ;  /* 0x0000001fff097819 */ /* 0x000fe4000001140b */
[----:B------:R-:W-:Y:S01]  /*1070*/  LOP3.LUT R12, R8, 0x38, R16, 0xf8, !PT ;  /* 0x00000038080c7812 */ /* 0x000fe200078ef810 */
[----:B------:R-:W-:Y:S01]  /*1080*/  IMAD.WIDE.U32 R4, R10, c[0x0][0x210], R4 ;  /* 0x000084000a047a25 */ /* 0x000fe200078e0004 */
[----:B------:R-:W-:-:S03]  /*1090*/  SHF.R.S32.HI R10, RZ, 0x1f, R0 ;  /* 0x0000001fff0a7819 */ /* 0x000fc60000011400 */
[----:B------:R-:W-:Y:S01]  /*10a0*/  IMAD R9, R9, c[0x0][0x1a8], RZ ;  /* 0x00006a0009097a24 */ /* 0x000fe200078e02ff */
[----:B------:R-:W-:Y:S02]  /*10b0*/  LEA.HI R22, R10, R0, RZ, 0x3 ;  /* 0x000000000a167211 */ /* 0x000fe400078f18ff */
[----:B------:R-:W-:Y:S01]  /*10c0*/  SHF.R.U32.HI R10, RZ, 0x3, R8 ;  /* 0x00000003ff0a7819 */ /* 0x000fe20000011608 */
[----:B------:R-:W-:Y:S01]  /*10d0*/  IMAD R9, R11, c[0x0][0x1ac], R9 ;  /* 0x00006b000b097a24 */ /* 0x000fe200078e0209 */
[----:B------:R-:W-:Y:S02]  /*10e0*/  LOP3.LUT R8, R22, 0xfffffff8, RZ, 0xc0, !PT ;  /* 0xfffffff816087812 */ /* 0x000fe400078ec0ff */
[----:B------:R-:W-:Y:S02]  /*10f0*/  LOP3.LUT R15, R12, R10, RZ, 0x3c, !PT ;  /* 0x0000000a0c0f7212 */ /* 0x000fe400078e3cff */
[----:B------:R-:W-:Y:S01]  /*1100*/  IADD3 R10, R3, R9, RZ ;  /* 0x00000009030a7210 */ /* 0x000fe20007ffe0ff */
[----:B------:R-:W-:Y:S01]  /*1110*/  IMAD.IADD R21, R0, 0x1, -R8 ;  /* 0x0000000100157824 */ /* 0x000fe200078e0a08 */
[----:B------:R-:W-:-:S02]  /*1120*/  LEA R11, P0, R2, c[0x0][0x160], 0x1 ;  /* 0x00005800020b7a11 */ /* 0x000fc400078008ff */
[----:B------:R-:W-:Y:S01]  /*1130*/  IADD3 R5, R5, UR4, RZ ;  /* 0x0000000405057c10 */ /* 0x000fe2000fffe0ff */
[----:B------:R-:W-:Y:S01]  /*1140*/  ULDC UR4, c[0x0][0x168] ;  /* 0x00005a0000047ab9 */ /* 0x000fe20000000800 */
[----:B------:R-:W-:Y:S01]  /*1150*/  LEA.HI.X R10, R2, c[0x0][0x164], R10, 0x1, P0 ;  /* 0x00005900020a7a11 */ /* 0x000fe200000f0c0a */
[----:B------:R-:W-:Y:S01]  /*1160*/  UIMAD UR4, UR5, UR4, URZ ;  /* 0x00000004050472a4 */ /* 0x000fe2000f8e023f */
[----:B------:R-:W-:Y:S02]  /*1170*/  IADD3 R9, R18, UR7, RZ ;  /* 0x0000000712097c10 */ /* 0x000fe4000fffe0ff */
[----:B------:R-:W-:-:S03]  /*1180*/  LEA.HI R12, R209, R210, RZ, 0x6 ;  /* 0x000000d2d10c7211 */ /* 0x000fc600078f30ff */
[----:B------:R-:W-:Y:S02]  /*1190*/  ISETP.GE.AND P0, PT, R9, UR4, PT ;  /* 0x0000000409007c0c */ /* 0x000fe4000bf06270 */
[----:B------:R-:W-:Y:S02]  /*11a0*/  SHF.L.U32 R12, R12, 0x3, RZ ;  /* 0x000000030c0c7819 */ /* 0x000fe400000006ff */
[--C-:B--2---:R-:W-:Y:S01]  /*11b0*/  @P2 SHF.R.S32.HI R3, RZ, 0x1f, R13.reuse ;  /* 0x0000001fff032819 */ /* 0x104fe2000001140d */
[----:B------:R-:W-:Y:S01]  /*11c0*/  @P2 IMAD.MOV.U32 R2, RZ, RZ, R13 ;  /* 0x000000ffff022224 */ /* 0x000fe200078e000d */
[----:B------:R-:W-:Y:S01]  /*11d0*/  @!P2 MOV R3, R14 ;  /* 0x0000000e0003a202 */ /* 0x000fe20000000f00 */
[----:B------:R-:W-:Y:S01]  /*11e0*/  @!P2 IMAD.MOV.U32 R2, RZ, RZ, R19 ;  /* 0x000000ffff02a224 */ /* 0x000fe200078e0013 */
[----:B------:R-:W-:Y:S01]  /*11f0*/  R2P PR, R21, 0x6 ;  /* 0x0000000615007804 */ /* 0x000fe20000000000 */
[----:B------:R-:W-:Y:S01]  /*1200*/  IMAD.MOV.U32 R19, RZ, RZ, 0x10 ;  /* 0x00000010ff137424 */ /* 0x000fe200078e00ff */
[----:B------:R1:W2:Y:S01]  /*1210*/  SHFL.IDX PT, R13, R11, RZ, 0x181f ;  /* 0x00181fff0b0d7589 */ /* 0x0002a200000e0000 */
[----:B------:R-:W-:-:S02]  /*1220*/  IMAD R0, R3, c[0x0][0x218], RZ ;  /* 0x0000860003007a24 */ /* 0x000fc400078e02ff */
[----:B------:R-:W-:Y:S01]  /*1230*/  IMAD R8, R3, c[0x0][0x1f0], RZ ;  /* 0x00007c0003087a24 */ /* 0x000fe200078e02ff */
[----:B------:R1:W3:Y:S01]  /*1240*/  SHFL.IDX PT, R14, R10, RZ, 0x181f ;  /* 0x00181fff0a0e7589 */ /* 0x0002e200000e0000 */
[C---:B------:R-:W-:Y:S02]  /*1250*/  IMAD R0, R2.reuse, c[0x0][0x21c], R0 ;  /* 0x0000870002007a24 */ /* 0x040fe400078e0200 */
[C---:B------:R-:W-:Y:S01]  /*1260*/  IMAD.WIDE.U32 R74, R2.reuse, c[0x0][0x218], R4 ;  /* 0x00008600024a7a25 */ /* 0x040fe200078e0004 */
[----:B------:R-:W-:Y:S02]  /*1270*/  LOP3.LUT R5, R15, 0xfffffe00, R12, 0xf8, !PT ;  /* 0xfffffe000f057812 */ /* 0x000fe400078ef80c */
[----:B------:R-:W-:Y:S01]  /*1280*/  SEL R4, R23, 0xffffffe0, !P2 ;  /* 0xffffffe017047807 */ /* 0x000fe20005000000 */
[C---:B------:R-:W-:Y:S01]  /*1290*/  IMAD R8, R2.reuse, c[0x0][0x1f4], R8 ;  /* 0x00007d0002087a24 */ /* 0x040fe200078e0208 */
[----:B------:R-:W-:Y:S01]  /*12a0*/  IADD3 R29, R75, R0, RZ ;  /* 0x000000004b1d7210 */ /* 0x000fe20007ffe0ff */
[----:B------:R-:W-:Y:S01]  /*12b0*/  IMAD.WIDE.U32 R30, R2, c[0x0][0x1f0], R6 ;  /* 0x00007c00021e7a25 */ /* 0x000fe200078e0006 */
[----:B------:R-:W-:-:S03]  /*12c0*/  SEL R2, R19, 0xfffffff0, !P1 ;  /* 0xfffffff013027807 */ /* 0x000fc60004800000 */
[----:B------:R-:W-:Y:S01]  /*12d0*/  IMAD.IADD R27, R31, 0x1, R8 ;  /* 0x000000011f1b7824 */ /* 0x000fe200078e0208 */
[----:B------:R1:W-:Y:S04]  /*12e0*/  STL.64 [R1+0x38], R30 ;  /* 0x0000381e01007387 */ /* 0x0003e80000100a00 */
[----:B------:R1:W-:Y:S04]  /*12f0*/  STL.64 [R1+0x48], R74 ;  /* 0x0000484a01007387 */ /* 0x0003e80000100a00 */
[----:B------:R1:W-:Y:S04]  /*1300*/  STL [R1+0x44], R29 ;  /* 0x0000441d01007387 */ /* 0x0003e80000100800 */
[----:B------:R1:W-:Y:S01]  /*1310*/  STL [R1+0x2c], R27 ;  /* 0x00002c1b01007387 */ /* 0x0003e20000100800 */
[----:B------:R-:W-:Y:S05]  /*1320*/  @P0 BRA `(.L_x_448) ;  /* 0x0000005000000947 */ /* 0x000fea0003800000 */
[----:B--23--:R-:W-:Y:S01]  /*1330*/  LEA R6, P0, R16, R13, 0x1 ;  /* 0x0000000d10067211 */ /* 0x00cfe200078008ff */
[----:B------:R-:W-:-:S03]  /*1340*/  IMAD.SHL.U32 R0, R5, 0x2, RZ ;  /* 0x0000000205007824 */ /* 0x000fc600078e00ff */
[----:B------:R-:W-:-:S05]  /*1350*/  LEA.HI.X R7, R16, R14, R17, 0x1, P0 ;  /* 0x0000000e10077211 */ /* 0x000fca00000f0c11 */
[----:B------:R-:W-:Y:S01]  /*1360*/  @!PT LDS RZ, [RZ] ;  /* 0x00000000fffff984 */ /* 0x000fe20000000800 */
[----:B------:R2:W-:Y:S04]  /*1370*/  LDGSTS.E.BYPASS.LTC128B.128 [R0+0x6100], [R6.64], !P3 ;  /* 0x0610000006007fae */ /* 0x0005e8000d901d4c */
.L_x_448:
[----:B--23--:R-:W-:Y:S05]  /*1380*/  BSYNC B0 ;  /* 0x0000000000007941 */ /* 0x00cfea0003800000 */
.L_x_447:
[----:B------:R-:W-:Y:S01]  /*1390*/  IADD3 R0, R9, 0x10, RZ ;  /* 0x0000001009007810 */ /* 0x000fe20007ffe0ff */
[----:B------:R2:W3:Y:S01]  /*13a0*/  SHFL.IDX PT, R3, R10, 0x1, 0x181f ;  /* 0x00381f000a037f89 */ /* 0x0004e200000e0000 */
[----:B------:R-:W-:Y:S02]  /*13b0*/  BSSY B0, `(.L_x_449) ;  /* 0x0000009000007945 */ /* 0x000fe40003800000 */
[----:B------:R-:W-:Y:S01]  /*13c0*/  ISETP.GE.AND P0, PT, R0, UR4, PT ;  /* 0x0000000400007c0c */ /* 0x000fe2000bf06270 */
[----:B------:R2:W4:-:S12]  /*13d0*/  SHFL.IDX PT, R6, R11, 0x1, 0x181f ;  /* 0x00381f000b067f89 */ /* 0x00051800000e0000 */
[----:B------:R-:W-:Y:S05]  /*13e0*/  @P0 BRA `(.L_x_450) ;  /* 0x0000005000000947 */ /* 0x000fea0003800000 */
[----:B----4-:R-:W-:Y:S01]  /*13f0*/  LEA R6, P0, R16, R6, 0x1 ;  /* 0x0000000610067211 */ /* 0x010fe200078008ff */
[----:B------:R-:W-:-:S03]  /*1400*/  IMAD.SHL.U32 R0, R5, 0x2, RZ ;  /* 0x0000000205007824 */ /* 0x000fc600078e00ff */
[----:B---3--:R-:W-:-:S05]  /*1410*/  LEA.HI.X R7, R16, R3, R17, 0x1, P0 ;  /* 0x0000000310077211 */ /* 0x008fca00000f0c11 */
[----:B------:R-:W-:Y:S01]  /*1420*/  @!PT LDS RZ, [RZ] ;  /* 0x00000000fffff984 */ /* 0x000fe20000000800 */
[----:B------:R3:W-:Y:S04]  /*1430*/  LDGSTS.E.BYPASS.LTC128B.128 [R0+0x6900], [R6.64], !P3 ;  /* 0x0690000006007fae */ /* 0x0007e8000d901d4c */
.L_x_450:
[----:B------:R-:W-:Y:S05]  /*1440*/  BSYNC B0 ;  /* 0x0000000000007941 */ /* 0x000fea0003800000 */
.L_x_449:
[----:B---3--:R-:W-:Y:S01]  /*1450*/  IADD3 R0, R9, 0x20, RZ ;  /* 0x0000002009007810 */ /* 0x008fe20007ffe0ff */
[----:B------:R3:W1:Y:S01]  /*1460*/  SHFL.IDX PT, R3, R10, 0x2, 0x181f ;  /* 0x00581f000a037f89 */ /* 0x00066200000e0000 */
[----:B------:R-:W-:Y:S02]  /*1470*/  BSSY B0, `(.L_x_451) ;  /* 0x0000009000007945 */ /* 0x000fe40003800000 */
[----:B------:R-:W-:Y:S01]  /*1480*/  ISETP.GE.AND P0, PT, R0, UR4, PT ;  /* 0x0000000400007c0c */ /* 0x000fe2000bf06270 */
[----:B----4-:R3:W4:-:S12]  /*1490*/  SHFL.IDX PT, R6, R11, 0x2, 0x181f ;  /* 0x00581f000b067f89 */ /* 0x01071800000e0000 */
[----:B------:R-:W-:Y:S05]  /*14a0*/  @P0 BRA `(.L_x_452) ;  /* 0x0000005000000947 */ /* 0x000fea0003800000 */
[----:B----4-:R-:W-:Y:S01]  /*14b0*/  LEA R6, P0, R16, R6, 0x1 ;  /* 0x0000000610067211 */ /* 0x010fe200078008ff */
[----:B------:R-:W-:-:S03]  /*14c0*/  IMAD.SHL.U32 R0, R5, 0x2, RZ ;  /* 0x0000000205007824 */ /* 0x000fc600078e00ff */
[----:B-1----:R-:W-:-:S05]  /*14d0*/  LEA.HI.X R7, R16, R3, R17, 0x1, P0 ;  /* 0x0000000310077211 */ /* 0x002fca00000f0c11 */
[----:B------:R-:W-:Y:S01]  /*14e0*/  @!PT LDS RZ, [RZ] ;  /* 0x00000000fffff984 */ /* 0x000fe20000000800 */
[----:B------:R1:W-:Y:S04]  /*14f0*/  LDGSTS.E.BYPASS.LTC128B.128 [R0+0x7100], [R6.64], !P3 ;  /* 0x0710000006007fae */ /* 0x0003e8000d901d4c */
.L_x_452:
[----:B------:R-:W-:Y:S05]  /*1500*/  BSYNC B0 ;  /* 0x0000000000007941 */ /* 0x000fea0003800000 */
.L_x_451:
[----:B-1----:R-:W-:Y:S01]  /*1510*/  IADD3 R0, R9, 0x30, RZ ;  /* 0x0000003009007810 */ /* 0x002fe20007ffe0ff */
[----:B------:R1:W2:Y:S01]  /*1520*/  SHFL.IDX PT, R3, R10, 0x3, 0x181f ;  /* 0x00781f000a037f89 */ /* 0x0002a200000e0000 */
[----:B------:R-:W-:Y:S02]  /*1530*/  BSSY B0, `(.L_x_453) ;  /* 0x0000009000007945 */ /* 0x000fe40003800000 */
[----:B------:R-:W-:Y:S01]  /*1540*/  ISETP.GE.AND P0, PT, R0, UR4, PT ;  /* 0x0000000400007c0c */ /* 0x000fe2000bf06270 */
[----:B----4-:R1:W4:-:S12]  /*1550*/  SHFL.IDX PT, R6, R11, 0x3, 0x181f ;  /* 0x00781f000b067f89 */ /* 0x01031800000e0000 */
[----:B------:R-:W-:Y:S05]  /*1560*/  @P0 BRA `(.L_x_454) ;  /* 0x0000005000000947 */ /* 0x000fea0003800000 */
[----:B----4-:R-:W-:Y:S01]  /*1570*/  LEA R6, P0, R16, R6, 0x1 ;  /* 0x0000000610067211 */ /* 0x010fe200078008ff */
[----:B------:R-:W-:-:S03]  /*1580*/  IMAD.SHL.U32 R0, R5, 0x2, RZ ;  /* 0x0000000205007824 */ /* 0x000fc600078e00ff */
[----:B--2---:R-:W-:-:S05]  /*1590*/  LEA.HI.X R7, R16, R3, R17, 0x1, P0 ;  /* 0x0000000310077211 */ /* 0x004fca00000f0c11 */
[----:B------:R-:W-:Y:S01]  /*15a0*/  @!PT LDS RZ, [RZ] ;  /* 0x00000000fffff984 */ /* 0x000fe20000000800 */
[----:B------:R2:W-:Y:S04]  /*15b0*/  LDGSTS.E.BYPASS.LTC128B.128 [R0+0x7900], [R6.64], !P3 ;  /* 0x0790000006007fae */ /* 0x0005e8000d901d4c */
.L_x_454:
[----:B------:R-:W-:Y:S05]  /*15c0*/  BSYNC B0 ;  /* 0x0000000000007941 */ /* 0x000fea0003800000 */
.L_x_453:
[----:B--2---:R-:W-:Y:S01]  /*15d0*/  IADD3 R0, R9, 0x40, RZ ;  /* 0x0000004009007810 */ /* 0x004fe20007ffe0ff */
        /* <DEDUP_REMOVED lines=10> */
.L_x_456:
[----:B------:R-:W-:Y:S05]  /*1680*/  BSYNC B0 ;  /* 0x0000000000007941 */ /* 0x000fea0003800000 */
.L_x_455:
        /* <DEDUP_REMOVED lines=11> */
.L_x_458:
[----:B------:R-:W-:Y:S05]  /*1740*/  BSYNC B0 ;  /* 0x0000000000007941 */ /* 0x000fea0003800000 */
.L_x_457:
        /* <DEDUP_REMOVED lines=11> */
.L_x_460:
[----:B------:R-:W-:Y:S05]  /*1800*/  BSYNC B0 ;  /* 0x0000000000007941 */ /* 0x000fea0003800000 */
.L_x_459:
[----:B-1--4-:R-:W1:Y:S01]  /*1810*/  SHFL.IDX PT, R6, R11, 0x7, 0x181f ;  /* 0x00f81f000b067f89 */ /* 0x012e6200000e0000 */
[----:B------:R-:W-:Y:S01]  /*1820*/  IADD3 R0, R9, 0x70, RZ ;  /* 0x0000007009007810 */ /* 0x000fe20007ffe0ff */
[----:B------:R-:W-:Y:S01]  /*1830*/  IMAD.SHL.U32 R231, R5, 0x2, RZ ;  /* 0x0000000205e77824 */ /* 0x000fe200078e00ff */
[C---:B------:R-:W-:Y:S01]  /*1840*/  IADD3 R205, R229.reuse, -0x1, RZ ;  /* 0xffffffffe5cd7810 */ /* 0x040fe20007ffe0ff */
[----:B------:R-:W4:Y:S01]  /*1850*/  SHFL.IDX PT, R3, R10, 0x7, 0x181f ;  /* 0x00f81f000a037f89 */ /* 0x000f2200000e0000 */
[----:B------:R-:W-:Y:S01]  /*1860*/  ISETP.GE.AND P0, PT, R0, UR4, PT ;  /* 0x0000000400007c0c */ /* 0x000fe2000bf06270 */
[----:B------:R-:W-:Y:S01]  /*1870*/  IMAD.MOV.U32 R0, RZ, RZ, 0x60 ;  /* 0x00000060ff007424 */ /* 0x000fe200078e00ff */
[----:B------:R-:W-:Y:S01]  /*1880*/  ISETP.GE.AND P6, PT, R16, c[0x0][0x1d4], PT ;  /* 0x0000750010007a0c */ /* 0x000fe20003fc6270 */
[----:B------:R-:W-:Y:S01]  /*1890*/  IMAD.MOV.U32 R232, RZ, RZ, R26 ;  /* 0x000000ffffe87224 */ /* 0x000fe200078e001a */
[----:B------:R-:W-:Y:S01]  /*18a0*/  SHF.R.S32.HI R26, RZ, 0x1f, R205 ;  /* 0x0000001fff1a7819 */ /* 0x000fe200000114cd */
[----:B------:R-:W-:Y:S01]  /*18b0*/  IMAD R24, R229, -0x60, R0 ;  /* 0xffffffa0e5187824 */ /* 0x000fe200078e0200 */
[----:B------:R-:W-:Y:S01]  /*18c0*/  LEA.HI R207, R209, R210, RZ, 0x5 ;  /* 0x000000d2d1cf7211 */ /* 0x000fe200078f28ff */
[C---:B------:R-:W-:Y:S01]  /*18d0*/  IMAD R8, R0.reuse, c[0x0][0x1e4], RZ ;  /* 0x0000790000087a24 */ /* 0x040fe200078e02ff */
[----:B------:R-:W-:Y:S01]  /*18e0*/  ULDC.64 UR4, c[0x0][0x208] ;  /* 0x0000820000047ab9 */ /* 0x000fe20000000a00 */
[----:B------:R-:W-:Y:S01]  /*18f0*/  IMAD.WIDE.U32 R214, R0, c[0x0][0x1e0], RZ ;  /* 0x0000780000d67a25 */ /* 0x000fe200078e00ff */
[----:B------:R-:W-:Y:S01]  /*1900*/  IADD3 R19, R24, c[0x0][0x1d0], -R18 ;  /* 0x0000740018137a10 */ /* 0x000fe20007ffe812 */
[----:B------:R-:W-:Y:S01]  /*1910*/  USHF.L.U32 UR9, UR4, 0x5, URZ ;  /* 0x0000000504097899 */ /* 0x000fe2000800063f */
[----:B------:R-:W-:Y:S01]  /*1920*/  SHF.R.S32.HI R206, RZ, 0x5, R207 ;  /* 0x00000005ffce7819 */ /* 0x000fe200000114cf */
[----:B------:R-:W-:Y:S01]  /*1930*/  IMAD.IADD R208, R215, 0x1, R8 ;  /* 0x00000001d7d07824 */ /* 0x000fe200078e0208 */
[----:B------:R-:W-:Y:S01]  /*1940*/  ISETP.GE.AND P4, PT, R19, 0x11, PT ;  /* 0x000000111300780c */ /* 0x000fe20003f86270 */
[----:B------:R-:W-:Y:S01]  /*1950*/  IMAD.MOV.U32 R233, RZ, RZ, R27 ;  /* 0x000000ffffe97224 */ /* 0x000fe200078e001b */
[----:B------:R-:W-:Y:S01]  /*1960*/  UMOV UR8, 0x5 ;  /* 0x0000000500087882 */ /* 0x000fe20000000000 */
[----:B------:R-:W-:Y:S01]  /*1970*/  IMAD R0, R208, R205, RZ ;  /* 0x000000cdd0007224 */ /* 0x000fe200078e02ff */
[----:B------:R-:W-:Y:S01]  /*1980*/  USHF.L.U64.HI UR8, UR4, UR8, UR5 ;  /* 0x0000000804087299 */ /* 0x000fe20008010205 */
[----:B-1----:R-:W-:Y:S01]  /*1990*/  @!P0 LEA R6, P1, R16, R6, 0x1 ;  /* 0x0000000610068211 */ /* 0x002fe200078208ff */
[----:B------:R-:W-:-:S02]  /*19a0*/  IMAD.MOV.U32 R211, RZ, RZ, c[0x0][0x1e0] ;  /* 0x00007800ffd37624 */ /* 0x000fc400078e00ff */
[----:B------:R-:W-:Y:S01]  /*19b0*/  IMAD.MOV.U32 R232, RZ, RZ, R30 ;  /* 0x000000ffffe87224 */ /* 0x000fe200078e001e */
[----:B----4-:R-:W-:Y:S01]  /*19c0*/  @!P0 LEA.HI.X R7, R16, R3, R17, 0x1, P1 ;  /* 0x0000000310078211 */ /* 0x010fe200008f0c11 */
[----:B------:R-:W-:Y:S01]  /*19d0*/  IMAD R0, R26, R214, R0 ;  /* 0x000000d61a007224 */ /* 0x000fe200078e0200 */
[----:B------:R-:W-:Y:S01]  /*19e0*/  SHF.R.S32.HI R17, RZ, 0x4, R20 ;  /* 0x00000004ff117819 */ /* 0x000fe20000011414 */
[----:B------:R-:W-:Y:S01]  /*19f0*/  IMAD.WIDE.U32 R8, R211, 0x20, RZ ;  /* 0x00000020d3087825 */ /* 0x000fe200078e00ff */
[----:B------:R-:W-:Y:S02]  /*1a00*/  STL.64 [R1+0x28], R232 ;  /* 0x000028e801007387 */ /* 0x000fe40000100a00 */
[----:B------:R-:W-:Y:S01]  /*1a10*/  LEA.HI R20, R20, R17, RZ, 0x1 ;  /* 0x0000001114147211 */ /* 0x000fe200078f08ff */
[----:B------:R-:W-:Y:S01]  /*1a20*/  IMAD.MOV.U32 R213, RZ, RZ, c[0x0][0x1e4] ;  /* 0x00007900ffd57624 */ /* 0x000fe200078e00ff */
[----:B------:R-:W-:Y:S01]  /*1a30*/  @!PT LDS RZ, [RZ] ;  /* 0x00000000fffff984 */ /* 0x000fe20000000800 */
[----:B------:R1:W-:Y:S01]  /*1a40*/  @!P0 LDGSTS.E.BYPASS.LTC128B.128 [R231+0x9900], [R6.64], !P3 ;  /* 0x0990000006e78fae */ /* 0x0003e2000d901d4c */
[C---:B------:R-:W-:Y:S01]  /*1a50*/  ISETP.GE.AND P3, PT, R19.reuse, 0x21, PT ;  /* 0x000000211300780c */ /* 0x040fe20003f66270 */
[----:B------:R-:W-:Y:S01]  /*1a60*/  IMAD.MOV.U32 R72, RZ, RZ, R28 ;  /* 0x000000ffff487224 */ /* 0x000fe200078e001c */
[----:B------:R-:W-:Y:S01]  /*1a70*/  ISETP.GE.AND P0, PT, R19, 0x1, PT ;  /* 0x000000011300780c */ /* 0x000fe20003f06270 */
[----:B------:R-:W0:Y:S01]  /*1a80*/  LDGDEPBAR ;  /* 0x00000000000079af */ /* 0x000e220000000000 */
[----:B--23--:R-:W-:-:S02]  /*1a90*/  IMAD.SHL.U32 R11, R213, 0x20, RZ ;  /* 0x00000020d50b7824 */ /* 0x00cfc400078e00ff */
[----:B------:R-:W-:Y:S02]  /*1aa0*/  IMAD.MOV.U32 R73, RZ, RZ, R29 ;  /* 0x000000ffff497224 */ /* 0x000fe400078e001d */
[----:B------:R-:W-:-:S05]  /*1ab0*/  IMAD.MOV.U32 R72, RZ, RZ, R74 ;  /* 0x000000ffff487224 */ /* 0x000fca00078e004a */
[----:B------:R-:W-:Y:S01]  /*1ac0*/  STL.64 [R1+0x40], R72 ;  /* 0x0000404801007387 */ /* 0x000fe20000100a00 */
[----:B-1----:R-:W-:-:S04]  /*1ad0*/  IMAD.WIDE.U32 R6, R205, R214, R232 ;  /* 0x000000d6cd067225 */ /* 0x002fc800078e00e8 */
[----:B------:R-:W-:Y:S01]  /*1ae0*/  IMAD.IADD R7, R7, 0x1, R0 ;  /* 0x0000000107077824 */ /* 0x000fe200078e0200 */
[----:B------:R-:W-:Y:S01]  /*1af0*/  BAR.SYNC.DEFER_BLOCKING 0x0 ;  /* 0x0000000000007b1d */ /* 0x000fe20000010000 */
[C---:B------:R-:W-:Y:S02]  /*1b00*/  @P3 IADD3 R0, P1, R6.reuse, R8, RZ ;  /* 0x0000000806003210 */ /* 0x040fe40007f3e0ff */
[----:B------:R-:W-:Y:S02]  /*1b10*/  @P0 LEA R8, P5, R6, c[0x0][0x1c8], 0x1 ;  /* 0x0000720006080a11 */ /* 0x000fe400078a08ff */
[----:B------:R-:W-:-:S04]  /*1b20*/  @P4 LEA R3, P2, R211, R6, 0x4 ;  /* 0x00000006d3034211 */ /* 0x000fc800078420ff */
[----:B------:R-:W-:-:S07]  /*1b30*/  @P4 LEA.HI.X R10, R211, R7, R213, 0x4, P2 ;  /* 0x00000007d30a4211 */ /* 0x000fce00010f24d5 */
[----:B------:R-:W-:Y:S02]  /*1b40*/  P2R R5, PR, RZ, 0x20 ;  /* 0x00000020ff057803 */ /* 0x000fe40000000000 */
[----:B------:R-:W-:Y:S02]  /*1b50*/  @P4 LEA R12, P5, R3, c[0x0][0x1c8], 0x1 ;  /* 0x00007200030c4a11 */ /* 0x000fe400078a08ff */
[----:B------:R-:W-:Y:S02]  /*1b60*/  ISETP.NE.AND P2, PT, R5, RZ, PT ;  /* 0x000000ff0500720c */ /* 0x000fe40003f45270 */
[----:B------:R-:W-:Y:S02]  /*1b70*/  @P3 IADD3.X R5, R7, R9, R11, P1, !PT ;  /* 0x0000000907053210 */ /* 0x000fe40000ffe40b */
[----:B------:R-:W-:Y:S02]  /*1b80*/  ISETP.GE.AND P1, PT, R19, 0x41, PT ;  /* 0x000000411300780c */ /* 0x000fe40003f26270 */
[----:B------:R-:W-:-:S02]  /*1b90*/  @P0 LEA.HI.X R9, R6, c[0x0][0x1cc], R7, 0x1, P2 ;  /* 0x0000730006090a11 */ /* 0x000fc400010f0c07 */
[----:B------:R-:W-:Y:S02]  /*1ba0*/  ISETP.GE.AND P2, PT, R19, 0x31, PT ;  /* 0x000000311300780c */ /* 0x000fe40003f46270 */
[----:B------:R-:W-:Y:S01]  /*1bb0*/  @P4 LEA.HI.X R13, R3, c[0x0][0x1cc], R10, 0x1, P5 ;  /* 0x00007300030d4a11 */ /* 0x000fe200028f0c0a */
[----:B------:R-:W-:Y:S01]  /*1bc0*/  @!PT LDS RZ, [RZ] ;  /* 0x00000000fffff984 */ /* 0x000fe20000000800 */
[----:B------:R-:W-:Y:S01]  /*1bd0*/  @!PT LDS RZ, [RZ] ;  /* 0x00000000fffff984 */ /* 0x000fe20000000800 */
[----:B------:R-:W-:Y:S01]  /*1be0*/  @!PT LDS RZ, [RZ] ;  /* 0x00000000fffff984 */ /* 0x000fe20000000800 */
[----:B------:R1:W-:Y:S01]  /*1bf0*/  @P0 LDGSTS.E.BYPASS.LTC128B.128 [R231+0x3100], [R8.64], !P6 ;  /* 0x0310000008e70fae */ /* 0x0003e2000f101d4c */
[C---:B------:R-:W-:Y:S02]  /*1c00*/  @P3 LEA R14, P5, R0.reuse, c[0x0][0x1c8], 0x1 ;  /* 0x00007200000e3a11 */ /* 0x040fe400078a08ff */
[----:B------:R-:W-:Y:S01]  /*1c10*/  ISETP.GE.AND P0, PT, R19, 0x51, PT ;  /* 0x000000511300780c */ /* 0x000fe20003f06270 */
[----:B------:R2:W-:Y:S01]  /*1c20*/  @P4 LDGSTS.E.BYPASS.LTC128B.128 [R231+0x3900], [R12.64], !P6 ;  /* 0x039000000ce74fae */ /* 0x0005e2000f101d4c */
[----:B------:R-:W-:Y:S02]  /*1c30*/  @P3 LEA.HI.X R15, R0, c[0x0][0x1cc], R5, 0x1, P5 ;  /* 0x00007300000f3a11 */ /* 0x000fe400028f0c05 */
[----:B------:R-:W-:-:S03]  /*1c40*/  @P1 LEA R0, P5, R211, R6, 0x6 ;  /* 0x00000006d3001211 */ /* 0x000fc600078a30ff */
[----:B------:R-:W-:Y:S01]  /*1c50*/  @P2 IMAD R3, R213, 0x30, RZ ;  /* 0x00000030d5032824 */ /* 0x000fe200078e02ff */
[----:B------:R3:W-:Y:S01]  /*1c60*/  @P3 LDGSTS.E.BYPASS.LTC128B.128 [R231+0x4100], [R14.64], !P6 ;  /* 0x041000000ee73fae */ /* 0x0007e2000f101d4c */
[----:B------:R-:W-:-:S04]  /*1c70*/  @P2 IMAD.WIDE.U32 R10, R211, 0x30, R6 ;  /* 0x00000030d30a2825 */ /* 0x000fc800078e0006 */
[----:B------:R-:W-:Y:S02]  /*1c80*/  @P2 IMAD.IADD R3, R11, 0x1, R3 ;  /* 0x000000010b032824 */ /* 0x000fe400078e0203 */
[----:B------:R-:W-:Y:S02]  /*1c90*/  @P0 IMAD R11, R213, 0x50, RZ ;  /* 0x00000050d50b0824 */ /* 0x000fe400078e02ff */
[----:B------:R-:W-:Y:S01]  /*1ca0*/  P2R R5, PR, RZ, 0x20 ;  /* 0x00000020ff057803 */ /* 0x000fe20000000000 */
[----:B-1----:R-:W-:Y:S02]  /*1cb0*/  @P0 IMAD.MOV.U32 R8, RZ, RZ, R6 ;  /* 0x000000ffff080224 */ /* 0x002fe400078e0006 */
[----:B------:R-:W-:Y:S01]  /*1cc0*/  @P0 IMAD.MOV.U32 R9, RZ, RZ, R7 ;  /* 0x000000ffff090224 */ /* 0x000fe200078e0007 */
[----:B--2---:R-:W-:-:S03]  /*1cd0*/  @P2 LEA R12, P4, R10, c[0x0][0x1c8], 0x1 ;  /* 0x000072000a0c2a11 */ /* 0x004fc600078808ff */
[----:B------:R-:W-:Y:S01]  /*1ce0*/  @P0 IMAD.WIDE.U32 R8, R211, 0x50, R8 ;  /* 0x00000050d3080825 */ /* 0x000fe200078e0008 */
[----:B------:R-:W-:Y:S02]  /*1cf0*/  @P2 LEA.HI.X R13, R10, c[0x0][0x1cc], R3, 0x1, P4 ;  /* 0x000073000a0d2a11 */ /* 0x000fe400020f0c03 */
[----:B------:R-:W-:Y:S01]  /*1d00*/  ISETP.NE.AND P4, PT, R5, RZ, PT ;  /* 0x000000ff0500720c */ /* 0x000fe20003f85270 */
[----:B------:R-:W-:Y:S01]  /*1d10*/  @P0 IMAD.IADD R3, R9, 0x1, R11 ;  /* 0x0000000109030824 */ /* 0x000fe200078e020b */
[----:B------:R-:W-:Y:S01]  /*1d20*/  @P1 LEA R10, P5, R0, c[0x0][0x1c8], 0x1 ;  /* 0x00007200000a1a11 */ /* 0x000fe200078a08ff */
[----:B------:R3:W-:Y:S01]  /*1d30*/  @P2 LDGSTS.E.BYPASS.LTC128B.128 [R231+0x4900], [R12.64], !P6 ;  /* 0x049000000ce72fae */ /* 0x0007e2000f101d4c */
[----:B------:R-:W-:Y:S02]  /*1d40*/  @P1 LEA.HI.X R7, R211, R7, R213, 0x6, P4 ;  /* 0x00000007d3071211 */ /* 0x000fe400020f34d5 */
[----:B------:R-:W-:Y:S02]  /*1d50*/  @P0 LEA R6, P4, R8, c[0x0][0x1c8], 0x1 ;  /* 0x0000720008060a11 */ /* 0x000fe400078808ff */
[----:B------:R-:W-:Y:S01]  /*1d60*/  @P1 LEA.HI.X R11, R0, c[0x0][0x1cc], R7, 0x1, P5 ;  /* 0x00007300000b1a11 */ /* 0x000fe200028f0c07 */
[----:B------:R-:W-:Y:S01]  /*1d70*/  IMAD.SHL.U32 R0, R25, 0x40, RZ ;  /* 0x0000004019007824 */ /* 0x000fe200078e00ff */
[----:B------:R-:W-:Y:S01]  /*1d80*/  @P0 LEA.HI.X R7, R8, c[0x0][0x1cc], R3, 0x1, P4 ;  /* 0x0000730008070a11 */ /* 0x000fe200020f0c03 */
[----:B------:R-:W-:Y:S01]  /*1d90*/  IMAD.SHL.U32 R3, R21, 0x40, RZ ;  /* 0x0000004015037824 */ /* 0x000fe200078e00ff */
[----:B------:R-:W-:Y:S01]  /*1da0*/  LOP3.LUT R5, R20, 0xfffffffe, RZ, 0xc0, !PT ;  /* 0xfffffffe14057812 */ /* 0x000fe200078ec0ff */
[----:B------:R1:W-:Y:S01]  /*1db0*/  @P1 LDGSTS.E.BYPASS.LTC128B.128 [R231+0x5100], [R10.64], !P6 ;  /* 0x051000000ae71fae */ /* 0x0003e2000f101d4c */
[----:B------:R-:W-:-:S02]  /*1dc0*/  LOP3.LUT R0, R0, 0x1c0, RZ, 0xc0, !PT ;  /* 0x000001c000007812 */ /* 0x000fc400078ec0ff */
[----:B------:R-:W-:Y:S01]  /*1dd0*/  LOP3.LUT R3, R3, 0x1c0, RZ, 0xc0, !PT ;  /* 0x000001c003037812 */ /* 0x000fe200078ec0ff */
[----:B------:R2:W-:Y:S01]  /*1de0*/  @P0 LDGSTS.E.BYPASS.LTC128B.128 [R231+0x5900], [R6.64], !P6 ;  /* 0x0590000006e70fae */ /* 0x0005e2000f101d4c */
[----:B------:R-:W-:Y:S01]  /*1df0*/  IMAD.IADD R9, R17, 0x1, -R5 ;  /* 0x0000000111097824 */ /* 0x000fe200078e0a05 */
[----:B------:R-:W-:Y:S01]  /*1e00*/  LOP3.LUT P0, RZ, R25, 0x2, RZ, 0xc0, !PT ;  /* 0x0000000219ff7812 */ /* 0x000fe2000780c0ff */
[----:B------:R-:W-:Y:S01]  /*1e10*/  IMAD.SHL.U32 R5, R22, 0x40, RZ ;  /* 0x0000004016057824 */ /* 0x000fe200078e00ff */
[----:B------:R-:W0:Y:S01]  /*1e20*/  LDGDEPBAR ;  /* 0x00000000000079af */ /* 0x000e220000000000 */
[----:B------:R-:W-:-:S03]  /*1e30*/  ISETP.GE.AND P1, PT, R16, c[0x0][0x1d4], PT ;  /* 0x0000750010007a0c */ /* 0x000fc60003f26270 */
[----:B------:R-:W-:Y:S02]  /*1e40*/  LOP3.LUT R204, R5, 0xfffffe00, RZ, 0xc0, !PT ;  /* 0xfffffe0005cc7812 */ /* 0x000fe400078ec0ff */
[C---:B------:R-:W-:Y:S02]  /*1e50*/  ISETP.LT.OR P3, PT, R19.reuse, 0x1, P1 ;  /* 0x000000011300780c */ /* 0x040fe40000f61670 */
[C---:B------:R-:W-:Y:S02]  /*1e60*/  ISETP.LT.OR P5, PT, R19.reuse, 0x11, P1 ;  /* 0x000000111300780c */ /* 0x040fe40000fa1670 */
[----:B------:R-:W-:Y:S01]  /*1e70*/  ISETP.LT.OR P4, PT, R19, 0x21, P1 ;  /* 0x000000211300780c */ /* 0x000fe20000f81670 */
[----:B--2---:R-:W-:Y:S01]  /*1e80*/  IMAD.SHL.U32 R7, R18, 0x8, RZ ;  /* 0x0000000812077824 */ /* 0x004fe200078e00ff */
[----:B------:R-:W-:-:S04]  /*1e90*/  DEPBAR.LE SB0, 0x1 ;  /* 0x000080400000791a */ /* 0x000fc80000000000 */
[----:B------:R-:W-:-:S04]  /*1ea0*/  DEPBAR.LE SB0, 0x0 ;  /* 0x000080000000791a */ /* 0x000fc80000000000 */
[----:B------:R-:W-:Y:S01]  /*1eb0*/  IMAD.SHL.U32 R6, R9, 0x8, RZ ;  /* 0x0000000809067824 */ /* 0x000fe200078e00ff */
[----:B------:R-:W-:Y:S02]  /*1ec0*/  LOP3.LUT R7, R0, 0x8, R7, 0xf8, !PT ;  /* 0x0000000800077812 */ /* 0x000fe400078ef807 */
[----:B------:R-:W-:Y:S02]  /*1ed0*/  SHF.R.U32.HI R0, RZ, 0x3, R0 ;  /* 0x00000003ff007819 */ /* 0x000fe40000011600 */
[----:B------:R-:W-:Y:S02]  /*1ee0*/  LOP3.LUT R5, R3, 0x8, R6, 0xf8, !PT ;  /* 0x0000000803057812 */ /* 0x000fe400078ef806 */
[----:B------:R-:W-:Y:S02]  /*1ef0*/  SHF.R.U32.HI R3, RZ, 0x3, R3 ;  /* 0x00000003ff037819 */ /* 0x000fe40000011603 */
[----:B------:R-:W-:Y:S01]  /*1f00*/  LOP3.LUT R0, R7, R0, RZ, 0x3c, !PT ;  /* 0x0000000007007212 */ /* 0x000fe200078e3cff */
[----:B------:R-:W-:Y:S01]  /*1f10*/  IMAD.WIDE.U32 R6, R205, c[0x0][0x208], RZ ;  /* 0x00008200cd067a25 */ /* 0x000fe200078e00ff */
[----:B------:R-:W-:-:S03]  /*1f20*/  LOP3.LUT R27, R5, R3, RZ, 0x3c, !PT ;  /* 0x00000003051b7212 */ /* 0x000fc600078e3cff */
[----:B------:R-:W-:Y:S02]  /*1f30*/  IMAD R3, R206, 0x400, R204 ;  /* 0x00000400ce037824 */ /* 0x000fe400078e02cc */
[----:B------:R-:W-:Y:S02]  /*1f40*/  IMAD R0, R9, 0x200, R0 ;  /* 0x0000020009007824 */ /* 0x000fe400078e0200 */
[----:B------:R-:W-:Y:S02]  /*1f50*/  IMAD.IADD R3, R27, 0x1, R3 ;  /* 0x000000011b037824 */ /* 0x000fe400078e0203 */
        /* <DEDUP_REMOVED lines=13> */
[----:B------:R-:W-:Y:S01]  /*2030*/  IADD3 R226, R223, 0x1800, RZ ;  /* 0x00001800dfe27810 */ /* 0x000fe20007ffe0ff */
[----:B------:R-:W-:Y:S01]  /*2040*/  IMAD.IADD R0, R7, 0x1, R0 ;  /* 0x0000000107007824 */ /* 0x000fe200078e0200 */
[C---:B------:R-:W-:Y:S02]  /*2050*/  IADD3 R225, R223.reuse, 0x2000, RZ ;  /* 0x00002000dfe17810 */ /* 0x040fe40007ffe0ff */
[----:B------:R-:W-:Y:S01]  /*2060*/  IADD3 R224, R223, 0x2800, RZ ;  /* 0x00002800dfe07810 */ /* 0x000fe20007ffe0ff */
[----:B------:R-:W-:Y:S01]  /*2070*/  IMAD R0, R0, 0x60, RZ ;  /* 0x0000006000007824 */ /* 0x000fe200078e02ff */
[----:B------:R-:W-:Y:S04]  /*2080*/  LDSM.16.M88.4 R28, [R212+0x3100] ;  /* 0x00310000d41c783b */ /* 0x000fe80000000200 */
[----:B---3--:R-:W2:Y:S04]  /*2090*/  LDSM.16.M88.4 R12, [R219+0x6100] ;  /* 0x00610000db0c783b */ /* 0x008ea80000000200 */
[----:B-1----:R-:W1:Y:S04]  /*20a0*/  LDSM.16.M88.4 R8, [R219+0x8100] ;  /* 0x00810000db08783b */ /* 0x002e680000000200 */
[----:B------:R-:W3:Y:S04]  /*20b0*/  LDSM.16.M88.4 R20, [R212+0x3900] ;  /* 0x00390000d414783b */ /* 0x000ee80000000200 */
[----:B------:R-:W4:Y:S04]  /*20c0*/  LDSM.16.M88.4 R32, [R212+0x4100] ;  /* 0x00410000d420783b */ /* 0x000f280000000200 */
[----:B------:R-:W5:Y:S04]  /*20d0*/  LDSM.16.M88.4 R36, [R212+0x4900] ;  /* 0x00490000d424783b */ /* 0x000f680000000200 */
[----:B------:R-:W3:Y:S04]  /*20e0*/  LDSM.16.M88.4 R40, [R212+0x5100] ;  /* 0x00510000d428783b */ /* 0x000ee80000000200 */
[----:B------:R-:W-:Y:S04]  /*20f0*/  LDSM.16.M88.4 R68, [R223] ;  /* 0x00000000df44783b */ /* 0x000fe80000000200 */
[----:B------:R-:W-:Y:S04]  /*2100*/  LDSM.16.M88.4 R48, [R223+0x800] ;  /* 0x00080000df30783b */ /* 0x000fe80000000200 */
[----:B------:R-:W-:Y:S01]  /*2110*/  LDSM.16.M88.4 R44, [R223+0x1000] ;  /* 0x00100000df2c783b */ /* 0x000fe20000000200 */
[-C--:B--2---:R-:W-:Y:S08]  /*2120*/  HMMA.16816.F32 R176, R12, R28.reuse, RZ ;  /* 0x0000001c0cb0723c */ /* 0x084ff000000018ff */
[C---:B-1----:R-:W-:Y:S08]  /*2130*/  HMMA.16816.F32 R52, R8.reuse, R28, RZ ;  /* 0x0000001c0834723c */ /* 0x042ff000000018ff */
[-C--:B------:R-:W-:Y:S08]  /*2140*/  HMMA.16816.F32 R92, R8, R30.reuse, RZ ;  /* 0x0000001e085c723c */ /* 0x080ff000000018ff */
[C---:B------:R-:W-:Y:S01]  /*2150*/  HMMA.16816.F32 R156, R12.reuse, R30, RZ ;  /* 0x0000001e0c9c723c */ /* 0x040fe200000018ff */
[----:B------:R-:W1:Y:S07]  /*2160*/  LDSM.16.M88.4 R28, [R212+0x5900] ;  /* 0x00590000d41c783b */ /* 0x000e6e0000000200 */
[-C--:B---3--:R-:W-:Y:S08]  /*2170*/  HMMA.16816.F32 R144, R12, R20.reuse, RZ ;  /* 0x000000140c90723c */ /* 0x088ff000000018ff */
[C---:B------:R-:W-:Y:S08]  /*2180*/  HMMA.16816.F32 R56, R8.reuse, R20, RZ ;  /* 0x000000140838723c */ /* 0x040ff000000018ff */
[-C--:B------:R-:W-:Y:S08]  /*2190*/  HMMA.16816.F32 R100, R8, R22.reuse, RZ ;  /* 0x000000160864723c */ /* 0x080ff000000018ff */
[----:B------:R-:W-:Y:S01]  /*21a0*/  HMMA.16816.F32 R152, R12, R22, RZ ;  /* 0x000000160c98723c */ /* 0x000fe200000018ff */
[----:B------:R-:W2:Y:S07]  /*21b0*/  LDSM.16.M88.4 R20, [R222+0x8100] ;  /* 0x00810000de14783b */ /* 0x000eae0000000200 */
[C---:B----4-:R-:W-:Y:S08]  /*21c0*/  HMMA.16816.F32 R76, R8.reuse, R32, RZ ;  /* 0x00000020084c723c */ /* 0x050ff000000018ff */
[C---:B------:R-:W-:Y:S08]  /*21d0*/  HMMA.16816.F32 R96, R8.reuse, R34, RZ ;  /* 0x000000220860723c */ /* 0x040ff000000018ff */
[C---:B-----5:R-:W-:Y:S08]  /*21e0*/  HMMA.16816.F32 R60, R8.reuse, R36, RZ ;  /* 0x00000024083c723c */ /* 0x060ff000000018ff */
[C---:B------:R-:W-:Y:S08]  /*21f0*/  HMMA.16816.F32 R128, R8.reuse, R38, RZ ;  /* 0x000000260880723c */ /* 0x040ff000000018ff */
[C---:B------:R-:W-:Y:S08]  /*2200*/  HMMA.16816.F32 R64, R8.reuse, R40, RZ ;  /* 0x000000280840723c */ /* 0x040ff000000018ff */
[C---:B------:R-:W-:Y:S08]  /*2210*/  HMMA.16816.F32 R116, R8.reuse, R42, RZ ;  /* 0x0000002a0874723c */ /* 0x040ff000000018ff */
[C---:B-1----:R-:W-:Y:S08]  /*2220*/  HMMA.16816.F32 R80, R8.reuse, R28, RZ ;  /* 0x0000001c0850723c */ /* 0x042ff000000018ff */
[----:B------:R-:W-:Y:S07]  /*2230*/  HMMA.16816.F32 R112, R8, R30, RZ ;  /* 0x0000001e0870723c */ /* 0x000fee00000018ff */
[----:B------:R-:W-:Y:S01]  /*2240*/  IMAD.WIDE.U32 R8, R6, 0x60, R72 ;  /* 0x0000006006087825 */ /* 0x000fe200078e0048 */
[----:B------:R-:W-:Y:S03]  /*2250*/  HMMA.16816.F32 R140, R12, R32, RZ ;  /* 0x000000200c8c723c */ /* 0x000fe600000018ff */
[----:B------:R-:W-:-:S05]  /*2260*/  IMAD.IADD R0, R9, 0x1, R0 ;  /* 0x0000000109007824 */ /* 0x000fca00078e0200 */
[C---:B------:R-:W-:Y:S01]  /*2270*/  HMMA.16816.F32 R148, R12.reuse, R34, RZ ;  /* 0x000000220c94723c */ /* 0x040fe200000018ff */
[----:B------:R-:W1:Y:S07]  /*2280*/  LDSM.16.M88.4 R32, [R223+0x2800] ;  /* 0x00280000df20783b */ /* 0x000e6e0000000200 */
[C---:B------:R-:W-:Y:S08]  /*2290*/  HMMA.16816.F32 R132, R12.reuse, R36, RZ ;  /* 0x000000240c84723c */ /* 0x040ff000000018ff */
[C---:B------:R-:W-:Y:S01]  /*22a0*/  HMMA.16816.F32 R160, R12.reuse, R38, RZ ;  /* 0x000000260ca0723c */ /* 0x040fe200000018ff */
[----:B------:R-:W-:Y:S07]  /*22b0*/  LDSM.16.M88.4 R36, [R223+0x2000] ;  /* 0x00200000df24783b */ /* 0x000fee0000000200 */
[C---:B------:R-:W-:Y:S08]  /*22c0*/  HMMA.16816.F32 R124, R12.reuse, R40, RZ ;  /* 0x000000280c7c723c */ /* 0x040ff000000018ff */
[C---:B------:R-:W-:Y:S01]  /*22d0*/  HMMA.16816.F32 R172, R12.reuse, R42, RZ ;  /* 0x0000002a0cac723c */ /* 0x040fe200000018ff */
[----:B------:R-:W3:Y:S07]  /*22e0*/  LDSM.16.M88.4 R40, [R223+0x1800] ;  /* 0x00180000df28783b */ /* 0x000eee0000000200 */
[C---:B------:R-:W-:Y:S08]  /*22f0*/  HMMA.16816.F32 R120, R12.reuse, R28, RZ ;  /* 0x0000001c0c78723c */ /* 0x040ff000000018ff */
[----:B------:R-:W-:Y:S07]  /*2300*/  HMMA.16816.F32 R108, R12, R30, RZ ;  /* 0x0000001e0c6c723c */ /* 0x000fee00000018ff */
[----:B------:R-:W-:Y:S01]  /*2310*/  LEA R12, P0, R8, c[0x0][0x1f8], 0x1 ;  /* 0x00007e00080c7a11 */ /* 0x000fe200078008ff */
[----:B--2---:R-:W-:Y:S03]  /*2320*/  HMMA.16816.F32 R104, R20, R68, R52 ;  /* 0x000000441468723c */ /* 0x004fe60000001834 */
[----:B------:R-:W-:-:S02]  /*2330*/  IADD3 R6, P2, R12, UR9, RZ ;  /* 0x000000090c067c10 */ /* 0x000fc4000ff5e0ff */
[----:B------:R-:W-:Y:S01]  /*2340*/  LEA.HI.X R13, R8, c[0x0][0x1fc], R0, 0x1, P0 ;  /* 0x00007f00080d7a11 */ /* 0x000fe200000f0c00 */
[----:B------:R-:W-:Y:S01]  /*2350*/  IMAD.MOV.U32 R0, RZ, RZ, 0x40 ;  /* 0x00000040ff007424 */ /* 0x000fe200078e00ff */
[----:B------:R-:W-:Y:S01]  /*2360*/  IADD3 R16, P0, R6, UR9, RZ ;  /* 0x0000000906107c10 */ /* 0x000fe2000ff1e0ff */
[----:B------:R-:W2:Y:S01]  /*2370*/  LDSM.16.M88.4 R8, [R222+0x6100] ;  /* 0x00610000de08783b */ /* 0x000ea20000000200 */
[----:B------:R-:W-:Y:S01]  /*2380*/  IADD3.X R7, R13, UR8, RZ, P2, !PT ;  /* 0x000000080d077c10 */ /* 0x000fe200097fe4ff */
[C---:B------:R-:W-:Y:S01]  /*2390*/  HMMA.16816.F32 R88, R20.reuse, R48, R56 ;  /* 0x000000301458723c */ /* 0x040fe20000001838 */
[----:B------:R-:W-:Y:S01]  /*23a0*/  ISETP.LT.OR P2, PT, R19, 0x41, P1 ;  /* 0x000000411300780c */ /* 0x000fe20000f41670 */
[----:B------:R-:W-:Y:S01]  /*23b0*/  @!PT LDS RZ, [RZ] ;  /* 0x00000000fffff984 */ /* 0x000fe20000000800 */
[----:B------:R-:W-:Y:S01]  /*23c0*/  @!PT LDS RZ, [RZ] ;  /* 0x00000000fffff984 */ /* 0x000fe20000000800 */
[----:B------:R-:W-:Y:S01]  /*23d0*/  @!PT LDS RZ, [RZ] ;  /* 0x00000000fffff984 */ /* 0x000fe20000000800 */
[----:B------:R4:W-:Y:S01]  /*23e0*/  LDGSTS.E.BYPASS.LTC128B.128 [R231+0x100], [R12.64], !P3 ;  /* 0x001000000ce77fae */ /* 0x0009e2000d901d4c */
[----:B------:R-:W-:Y:S02]  /*23f0*/  IADD3.X R17, R7, UR8, RZ, P0, !PT ;  /* 0x0000000807117c10 */ /* 0x000fe400087fe4ff */
[----:B------:R-:W-:Y:S01]  /*2400*/  IADD3 R14, P0, R16, UR9, RZ ;  /* 0x00000009100e7c10 */ /* 0x000fe2000ff1e0ff */
[----:B------:R5:W-:Y:S01]  /*2410*/  LDGSTS.E.BYPASS.LTC128B.128 [R231+0x900], [R6.64], !P5 ;  /* 0x0090000006e77fae */ /* 0x000be2000e901d4c */
[----:B------:R-:W-:Y:S01]  /*2420*/  ISETP.LT.OR P3, PT, R19, 0x31, P1 ;  /* 0x000000311300780c */ /* 0x000fe20000f61670 */
[----:B------:R-:W-:Y:S01]  /*2430*/  HMMA.16816.F32 R92, R20, R70, R92 ;  /* 0x00000046145c723c */ /* 0x000fe2000000185c */
[----:B------:R-:W-:Y:S01]  /*2440*/  IADD3.X R15, R17, UR8, RZ, P0, !PT ;  /* 0x00000008110f7c10 */ /* 0x000fe200087fe4ff */
[----:B------:R3:W-:Y:S01]  /*2450*/  LDGSTS.E.BYPASS.LTC128B.128 [R231+0x1100], [R16.64], !P4 ;  /* 0x0110000010e77fae */ /* 0x0007e2000e101d4c */
[----:B------:R-:W-:-:S02]  /*2460*/  ISETP.LT.OR P1, PT, R19, 0x51, P1 ;  /* 0x000000511300780c */ /* 0x000fc40000f21670 */
[----:B------:R-:W-:-:S03]  /*2470*/  LOP3.LUT P5, RZ, R25, 0x4, RZ, 0xc0, !PT ;  /* 0x0000000419ff7812 */ /* 0x000fc600078ac0ff */
[----:B------:R-:W-:Y:S01]  /*2480*/  HMMA.16816.F32 R96, R20, R46, R96 ;  /* 0x0000002e1460723c */ /* 0x000fe20000001860 */
[----:B------:R-:W-:-:S03]  /*2490*/  SEL R0, R0, 0xffffffc0, !P5 ;  /* 0xffffffc000007807 */ /* 0x000fc60006800000 */
[----:B------:R2:W-:Y:S02]  /*24a0*/  LDGSTS.E.BYPASS.LTC128B.128 [R231+0x1900], [R14.64], !P3 ;  /* 0x019000000ee77fae */ /* 0x0005e4000d901d4c */
[----:B------:R-:W-:Y:S02]  /*24b0*/  IMAD.IADD R218, R212, 0x1, R0 ;  /* 0x00000001d4da7824 */ /* 0x000fe400078e0200 */
[----:B-1----:R-:W-:Y:S01]  /*24c0*/  HMMA.16816.F32 R80, R20, R32, R80 ;  /* 0x000000201450723c */ /* 0x002fe20000001850 */
[----:B------:R-:W-:-:S07]  /*24d0*/  IMAD.IADD R217, R0, 0x1, R223 ;  /* 0x0000000100d97824 */ /* 0x000fce00078e02df */
[----:B------:R-:W-:Y:S01]  /*24e0*/  HMMA.16816.F32 R76, R20, R44, R76 ;  /* 0x0000002c144c723c */ /* 0x000fe2000000184c */
[----:B-----5:R-:W-:-:S04]  /*24f0*/  IADD3 R6, P0, R14, UR9, RZ ;  /* 0x000000090e067c10 */ /* 0x020fc8000ff1e0ff */
[----:B------:R-:W-:Y:S02]  /*2500*/  IADD3.X R7, R15, UR8, RZ, P0, !PT ;  /* 0x000000080f077c10 */ /* 0x000fe400087fe4ff */
[----:B----4-:R-:W-:Y:S01]  /*2510*/  IADD3 R12, P0, R6, UR9, RZ ;  /* 0x00000009060c7c10 */ /* 0x010fe2000ff1e0ff */
[----:B---3--:R-:W-:Y:S02]  /*2520*/  HMMA.16816.F32 R16, R20, R40, R60 ;  /* 0x000000281410723c */ /* 0x008fe4000000183c */
[----:B------:R1:W-:Y:S01]  /*2530*/  LDGSTS.E.BYPASS.LTC128B.128 [R231+0x2100], [R6.64], !P2 ;  /* 0x0210000006e77fae */ /* 0x0003e2000d101d4c */
[----:B------:R-:W-:Y:S02]  /*2540*/  IADD3.X R13, R7, UR8, RZ, P0, !PT ;  /* 0x00000008070d7c10 */ /* 0x000fe400087fe4ff */
[----:B------:R-:W-:-:S03]  /*2550*/  ISETP.GT.AND P0, PT, R205, R216, PT ;  /* 0x000000d8cd00720c */ /* 0x000fc60003f04270 */
[----:B------:R3:W-:Y:S01]  /*2560*/  LDGSTS.E.BYPASS.LTC128B.128 [R231+0x2900], [R12.64], !P1 ;  /* 0x029000000ce77fae */ /* 0x0007e2000c901d4c */
[C---:B--2---:R-:W-:Y:S03]  /*2570*/  HMMA.16816.F32 R180, R8.reuse, R48, R144 ;  /* 0x0000003008b4723c */ /* 0x044fe60000001890 */
[----:B------:R-:W-:Y:S04]  /*2580*/  LDSM.16.M88.4 R28, [R220+0x8100] ;  /* 0x00810000dc1c783b */ /* 0x000fe80000000200 */
[----:B------:R-:W2:Y:S01]  /*2590*/  LDSM.16.M88.4 R52, [R218+0x4900] ;  /* 0x00490000da34783b */ /* 0x000ea20000000200 */
[C---:B------:R-:W-:Y:S03]  /*25a0*/  HMMA.16816.F32 R176, R8.reuse, R68, R176 ;  /* 0x0000004408b0723c */ /* 0x040fe600000018b0 */
[----:B------:R-:W4:Y:S04]  /*25b0*/  LDSM.16.M88.4 R72, [R218+0x5100] ;  /* 0x00510000da48783b */ /* 0x000f280000000200 */
[----:B------:R-:W-:Y:S01]  /*25c0*/  LDSM.16.M88.4 R56, [R218+0x4100] ;  /* 0x00410000da38783b */ /* 0x000fe20000000200 */
[C---:B------:R-:W-:Y:S03]  /*25d0*/  HMMA.16816.F32 R68, R8.reuse, R70, R156 ;  /* 0x000000460844723c */ /* 0x040fe6000000189c */
[----:B------:R-:W-:Y:S04]  /*25e0*/  LDSM.16.M88.4 R60, [R218+0x3900] ;  /* 0x00390000da3c783b */ /* 0x000fe80000000200 */
[----:B------:R-:W-:Y:S01]  /*25f0*/  LDSM.16.M88.4 R84, [R218+0x5900] ;  /* 0x00590000da54783b */ /* 0x000fe20000000200 */
[----:B------:R-:W-:Y:S03]  /*2600*/  HMMA.16816.F32 R184, R8, R44, R140 ;  /* 0x0000002c08b8723c */ /* 0x000fe6000000188c */
[----:B------:R-:W0:Y:S05]  /*2610*/  LDGDEPBAR ;  /* 0x00000000000079af */ /* 0x000e2a0000000000 */
[----:B---3--:R-:W-:Y:S01]  /*2620*/  HMMA.16816.F32 R12, R20, R36, R64 ;  /* 0x00000024140c723c */ /* 0x008fe20000001840 */
[----:B------:R-:W3:Y:S07]  /*2630*/  LDSM.16.M88.4 R64, [R218+0x3100] ;  /* 0x00310000da40783b */ /* 0x000eee0000000200 */
[----:B------:R-:W-:Y:S01]  /*2640*/  HMMA.16816.F32 R148, R8, R46, R148 ;  /* 0x0000002e0894723c */ /* 0x000fe20000001894 */
[----:B------:R-:W-:Y:S07]  /*2650*/  LDSM.16.M88.4 R44, [R217+0x800] ;  /* 0x00080000d92c783b */ /* 0x000fee0000000200 */
[----:B--2---:R-:W-:Y:S01]  /*2660*/  HMMA.16816.F32 R144, R28, R52, R16 ;  /* 0x000000341c90723c */ /* 0x004fe20000001810 */
[----:B------:R-:W2:Y:S07]  /*2670*/  LDSM.16.M88.4 R16, [R220+0x6100] ;  /* 0x00610000dc10783b */ /* 0x000eae0000000200 */
[----:B------:R-:W-:Y:S08]  /*2680*/  HMMA.16816.F32 R100, R20, R50, R100 ;  /* 0x000000321464723c */ /* 0x000ff00000001864 */
[C---:B------:R-:W-:Y:S08]  /*2690*/  HMMA.16816.F32 R192, R8.reuse, R40, R132 ;  /* 0x0000002808c0723c */ /* 0x040ff00000001884 */
[C---:B------:R-:W-:Y:S01]  /*26a0*/  HMMA.16816.F32 R140, R8.reuse, R50, R152 ;  /* 0x00000032088c723c */ /* 0x040fe20000001898 */
[----:B------:R-:W-:Y:S07]  /*26b0*/  LDSM.16.M88.4 R48, [R217] ;  /* 0x00000000d930783b */ /* 0x000fee0000000200 */
[-C--:B------:R-:W-:Y:S08]  /*26c0*/  HMMA.16816.F32 R160, R8, R42.reuse, R160 ;  /* 0x0000002a08a0723c */ /* 0x080ff000000018a0 */
[C---:B------:R-:W-:Y:S01]  /*26d0*/  HMMA.16816.F32 R128, R20.reuse, R42, R128 ;  /* 0x0000002a1480723c */ /* 0x040fe20000001880 */
[----:B------:R-:W-:Y:S07]  /*26e0*/  LDSM.16.M88.4 R40, [R217+0x1000] ;  /* 0x00100000d928783b */ /* 0x000fee0000000200 */
[C---:B------:R-:W-:Y:S08]  /*26f0*/  HMMA.16816.F32 R188, R20.reuse, R38, R116 ;  /* 0x0000002614bc723c */ /* 0x040ff00000001874 */
[----:B------:R-:W-:Y:S01]  /*2700*/  HMMA.16816.F32 R136, R20, R34, R112 ;  /* 0x000000221488723c */ /* 0x000fe20000001870 */
[----:B------:R-:W-:Y:S07]  /*2710*/  LDSM.16.M88.4 R20, [R217+0x2800] ;  /* 0x00280000d914783b */ /* 0x000fee0000000200 */
[C---:B------:R-:W-:Y:S08]  /*2720*/  HMMA.16816.F32 R196, R8.reuse, R36, R124 ;  /* 0x0000002408c4723c */ /* 0x040ff0000000187c */
[C---:B------:R-:W-:Y:S08]  /*2730*/  HMMA.16816.F32 R200, R8.reuse, R32, R120 ;  /* 0x0000002008c8723c */ /* 0x040ff00000001878 */
[C---:B------:R-:W-:Y:S01]  /*2740*/  HMMA.16816.F32 R172, R8.reuse, R38, R172 ;  /* 0x0000002608ac723c */ /* 0x040fe200000018ac */
[----:B------:R-:W-:Y:S07]  /*2750*/  LDSM.16.M88.4 R36, [R217+0x1800] ;  /* 0x00180000d924783b */ /* 0x000fee0000000200 */
[----:B------:R-:W-:Y:S01]  /*2760*/  HMMA.16816.F32 R168, R8, R34, R108 ;  /* 0x0000002208a8723c */ /* 0x000fe2000000186c */
[----:B------:R-:W-:Y:S04]  /*2770*/  LDSM.16.M88.4 R32, [R217+0x2000] ;  /* 0x00200000d920783b */ /* 0x000fe80000000200 */
[----:B------:R-:W-:Y:S03]  /*2780*/  LDSM.16.M88.4 R8, [R221+0x8100] ;  /* 0x00810000dd08783b */ /* 0x000fe60000000200 */
[----:B----4-:R-:W-:Y:S01]  /*2790*/  HMMA.16816.F32 R132, R28, R72, R12 ;  /* 0x000000481c84723c */ /* 0x010fe2000000180c */
[----:B------:R-:W4:Y:S01]  /*27a0*/  LDSM.16.M88.4 R12, [R221+0x6100] ;  /* 0x00610000dd0c783b */ /* 0x000f220000000200 */
[----:B------:R-:W-:-:S06]  /*27b0*/  DEPBAR.LE SB0, 0x0 ;  /* 0x000080000000791a */ /* 0x000fcc0000000000 */
[C---:B---3--:R-:W-:Y:S08]  /*27c0*/  HMMA.16816.F32 R120, R28.reuse, R66, R92 ;  /* 0x000000421c78723c */ /* 0x048ff0000000185c */
[----:B------:R-:W-:Y:S08]  /*27d0*/  HMMA.16816.F32 R112, R28, R58, R96 ;  /* 0x0000003a1c70723c */ /* 0x000ff00000001860 */
[----:B--2---:R-:W-:Y:S08]  /*27e0*/  HMMA.16816.F32 R92, R16, R66, R68 ;  /* 0x00000042105c723c */ /* 0x004ff00000001844 */
[C---:B------:R-:W-:Y:S08]  /*27f0*/  HMMA.16816.F32 R164, R28.reuse, R64, R104 ;  /* 0x000000401ca4723c */ /* 0x040ff00000001868 */
[C---:B------:R-:W-:Y:S08]  /*2800*/  HMMA.16816.F32 R156, R28.reuse, R60, R88 ;  /* 0x0000003c1c9c723c */ /* 0x040ff00000001858 */
        /* <DEDUP_REMOVED lines=8> */
[C---:B------:R-:W-:Y:S08]  /*2890*/  HMMA.16816.F32 R76, R16.reuse, R56, R184 ;  /* 0x00000038104c723c */ /* 0x040ff000000018b8 */
[-C--:B------:R-:W-:Y:S08]  /*28a0*/  HMMA.16816.F32 R60, R16, R54.reuse, R160 ;  /* 0x00000036103c723c */ /* 0x080ff000000018a0 */
[C---:B------:R-:W-:Y:S08]  /*28b0*/  HMMA.16816.F32 R108, R28.reuse, R54, R128 ;  /* 0x000000361c6c723c */ /* 0x040ff00000001880 */
[C---:B------:R-:W-:Y:S08]  /*28c0*/  HMMA.16816.F32 R104, R28.reuse, R74, R188 ;  /* 0x0000004a1c68723c */ /* 0x040ff000000018bc */
[----:B------:R-:W-:Y:S08]  /*28d0*/  HMMA.16816.F32 R100, R28, R86, R136 ;  /* 0x000000561c64723c */ /* 0x000ff00000001888 */
[C---:B------:R-:W-:Y:S08]  /*28e0*/  HMMA.16816.F32 R56, R16.reuse, R72, R196 ;  /* 0x000000481038723c */ /* 0x040ff000000018c4 */
[C---:B------:R-:W-:Y:S08]  /*28f0*/  HMMA.16816.F32 R52, R16.reuse, R74, R172 ;  /* 0x0000004a1034723c */ /* 0x040ff000000018ac */
[C---:B------:R-:W-:Y:S08]  /*2900*/  HMMA.16816.F32 R28, R16.reuse, R84, R200 ;  /* 0x00000054101c723c */ /* 0x040ff000000018c8 */
[----:B------:R-:W-:Y:S08]  /*2910*/  HMMA.16816.F32 R16, R16, R86, R168 ;  /* 0x000000561010723c */ /* 0x000ff000000018a8 */
[C---:B----4-:R-:W-:Y:S08]  /*2920*/  HMMA.16816.F32 R72, R12.reuse, R42, R68 ;  /* 0x0000002a0c48723c */ /* 0x050ff00000001844 */
[C---:B------:R-:W-:Y:S08]  /*2930*/  HMMA.16816.F32 R68, R12.reuse, R36, R64 ;  /* 0x000000240c44723c */ /* 0x040ff00000001840 */
[C---:B------:R-:W-:Y:S08]  /*2940*/  HMMA.16816.F32 R64, R12.reuse, R38, R60 ;  /* 0x000000260c40723c */ /* 0x040ff0000000183c */
[----:B------:R-:W-:Y:S08]  /*2950*/  HMMA.16816.F32 R60, R12, R32, R56 ;  /* 0x000000200c3c723c */ /* 0x000ff00000001838 */
        /* <DEDUP_REMOVED lines=19> */
[----:B------:R-:W-:Y:S01]  /*2a90*/  HMMA.16816.F32 R48, R12, R22, R16 ;  /* 0x000000160c30723c */ /* 0x000fe20000001810 */
[----:B------:R-:W-:Y:S06]  /*2aa0*/  BAR.SYNC.DEFER_BLOCKING 0x0 ;  /* 0x0000000000007b1d */ /* 0x000fec0000010000 */
[----:B------:R-:W-:Y:S05]  /*2ab0*/  @!P0 BRA `(.L_x_461) ;  /* 0x000001d000008947 */ /* 0x000fea0003800000 */
[----:B-1----:R-:W-:-:S04]  /*2ac0*/  IADD3 R0, R229, -0x2, RZ ;  /* 0xfffffffee5007810 */ /* 0x002fc80007ffe0ff */
[----:B------:R-:W-:Y:S01]  /*2ad0*/  SHF.R.S32.HI R5, RZ, 0x1f, R0 ;  /* 0x0000001fff057819 */ /* 0x000fe20000011400 */
[----:B------:R-:W-:Y:S02]  /*2ae0*/  IMAD R3, R208, R0, RZ ;  /* 0x00000000d0037224 */ /* 0x000fe400078e02ff */
[----:B------:R-:W-:Y:S01]  /*2af0*/  IMAD.WIDE.U32 R6, R0, R214, R232 ;  /* 0x000000d600067225 */ /* 0x000fe200078e00e8 */
[----:B------:R-:W-:-:S03]  /*2b00*/  SHF.L.U64.HI R0, R211, 0x5, R213 ;  /* 0x00000005d3007819 */ /* 0x000fc600000102d5 */
[----:B------:R-:W-:Y:S01]  /*2b10*/  IMAD R3, R5, R214, R3 ;  /* 0x000000d605037224 */ /* 0x000fe200078e0203 */
[----:B------:R-:W-:Y:S01]  /*2b20*/  LEA R14, P0, R6, c[0x0][0x1c8], 0x1 ;  /* 0x00007200060e7a11 */ /* 0x000fe200078008ff */
[----:B------:R-:W-:Y:S02]  /*2b30*/  IMAD.SHL.U32 R5, R211, 0x20, RZ ;  /* 0x00000020d3057824 */ /* 0x000fe400078e00ff */
[----:B------:R-:W-:-:S03]  /*2b40*/  IMAD.IADD R3, R7, 0x1, R3 ;  /* 0x0000000107037824 */ /* 0x000fc600078e0203 */
        /* <DEDUP_REMOVED lines=17> */
[----:B-1----:R-:W-:-:S05]  /*2c60*/  IADD3 R14, P0, R6, R5, RZ ;  /* 0x00000005060e7210 */ /* 0x002fca0007f1e0ff */
[----:B------:R-:W-:-:S05]  /*2c70*/  IMAD.X R15, R7, 0x1, R0, P0 ;  /* 0x00000001070f7824 */ /* 0x000fca00000e0600 */
[----:B------:R2:W-:Y:S03]  /*2c80*/  LDGSTS.E.BYPASS.LTC128B.128 [R231+0x5900], [R14.64], !P6 ;  /* 0x059000000ee77fae */ /* 0x0005e6000f101d4c */
.L_x_461:
[----:B-1----:R-:W-:Y:S01]  /*2c90*/  LOP3.LUT R0, R207, 0xffffffe0, RZ, 0xc0, !PT ;  /* 0xffffffe0cf007812 */ /* 0x002fe200078ec0ff */
[----:B------:R-:W-:Y:S01]  /*2ca0*/  ULDC UR10, c[0x0][0x324] ;  /* 0x0000c900000a7ab9 */ /* 0x000fe20000000800 */
[----:B------:R-:W-:Y:S01]  /*2cb0*/  LEA.HI R3, R209, R210, RZ, 0x2 ;  /* 0x000000d2d1037211 */ /* 0x000fe200078f10ff */
[----:B------:R-:W-:Y:S01]  /*2cc0*/  ULOP3.LUT UR10, URZ, UR10, URZ, 0x33, !UPT ;  /* 0x0000000a3f0a7292 */ /* 0x000fe2000f8e333f */
[----:B--2---:R-:W-:Y:S01]  /*2cd0*/  SHF.R.S32.HI R6, RZ, 0x1f, R206 ;  /* 0x0000001fff067819 */ /* 0x004fe200000114ce */
[----:B------:R-:W-:Y:S01]  /*2ce0*/  IMAD.IADD R0, R210, 0x1, -R0 ;  /* 0x00000001d2007824 */ /* 0x000fe200078e0a00 */
[----:B------:R-:W-:Y:S01]  /*2cf0*/  LOP3.LUT R3, R3, 0xfffffffc, RZ, 0xc0, !PT ;  /* 0xfffffffc03037812 */ /* 0x000fe200078ec0ff */
[----:B------:R-:W0:Y:S01]  /*2d00*/  LDGDEPBAR ;  /* 0x00000000000079af */ /* 0x000e220000000000 */
[----:B------:R-:W-:Y:S02]  /*2d10*/  LEA.HI R6, R6, R206, RZ, 0x2 ;  /* 0x000000ce06067211 */ /* 0x000fe400078f10ff */
[----:B------:R-:W-:Y:S01]  /*2d20*/  SHF.R.S32.HI R7, RZ, 0x1f, R0 ;  /* 0x0000001fff077819 */ /* 0x000fe20000011400 */
[----:B------:R-:W-:Y:S01]  /*2d30*/  IMAD.IADD R5, R210, 0x1, -R3 ;  /* 0x00000001d2057824 */ /* 0x000fe200078e0a03 */
[----:B------:R-:W-:-:S02]  /*2d40*/  LOP3.LUT R6, R6, 0xffffffc, RZ, 0xc0, !PT ;  /* 0x0ffffffc06067812 */ /* 0x000fc400078ec0ff */
[----:B------:R-:W-:Y:S02]  /*2d50*/  LEA.HI R7, R7, R0, RZ, 0x2 ;  /* 0x0000000007077211 */ /* 0x000fe400078f10ff */
[----:B------:R-:W-:Y:S01]  /*2d60*/  LEA.HI R3, R5, R5, RZ, 0x1 ;  /* 0x0000000505037211 */ /* 0x000fe200078f08ff */
[----:B------:R-:W-:Y:S01]  /*2d70*/  IMAD.IADD R8, R206, 0x1, -R6 ;  /* 0x00000001ce087824 */ /* 0x000fe200078e0a06 */
[----:B------:R-:W-:Y:S02]  /*2d80*/  LEA.HI.SX32 R6, R7, UR7, 0x1e ;  /* 0x0000000707067c11 */ /* 0x000fe4000f8ff2ff */
[----:B------:R-:W-:Y:S01]  /*2d90*/  PLOP3.LUT P1, PT, PT, PT, UP2, 0x80, 0x0 ;  /* 0x000000000000781c */ /* 0x000fe20003f2f028 */
[C---:B------:R-:W-:Y:S01]  /*2da0*/  IMAD.SHL.U32 R9, R3.reuse, 0x20, RZ ;  /* 0x0000002003097824 */ /* 0x040fe200078e00ff */
[----:B------:R-:W-:Y:S01]  /*2db0*/  LOP3.LUT R3, R3, 0x1ffffffe, RZ, 0xc0, !PT ;  /* 0x1ffffffe03037812 */ /* 0x000fe200078ec0ff */
[----:B------:R-:W-:Y:S01]  /*2dc0*/  IMAD R8, R8, 0x10, R6 ;  /* 0x0000001008087824 */ /* 0x000fe200078e0206 */
[----:B------:R-:W-:-:S02]  /*2dd0*/  PLOP3.LUT P0, PT, PT, PT, UP2, 0x80, 0x0 ;  /* 0x000000000000781c */ /* 0x000fc40003f0f028 */
[----:B------:R-:W-:Y:S01]  /*2de0*/  LOP3.LUT R6, R9, 0xffffffc0, RZ, 0xc0, !PT ;  /* 0xffffffc009067812 */ /* 0x000fe200078ec0ff */
[----:B------:R-:W-:-:S04]  /*2df0*/  IMAD.IADD R5, R5, 0x1, -R3 ;  /* 0x0000000105057824 */ /* 0x000fc800078e0a03 */
[----:B------:R-:W-:-:S04]  /*2e00*/  IMAD.IADD R3, R6, 0x1, R8 ;  /* 0x0000000106037824 */ /* 0x000fc800078e0208 */
[----:B------:R-:W-:-:S04]  /*2e10*/  IMAD R10, R5, 0x8, R3 ;  /* 0x00000008050a7824 */ /* 0x000fc800078e0203 */
[----:B------:R-:W-:Y:S01]  /*2e20*/  @P1 IMAD.HI.U32 R3, R10, c[0x0][0x2c8], RZ ;  /* 0x0000b2000a031a27 */ /* 0x000fe200078e00ff */
[----:B------:R1:W-:Y:S03]  /*2e30*/  STL [R1+0x30], R10 ;  /* 0x0000300a01007387 */ /* 0x0003e60000100800 */
[----:B------:R-:W-:Y:S01]  /*2e40*/  IMAD.MOV.U32 R9, RZ, RZ, R10 ;  /* 0x000000ffff097224 */ /* 0x000fe200078e000a */
[----:B------:R-:W-:Y:S02]  /*2e50*/  @P0 SHF.R.U32.HI R9, RZ, c[0x0][0x2cc], R3 ;  /* 0x0000b300ff090a19 */ /* 0x000fe40000011603 */
[----:B------:R-:W-:Y:S02]  /*2e60*/  LOP3.LUT R3, R7, 0x7ffffffc, RZ, 0xc0, !PT ;  /* 0x7ffffffc07037812 */ /* 0x000fe400078ec0ff */
[----:B------:R-:W-:Y:S01]  /*2e70*/  PLOP3.LUT P0, PT, PT, PT, UP1, 0x40, 0x0 ;  /* 0x000000000000781c */ /* 0x000fe20003f0e818 */
[----:B------:R-:W2:Y:S02]  /*2e80*/  SHFL.IDX PT, R6, R9, RZ, 0x1c1f ;  /* 0x001c1fff09067589 */ /* 0x000ea400000e0000 */
[----:B------:R-:W-:Y:S01]  /*2e90*/  IMAD.IADD R3, R0, 0x1, -R3 ;  /* 0x0000000100037824 */ /* 0x000fe200078e0a03 */
[----:B------:R-:W-:-:S03]  /*2ea0*/  IADD3.X R0, R24, c[0x0][0x1d0], RZ, PT, !PT ;  /* 0x0000740018007a10 */ /* 0x000fc60003ffe4ff */
[----:B------:R-:W-:-:S04]  /*2eb0*/  IMAD.SHL.U32 R8, R3, 0x2, RZ ;  /* 0x0000000203087824 */ /* 0x000fc800078e00ff */
[--C-:B------:R-:W-:Y:S01]  /*2ec0*/  IMAD.IADD R13, R24, 0x1, -R8.reuse ;  /* 0x00000001180d7824 */ /* 0x100fe200078e0a08 */
[----:B------:R3:W-:Y:S01]  /*2ed0*/  STL [R1+0x20], R8 ;  /* 0x0000200801007387 */ /* 0x0007e20000100800 */
[----:B------:R-:W-:Y:S02]  /*2ee0*/  IADD3 R0, R0, -c[0x0][0x168], -R8 ;  /* 0x80005a0000007a10 */ /* 0x000fe40007ffe808 */
[----:B------:R-:W-:Y:S02]  /*2ef0*/  IADD3 R11, -R8, c[0x0][0x1d0], R24 ;  /* 0x00007400080b7a10 */ /* 0x000fe40007ffe118 */
[C---:B-1----:R-:W-:Y:S02]  /*2f00*/  IADD3 R10, R0.reuse, c[0x0][0x328], RZ ;  /* 0x0000ca00000a7a10 */ /* 0x042fe40007ffe0ff */
[----:B------:R-:W-:Y:S01]  /*2f10*/  IADD3 R12, R0, UR10, RZ ;  /* 0x0000000a000c7c10 */ /* 0x000fe2000fffe0ff */
[----:B------:R-:W-:Y:S02]  /*2f20*/  IMAD.IADD R0, R204, 0x1, R27 ;  /* 0x00000001cc007824 */ /* 0x000fe400078e021b */
[----:B--2---:R-:W-:-:S02]  /*2f30*/  IMAD.IADD R5, R10, 0x1, R6 ;  /* 0x000000010a057824 */ /* 0x004fc400078e0206 */
[----:B------:R-:W-:-:S03]  /*2f40*/  IMAD.IADD R3, R12, 0x1, R6 ;  /* 0x000000010c037824 */ /* 0x000fc600078e0206 */
[----:B------:R-:W-:Y:S01]  /*2f50*/  IMNMX R5, R5, R11, PT ;  /* 0x0000000b05057217 */ /* 0x000fe20003800200 */
[----:B------:R-:W-:Y:S05]  /*2f60*/  @P0 BRA `(.L_x_462) ;  /* 0x0000015000000947 */ /* 0x000fea0003800000 */
[----:B------:R-:W-:Y:S01]  /*2f70*/  IADD3 R6, R6, c[0x0][0x1d0], RZ ;  /* 0x0000740006067a10 */ /* 0x000fe20007ffe0ff */
[----:B------:R-:W-:Y:S03]  /*2f80*/  BSSY B0, `(.L_x_463) ;  /* 0x000000f000007945 */ /* 0x000fe60003800000 */
[----:B------:R-:W-:-:S04]  /*2f90*/  IADD3 R6, R6, -c[0x0][0x168], RZ ;  /* 0x80005a0006067a10 */ /* 0x000fc80007ffe0ff */
        /* <DEDUP_REMOVED lines=9> */
.L_x_464:
[----:B------:R-:W-:-:S04]  /*3030*/  MOV R7, c[0x0][0x32c] ;  /* 0x0000cb0000077a02 */ /* 0x000fc80000000f00 */
[----:B------:R-:W-:-:S13]  /*3040*/  ISETP.NE.AND P0, PT, R7, 0x1, PT ;  /* 0x000000010700780c */ /* 0x000fda0003f05270 */
[----:B------:R-:W-:-:S05]  /*3050*/  @P0 IMAD.HI.U32 R7, R6, c[0x0][0x330], RZ ;  /* 0x0000cc0006070a27 */ /* 0x000fca00078e00ff */
[----:B------:R-:W-:Y:S02]  /*3060*/  @P0 SHF.R.U32.HI R6, RZ, c[0x0][0x334], R7 ;  /* 0x0000cd00ff060a19 */ /* 0x000fe40000011607 */
.L_x_465:
[----:B------:R-:W-:Y:S05]  /*3070*/  BSYNC B0 ;  /* 0x0000000000007941 */ /* 0x000fea0003800000 */
.L_x_463:
[----:B------:R-:W-:-:S05]  /*3080*/  IMAD R6, R6, c[0x0][0x32c], R13 ;  /* 0x0000cb0006067a24 */ /* 0x000fca00078e020d */
[----:B------:R-:W-:Y:S02]  /*3090*/  IADD3 R7, R6, c[0x0][0x32c], RZ ;  /* 0x0000cb0006077a10 */ /* 0x000fe40007ffe0ff */
[----:B------:R-:W-:Y:S02]  /*30a0*/  IMNMX R3, R3, R6, !PT ;  /* 0x0000000603037217 */ /* 0x000fe40007800200 */
[----:B------:R-:W-:Y:S02]  /*30b0*/  IMNMX R5, R5, R7, PT ;  /* 0x0000000705057217 */ /* 0x000fe40003800200 */
.L_x_462:
[----:B---3--:R-:W1:Y:S01]  /*30c0*/  SHFL.IDX PT, R8, R9, 0x1, 0x1c1f ;  /* 0x003c1f0009087f89 */ /* 0x008e6200000e0000 */
[----:B------:R-:W-:Y:S01]  /*30d0*/  PLOP3.LUT P0, PT, PT, PT, UP1, 0x40, 0x0 ;  /* 0x000000000000781c */ /* 0x000fe20003f0e818 */
[--C-:B-1----:R-:W-:Y:S02]  /*30e0*/  IMAD.IADD R7, R10, 0x1, R8.reuse ;  /* 0x000000010a077824 */ /* 0x102fe400078e0208 */
[----:B------:R-:W-:-:S03]  /*30f0*/  IMAD.IADD R6, R12, 0x1, R8 ;  /* 0x000000010c067824 */ /* 0x000fc600078e0208 */
[----:B------:R-:W-:-:S07]  /*3100*/  IMNMX R7, R7, R11, PT ;  /* 0x0000000b07077217 */ /* 0x000fce0003800200 */
        /* <DEDUP_REMOVED lines=13> */
.L_x_468:
[----:B------:R-:W-:-:S04]  /*31e0*/  MOV R14, c[0x0][0x32c] ;  /* 0x0000cb00000e7a02 */ /* 0x000fc80000000f00 */
[----:B------:R-:W-:-:S13]  /*31f0*/  ISETP.NE.AND P0, PT, R14, 0x1, PT ;  /* 0x000000010e00780c */ /* 0x000fda0003f05270 */
[----:B------:R-:W-:-:S05]  /*3200*/  @P0 IMAD.HI.U32 R14, R8, c[0x0][0x330], RZ ;  /* 0x0000cc00080e0a27 */ /* 0x000fca00078e00ff */
[----:B------:R-:W-:Y:S02]  /*3210*/  @P0 SHF.R.U32.HI R8, RZ, c[0x0][0x334], R14 ;  /* 0x0000cd00ff080a19 */ /* 0x000fe4000001160e */
.L_x_469:
[----:B------:R-:W-:Y:S05]  /*3220*/  BSYNC B0 ;  /* 0x0000000000007941 */ /* 0x000fea0003800000 */
.L_x_467:
[----:B------:R-:W-:-:S05]  /*3230*/  IMAD R8, R8, c[0x0][0x32c], R13 ;  /* 0x0000cb0008087a24 */ /* 0x000fca00078e020d */
[----:B------:R-:W-:Y:S02]  /*3240*/  IADD3 R14, R8, c[0x0][0x32c], RZ ;  /* 0x0000cb00080e7a10 */ /* 0x000fe40007ffe0ff */
[----:B------:R-:W-:Y:S02]  /*3250*/  IMNMX R6, R6, R8, !PT ;  /* 0x0000000806067217 */ /* 0x000fe40007800200 */
[----:B------:R-:W-:Y:S02]  /*3260*/  IMNMX R7, R7, R14, PT ;  /* 0x0000000e07077217 */ /* 0x000fe40003800200 */
.L_x_466:
[C---:B------:R-:W-:Y:S01]  /*3270*/  ISETP.GE.AND P0, PT, R24.reuse, 0x9, PT ;  /* 0x000000091800780c */ /* 0x040fe20003f06270 */
[----:B------:R-:W1:Y:S01]  /*3280*/  SHFL.IDX PT, R8, R9, 0x2, 0x1c1f ;  /* 0x005c1f0009087f89 */ /* 0x000e6200000e0000 */
[----:B------:R-:W-:Y:S02]  /*3290*/  ISETP.GE.AND P1, PT, R24, 0x2, PT ;  /* 0x000000021800780c */ /* 0x000fe40003f26270 */
[----:B------:R-:W-:Y:S02]  /*32a0*/  P2R R31, PR, RZ, 0x1 ;  /* 0x00000001ff1f7803 */ /* 0x000fe40000000000 */
[----:B------:R-:W-:-:S02]  /*32b0*/  ISETP.GT.AND P0, PT, R3, 0x8, !P0 ;  /* 0x000000080300780c */ /* 0x000fc40004704270 */
[----:B------:R-:W-:Y:S02]  /*32c0*/  P2R R32, PR, RZ, 0x2 ;  /* 0x00000002ff207803 */ /* 0x000fe40000000000 */
[----:B------:R-:W-:Y:S02]  /*32d0*/  ISETP.LT.OR P0, PT, R5, 0x9, P0 ;  /* 0x000000090500780c */ /* 0x000fe40000701670 */
[----:B------:R-:W-:Y:S02]  /*32e0*/  ISETP.GT.AND P1, PT, R3, 0x1, !P1 ;  /* 0x000000010300780c */ /* 0x000fe40004f24270 */
[----:B------:R-:W-:Y:S02]  /*32f0*/  ISETP.GE.AND P2, PT, R24, 0x11, PT ;  /* 0x000000111800780c */ /* 0x000fe40003f46270 */
[----:B------:R-:W-:Y:S02]  /*3300*/  FSEL R38, R92, -INF , !P0 ;  /* 0xff8000005c267808 */ /* 0x000fe40004000000 */
[----:B------:R-:W-:-:S02]  /*3310*/  ISETP.LT.OR P1, PT, R5, 0x2, P1 ;  /* 0x000000020500780c */ /* 0x000fc40000f21670 */
[----:B------:R-:W-:Y:S02]  /*3320*/  ISETP.GT.AND P0, PT, R3, 0x10, !P2 ;  /* 0x000000100300780c */ /* 0x000fe40005704270 */
[----:B------:R-:W-:Y:S02]  /*3330*/  ISETP.GE.AND P3, PT, R24, 0xa, PT ;  /* 0x0000000a1800780c */ /* 0x000fe40003f66270 */
[----:B------:R-:W-:Y:S02]  /*3340*/  FSEL R36, R97, -INF , !P1 ;  /* 0xff80000061247808 */ /* 0x000fe40004800000 */
[----:B------:R-:W-:Y:S02]  /*3350*/  P2R R29, PR, RZ, 0x4 ;  /* 0x00000004ff1d7803 */ /* 0x000fe40000000000 */
[----:B------:R-:W-:Y:S02]  /*3360*/  ISETP.LT.OR P0, PT, R5, 0x11, P0 ;  /* 0x000000110500780c */ /* 0x000fe40000701670 */
[----:B------:R-:W-:-:S02]  /*3370*/  ISETP.GT.AND P1, PT, R3, 0x9, !P3 ;  /* 0x000000090300780c */ /* 0x000fc40005f24270 */
[----:B------:R-:W-:Y:S02]  /*3380*/  ISETP.GE.AND P2, PT, R24, 0x12, PT ;  /* 0x000000121800780c */ /* 0x000fe40003f46270 */
[----:B------:R-:W-:Y:S02]  /*3390*/  FSEL R42, R88, -INF , !P0 ;  /* 0xff800000582a7808 */ /* 0x000fe40004000000 */
[----:B------:R-:W-:Y:S02]  /*33a0*/  ISETP.LT.OR P1, PT, R5, 0xa, P1 ;  /* 0x0000000a0500780c */ /* 0x000fe40000f21670 */
[----:B------:R-:W-:Y:S02]  /*33b0*/  ISETP.GT.AND P0, PT, R3, 0x11, !P2 ;  /* 0x000000110300780c */ /* 0x000fe40005704270 */
[----:B------:R-:W-:Y:S02]  /*33c0*/  FSEL R39, R93, -INF , !P1 ;  /* 0xff8000005d277808 */ /* 0x000fe40004800000 */
[----:B------:R-:W-:-:S02]  /*33d0*/  ISETP.LT.OR P0, PT, R5, 0x12, P0 ;  /* 0x000000120500780c */ /* 0x000fc40000701670 */
[C---:B------:R-:W-:Y:S02]  /*33e0*/  ISETP.GE.AND P1, PT, R24.reuse, 0x19, PT ;  /* 0x000000191800780c */ /* 0x040fe40003f26270 */
[----:B------:R-:W-:Y:S02]  /*33f0*/  FSEL R43, R89, -INF , !P0 ;  /* 0xff800000592b7808 */ /* 0x000fe40004000000 */
[----:B------:R-:W-:Y:S02]  /*3400*/  ISETP.GT.AND P0, PT, R3, 0x18, !P1 ;  /* 0x000000180300780c */ /* 0x000fe40004f04270 */
[----:B------:R-:W-:Y:S02]  /*3410*/  P2R R27, PR, RZ, 0x2 ;  /* 0x00000002ff1b7803 */ /* 0x000fe40000000000 */
[----:B------:R-:W-:Y:S02]  /*3420*/  ISETP.LT.OR P0, PT, R5, 0x19, P0 ;  /* 0x000000190500780c */ /* 0x000fe40000701670 */
[----:B------:R-:W-:-:S02]  /*3430*/  ISETP.GE.AND P1, PT, R24, 0x1a, PT ;  /* 0x0000001a1800780c */ /* 0x000fc40003f26270 */
[----:B------:R-:W-:Y:S02]  /*3440*/  FSEL R44, R80, -INF , !P0 ;  /* 0xff800000502c7808 */ /* 0x000fe40004000000 */
[----:B------:R-:W-:Y:S02]  /*3450*/  ISETP.GT.AND P0, PT, R3, 0x19, !P1 ;  /* 0x000000190300780c */ /* 0x000fe40004f04270 */
[----:B------:R-:W-:Y:S02]  /*3460*/  P2R R26, PR, RZ, 0x2 ;  /* 0x00000002ff1a7803 */ /* 0x000fe40000000000 */
[----:B------:R-:W-:Y:S02]  /*3470*/  ISETP.LT.OR P0, PT, R5, 0x1a, P0 ;  /* 0x0000001a0500780c */ /* 0x000fe40000701670 */
[----:B------:R-:W-:Y:S02]  /*3480*/  ISETP.GE.AND P1, PT, R24, 0x21, PT ;  /* 0x000000211800780c */ /* 0x000fe40003f26270 */
[----:B------:R-:W-:-:S02]  /*3490*/  FSEL R46, R81, -INF , !P0 ;  /* 0xff800000512e7808 */ /* 0x000fc40004000000 */
[----:B------:R-:W-:Y:S02]  /*34a0*/  ISETP.GT.AND P0, PT, R3, 0x20, !P1 ;  /* 0x000000200300780c */ /* 0x000fe40004f04270 */
[----:B------:R-:W-:Y:S02]  /*34b0*/  P2R R25, PR, RZ, 0x2 ;  /* 0x00000002ff197803 */ /* 0x000fe40000000000 */
[----:B------:R-:W-:Y:S02]  /*34c0*/  ISETP.LT.OR P0, PT, R5, 0x21, P0 ;  /* 0x000000210500780c */ /* 0x000fe40000701670 */
[----:B------:R-:W-:Y:S02]  /*34d0*/  ISETP.GE.AND P1, PT, R24, 0x22, PT ;  /* 0x000000221800780c */ /* 0x000fe40003f26270 */
[----:B------:R-:W-:Y:S02]  /*34e0*/  FSEL R84, R76, -INF , !P0 ;  /* 0xff8000004c547808 */ /* 0x000fe40004000000 */
[----:B------:R-:W-:-:S02]  /*34f0*/  ISETP.GT.AND P0, PT, R3, 0x21, !P1 ;  /* 0x000000210300780c */ /* 0x000fc40004f04270 */
[----:B------:R-:W-:Y:S02]  /*3500*/  P2R R23, PR, RZ, 0x2 ;  /* 0x00000002ff177803 */ /* 0x000fe40000000000 */
[----:B------:R-:W-:Y:S02]  /*3510*/  ISETP.LT.OR P0, PT, R5, 0x22, P0 ;  /* 0x000000220500780c */ /* 0x000fe40000701670 */
[----:B------:R-:W-:Y:S02]  /*3520*/  ISETP.GE.AND P1, PT, R24, 0x29, PT ;  /* 0x000000291800780c */ /* 0x000fe40003f26270 */
[----:B------:R-:W-:Y:S02]  /*3530*/  FSEL R86, R77, -INF , !P0 ;  /* 0xff8000004d567808 */ /* 0x000fe40004000000 */
[----:B------:R-:W-:Y:S02]  /*3540*/  ISETP.GT.AND P0, PT, R3, 0x28, !P1 ;  /* 0x000000280300780c */ /* 0x000fe40004f04270 */
[----:B------:R-:W-:-:S02]  /*3550*/  P2R R22, PR, RZ, 0x2 ;  /* 0x00000002ff167803 */ /* 0x000fc40000000000 */
[----:B------:R-:W-:Y:S02]  /*3560*/  ISETP.LT.OR P0, PT, R5, 0x29, P0 ;  /* 0x000000290500780c */ /* 0x000fe40000701670 */
[----:B------:R-:W-:Y:S02]  /*3570*/  ISETP.GE.AND P1, PT, R24, 0x2a, PT ;  /* 0x0000002a1800780c */ /* 0x000fe40003f26270 */
[----:B------:R-:W-:Y:S02]  /*3580*/  FSEL R89, R72, -INF , !P0 ;  /* 0xff80000048597808 */ /* 0x000fe40004000000 */
[----:B------:R-:W-:Y:S02]  /*3590*/  ISETP.GT.AND P0, PT, R3, 0x29, !P1 ;  /* 0x000000290300780c */ /* 0x000fe40004f04270 */
[----:B------:R-:W-:Y:S02]  /*35a0*/  P2R R21, PR, RZ, 0x2 ;  /* 0x00000002ff157803 */ /* 0x000fe40000000000 */
        /* <DEDUP_REMOVED lines=9> */
[C---:B------:R-:W-:Y:S02]  /*3640*/  ISETP.GE.AND P5, PT, R24.reuse, 0x39, PT ;  /* 0x000000391800780c */ /* 0x040fe40003fa6270 */
        /* <DEDUP_REMOVED lines=20> */
[----:B------:R-:W-:-:S04]  /*3790*/  ISETP.LT.OR P0, PT, R5, 0x42, P0 ;  /* 0x000000420500780c */ /* 0x000fc80000701670 */
[----:B------:R-:W-:Y:S02]  /*37a0*/  FSEL R170, R61, -INF , !P0 ;  /* 0xff8000003daa7808 */ /* 0x000fe40004000000 */
[----:B------:R-:W-:Y:S02]  /*37b0*/  ISETP.GT.AND P0, PT, R3, 0x48, !P1 ;  /* 0x000000480300780c */ /* 0x000fe40004f04270 */
[----:B------:R-:W-:Y:S02]  /*37c0*/  ISETP.GE.AND P1, PT, R24, 0x4a, PT ;  /* 0x0000004a1800780c */ /* 0x000fe40003f26270 */
[----:B------:R-:W-:Y:S02]  /*37d0*/  ISETP.LT.OR P0, PT, R5, 0x49, P0 ;  /* 0x000000490500780c */ /* 0x000fe40000701670 */
[----:B------:R-:W-:Y:S02]  /*37e0*/  P2R R17, PR, RZ, 0x2 ;  /* 0x00000002ff117803 */ /* 0x000fe40000000000 */
[----:B------:R-:W-:-:S02]  /*37f0*/  FSEL R178, R56, -INF , !P0 ;  /* 0xff80000038b27808 */ /* 0x000fc40004000000 */
[----:B------:R-:W-:Y:S02]  /*3800*/  ISETP.GT.AND P0, PT, R3, 0x49, !P1 ;  /* 0x000000490300780c */ /* 0x000fe40004f04270 */
[----:B------:R-:W-:Y:S02]  /*3810*/  ISETP.GE.AND P1, PT, R24, 0x51, PT ;  /* 0x000000511800780c */ /* 0x000fe40003f26270 */
[----:B------:R-:W-:Y:S02]  /*3820*/  ISETP.LT.OR P0, PT, R5, 0x4a, P0 ;  /* 0x0000004a0500780c */ /* 0x000fe40000701670 */
[----:B------:R-:W-:Y:S02]  /*3830*/  P2R R16, PR, RZ, 0x2 ;  /* 0x00000002ff107803 */ /* 0x000fe40000000000 */
[----:B------:R-:W-:Y:S02]  /*3840*/  FSEL R184, R57, -INF , !P0 ;  /* 0xff80000039b87808 */ /* 0x000fe40004000000 */
[----:B------:R-:W-:-:S02]  /*3850*/  ISETP.GT.AND P0, PT, R3, 0x50, !P1 ;  /* 0x000000500300780c */ /* 0x000fc40004f04270 */
[----:B------:R-:W-:Y:S02]  /*3860*/  ISETP.GE.AND P1, PT, R24, 0x52, PT ;  /* 0x000000521800780c */ /* 0x000fe40003f26270 */
[----:B------:R-:W-:Y:S02]  /*3870*/  ISETP.LT.OR P0, PT, R5, 0x51, P0 ;  /* 0x000000510500780c */ /* 0x000fe40000701670 */
[----:B------:R-:W-:Y:S02]  /*3880*/  P2R R15, PR, RZ, 0x2 ;  /* 0x00000002ff0f7803 */ /* 0x000fe40000000000 */
[----:B------:R-:W-:Y:S02]  /*3890*/  FSEL R185, R52, -INF , !P0 ;  /* 0xff80000034b97808 */ /* 0x000fe40004000000 */
[----:B------:R-:W-:Y:S02]  /*38a0*/  ISETP.GT.AND P0, PT, R3, 0x51, !P1 ;  /* 0x000000510300780c */ /* 0x000fe40004f04270 */
[----:B------:R-:W-:-:S02]  /*38b0*/  ISETP.GE.AND P1, PT, R24, 0x59, PT ;  /* 0x000000591800780c */ /* 0x000fc40003f26270 */
[----:B------:R-:W-:Y:S02]  /*38c0*/  ISETP.LT.OR P0, PT, R5, 0x52, P0 ;  /* 0x000000520500780c */ /* 0x000fe40000701670 */
[----:B------:R-:W-:Y:S02]  /*38d0*/  P2R R14, PR, RZ, 0x2 ;  /* 0x00000002ff0e7803 */ /* 0x000fe40000000000 */
[----:B------:R-:W-:Y:S02]  /*38e0*/  FSEL R186, R53, -INF , !P0 ;  /* 0xff80000035ba7808 */ /* 0x000fe40004000000 */
[----:B------:R-:W-:Y:S02]  /*38f0*/  ISETP.GT.AND P0, PT, R3, 0x58, !P1 ;  /* 0x000000580300780c */ /* 0x000fe40004f04270 */
[----:B------:R-:W-:Y:S02]  /*3900*/  ISETP.GE.AND P1, PT, R24, 0x1, PT ;  /* 0x000000011800780c */ /* 0x000fe40003f26270 */
[----:B------:R-:W-:-:S04]  /*3910*/  ISETP.LT.OR P0, PT, R5, 0x59, P0 ;  /* 0x000000590500780c */ /* 0x000fc80000701670 */
[----:B------:R-:W-:Y:S02]  /*3920*/  FSEL R194, R48, -INF , !P0 ;  /* 0xff80000030c27808 */ /* 0x000fe40004000000 */
[----:B------:R-:W-:-:S04]  /*3930*/  ISETP.GT.AND P0, PT, R3, RZ, !P1 ;  /* 0x000000ff0300720c */ /* 0x000fc80004f04270 */
[----:B------:R-:W-:-:S04]  /*3940*/  ISETP.LT.OR P0, PT, R5, 0x1, P0 ;  /* 0x000000010500780c */ /* 0x000fc80000701670 */
[----:B------:R-:W-:Y:S02]  /*3950*/  FSEL R35, R96, -INF , !P0 ;  /* 0xff80000060237808 */ /* 0x000fe40004000000 */
[----:B------:R-:W-:-:S04]  /*3960*/  ISETP.GE.AND P0, PT, R24, 0x5a, PT ;  /* 0x0000005a1800780c */ /* 0x000fc80003f06270 */
[----:B------:R-:W-:Y:S02]  /*3970*/  P2R R24, PR, RZ, 0x1 ;  /* 0x00000001ff187803 */ /* 0x000fe40000000000 */
[----:B------:R-:W-:Y:S01]  /*3980*/  ISETP.GT.AND P0, PT, R3, 0x59, !P0 ;  /* 0x000000590300780c */ /* 0x000fe20004704270 */
[----:B-1----:R-:W-:-:S03]  /*3990*/  IMAD.IADD R3, R12, 0x1, R8 ;  /* 0x000000010c037824 */ /* 0x002fc600078e0208 */
[----:B------:R-:W-:Y:S01]  /*39a0*/  ISETP.LT.OR P0, PT, R5, 0x5a, P0 ;  /* 0x0000005a0500780c */ /* 0x000fe20000701670 */
[----:B------:R-:W-:-:S03]  /*39b0*/  IMAD.IADD R5, R10, 0x1, R8 ;  /* 0x000000010a057824 */ /* 0x000fc600078e0208 */
[----:B------:R-:W-:Y:S02]  /*39c0*/  FSEL R196, R49, -INF , !P0 ;  /* 0xff80000031c47808 */ /* 0x000fe40004000000 */
[----:B------:R-:W-:Y:S02]  /*39d0*/  PLOP3.LUT P0, PT, PT, PT, UP1, 0x40, 0x0 ;  /* 0x000000000000781c */ /* 0x000fe40003f0e818 */
[----:B------:R-:W-:-:S11]  /*39e0*/  IMNMX R5, R5, R11, PT ;  /* 0x0000000b05057217 */ /* 0x000fd60003800200 */
        /* <DEDUP_REMOVED lines=13> */
.L_x_472:
[----:B------:R-:W-:-:S04]  /*3ac0*/  MOV R33, c[0x0][0x32c] ;  /* 0x0000cb0000217a02 */ /* 0x000fc80000000f00 */
[----:B------:R-:W-:-:S13]  /*3ad0*/  ISETP.NE.AND P0, PT, R33, 0x1, PT ;  /* 0x000000012100780c */ /* 0x000fda0003f05270 */
[----:B------:R-:W-:-:S05]  /*3ae0*/  @P0 IMAD.HI.U32 R33, R8, c[0x0][0x330], RZ ;  /* 0x0000cc0008210a27 */ /* 0x000fca00078e00ff */
[----:B------:R-:W-:Y:S02]  /*3af0*/  @P0 SHF.R.U32.HI R8, RZ, c[0x0][0x334], R33 ;  /* 0x0000cd00ff080a19 */ /* 0x000fe40000011621 */
.L_x_473:
[----:B------:R-:W-:Y:S05]  /*3b00*/  BSYNC B0 ;  /* 0x0000000000007941 */ /* 0x000fea0003800000 */
.L_x_471:
[----:B------:R-:W-:-:S05]  /*3b10*/  IMAD R8, R8, c[0x0][0x32c], R13 ;  /* 0x0000cb0008087a24 */ /* 0x000fca00078e020d */
[----:B------:R-:W-:Y:S02]  /*3b20*/  IADD3 R33, R8, c[0x0][0x32c], RZ ;  /* 0x0000cb0008217a10 */ /* 0x000fe40007ffe0ff */
[----:B------:R-:W-:Y:S02]  /*3b30*/  IMNMX R3, R3, R8, !PT ;  /* 0x0000000803037217 */ /* 0x000fe40007800200 */
[----:B------:R-:W-:Y:S02]  /*3b40*/  IMNMX R5, R5, R33, PT ;  /* 0x0000002105057217 */ /* 0x000fe40003800200 */
.L_x_470:
[----:B------:R-:W-:Y:S02]  /*3b50*/  ISETP.NE.AND P0, PT, R31, RZ, PT ;  /* 0x000000ff1f00720c */ /* 0x000fe40003f05270 */
[----:B------:R-:W-:Y:S02]  /*3b60*/  P2R R33, PR, RZ, 0x20 ;  /* 0x00000020ff217803 */ /* 0x000fe40000000000 */
[----:B------:R-:W-:Y:S02]  /*3b70*/  ISETP.GT.AND P0, PT, R6, 0x8, !P0 ;  /* 0x000000080600780c */ /* 0x000fe40004704270 */
[----:B------:R-:W-:-:S02]  /*3b80*/  P2R R8, PR, RZ, 0x40 ;  /* 0x00000040ff087803 */ /* 0x000fc40000000000 */
[----:B------:R-:W-:Y:S02]  /*3b90*/  ISETP.LT.OR P0, PT, R7, 0x9, P0 ;  /* 0x000000090700780c */ /* 0x000fe40000701670 */
[----:B------:R-:W-:Y:S02]  /*3ba0*/  ISETP.NE.AND P6, PT, R24, RZ, PT ;  /* 0x000000ff1800720c */ /* 0x000fe40003fc5270 */
[----:B------:R-:W-:Y:S02]  /*3bb0*/  FSEL R40, R94, -INF , !P0 ;  /* 0xff8000005e287808 */ /* 0x000fe40004000000 */
[----:B------:R-:W-:-:S04]  /*3bc0*/  ISETP.NE.AND P0, PT, R30, RZ, PT ;  /* 0x000000ff1e00720c */ /* 0x000fc80003f05270 */
[----:B------:R-:W-:-:S04]  /*3bd0*/  ISETP.GT.AND P0, PT, R6, 0x9, !P0 ;  /* 0x000000090600780c */ /* 0x000fc80004704270 */
[----:B------:R-:W-:-:S04]  /*3be0*/  ISETP.LT.OR P0, PT, R7, 0xa, P0 ;  /* 0x0000000a0700780c */ /* 0x000fc80000701670 */
        /* <DEDUP_REMOVED lines=41> */
[----:B------:R-:W-:Y:S02]  /*3e80*/  ISETP.GT.AND P0, PT, R6, 0x38, !P5 ;  /* 0x000000380600780c */ /* 0x000fe40006f04270 */
[----:B------:R-:W-:Y:S02]  /*3e90*/  ISETP.NE.AND P5, PT, R32, RZ, PT ;  /* 0x000000ff2000720c */ /* 0x000fe40003fa5270 */
[----:B------:R-:W-:-:S04]  /*3ea0*/  ISETP.LT.OR P0, PT, R7, 0x39, P0 ;  /* 0x000000390700780c */ /* 0x000fc80000701670 */
[----:B------:R-:W-:Y:S02]  /*3eb0*/  FSEL R160, R66, -INF , !P0 ;  /* 0xff80000042a07808 */ /* 0x000fe40004000000 */
[----:B------:R-:W-:-:S04]  /*3ec0*/  ISETP.GT.AND P0, PT, R6, 0x39, !P4 ;  /* 0x000000390600780c */ /* 0x000fc80006704270 */
        /* <DEDUP_REMOVED lines=24> */
[----:B------:R-:W-:-:S04]  /*4050*/  ISETP.GT.AND P0, PT, R6, 0x1, !P5 ;  /* 0x000000010600780c */ /* 0x000fc80006f04270 */
[----:B------:R-:W-:-:S04]  /*4060*/  ISETP.LT.OR P0, PT, R7, 0x2, P0 ;  /* 0x000000020700780c */ /* 0x000fc80000701670 */
[----:B------:R-:W-:Y:S02]  /*4070*/  FSEL R37, R99, -INF , !P0 ;  /* 0xff80000063257808 */ /* 0x000fe40004000000 */
[----:B------:R-:W-:-:S04]  /*4080*/  ISETP.GT.AND P0, PT, R6, RZ, !P1 ;  /* 0x000000ff0600720c */ /* 0x000fc80004f04270 */
[----:B------:R-:W-:-:S04]  /*4090*/  ISETP.LT.OR P0, PT, R7, 0x1, P0 ;  /* 0x000000010700780c */ /* 0x000fc80000701670 */
[----:B------:R-:W-:Y:S02]  /*40a0*/  FSEL R34, R98, -INF , !P0 ;  /* 0xff80000062227808 */ /* 0x000fe40004000000 */
[----:B------:R-:W-:-:S04]  /*40b0*/  ISETP.NE.AND P0, PT, R14, RZ, PT ;  /* 0x000000ff0e00720c */ /* 0x000fc80003f05270 */
[----:B------:R-:W-:-:S04]  /*40c0*/  ISETP.GT.AND P0, PT, R6, 0x58, !P0 ;  /* 0x000000580600780c */ /* 0x000fc80004704270 */
[----:B------:R-:W-:-:S04]  /*40d0*/  ISETP.LT.OR P0, PT, R7, 0x59, P0 ;  /* 0x000000590700780c */ /* 0x000fc80000701670 */
[----:B------:R-:W-:Y:S02]  /*40e0*/  FSEL R191, R50, -INF , !P0 ;  /* 0xff80000032bf7808 */ /* 0x000fe40004000000 */
[----:B------:R-:W-:Y:S02]  /*40f0*/  ISETP.GT.AND P0, PT, R6, 0x59, !P6 ;  /* 0x000000590600780c */ /* 0x000fe40007704270 */
[----:B------:R-:W1:Y:S02]  /*4100*/  SHFL.IDX PT, R6, R9, 0x3, 0x1c1f ;  /* 0x007c1f0009067f89 */ /* 0x000e6400000e0000 */
[----:B------:R-:W-:-:S04]  /*4110*/  ISETP.LT.OR P0, PT, R7, 0x5a, P0 ;  /* 0x0000005a0700780c */ /* 0x000fc80000701670 */
[----:B------:R-:W-:Y:S02]  /*4120*/  FSEL R193, R51, -INF , !P0 ;  /* 0xff80000033c17808 */ /* 0x000fe40004000000 */
[----:B------:R-:W-:-:S04]  /*4130*/  ISETP.GT.AND P0, PT, R3, RZ, !P1 ;  /* 0x000000ff0300720c */ /* 0x000fc80004f04270 */
[----:B------:R-:W-:-:S04]  /*4140*/  ISETP.LT.OR P0, PT, R5, 0x1, P0 ;  /* 0x000000010500780c */ /* 0x000fc80000701670 */
[----:B------:R-:W-:Y:S02]  /*4150*/  FSEL R102, R164, -INF , !P0 ;  /* 0xff800000a4667808 */ /* 0x000fe40004000000 */
[----:B------:R-:W-:Y:S02]  /*4160*/  ISETP.GT.AND P0, PT, R3, 0x1, !P5 ;  /* 0x000000010300780c */ /* 0x000fe40006f04270 */
[----:B------:R-:W-:Y:S02]  /*4170*/  ISETP.NE.AND P5, PT, R33, RZ, PT ;  /* 0x000000ff2100720c */ /* 0x000fe40003fa5270 */
        /* <DEDUP_REMOVED lines=82> */
[----:B------:R-:W-:Y:S01]  /*46a0*/  ISETP.GT.AND P0, PT, R3, 0x59, !P6 ;  /* 0x000000590300780c */ /* 0x000fe20007704270 */
[--C-:B-1----:R-:W-:Y:S01]  /*46b0*/  IMAD.IADD R3, R12, 0x1, R6.reuse ;  /* 0x000000010c037824 */ /* 0x102fe200078e0206 */
[----:B------:R-:W-:Y:S02]  /*46c0*/  ISETP.NE.AND P6, PT, R8, RZ, PT ;  /* 0x000000ff0800720c */ /* 0x000fe40003fc5270 */
        /* <DEDUP_REMOVED lines=18> */
.L_x_476:
[----:B------:R-:W-:-:S04]  /*47f0*/  MOV R7, c[0x0][0x32c] ;  /* 0x0000cb0000077a02 */ /* 0x000fc80000000f00 */
[----:B------:R-:W-:-:S13]  /*4800*/  ISETP.NE.AND P0, PT, R7, 0x1, PT ;  /* 0x000000010700780c */ /* 0x000fda0003f05270 */
[----:B------:R-:W-:-:S05]  /*4810*/  @P0 IMAD.HI.U32 R7, R6, c[0x0][0x330], RZ ;  /* 0x0000cc0006070a27 */ /* 0x000fca00078e00ff */
[----:B------:R-:W-:Y:S02]  /*4820*/  @P0 SHF.R.U32.HI R6, RZ, c[0x0][0x334], R7 ;  /* 0x0000cd00ff060a19 */ /* 0x000fe40000011607 */
.L_x_477:
[----:B------:R-:W-:Y:S05]  /*4830*/  BSYNC B0 ;  /* 0x0000000000007941 */ /* 0x000fea0003800000 */
.L_x_475:
[----:B------:R-:W-:-:S05]  /*4840*/  IMAD R6, R6, c[0x0][0x32c], R13 ;  /* 0x0000cb0006067a24 */ /* 0x000fca00078e020d */
[----:B------:R-:W-:Y:S02]  /*4850*/  IADD3 R7, R6, c[0x0][0x32c], RZ ;  /* 0x0000cb0006077a10 */ /* 0x000fe40007ffe0ff */
[----:B------:R-:W-:Y:S02]  /*4860*/  IMNMX R3, R3, R6, !PT ;  /* 0x0000000603037217 */ /* 0x000fe40007800200 */
[----:B------:R-:W-:Y:S02]  /*4870*/  IMNMX R5, R5, R7, PT ;  /* 0x0000000705057217 */ /* 0x000fe40003800200 */
.L_x_474:
[----:B------:R-:W-:Y:S01]  /*4880*/  ISETP.NE.AND P0, PT, R31, RZ, PT ;  /* 0x000000ff1f00720c */ /* 0x000fe20003f05270 */
[----:B------:R-:W-:Y:S01]  /*4890*/  IMAD.SHL.U32 R213, R0, 0x2, RZ ;  /* 0x0000000200d57824 */ /* 0x000fe200078e00ff */
[----:B------:R-:W-:Y:S01]  /*48a0*/  P2R R12, PR, RZ, 0x40 ;  /* 0x00000040ff0c7803 */ /* 0x000fe20000000000 */
[----:B------:R-:W-:Y:S01]  /*48b0*/  ULDC.64 UR4, c[0x0][0x2c8] ;  /* 0x0000b20000047ab9 */ /* 0x000fe20000000a00 */
[----:B------:R-:W-:Y:S01]  /*48c0*/  ISETP.GT.AND P0, PT, R3, 0x8, !P0 ;  /* 0x000000080300780c */ /* 0x000fe20004704270 */
[--C-:B------:R-:W-:Y:S01]  /*48d0*/  IMAD R214, R4, 0x2, R213.reuse ;  /* 0x0000000204d67824 */ /* 0x100fe200078e02d5 */
[----:B------:R-:W-:Y:S01]  /*48e0*/  ISETP.NE.AND P6, PT, R26, RZ, PT ;  /* 0x000000ff1a00720c */ /* 0x000fe20003fc5270 */
[C---:B------:R-:W-:Y:S01]  /*48f0*/  IMAD R216, R2.reuse, 0x2, R213 ;  /* 0x0000000202d87824 */ /* 0x040fe200078e02d5 */
[----:B------:R-:W-:Y:S01]  /*4900*/  ISETP.LT.OR P0, PT, R5, 0x9, P0 ;  /* 0x000000090500780c */ /* 0x000fe20000701670 */
[----:B------:R-:W-:Y:S01]  /*4910*/  IMAD R215, R2, 0x2, R214 ;  /* 0x0000000202d77824 */ /* 0x000fe200078e02d6 */
[----:B------:R-:W-:Y:S01]  /*4920*/  FMNMX.FTZ R133, R34, R37, !PT ;  /* 0x0000002522857209 */ /* 0x000fe20007810000 */
[----:B------:R-:W-:Y:S01]  /*4930*/  LDSM.16.MT88.4 R64, [R213+0x100] ;  /* 0x00010000d540783b */ /* 0x000fe20000004200 */
[----:B------:R-:W-:Y:S01]  /*4940*/  FSEL R104, R142, -INF , !P0 ;  /* 0xff8000008e687808 */ /* 0x000fe20004000000 */
[----:B------:R-:W-:Y:S01]  /*4950*/  UIMAD.WIDE.U32 UR14, UR7, UR4, URZ ;  /* 0x00000004070e72a5 */ /* 0x000fe2000f8e003f */
[----:B------:R-:W-:Y:S01]  /*4960*/  ISETP.NE.AND P0, PT, R30, RZ, PT ;  /* 0x000000ff1e00720c */ /* 0x000fe20003f05270 */
[----:B------:R-:W-:Y:S01]  /*4970*/  LDSM.16.MT88.4 R68, [R216+0x100] ;  /* 0x00010000d844783b */ /* 0x000fe20000004200 */
[----:B------:R-:W-:Y:S01]  /*4980*/  FMNMX.FTZ R133, R40, R133, !PT ;  /* 0x0000008528857209 */ /* 0x000fe20007810000 */
[----:B------:R-:W-:Y:S01]  /*4990*/  @UP2 USHF.R.U32.HI UR7, URZ, UR5, UR15 ;  /* 0x000000053f072299 */ /* 0x000fe2000801160f */
[----:B------:R-:W-:Y:S01]  /*49a0*/  ISETP.GT.AND P0, PT, R3, 0x9, !P0 ;  /* 0x000000090300780c */ /* 0x000fe20004704270 */
[----:B------:R-:W-:Y:S01]  /*49b0*/  LDSM.16.MT88.4 R76, [R214+0x100] ;  /* 0x00010000d64c783b */ /* 0x000fe20000004200 */
[----:B------:R-:W-:Y:S01]  /*49c0*/  FMNMX.FTZ R133, R41, R133, !PT ;  /* 0x0000008529857209 */ /* 0x000fe20007810000 */
[----:B------:R-:W-:Y:S01]  /*49d0*/  UIADD3 UR4, UR6, UR7, URZ ;  /* 0x0000000706047290 */ /* 0x000fe2000fffe03f */
[----:B------:R-:W-:Y:S01]  /*49e0*/  ISETP.LT.OR P0, PT, R5, 0xa, P0 ;  /* 0x0000000a0500780c */ /* 0x000fe20000701670 */
[----:B------:R-:W-:Y:S01]  /*49f0*/  LDSM.16.MT88.4 R80, [R215+0x100] ;  /* 0x00010000d750783b */ /* 0x000fe20000004200 */
[----:B------:R-:W-:Y:S01]  /*4a00*/  FMNMX.FTZ R133, R45, R133, !PT ;  /* 0x000000852d857209 */ /* 0x000fe20007810000 */
[----:B------:R-:W-:Y:S01]  /*4a10*/  ULDC UR7, c[0x0][0x328] ;  /* 0x0000ca0000077ab9 */ /* 0x000fe20000000800 */
[----:B------:R-:W-:Y:S01]  /*4a20*/  FSEL R105, R143, -INF , !P0 ;  /* 0xff8000008f697808 */ /* 0x000fe20004000000 */
[----:B------:R-:W-:Y:S01]  /*4a30*/  LDSM.16.MT88.4 R56, [R213+0x900] ;  /* 0x00090000d538783b */ /* 0x000fe20000004200 */
[----:B------:R-:W-:Y:S01]  /*4a40*/  ISETP.NE.AND P0, PT, R29, RZ, PT ;  /* 0x000000ff1d00720c */ /* 0x000fe20003f05270 */
[----:B------:R-:W-:Y:S01]  /*4a50*/  UIADD3 UR7, UR4, UR7, URZ ;  /* 0x0000000704077290 */ /* 0x000fe2000fffe03f */
[----:B------:R-:W-:Y:S01]  /*4a60*/  FMNMX.FTZ R133, R47, R133, !PT ;  /* 0x000000852f857209 */ /* 0x000fe20007810000 */
[----:B------:R-:W-:Y:S01]  /*4a70*/  LDSM.16.MT88.4 R52, [R216+0x900] ;  /* 0x00090000d834783b */ /* 0x000fe20000004200 */
[----:B------:R-:W-:-:S02]  /*4a80*/  ISETP.GT.AND P0, PT, R3, 0x10, !P0 ;  /* 0x000000100300780c */ /* 0x000fc40004704270 */
[----:B------:R-:W-:Y:S01]  /*4a90*/  FMNMX.FTZ R133, R48, R133, !PT ;  /* 0x0000008530857209 */ /* 0x000fe20007810000 */
[----:B------:R-:W-:Y:S01]  /*4aa0*/  LDSM.16.MT88.4 R60, [R214+0x900] ;  /* 0x00090000d63c783b */ /* 0x000fe20000004200 */
[----:B------:R-:W-:Y:S02]  /*4ab0*/  ISETP.LT.OR P0, PT, R5, 0x11, P0 ;  /* 0x000000110500780c */ /* 0x000fe40000701670 */
[----:B------:R-:W-:Y:S01]  /*4ac0*/  FMNMX.FTZ R133, R49, R133, !PT ;  /* 0x0000008531857209 */ /* 0x000fe20007810000 */
[----:B------:R-:W-:Y:S01]  /*4ad0*/  LDSM.16.MT88.4 R72, [R215+0x900] ;  /* 0x00090000d748783b */ /* 0x000fe20000004200 */
[----:B------:R-:W-:Y:S02]  /*4ae0*/  FSEL R116, R158, -INF , !P0 ;  /* 0xff8000009e747808 */ /* 0x000fe40004000000 */
[----:B------:R-:W-:Y:S01]  /*4af0*/  ISETP.NE.AND P0, PT, R28, RZ, PT ;  /* 0x000000ff1c00720c */ /* 0x000fe20003f05270 */
[----:B------:R-:W-:Y:S01]  /*4b00*/  LDSM.16.MT88.4 R96, [R213+0x1100] ;  /* 0x00110000d560783b */ /* 0x000fe20000004200 */
[----:B------:R-:W-:-:S02]  /*4b10*/  FMNMX.FTZ R133, R85, R133, !PT ;  /* 0x0000008555857209 */ /* 0x000fc40007810000 */
[----:B------:R-:W-:Y:S02]  /*4b20*/  ISETP.GT.AND P0, PT, R3, 0x11, !P0 ;  /* 0x000000110300780c */ /* 0x000fe40004704270 */
[----:B------:R-:W-:Y:S02]  /*4b30*/  FMNMX.FTZ R133, R87, R133, !PT ;  /* 0x0000008557857209 */ /* 0x000fe40007810000 */
[----:B------:R-:W-:Y:S02]  /*4b40*/  ISETP.LT.OR P0, PT, R5, 0x12, P0 ;  /* 0x000000120500780c */ /* 0x000fe40000701670 */
[----:B------:R-:W-:Y:S02]  /*4b50*/  FMNMX.FTZ R133, R88, R133, !PT ;  /* 0x0000008558857209 */ /* 0x000fe40007810000 */
[----:B------:R-:W-:Y:S02]  /*4b60*/  FSEL R117, R159, -INF , !P0 ;  /* 0xff8000009f757808 */ /* 0x000fe40004000000 */
[----:B------:R-:W-:-:S02]  /*4b70*/  ISETP.NE.AND P0, PT, R27, RZ, PT ;  /* 0x000000ff1b00720c */ /* 0x000fc40003f05270 */
[----:B------:R-:W-:Y:S02]  /*4b80*/  FMNMX.FTZ R133, R90, R133, !PT ;  /* 0x000000855a857209 */ /* 0x000fe40007810000 */
[----:B------:R-:W-:Y:S02]  /*4b90*/  ISETP.GT.AND P0, PT, R3, 0x18, !P0 ;  /* 0x000000180300780c */ /* 0x000fe40004704270 */
[----:B------:R-:W-:Y:S02]  /*4ba0*/  FMNMX.FTZ R133, R122, R133, !PT ;  /* 0x000000857a857209 */ /* 0x000fe40007810000 */
[----:B------:R-:W-:Y:S02]  /*4bb0*/  ISETP.LT.OR P0, PT, R5, 0x19, P0 ;  /* 0x000000190500780c */ /* 0x000fe40000701670 */
[----:B------:R-:W-:Y:S02]  /*4bc0*/  FMNMX.FTZ R133, R161, R133, !PT ;  /* 0x00000085a1857209 */ /* 0x000fe40007810000 */
[----:B------:R-:W-:-:S02]  /*4bd0*/  FSEL R118, R138, -INF , !P0 ;  /* 0xff8000008a767808 */ /* 0x000fc40004000000 */
        /* <DEDUP_REMOVED lines=12> */
[----:B------:R-:W-:Y:S02]  /*4ca0*/  ISETP.NE.AND P0, PT, R23, RZ, PT ;  /* 0x000000ff1700720c */ /* 0x000fe40003f05270 */
[----:B------:R-:W-:Y:S02]  /*4cb0*/  FMNMX.FTZ R133, R179, R133, !PT ;  /* 0x00000085b3857209 */ /* 0x000fe40007810000 */
[----:B------:R-:W-:Y:S02]  /*4cc0*/  ISETP.GT.AND P0, PT, R3, 0x21, !P0 ;  /* 0x000000210300780c */ /* 0x000fe40004704270 */
[----:B------:R-:W-:Y:S02]  /*4cd0*/  FMNMX.FTZ R133, R187, R133, !PT ;  /* 0x00000085bb857209 */ /* 0x000fe40007810000 */
[----:B------:R-:W-:Y:S02]  /*4ce0*/  ISETP.LT.OR P0, PT, R5, 0x22, P0 ;  /* 0x000000220500780c */ /* 0x000fe40000701670 */
[----:B------:R-:W-:-:S02]  /*4cf0*/  FMNMX.FTZ R133, R190, R133, !PT ;  /* 0x00000085be857209 */ /* 0x000fc40007810000 */
[----:B------:R-:W-:Y:S02]  /*4d00*/  FSEL R128, R155, -INF , !P0 ;  /* 0xff8000009b807808 */ /* 0x000fe40004000000 */
[----:B------:R-:W-:Y:S02]  /*4d10*/  ISETP.NE.AND P0, PT, R22, RZ, PT ;  /* 0x000000ff1600720c */ /* 0x000fe40003f05270 */
[----:B------:R-:W-:Y:S02]  /*4d20*/  FMNMX.FTZ R133, R191, R133, !PT ;  /* 0x00000085bf857209 */ /* 0x000fe40007810000 */
[----:B------:R-:W-:Y:S02]  /*4d30*/  ISETP.GT.AND P0, PT, R3, 0x28, !P0 ;  /* 0x000000280300780c */ /* 0x000fe40004704270 */
[----:B------:R-:W-:Y:S02]  /*4d40*/  FMNMX.FTZ R133, R193, R133, !PT ;  /* 0x00000085c1857209 */ /* 0x000fe40007810000 */
[----:B------:R-:W-:-:S02]  /*4d50*/  ISETP.LT.OR P0, PT, R5, 0x29, P0 ;  /* 0x000000290500780c */ /* 0x000fc40000701670 */
[----:B------:R-:W-:Y:S02]  /*4d60*/  ISETP.NE.AND P6, PT, R32, RZ, PT ;  /* 0x000000ff2000720c */ /* 0x000fe40003fc5270 */
[----:B------:R-:W-:Y:S02]  /*4d70*/  FSEL R130, R130, -INF , !P0 ;  /* 0xff80000082827808 */ /* 0x000fe40004000000 */
[----:B------:R-:W-:Y:S02]  /*4d80*/  ISETP.NE.AND P0, PT, R21, RZ, PT ;  /* 0x000000ff1500720c */ /* 0x000fe40003f05270 */
[----:B------:R-:W-:Y:S02]  /*4d90*/  IADD3 R229, R229, -0x2, RZ ;  /* 0xfffffffee5e57810 */ /* 0x000fe40007ffe0ff */
        /* <DEDUP_REMOVED lines=21> */
[----:B------:R-:W-:Y:S02]  /*4ef0*/  ISETP.LT.OR P0, PT, R5, 0x41, P0 ;  /* 0x000000410500780c */ /* 0x000fe40000701670 */
[----:B------:R-:W-:Y:S02]  /*4f00*/  ISETP.GT.AND P3, PT, R3, 0x48, !P3 ;  /* 0x000000480300780c */ /* 0x000fe40005f64270 */
[----:B------:R-:W-:-:S02]  /*4f10*/  FSEL R180, R134, -INF , !P0 ;  /* 0xff80000086b47808 */ /* 0x000fc40004000000 */
[----:B------:R-:W-:Y:S02]  /*4f20*/  FMNMX.FTZ R134, R35, R36, !PT ;  /* 0x0000002423867209 */ /* 0x000fe40007810000 */
[----:B------:R-:W-:Y:S02]  /*4f30*/  ISETP.GT.AND P0, PT, R3, 0x41, !P2 ;  /* 0x000000410300780c */ /* 0x000fe40005704270 */
[----:B------:R-:W-:Y:S02]  /*4f40*/  FMNMX.FTZ R134, R38, R134, !PT ;  /* 0x0000008626867209 */ /* 0x000fe40007810000 */
[----:B------:R-:W-:Y:S02]  /*4f50*/  ISETP.LT.OR P0, PT, R5, 0x42, P0 ;  /* 0x000000420500780c */ /* 0x000fe40000701670 */
[----:B------:R-:W-:Y:S02]  /*4f60*/  FMNMX.FTZ R134, R39, R134, !PT ;  /* 0x0000008627867209 */ /* 0x000fe40007810000 */
        /* <DEDUP_REMOVED lines=8> */
[----:B------:R-:W-:Y:S02]  /*4ff0*/  ISETP.GT.AND P0, PT, R3, RZ, !P1 ;  /* 0x000000ff0300720c */ /* 0x000fe40004f04270 */
[----:B------:R-:W-:Y:S02]  /*5000*/  FMNMX.FTZ R134, R84, R134, !PT ;  /* 0x0000008654867209 */ /* 0x000fe40007810000 */
[----:B------:R-:W-:Y:S02]  /*5010*/  ISETP.LT.OR P0, PT, R5, 0x1, P0 ;  /* 0x000000010500780c */ /* 0x000fe40000701670 */
[----:B------:R-:W-:Y:S02]  /*5020*/  FMNMX.FTZ R134, R86, R134, !PT ;  /* 0x0000008656867209 */ /* 0x000fe40007810000 */
[----:B------:R-:W-:-:S02]  /*5030*/  FSEL R100, R166, -INF , !P0 ;  /* 0xff800000a6647808 */ /* 0x000fc40004000000 */
[----:B------:R-:W-:Y:S02]  /*5040*/  FMNMX.FTZ R134, R89, R134, !PT ;  /* 0x0000008659867209 */ /* 0x000fe40007810000 */
[----:B------:R-:W-:Y:S02]  /*5050*/  ISETP.NE.AND P2, PT, R17, RZ, PT ;  /* 0x000000ff1100720c */ /* 0x000fe40003f45270 */
[----:B------:R-:W-:Y:S02]  /*5060*/  FMNMX.FTZ R134, R92, R134, !PT ;  /* 0x000000865c867209 */ /* 0x000fe40007810000 */
[----:B------:R-:W-:Y:S02]  /*5070*/  ISETP.NE.AND P6, PT, R24, RZ, PT ;  /* 0x000000ff1800720c */ /* 0x000fe40003fc5270 */
[----:B------:R-:W-:Y:S02]  /*5080*/  FMNMX.FTZ R134, R148, R134, !PT ;  /* 0x0000008694867209 */ /* 0x000fe40007810000 */
[----:B------:R-:W-:-:S02]  /*5090*/  ISETP.NE.AND P1, PT, R16, RZ, PT ;  /* 0x000000ff1000720c */ /* 0x000fc40003f25270 */
[----:B------:R-:W-:Y:S02]  /*50a0*/  FMNMX.FTZ R134, R149, R134, !PT ;  /* 0x0000008695867209 */ /* 0x000fe40007810000 */
[C---:B------:R-:W-:Y:S02]  /*50b0*/  ISETP.GT.AND P2, PT, R3.reuse, 0x49, !P2 ;  /* 0x000000490300780c */ /* 0x040fe40005744270 */
[----:B------:R-:W-:Y:S02]  /*50c0*/  FMNMX.FTZ R134, R150, R134, !PT ;  /* 0x0000008696867209 */ /* 0x000fe40007810000 */
[----:B------:R-:W-:Y:S02]  /*50d0*/  ISETP.GT.AND P1, PT, R3, 0x50, !P1 ;  /* 0x000000500300780c */ /* 0x000fe40004f24270 */
[----:B------:R-:W-:-:S04]  /*50e0*/  FMNMX.FTZ R134, R151, R134, !PT ;  /* 0x0000008697867209 */ /* 0x000fc80007810000 */
[----:B------:R-:W-:-:S04]  /*50f0*/  FMNMX.FTZ R134, R168, R134, !PT ;  /* 0x00000086a8867209 */ /* 0x000fc80007810000 */
[----:B------:R-:W-:-:S04]  /*5100*/  FMNMX.FTZ R134, R170, R134, !PT ;  /* 0x00000086aa867209 */ /* 0x000fc80007810000 */
[----:B------:R-:W-:-:S04]  /*5110*/  FMNMX.FTZ R134, R178, R134, !PT ;  /* 0x00000086b2867209 */ /* 0x000fc80007810000 */
[----:B------:R-:W-:-:S04]  /*5120*/  FMNMX.FTZ R134, R184, R134, !PT ;  /* 0x00000086b8867209 */ /* 0x000fc80007810000 */
[----:B------:R-:W-:-:S04]  /*5130*/  FMNMX.FTZ R134, R185, R134, !PT ;  /* 0x00000086b9867209 */ /* 0x000fc80007810000 */
[----:B------:R-:W-:-:S04]  /*5140*/  FMNMX.FTZ R134, R186, R134, !PT ;  /* 0x00000086ba867209 */ /* 0x000fc80007810000 */
[----:B------:R-:W-:-:S04]  /*5150*/  FMNMX.FTZ R134, R194, R134, !PT ;  /* 0x00000086c2867209 */ /* 0x000fc80007810000 */
[----:B------:R-:W-:-:S05]  /*5160*/  FMNMX.FTZ R134, R196, R134, !PT ;  /* 0x00000086c4867209 */ /* 0x000fca0007810000 */
[----:B------:R-:W1:Y:S02]  /*5170*/  SHFL.BFLY PT, R6, R134, 0x2, 0x1f ;  /* 0x0c401f0086067f89 */ /* 0x000e6400000e0000 */
[----:B-1----:R-:W-:-:S05]  /*5180*/  FMNMX.FTZ R134, R134, R6, !PT ;  /* 0x0000000686867209 */ /* 0x002fca0007810000 */
[----:B------:R-:W1:Y:S02]  /*5190*/  SHFL.BFLY PT, R6, R134, 0x1, 0x1f ;  /* 0x0c201f0086067f89 */ /* 0x000e6400000e0000 */
[----:B-1----:R-:W-:Y:S02]  /*51a0*/  FMNMX.FTZ R134, R134, R6, !PT ;  /* 0x0000000686867209 */ /* 0x002fe40007810000 */
[----:B------:R-:W1:Y:S02]  /*51b0*/  SHFL.BFLY PT, R6, R133, 0x2, 0x1f ;  /* 0x0c401f0085067f89 */ /* 0x000e6400000e0000 */
[C---:B------:R-:W-:Y:S01]  /*51c0*/  FSETP.NEU.FTZ.AND P0, PT, R134.reuse, -INF , PT ;  /* 0xff8000008600780b */ /* 0x040fe20003f1d000 */
[----:B------:R-:W-:-:S05]  /*51d0*/  FMUL.FTZ R7, R134, c[0x0][0x2d0] ;  /* 0x0000b40086077a20 */ /* 0x000fca0000410000 */
[----:B------:R-:W-:-:S05]  /*51e0*/  FSEL R7, R7, RZ, P0 ;  /* 0x000000ff07077208 */ /* 0x000fca0000000000 */
[--C-:B------:R-:W-:Y:S02]  /*51f0*/  FFMA.FTZ R8, R35, c[0x0][0x2d0], -R7.reuse ;  /* 0x0000b40023087a23 */ /* 0x100fe40000010807 */
[----:B------:R-:W-:Y:S02]  /*5200*/  FFMA.FTZ R9, R38, c[0x0][0x2d0], -R7 ;  /* 0x0000b40026097a23 */ /* 0x000fe40000010807 */
[----:B------:R2:W-:Y:S01]  /*5210*/  MUFU.EX2 R113, R8 ;  /* 0x0000000800717308 */ /* 0x0005e20000000800 */
[----:B-1----:R-:W-:-:S07]  /*5220*/  FMNMX.FTZ R133, R133, R6, !PT ;  /* 0x0000000685857209 */ /* 0x002fce0007810000 */
[----:B------:R1:W-:Y:S01]  /*5230*/  MUFU.EX2 R234, R9 ;  /* 0x0000000900ea7308 */ /* 0x0003e20000000800 */
[----:B------:R-:W3:Y:S01]  /*5240*/  SHFL.BFLY PT, R6, R133, 0x1, 0x1f ;  /* 0x0c201f0085067f89 */ /* 0x000ee200000e0000 */
[----:B--2---:R-:W-:-:S06]  /*5250*/  FFMA.FTZ R8, R36, c[0x0][0x2d0], -R7 ;  /* 0x0000b40024087a23 */ /* 0x004fcc0000010807 */
[----:B------:R2:W-:Y:S01]  /*5260*/  MUFU.EX2 R124, R8 ;  /* 0x00000008007c7308 */ /* 0x0005e20000000800 */
[----:B-1----:R-:W-:-:S07]  /*5270*/  FFMA.FTZ R9, R39, c[0x0][0x2d0], -R7 ;  /* 0x0000b40027097a23 */ /* 0x002fce0000010807 */
[----:B------:R-:W1:Y:S01]  /*5280*/  MUFU.EX2 R211, R9 ;  /* 0x0000000900d37308 */ /* 0x000e620000000800 */
[----:B---3--:R-:W-:Y:S02]  /*5290*/  FMNMX.FTZ R133, R133, R6, !PT ;  /* 0x0000000685857209 */ /* 0x008fe40007810000 */
[----:B--2---:R-:W-:Y:S02]  /*52a0*/  FMNMX.FTZ R8, R102, R103, !PT ;  /* 0x0000006766087209 */ /* 0x004fe40007810000 */
[C---:B------:R-:W-:Y:S01]  /*52b0*/  FSETP.NEU.FTZ.AND P0, PT, R133.reuse, -INF , PT ;  /* 0xff8000008500780b */ /* 0x040fe20003f1d000 */
[----:B------:R-:W-:Y:S01]  /*52c0*/  FMUL.FTZ R6, R133, c[0x0][0x2d0] ;  /* 0x0000b40085067a20 */ /* 0x000fe20000410000 */
[----:B------:R-:W-:Y:S02]  /*52d0*/  FMNMX.FTZ R8, R106, R8, !PT ;  /* 0x000000086a087209 */ /* 0x000fe40007810000 */
[----:B-1----:R-:W-:Y:S02]  /*52e0*/  F2FP.PACK_AB R10, R211, R234 ;  /* 0x000000ead30a723e */ /* 0x002fe400000000ff */
[----:B------:R-:W-:-:S02]  /*52f0*/  FSEL R6, R6, RZ, P0 ;  /* 0x000000ff06067208 */ /* 0x000fc40000000000 */
[----:B------:R-:W-:Y:S02]  /*5300*/  FMNMX.FTZ R8, R107, R8, !PT ;  /* 0x000000086b087209 */ /* 0x000fe40007810000 */
[C---:B------:R-:W-:Y:S02]  /*5310*/  ISETP.GT.AND P0, PT, R3.reuse, 0x51, !P4 ;  /* 0x000000510300780c */ /* 0x040fe40006704270 */
[C---:B------:R-:W-:Y:S02]  /*5320*/  ISETP.GT.AND P4, PT, R3.reuse, 0x58, !P5 ;  /* 0x000000580300780c */ /* 0x040fe40006f84270 */
[----:B------:R-:W-:Y:S02]  /*5330*/  ISETP.GT.AND P5, PT, R3, 0x59, !P6 ;  /* 0x000000590300780c */ /* 0x000fe400077a4270 */
[----:B------:R-:W-:Y:S02]  /*5340*/  FMNMX.FTZ R3, R108, R8, !PT ;  /* 0x000000086c037209 */ /* 0x000fe40007810000 */
[----:B------:R-:W-:-:S02]  /*5350*/  FMNMX.FTZ R8, R100, R101, !PT ;  /* 0x0000006564087209 */ /* 0x000fc40007810000 */
[----:B------:R-:W-:Y:S01]  /*5360*/  FMNMX.FTZ R0, R109, R3, !PT ;  /* 0x000000036d007209 */ /* 0x000fe20007810000 */
[----:B------:R-:W-:Y:S01]  /*5370*/  FFMA.FTZ R3, R34, c[0x0][0x2d0], -R6 ;  /* 0x0000b40022037a23 */ /* 0x000fe20000010806 */
[----:B------:R-:W-:Y:S02]  /*5380*/  ISETP.LT.OR P6, PT, R5, 0x49, P3 ;  /* 0x000000490500780c */ /* 0x000fe40001fc1670 */
[----:B------:R-:W-:Y:S01]  /*5390*/  FMNMX.FTZ R0, R119, R0, !PT ;  /* 0x0000000077007209 */ /* 0x000fe20007810000 */
[----:B------:R1:W-:Y:S01]  /*53a0*/  MUFU.EX2 R111, R3 ;  /* 0x00000003006f7308 */ /* 0x0003e20000000800 */
[----:B------:R-:W-:Y:S02]  /*53b0*/  P2R R9, PR, RZ, 0x20 ;  /* 0x00000020ff097803 */ /* 0x000fe40000000000 */
[----:B------:R-:W-:Y:S02]  /*53c0*/  FMNMX.FTZ R0, R121, R0, !PT ;  /* 0x0000000079007209 */ /* 0x000fe40007810000 */
[----:B------:R-:W-:-:S02]  /*53d0*/  ISETP.LT.OR P5, PT, R5, 0x4a, P2 ;  /* 0x0000004a0500780c */ /* 0x000fc400017a1670 */
[----:B------:R-:W-:Y:S02]  /*53e0*/  FMNMX.FTZ R0, R137, R0, !PT ;  /* 0x0000000089007209 */ /* 0x000fe40007810000 */
[----:B------:R-:W-:Y:S02]  /*53f0*/  FSEL R172, R174, -INF , !P6 ;  /* 0xff800000aeac7808 */ /* 0x000fe40007000000 */
[----:B------:R-:W-:Y:S02]  /*5400*/  FMNMX.FTZ R0, R136, R0, !PT ;  /* 0x0000000088007209 */ /* 0x000fe40007810000 */
[----:B------:R-:W-:Y:S02]  /*5410*/  ISETP.LT.OR P3, PT, R5, 0x51, P1 ;  /* 0x000000510500780c */ /* 0x000fe40000f61670 */
[----:B------:R-:W-:Y:S02]  /*5420*/  FMNMX.FTZ R0, R163, R0, !PT ;  /* 0x00000000a3007209 */ /* 0x000fe40007810000 */
[----:B-1----:R-:W-:Y:S01]  /*5430*/  FMNMX.FTZ R3, R104, R8, !PT ;  /* 0x0000000868037209 */ /* 0x002fe20007810000 */
[----:B------:R-:W-:Y:S01]  /*5440*/  FFMA.FTZ R8, R37, c[0x0][0x2d0], -R6 ;  /* 0x0000b40025087a23 */ /* 0x000fe20000010806 */
[----:B------:R-:W-:-:S02]  /*5450*/  FMNMX.FTZ R0, R129, R0, !PT ;  /* 0x0000000081007209 */ /* 0x000fc40007810000 */
[----:B------:R-:W-:Y:S01]  /*5460*/  FMNMX.FTZ R3, R105, R3, !PT ;  /* 0x0000000369037209 */ /* 0x000fe20007810000 */
[----:B------:R1:W2:Y:S01]  /*5470*/  MUFU.EX2 R112, R8 ;  /* 0x0000000800707308 */ /* 0x0002a20000000800 */
[----:B------:R-:W-:Y:S02]  /*5480*/  FMNMX.FTZ R0, R188, R0, !PT ;  /* 0x00000000bc007209 */ /* 0x000fe40007810000 */
[----:B------:R-:W-:Y:S02]  /*5490*/  FMNMX.FTZ R3, R116, R3, !PT ;  /* 0x0000000374037209 */ /* 0x000fe40007810000 */
[----:B------:R-:W-:Y:S02]  /*54a0*/  FMNMX.FTZ R0, R189, R0, !PT ;  /* 0x00000000bd007209 */ /* 0x000fe40007810000 */
[----:B------:R-:W-:Y:S02]  /*54b0*/  FMNMX.FTZ R3, R117, R3, !PT ;  /* 0x0000000375037209 */ /* 0x000fe40007810000 */
[----:B------:R-:W-:-:S02]  /*54c0*/  FMNMX.FTZ R0, R192, R0, !PT ;  /* 0x00000000c0007209 */ /* 0x000fc40007810000 */
[----:B------:R-:W-:Y:S01]  /*54d0*/  FMNMX.FTZ R4, R118, R3, !PT ;  /* 0x0000000376047209 */ /* 0x000fe20007810000 */
[--C-:B------:R-:W-:Y:S01]  /*54e0*/  FFMA.FTZ R3, R41, c[0x0][0x2d0], -R6.reuse ;  /* 0x0000b40029037a23 */ /* 0x100fe20000010806 */
[----:B------:R-:W-:Y:S02]  /*54f0*/  FSEL R139, R175, -INF , !P5 ;  /* 0xff800000af8b7808 */ /* 0x000fe40006800000 */
[----:B------:R-:W-:Y:S01]  /*5500*/  FMNMX.FTZ R2, R120, R4, !PT ;  /* 0x0000000478027209 */ /* 0x000fe20007810000 */
[----:B------:R3:W-:Y:S01]  /*5510*/  MUFU.EX2 R208, R3 ;  /* 0x0000000300d07308 */ /* 0x0007e20000000800 */
[----:B------:R-:W-:Y:S01]  /*5520*/  ISETP.LT.OR P2, PT, R5, 0x52, P0 ;  /* 0x000000520500780c */ /* 0x000fe20000741670 */
[----:B-1----:R-:W-:Y:S01]  /*5530*/  FFMA.FTZ R8, R40, c[0x0][0x2d0], -R6 ;  /* 0x0000b40028087a23 */ /* 0x002fe20000010806 */
[----:B------:R-:W-:Y:S02]  /*5540*/  FMNMX.FTZ R2, R123, R2, !PT ;  /* 0x000000027b027209 */ /* 0x000fe40007810000 */
[----:B------:R-:W-:-:S02]  /*5550*/  FSEL R173, R126, -INF , !P3 ;  /* 0xff8000007ead7808 */ /* 0x000fc40005800000 */
[----:B------:R-:W-:Y:S01]  /*5560*/  FMNMX.FTZ R2, R128, R2, !PT ;  /* 0x0000000280027209 */ /* 0x000fe20007810000 */
[----:B------:R1:W4:Y:S01]  /*5570*/  MUFU.EX2 R125, R8 ;  /* 0x00000008007d7308 */ /* 0x0003220000000800 */
[----:B------:R-:W-:Y:S02]  /*5580*/  ISETP.NE.AND P0, PT, R9, RZ, PT ;  /* 0x000000ff0900720c */ /* 0x000fe40003f05270 */
[----:B------:R-:W-:Y:S02]  /*5590*/  ISETP.LT.OR P1, PT, R5, 0x59, P4 ;  /* 0x000000590500780c */ /* 0x000fe40002721670 */
[----:B------:R-:W-:Y:S02]  /*55a0*/  FSEL R174, R127, -INF , !P2 ;  /* 0xff8000007fae7808 */ /* 0x000fe40005000000 */
[----:B------:R-:W-:Y:S01]  /*55b0*/  ISETP.LT.OR P0, PT, R5, 0x5a, P0 ;  /* 0x0000005a0500780c */ /* 0x000fe20000701670 */
[----:B---3--:R-:W-:Y:S01]  /*55c0*/  FFMA.FTZ R3, R42, c[0x0][0x2d0], -R7 ;  /* 0x0000b4002a037a23 */ /* 0x008fe20000010807 */
[----:B------:R-:W-:-:S02]  /*55d0*/  FSEL R175, R182, -INF , !P1 ;  /* 0xff800000b6af7808 */ /* 0x000fc40004800000 */
[----:B------:R-:W-:Y:S01]  /*55e0*/  FSEL R176, R183, -INF , !P0 ;  /* 0xff800000b7b07808 */ /* 0x000fe20004000000 */
[----:B------:R3:W-:Y:S01]  /*55f0*/  MUFU.EX2 R237, R3 ;  /* 0x0000000300ed7308 */ /* 0x0007e20000000800 */
[----:B--2---:R-:W-:Y:S02]  /*5600*/  F2FP.PACK_AB R9, R112, R111 ;  /* 0x0000006f7009723e */ /* 0x004fe400000000ff */
[----:B------:R-:W-:Y:S02]  /*5610*/  ISETP.NE.AND P6, PT, R12, RZ, PT ;  /* 0x000000ff0c00720c */ /* 0x000fe40003fc5270 */
[----:B-1----:R-:W-:Y:S02]  /*5620*/  F2FP.PACK_AB R8, R124, R113 ;  /* 0x000000717c08723e */ /* 0x002fe400000000ff */
[----:B----4-:R-:W-:-:S07]  /*5630*/  F2FP.PACK_AB R11, R208, R125 ;  /* 0x0000007dd00b723e */ /* 0x010fce00000000ff */
[C---:B------:R-:W-:Y:S01]  /*5640*/  HMMA.16816.F32 R32, R8.reuse, R64, RZ ;  /* 0x000000400820723c */ /* 0x040fe200000018ff */
[----:B---3--:R-:W-:Y:S02]  /*5650*/  FMNMX.FTZ R3, R130, R2, !PT ;  /* 0x0000000282037209 */ /* 0x008fe40007810000 */
[----:B------:R-:W-:Y:S01]  /*5660*/  FMNMX.FTZ R2, R195, R0, !PT ;  /* 0x00000000c3027209 */ /* 0x000fe20007810000 */
[----:B------:R-:W-:Y:S01]  /*5670*/  FFMA.FTZ R0, R43, c[0x0][0x2d0], -R7 ;  /* 0x0000b4002b007a23 */ /* 0x000fe20000010807 */
[----:B------:R-:W-:Y:S02]  /*5680*/  FMNMX.FTZ R4, R131, R3, !PT ;  /* 0x0000000383047209 */ /* 0x000fe40007810000 */
[----:B------:R-:W-:Y:S01]  /*5690*/  FMNMX.FTZ R2, R197, R2, !PT ;  /* 0x00000002c5027209 */ /* 0x000fe20007810000 */
[----:B------:R1:W2:Y:S01]  /*56a0*/  MUFU.EX2 R236, R0 ;  /* 0x0000000000ec7308 */ /* 0x0002a20000000800 */
[----:B------:R-:W-:Y:S02]  /*56b0*/  HMMA.16816.F32 R28, R8, R68, RZ ;  /* 0x00000044081c723c */ /* 0x000fe400000018ff */
[----:B------:R-:W-:-:S02]  /*56c0*/  FMNMX.FTZ R3, R198, R2, !PT ;  /* 0x00000002c6037209 */ /* 0x000fc40007810000 */
[----:B------:R-:W-:-:S04]  /*56d0*/  FMNMX.FTZ R2, R146, R4, !PT ;  /* 0x0000000492027209 */ /* 0x000fc80007810000 */
[----:B------:R-:W-:Y:S01]  /*56e0*/  FMNMX.FTZ R2, R147, R2, !PT ;  /* 0x0000000293027209 */ /* 0x000fe20007810000 */
[----:B------:R-:W-:Y:S01]  /*56f0*/  HMMA.16816.F32 R24, R8, R76, RZ ;  /* 0x0000004c0818723c */ /* 0x000fe200000018ff */
[----:B-1----:R-:W-:Y:S01]  /*5700*/  FFMA.FTZ R0, R44, c[0x0][0x2d0], -R7 ;  /* 0x0000b4002c007a23 */ /* 0x002fe20000010807 */
[----:B--2---:R-:W-:-:S06]  /*5710*/  F2FP.PACK_AB R12, R236, R237 ;  /* 0x000000edec0c723e */ /* 0x004fcc00000000ff */
[C---:B------:R-:W-:Y:S01]  /*5720*/  HMMA.16816.F32 R16, R8.reuse, R80, RZ ;  /* 0x000000500810723c */ /* 0x040fe200000018ff */
[----:B------:R1:W-:Y:S07]  /*5730*/  MUFU.EX2 R110, R0 ;  /* 0x00000000006e7308 */ /* 0x0003ee0000000800 */
[C---:B------:R-:W-:Y:S08]  /*5740*/  HMMA.16816.F32 R20, R8.reuse, R66, RZ ;  /* 0x000000420814723c */ /* 0x040ff000000018ff */
[----:B------:R-:W-:Y:S01]  /*5750*/  HMMA.16816.F32 R36, R8, R70, RZ ;  /* 0x000000460824723c */ /* 0x000fe200000018ff */
[----:B-1----:R-:W-:Y:S01]  /*5760*/  FMNMX.FTZ R0, R199, R3, !PT ;  /* 0x00000003c7007209 */ /* 0x002fe20007810000 */
[----:B------:R-:W-:-:S03]  /*5770*/  FFMA.FTZ R3, R46, c[0x0][0x2d0], -R7 ;  /* 0x0000b4002e037a23 */ /* 0x000fc60000010807 */
[----:B------:R-:W-:Y:S01]  /*5780*/  FMNMX.FTZ R0, R200, R0, !PT ;  /* 0x00000000c8007209 */ /* 0x000fe20007810000 */
[----:B------:R-:W1:Y:S02]  /*5790*/  MUFU.EX2 R13, R3 ;  /* 0x00000003000d7308 */ /* 0x000e640000000800 */
[----:B------:R-:W-:Y:S01]  /*57a0*/  HMMA.16816.F32 R40, R8, R78, RZ ;  /* 0x0000004e0828723c */ /* 0x000fe200000018ff */
[----:B------:R-:W-:-:S04]  /*57b0*/  FMNMX.FTZ R0, R201, R0, !PT ;  /* 0x00000000c9007209 */ /* 0x000fc80007810000 */
[----:B------:R-:W-:-:S03]  /*57c0*/  FMNMX.FTZ R0, R202, R0, !PT ;  /* 0x00000000ca007209 */ /* 0x000fc60007810000 */
[----:B------:R-:W-:Y:S01]  /*57d0*/  HMMA.16816.F32 R8, R8, R82, RZ ;  /* 0x000000520808723c */ /* 0x000fe200000018ff */
[----:B------:R-:W-:-:S04]  /*57e0*/  FMNMX.FTZ R0, R204, R0, !PT ;  /* 0x00000000cc007209 */ /* 0x000fc80007810000 */
[----:B------:R-:W-:Y:S01]  /*57f0*/  FMNMX.FTZ R0, R203, R0, !PT ;  /* 0x00000000cb007209 */ /* 0x000fe20007810000 */
[----:B-1----:R-:W-:Y:S01]  /*5800*/  IMAD.MOV.U32 R183, RZ, RZ, R13 ;  /* 0x000000ffffb77224 */ /* 0x002fe200078e000d */
[----:B------:R-:W-:Y:S01]  /*5810*/  FMNMX.FTZ R3, R144, R2, !PT ;  /* 0x0000000290037209 */ /* 0x000fe20007810000 */
[----:B------:R-:W-:Y:S02]  /*5820*/  FFMA.FTZ R2, R45, c[0x0][0x2d0], -R6 ;  /* 0x0000b4002d027a23 */ /* 0x000fe40000010806 */
[----:B------:R-:W1:Y:S01]  /*5830*/  SHFL.BFLY PT, R4, R0, 0x2, 0x1f ;  /* 0x0c401f0000047f89 */ /* 0x000e6200000e0000 */
[----:B------:R-:W-:Y:S01]  /*5840*/  FMNMX.FTZ R3, R145, R3, !PT ;  /* 0x0000000391037209 */ /* 0x000fe20007810000 */
[----:B------:R2:W-:Y:S01]  /*5850*/  MUFU.EX2 R230, R2 ;  /* 0x0000000200e67308 */ /* 0x0005e20000000800 */
[----:B------:R-:W-:Y:S02]  /*5860*/  F2FP.PACK_AB R14, R183, R110 ;  /* 0x0000006eb70e723e */ /* 0x000fe400000000ff */
[----:B------:R-:W-:-:S04]  /*5870*/  FMNMX.FTZ R3, R180, R3, !PT ;  /* 0x00000003b4037209 */ /* 0x000fc80007810000 */
[----:B------:R-:W-:-:S04]  /*5880*/  FMNMX.FTZ R3, R181, R3, !PT ;  /* 0x00000003b5037209 */ /* 0x000fc80007810000 */
[----:B------:R-:W-:-:S04]  /*5890*/  FMNMX.FTZ R3, R172, R3, !PT ;  /* 0x00000003ac037209 */ /* 0x000fc80007810000 */
[----:B------:R-:W-:Y:S01]  /*58a0*/  FMNMX.FTZ R3, R139, R3, !PT ;  /* 0x000000038b037209 */ /* 0x000fe20007810000 */
[----:B--2---:R-:W-:-:S03]  /*58b0*/  FFMA.FTZ R2, R47, c[0x0][0x2d0], -R6 ;  /* 0x0000b4002f027a23 */ /* 0x004fc60000010806 */
[----:B------:R-:W-:Y:S01]  /*58c0*/  FMNMX.FTZ R3, R173, R3, !PT ;  /* 0x00000003ad037209 */ /* 0x000fe20007810000 */
[----:B------:R2:W3:Y:S01]  /*58d0*/  MUFU.EX2 R207, R2 ;  /* 0x0000000200cf7308 */ /* 0x0004e20000000800 */
[----:B-1----:R-:W-:Y:S02]  /*58e0*/  FMNMX.FTZ R0, R0, R4, !PT ;  /* 0x0000000400007209 */ /* 0x002fe40007810000 */
[----:B------:R-:W-:-:S03]  /*58f0*/  FMNMX.FTZ R3, R174, R3, !PT ;  /* 0x00000003ae037209 */ /* 0x000fc60007810000 */
[----:B------:R-:W1:Y:S01]  /*5900*/  SHFL.BFLY PT, R4, R0, 0x1, 0x1f ;  /* 0x0c201f0000047f89 */ /* 0x000e6200000e0000 */
[----:B------:R-:W-:-:S04]  /*5910*/  FMNMX.FTZ R3, R175, R3, !PT ;  /* 0x00000003af037209 */ /* 0x000fc80007810000 */
[----:B------:R-:W-:Y:S01]  /*5920*/  FMNMX.FTZ R3, R176, R3, !PT ;  /* 0x00000003b0037209 */ /* 0x000fe20007810000 */
[----:B--2---:R-:W-:-:S04]  /*5930*/  FFMA.FTZ R2, R48, c[0x0][0x2d0], -R6 ;  /* 0x0000b40030027a23 */ /* 0x004fc80000010806 */
[----:B------:R-:W2:Y:S01]  /*5940*/  SHFL.BFLY PT, R5, R3, 0x2, 0x1f ;  /* 0x0c401f0003057f89 */ /* 0x000ea200000e0000 */
[----:B---3--:R-:W-:Y:S01]  /*5950*/  F2FP.PACK_AB R13, R207, R230 ;  /* 0x000000e6cf0d723e */ /* 0x008fe200000000ff */
[----:B------:R3:W-:Y:S01]  /*5960*/  MUFU.EX2 R205, R2 ;  /* 0x0000000200cd7308 */ /* 0x0007e20000000800 */
[----:B-1----:R-:W-:Y:S01]  /*5970*/  FMNMX.FTZ R132, R0, R4, !PT ;  /* 0x0000000400847209 */ /* 0x002fe20007810000 */
[----:B------:R-:W-:-:S03]  /*5980*/  FFMA.FTZ R0, R88, c[0x0][0x2d0], -R6 ;  /* 0x0000b40058007a23 */ /* 0x000fc60000010806 */
[----:B------:R-:W-:Y:S01]  /*5990*/  FSETP.NEU.FTZ.AND P0, PT, R132, -INF , PT ;  /* 0xff8000008400780b */ /* 0x000fe20003f1d000 */
[----:B---3--:R-:W-:Y:S02]  /*59a0*/  FFMA.FTZ R2, R49, c[0x0][0x2d0], -R6 ;  /* 0x0000b40031027a23 */ /* 0x008fe40000010806 */
[----:B------:R1:W-:Y:S01]  /*59b0*/  MUFU.EX2 R233, R0 ;  /* 0x0000000000e97308 */ /* 0x0003e20000000800 */
[----:B--2---:R-:W-:-:S07]  /*59c0*/  FMNMX.FTZ R3, R3, R5, !PT ;  /* 0x0000000503037209 */ /* 0x004fce0007810000 */
[----:B------:R2:W3:Y:S01]  /*59d0*/  MUFU.EX2 R182, R2 ;  /* 0x0000000200b67308 */ /* 0x0004e20000000800 */
[----:B------:R-:W4:Y:S01]  /*59e0*/  SHFL.BFLY PT, R5, R3, 0x1, 0x1f ;  /* 0x0c201f0003057f89 */ /* 0x000f2200000e0000 */
[----:B-1----:R-:W-:-:S06]  /*59f0*/  FFMA.FTZ R0, R90, c[0x0][0x2d0], -R6 ;  /* 0x0000b4005a007a23 */ /* 0x002fcc0000010806 */
[----:B------:R-:W-:Y:S01]  /*5a00*/  MUFU.EX2 R251, R0 ;  /* 0x0000000000fb7308 */ /* 0x000fe20000000800 */
[----:B--2---:R-:W-:Y:S01]  /*5a10*/  FFMA.FTZ R2, R84, c[0x0][0x2d0], -R7 ;  /* 0x0000b40054027a23 */ /* 0x004fe20000010807 */
[----:B---3--:R-:W-:-:S06]  /*5a20*/  F2FP.PACK_AB R15, R182, R205 ;  /* 0x000000cdb60f723e */ /* 0x008fcc00000000ff */
[----:B------:R1:W2:Y:S01]  /*5a30*/  MUFU.EX2 R114, R2 ;  /* 0x0000000200727308 */ /* 0x0002a20000000800 */
[----:B------:R-:W-:Y:S01]  /*5a40*/  HMMA.16816.F32 R48, R12, R56, R32 ;  /* 0x000000380c30723c */ /* 0x000fe20000001820 */
[----:B----4-:R-:W-:-:S07]  /*5a50*/  FMNMX.FTZ R3, R3, R5, !PT ;  /* 0x0000000503037209 */ /* 0x010fce0007810000 */
[C---:B------:R-:W-:Y:S01]  /*5a60*/  HMMA.16816.F32 R44, R12.reuse, R52, R28 ;  /* 0x000000340c2c723c */ /* 0x040fe2000000181c */
[--C-:B-1----:R-:W-:Y:S02]  /*5a70*/  FFMA.FTZ R2, R86, c[0x0][0x2d0], -R7.reuse ;  /* 0x0000b40056027a23 */ /* 0x102fe40000010807 */
[----:B--2---:R-:W-:Y:S02]  /*5a80*/  IMAD.MOV.U32 R5, RZ, RZ, R114 ;  /* 0x000000ffff057224 */ /* 0x004fe400078e0072 */
[----:B------:R1:W2:Y:S03]  /*5a90*/  MUFU.EX2 R209, R2 ;  /* 0x0000000200d17308 */ /* 0x0002a60000000800 */
        /* <DEDUP_REMOVED lines=8> */
[----:B-1----:R-:W-:-:S02]  /*5b20*/  FFMA.FTZ R2, R92, c[0x0][0x2d0], -R7 ;  /* 0x0000b4005c027a23 */ /* 0x002fc40000010807 */
[----:B------:R-:W1:Y:S02]  /*5b30*/  LDSM.16.MT88.4 R92, [R214+0x1100] ;  /* 0x00110000d65c783b */ /* 0x000e640000004200 */
[----:B------:R3:W4:Y:S03]  /*5b40*/  MUFU.EX2 R232, R2 ;  /* 0x0000000200e87308 */ /* 0x0007260000000800 */
[----:B------:R-:W-:Y:S07]  /*5b50*/  HMMA.16816.F32 R12, R12, R74, R8 ;  /* 0x0000004a0c0c723c */ /* 0x000fee0000001808 */
[----:B--2---:R-:W-:-:S02]  /*5b60*/  F2FP.PACK_AB R8, R209, R5 ;  /* 0x00000005d108723e */ /* 0x004fc400000000ff */
[----:B------:R-:W-:Y:S01]  /*5b70*/  F2FP.PACK_AB R11, R251, R233 ;  /* 0x000000e9fb0b723e */ /* 0x000fe200000000ff */
[----:B---3--:R-:W-:Y:S01]  /*5b80*/  FFMA.FTZ R2, R85, c[0x0][0x2d0], -R6 ;  /* 0x0000b40055027a23 */ /* 0x008fe20000010806 */
[----:B----4-:R-:W-:-:S03]  /*5b90*/  F2FP.PACK_AB R10, R232, R206 ;  /* 0x000000cee80a723e */ /* 0x010fc600000000ff */
[----:B------:R2:W-:Y:S02]  /*5ba0*/  MUFU.EX2 R210, R2 ;  /* 0x0000000200d27308 */ /* 0x0005e40000000800 */
[----:B--2---:R-:W-:Y:S02]  /*5bb0*/  FFMA.FTZ R2, R87, c[0x0][0x2d0], -R6 ;  /* 0x0000b40057027a23 */ /* 0x004fe40000010806 */
[----:B------:R-:W2:Y:S04]  /*5bc0*/  LDSM.16.MT88.4 R84, [R216+0x1100] ;  /* 0x00110000d854783b */ /* 0x000ea80000004200 */
[----:B------:R3:W4:Y:S02]  /*5bd0*/  MUFU.EX2 R252, R2 ;  /* 0x0000000200fc7308 */ /* 0x0007240000000800 */
[----:B---3--:R-:W-:Y:S01]  /*5be0*/  FMUL.FTZ R2, R132, c[0x0][0x2d0] ;  /* 0x0000b40084027a20 */ /* 0x008fe20000410000 */
[----:B----4-:R-:W-:-:S04]  /*5bf0*/  F2FP.PACK_AB R9, R252, R210 ;  /* 0x000000d2fc09723e */ /* 0x010fc800000000ff */
[----:B------:R-:W-:Y:S02]  /*5c00*/  FSEL R2, R2, RZ, P0 ;  /* 0x000000ff02027208 */ /* 0x000fe40000000000 */
[----:B------:R-:W-:Y:S01]  /*5c10*/  FSETP.NEU.FTZ.AND P0, PT, R3, -INF , PT ;  /* 0xff8000000300780b */ /* 0x000fe20003f1d000 */
[C---:B------:R-:W-:Y:S02]  /*5c20*/  HMMA.16816.F32 R140, R8.reuse, R96, R48 ;  /* 0x00000060088c723c */ /* 0x040fe40000001830 */
[--C-:B------:R-:W-:Y:S02]  /*5c30*/  FFMA.FTZ R0, R102, c[0x0][0x2d0], -R2.reuse ;  /* 0x0000b40066007a23 */ /* 0x100fe40000010802 */
[----:B------:R-:W-:Y:S02]  /*5c40*/  FFMA.FTZ R4, R107, c[0x0][0x2d0], -R2 ;  /* 0x0000b4006b047a23 */ /* 0x000fe40000010802 */
[----:B------:R3:W-:Y:S01]  /*5c50*/  MUFU.EX2 R250, R0 ;  /* 0x0000000000fa7308 */ /* 0x0007e20000000800 */
[----:B------:R-:W-:Y:S01]  /*5c60*/  IMAD.MOV.U32 R51, RZ, RZ, R124 ;  /* 0x000000ffff337224 */ /* 0x000fe200078e007c */
[----:B-1----:R-:W-:Y:S01]  /*5c70*/  HMMA.16816.F32 R164, R8, R92, R32 ;  /* 0x0000005c08a4723c */ /* 0x002fe20000001820 */
[----:B------:R-:W-:-:S02]  /*5c80*/  IMAD.MOV.U32 R50, RZ, RZ, R113 ;  /* 0x000000ffff327224 */ /* 0x000fc400078e0071 */
[----:B------:R-:W-:Y:S02]  /*5c90*/  IMAD.MOV.U32 R49, RZ, RZ, R112 ;  /* 0x000000ffff317224 */ /* 0x000fe400078e0070 */
[----:B------:R-:W-:Y:S01]  /*5ca0*/  IMAD.MOV.U32 R48, RZ, RZ, R111 ;  /* 0x000000ffff307224 */ /* 0x000fe200078e006f */
[----:B------:R-:W-:Y:S01]  /*5cb0*/  MUFU.EX2 R247, R4 ;  /* 0x0000000400f77308 */ /* 0x000fe20000000800 */
[----:B------:R-:W-:Y:S01]  /*5cc0*/  IMAD.MOV.U32 R102, RZ, RZ, R236 ;  /* 0x000000ffff667224 */ /* 0x000fe200078e00ec */
[----:B--2---:R-:W-:Y:S01]  /*5cd0*/  HMMA.16816.F32 R156, R8, R84, R44 ;  /* 0x00000054089c723c */ /* 0x004fe2000000182c */
[----:B---3--:R-:W-:Y:S02]  /*5ce0*/  FFMA.FTZ R0, R103, c[0x0][0x2d0], -R2 ;  /* 0x0000b40067007a23 */ /* 0x008fe40000010802 */
[----:B------:R-:W-:-:S05]  /*5cf0*/  IMAD.MOV.U32 R103, RZ, RZ, R125 ;  /* 0x000000ffff677224 */ /* 0x000fca00078e007d */
[C---:B------:R-:W-:Y:S01]  /*5d00*/  HMMA.16816.F32 R152, R8.reuse, R98, R24 ;  /* 0x000000620898723c */ /* 0x040fe20000001818 */
[----:B------:R1:W2:Y:S07]  /*5d10*/  MUFU.EX2 R248, R0 ;  /* 0x0000000000f87308 */ /* 0x0002ae0000000800 */
[C---:B------:R-:W-:Y:S08]  /*5d20*/  HMMA.16816.F32 R124, R8.reuse, R88, R28 ;  /* 0x00000058087c723c */ /* 0x040ff0000000181c */
[----:B------:R-:W-:Y:S01]  /*5d30*/  HMMA.16816.F32 R112, R8, R94, R16 ;  /* 0x0000005e0870723c */ /* 0x000fe20000001810 */
[----:B-1----:R-:W-:-:S04]  /*5d40*/  FFMA.FTZ R0, R106, c[0x0][0x2d0], -R2 ;  /* 0x0000b4006a007a23 */ /* 0x002fc80000010802 */
[----:B------:R1:W3:Y:S02]  /*5d50*/  MUFU.EX2 R249, R0 ;  /* 0x0000000000f97308 */ /* 0x0002e40000000800 */
[----:B-1----:R-:W-:-:S05]  /*5d60*/  FMUL.FTZ R0, R3, c[0x0][0x2d0] ;  /* 0x0000b40003007a20 */ /* 0x002fca0000410000 */
[----:B------:R-:W-:Y:S02]  /*5d70*/  FSEL R0, R0, RZ, P0 ;  /* 0x000000ff00007208 */ /* 0x000fe40000000000 */
[----:B------:R-:W-:-:S03]  /*5d80*/  PLOP3.LUT P0, PT, PT, PT, UP1, 0x40, 0x0 ;  /* 0x000000000000781c */ /* 0x000fc60003f0e818 */
[----:B------:R-:W-:Y:S02]  /*5d90*/  FFMA.FTZ R4, R100, c[0x0][0x2d0], -R0 ;  /* 0x0000b40064047a23 */ /* 0x000fe40000010800 */
[----:B------:R-:W-:Y:S02]  /*5da0*/  IMAD.MOV.U32 R100, RZ, RZ, R110 ;  /* 0x000000ffff647224 */ /* 0x000fe400078e006e */
[----:B------:R1:W-:Y:S02]  /*5db0*/  MUFU.EX2 R138, R4 ;  /* 0x00000004008a7308 */ /* 0x0003e40000000800 */
[----:B-1----:R-:W-:-:S06]  /*5dc0*/  FFMA.FTZ R4, R101, c[0x0][0x2d0], -R0 ;  /* 0x0000b40065047a23 */ /* 0x002fcc0000010800 */
[----:B------:R1:W4:Y:S02]  /*5dd0*/  MUFU.EX2 R135, R4 ;  /* 0x0000000400877308 */ /* 0x0003240000000800 */
[----:B-1----:R-:W-:-:S06]  /*5de0*/  FFMA.FTZ R4, R104, c[0x0][0x2d0], -R0 ;  /* 0x0000b40068047a23 */ /* 0x002fcc0000010800 */
[----:B------:R1:W-:Y:S02]  /*5df0*/  MUFU.EX2 R246, R4 ;  /* 0x0000000400f67308 */ /* 0x0003e40000000800 */
[----:B-1----:R-:W-:Y:S02]  /*5e00*/  FFMA.FTZ R4, R105, c[0x0][0x2d0], -R0 ;  /* 0x0000b40069047a23 */ /* 0x002fe40000010800 */
[----:B------:R-:W-:Y:S04]  /*5e10*/  HMMA.16816.F32 R104, R8, R86, R20 ;  /* 0x000000560868723c */ /* 0x000fe80000001814 */
[----:B------:R1:W5:Y:S02]  /*5e20*/  MUFU.EX2 R245, R4 ;  /* 0x0000000400f57308 */ /* 0x0003640000000800 */
[----:B-1----:R-:W-:-:S06]  /*5e30*/  FFMA.FTZ R4, R108, c[0x0][0x2d0], -R2 ;  /* 0x0000b4006c047a23 */ /* 0x002fcc0000010802 */
[----:B------:R1:W-:Y:S02]  /*5e40*/  MUFU.EX2 R239, R4 ;  /* 0x0000000400ef7308 */ /* 0x0003e40000000800 */
[----:B-1----:R-:W-:Y:S02]  /*5e50*/  FFMA.FTZ R4, R109, c[0x0][0x2d0], -R2 ;  /* 0x0000b4006d047a23 */ /* 0x002fe40000010802 */
[----:B------:R-:W-:Y:S04]  /*5e60*/  HMMA.16816.F32 R108, R8, R90, R12 ;  /* 0x0000005a086c723c */ /* 0x000fe8000000180c */
[----:B------:R1:W1:Y:S03]  /*5e70*/  MUFU.EX2 R238, R4 ;  /* 0x0000000400ee7308 */ /* 0x0002660000000800 */
[----:B--2---:R-:W-:-:S02]  /*5e80*/  F2FP.PACK_AB R8, R248, R250 ;  /* 0x000000faf808723e */ /* 0x004fc400000000ff */
[----:B---3--:R-:W-:Y:S02]  /*5e90*/  F2FP.PACK_AB R10, R247, R249 ;  /* 0x000000f9f70a723e */ /* 0x008fe400000000ff */
[----:B----4-:R-:W-:Y:S02]  /*5ea0*/  F2FP.PACK_AB R9, R135, R138 ;  /* 0x0000008a8709723e */ /* 0x010fe400000000ff */
[----:B-----5:R-:W-:Y:S01]  /*5eb0*/  F2FP.PACK_AB R11, R245, R246 ;  /* 0x000000f6f50b723e */ /* 0x020fe200000000ff */
[----:B-1----:R-:W-:-:S06]  /*5ec0*/  FFMA.FTZ R4, R119, c[0x0][0x2d0], -R2 ;  /* 0x0000b40077047a23 */ /* 0x002fcc0000010802 */
[C---:B------:R-:W-:Y:S01]  /*5ed0*/  HMMA.16816.F32 R16, R8.reuse, R76, RZ ;  /* 0x0000004c0810723c */ /* 0x040fe200000018ff */
[----:B------:R1:W-:Y:S06]  /*5ee0*/  MUFU.EX2 R242, R4 ;  /* 0x0000000400f27308 */ /* 0x0003ec0000000800 */
[----:B------:R-:W-:Y:S01]  /*5ef0*/  IMAD.MOV.U32 R76, RZ, RZ, R237 ;  /* 0x000000ffff4c7224 */ /* 0x000fe200078e00ed */
[----:B------:R-:W-:Y:S01]  /*5f00*/  HMMA.16816.F32 R28, R8, R64, RZ ;  /* 0x00000040081c723c */ /* 0x000fe200000018ff */
[----:B------:R-:W-:-:S06]  /*5f10*/  MOV R77, R49 ;  /* 0x00000031004d7202 */ /* 0x000fcc0000000f00 */
[----:B------:R-:W-:Y:S01]  /*5f20*/  IMAD.MOV.U32 R65, RZ, RZ, R51 ;  /* 0x000000ffff417224 */ /* 0x000fe200078e0033 */
[----:B------:R-:W-:Y:S01]  /*5f30*/  HMMA.16816.F32 R24, R8, R68, RZ ;  /* 0x000000440818723c */ /* 0x000fe200000018ff */
[----:B-1----:R-:W-:-:S04]  /*5f40*/  FFMA.FTZ R4, R121, c[0x0][0x2d0], -R2 ;  /* 0x0000b40079047a23 */ /* 0x002fc80000010802 */
[----:B------:R1:W2:Y:S02]  /*5f50*/  MUFU.EX2 R241, R4 ;  /* 0x0000000400f17308 */ /* 0x0002a40000000800 */
[----:B------:R-:W-:Y:S01]  /*5f60*/  IMAD.MOV.U32 R69, RZ, RZ, R183 ;  /* 0x000000ffff457224 */ /* 0x000fe200078e00b7 */
[----:B------:R-:W-:Y:S01]  /*5f70*/  HMMA.16816.F32 R40, R8, R66, RZ ;  /* 0x000000420828723c */ /* 0x000fe200000018ff */
[----:B------:R-:W-:-:S06]  /*5f80*/  IMAD.MOV.U32 R68, RZ, RZ, R48 ;  /* 0x000000ffff447224 */ /* 0x000fcc00078e0030 */
[----:B------:R-:W-:Y:S01]  /*5f90*/  IMAD.MOV.U32 R67, RZ, RZ, R182 ;  /* 0x000000ffff437224 */ /* 0x000fe200078e00b6 */
[----:B------:R-:W-:Y:S01]  /*5fa0*/  HMMA.16816.F32 R36, R8, R70, RZ ;  /* 0x000000460824723c */ /* 0x000fe200000018ff */
[----:B------:R-:W-:Y:S02]  /*5fb0*/  IMAD.MOV.U32 R66, RZ, RZ, R50 ;  /* 0x000000ffff427224 */ /* 0x000fe400078e0032 */
[----:B------:R-:W-:Y:S01]  /*5fc0*/  LDSM.16.MT88.4 R48, [R214+0x1900] ;  /* 0x00190000d630783b */ /* 0x000fe20000004200 */
[----:B-1----:R-:W-:-:S03]  /*5fd0*/  FFMA.FTZ R4, R116, c[0x0][0x2d0], -R0 ;  /* 0x0000b40074047a23 */ /* 0x002fc60000010800 */
[----:B------:R-:W-:Y:S01]  /*5fe0*/  MOV R70, R210 ;  /* 0x000000d200467202 */ /* 0x000fe20000000f00 */
[C---:B------:R-:W-:Y:S01]  /*5ff0*/  HMMA.16816.F32 R32, R8.reuse, R78, RZ ;  /* 0x0000004e0820723c */ /* 0x040fe200000018ff */
[----:B------:R-:W-:Y:S01]  /*6000*/  IMAD.MOV.U32 R71, RZ, RZ, R209 ;  /* 0x000000ffff477224 */ /* 0x000fe200078e00d1 */
[----:B------:R1:W-:Y:S06]  /*6010*/  MUFU.EX2 R235, R4 ;  /* 0x0000000400eb7308 */ /* 0x0003ec0000000800 */
[C---:B------:R-:W-:Y:S08]  /*6020*/  HMMA.16816.F32 R12, R8.reuse, R80, RZ ;  /* 0x00000050080c723c */ /* 0x040ff000000018ff */
[----:B------:R-:W-:Y:S01]  /*6030*/  HMMA.16816.F32 R20, R8, R82, RZ ;  /* 0x000000520814723c */ /* 0x000fe200000018ff */
[----:B-1----:R-:W-:-:S04]  /*6040*/  FFMA.FTZ R4, R117, c[0x0][0x2d0], -R0 ;  /* 0x0000b40075047a23 */ /* 0x002fc80000010800 */
[----:B------:R1:W3:Y:S02]  /*6050*/  MUFU.EX2 R121, R4 ;  /* 0x0000000400797308 */ /* 0x0002e40000000800 */
[----:B------:R-:W-:Y:S02]  /*6060*/  F2FP.PACK_AB R8, R238, R239 ;  /* 0x000000efee08723e */ /* 0x000fe400000000ff */
[----:B--2---:R-:W-:Y:S01]  /*6070*/  F2FP.PACK_AB R10, R241, R242 ;  /* 0x000000f2f10a723e */ /* 0x004fe200000000ff */
[----:B-1----:R-:W-:Y:S01]  /*6080*/  FFMA.FTZ R4, R118, c[0x0][0x2d0], -R0 ;  /* 0x0000b40076047a23 */ /* 0x002fe20000010800 */
[----:B---3--:R-:W-:-:S03]  /*6090*/  F2FP.PACK_AB R9, R121, R235 ;  /* 0x000000eb7909723e */ /* 0x008fc600000000ff */
[----:B------:R1:W-:Y:S02]  /*60a0*/  MUFU.EX2 R237, R4 ;  /* 0x0000000400ed7308 */ /* 0x0003e40000000800 */
[----:B-1----:R-:W-:Y:S02]  /*60b0*/  FFMA.FTZ R4, R120, c[0x0][0x2d0], -R0 ;  /* 0x0000b40078047a23 */ /* 0x002fe40000010800 */
[----:B------:R-:W-:-:S04]  /*60c0*/  IMAD.MOV.U32 R120, RZ, RZ, R5 ;  /* 0x000000ffff787224 */ /* 0x000fc800078e0005 */
[----:B------:R1:W2:Y:S01]  /*60d0*/  MUFU.EX2 R64, R4 ;  /* 0x0000000400407308 */ /* 0x0002a20000000800 */
[----:B------:R-:W-:Y:S02]  /*60e0*/  IMAD.MOV.U32 R5, RZ, RZ, R234 ;  /* 0x000000ffff057224 */ /* 0x000fe400078e00ea */
[----:B-1----:R-:W-:Y:S01]  /*60f0*/  FFMA.FTZ R4, R148, c[0x0][0x2d0], -R7 ;  /* 0x0000b40094047a23 */ /* 0x002fe20000010807 */
[----:B--2---:R-:W-:-:S04]  /*6100*/  F2FP.PACK_AB R11, R64, R237 ;  /* 0x000000ed400b723e */ /* 0x004fc800000000ff */
[----:B------:R1:W-:Y:S03]  /*6110*/  MUFU.EX2 R243, R4 ;  /* 0x0000000400f37308 */ /* 0x0003e60000000800 */
[C---:B------:R-:W-:Y:S08]  /*6120*/  HMMA.16816.F32 R44, R8.reuse, R56, R28 ;  /* 0x00000038082c723c */ /* 0x040ff0000000181c */
[----:B------:R-:W-:Y:S01]  /*6130*/  HMMA.16816.F32 R28, R8, R52, R24 ;  /* 0x00000034081c723c */ /* 0x000fe20000001818 */
[----:B-1----:R-:W-:-:S06]  /*6140*/  FFMA.FTZ R4, R149, c[0x0][0x2d0], -R7 ;  /* 0x0000b40095047a23 */ /* 0x002fcc0000010807 */
[----:B------:R-:W-:Y:S01]  /*6150*/  IMAD.MOV.U32 R52, RZ, RZ, R233 ;  /* 0x000000ffff347224 */ /* 0x000fe200078e00e9 */
[----:B------:R1:W2:Y:S01]  /*6160*/  MUFU.EX2 R244, R4 ;  /* 0x0000000400f47308 */ /* 0x0002a20000000800 */
[----:B------:R-:W-:Y:S01]  /*6170*/  HMMA.16816.F32 R16, R8, R60, R16 ;  /* 0x0000003c0810723c */ /* 0x000fe20000001810 */
[----:B------:R-:W-:-:S06]  /*6180*/  IMAD.MOV.U32 R53, RZ, RZ, R103 ;  /* 0x000000ffff357224 */ /* 0x000fcc00078e0067 */
[----:B------:R-:W-:Y:S01]  /*6190*/  IMAD.MOV.U32 R61, RZ, RZ, R211 ;  /* 0x000000ffff3d7224 */ /* 0x000fe200078e00d3 */
[----:B------:R-:W-:Y:S01]  /*61a0*/  HMMA.16816.F32 R12, R8, R72, R12 ;  /* 0x00000048080c723c */ /* 0x000fe2000000180c */
[----:B------:R-:W-:Y:S02]  /*61b0*/  IMAD.MOV.U32 R60, RZ, RZ, R208 ;  /* 0x000000ffff3c7224 */ /* 0x000fe400078e00d0 */
[----:B-1----:R-:W-:-:S05]  /*61c0*/  FFMA.FTZ R4, R150, c[0x0][0x2d0], -R7 ;  /* 0x0000b40096047a23 */ /* 0x002fca0000010807 */
[----:B------:R-:W-:Y:S01]  /*61d0*/  HMMA.16816.F32 R36, R8, R54, R36 ;  /* 0x000000360824723c */ /* 0x000fe20000001824 */
[----:B------:R-:W-:Y:S01]  /*61e0*/  IMAD.MOV.U32 R72, RZ, RZ, R230 ;  /* 0x000000ffff487224 */ /* 0x000fe200078e00e6 */
[----:B------:R1:W-:Y:S01]  /*61f0*/  MUFU.EX2 R240, R4 ;  /* 0x0000000400f07308 */ /* 0x0003e20000000800 */
[----:B------:R-:W-:-:S04]  /*6200*/  IMAD.MOV.U32 R73, RZ, RZ, R206 ;  /* 0x000000ffff497224 */ /* 0x000fc800078e00ce */
[----:B------:R-:W-:Y:S01]  /*6210*/  IMAD.MOV.U32 R54, RZ, RZ, R207 ;  /* 0x000000ffff367224 */ /* 0x000fe200078e00cf */
[----:B------:R-:W-:Y:S01]  /*6220*/  HMMA.16816.F32 R32, R8, R62, R32 ;  /* 0x0000003e0820723c */ /* 0x000fe20000001820 */
[----:B------:R-:W-:-:S06]  /*6230*/  IMAD.MOV.U32 R55, RZ, RZ, R102 ;  /* 0x000000ffff377224 */ /* 0x000fcc00078e0066 */
[----:B------:R-:W-:Y:S01]  /*6240*/  IMAD.MOV.U32 R63, RZ, RZ, R205 ;  /* 0x000000ffff3f7224 */ /* 0x000fe200078e00cd */
[C---:B------:R-:W-:Y:S01]  /*6250*/  HMMA.16816.F32 R40, R8.reuse, R58, R40 ;  /* 0x0000003a0828723c */ /* 0x040fe20000001828 */
[----:B------:R-:W-:Y:S01]  /*6260*/  LDSM.16.MT88.4 R56, [R215+0x1900] ;  /* 0x00190000d738783b */ /* 0x000fe20000004200 */
[----:B------:R-:W-:Y:S02]  /*6270*/  IMAD.MOV.U32 R62, RZ, RZ, R68 ;  /* 0x000000ffff3e7224 */ /* 0x000fe400078e0044 */
[--C-:B-1----:R-:W-:Y:S02]  /*6280*/  FFMA.FTZ R4, R151, c[0x0][0x2d0], -R7.reuse ;  /* 0x0000b40097047a23 */ /* 0x102fe40000010807 */
[----:B------:R-:W1:Y:S02]  /*6290*/  LDSM.16.MT88.4 R148, [R213+0x1900] ;  /* 0x00190000d594783b */ /* 0x000e640000004200 */
[----:B------:R3:W4:Y:S01]  /*62a0*/  MUFU.EX2 R236, R4 ;  /* 0x0000000400ec7308 */ /* 0x0007220000000800 */
[----:B------:R-:W-:Y:S07]  /*62b0*/  HMMA.16816.F32 R20, R8, R74, R20 ;  /* 0x0000004a0814723c */ /* 0x000fee0000001814 */
[----:B--2---:R-:W-:Y:S01]  /*62c0*/  F2FP.PACK_AB R8, R244, R243 ;  /* 0x000000f3f408723e */ /* 0x004fe200000000ff */
[----:B---3--:R-:W-:Y:S01]  /*62d0*/  FFMA.FTZ R4, R168, c[0x0][0x2d0], -R7 ;  /* 0x0000b400a8047a23 */ /* 0x008fe20000010807 */
[----:B----4-:R-:W-:Y:S01]  /*62e0*/  F2FP.PACK_AB R10, R236, R240 ;  /* 0x000000f0ec0a723e */ /* 0x010fe200000000ff */
[----:B------:R-:W-:-:S02]  /*62f0*/  IMAD.MOV.U32 R168, RZ, RZ, R100 ;  /* 0x000000ffffa87224 */ /* 0x000fc400078e0064 */
[----:B------:R2:W-:Y:S01]  /*6300*/  MUFU.EX2 R234, R4 ;  /* 0x0000000400ea7308 */ /* 0x0005e20000000800 */
[----:B------:R-:W3:Y:S01]  /*6310*/  LDSM.16.MT88.4 R100, [R216+0x1900] ;  /* 0x00190000d864783b */ /* 0x000ee20000004200 */
[----:B--2---:R-:W-:Y:S02]  /*6320*/  FFMA.FTZ R4, R122, c[0x0][0x2d0], -R6 ;  /* 0x0000b4007a047a23 */ /* 0x004fe40000010806 */
[----:B------:R-:W-:-:S04]  /*6330*/  IMAD.MOV.U32 R122, RZ, RZ, R232 ;  /* 0x000000ffff7a7224 */ /* 0x000fc800078e00e8 */
[----:B------:R2:W-:Y:S02]  /*6340*/  MUFU.EX2 R233, R4 ;  /* 0x0000000400e97308 */ /* 0x0005e40000000800 */
[----:B--2---:R-:W-:-:S06]  /*6350*/  FFMA.FTZ R4, R161, c[0x0][0x2d0], -R6 ;  /* 0x0000b400a1047a23 */ /* 0x004fcc0000010806 */
        /* <DEDUP_REMOVED lines=16> */
[C---:B------:R-:W-:Y:S01]  /*6460*/  HMMA.16816.F32 R164, R8.reuse, R48, R164 ;  /* 0x0000003008a4723c */ /* 0x040fe200000018a4 */
[----:B------:R1:W-:Y:S07]  /*6470*/  MUFU.EX2 R209, R4 ;  /* 0x0000000400d17308 */ /* 0x0003ee0000000800 */
[C---:B------:R-:W-:Y:S08]  /*6480*/  HMMA.16816.F32 R112, R8.reuse, R50, R112 ;  /* 0x000000320870723c */ /* 0x040ff00000001870 */
[----:B------:R-:W-:Y:S01]  /*6490*/  HMMA.16816.F32 R116, R8, R56, R124 ;  /* 0x000000380874723c */ /* 0x000fe2000000187c */
[----:B-1----:R-:W-:-:S04]  /*64a0*/  FFMA.FTZ R4, R129, c[0x0][0x2d0], -R2 ;  /* 0x0000b40081047a23 */ /* 0x002fc80000010802 */
[----:B------:R1:W3:Y:S03]  /*64b0*/  MUFU.EX2 R207, R4 ;  /* 0x0000000400cf7308 */ /* 0x0002e60000000800 */
[----:B------:R-:W-:Y:S01]  /*64c0*/  HMMA.16816.F32 R24, R8, R58, R108 ;  /* 0x0000003a0818723c */ /* 0x000fe2000000186c */
[----:B------:R-:W-:-:S06]  /*64d0*/  IMAD.MOV.U32 R127, RZ, RZ, R5 ;  /* 0x000000ffff7f7224 */ /* 0x000fcc00078e0005 */
[----:B--2---:R-:W-:Y:S01]  /*64e0*/  F2FP.PACK_AB R8, R208, R210 ;  /* 0x000000d2d008723e */ /* 0x004fe200000000ff */
[--C-:B-1----:R-:W-:Y:S01]  /*64f0*/  FFMA.FTZ R4, R123, c[0x0][0x2d0], -R0.reuse ;  /* 0x0000b4007b047a23 */ /* 0x102fe20000010800 */
[----:B---3--:R-:W-:Y:S01]  /*6500*/  F2FP.PACK_AB R10, R207, R209 ;  /* 0x000000d1cf0a723e */ /* 0x008fe200000000ff */
[----:B------:R-:W-:Y:S02]  /*6510*/  IMAD.MOV.U32 R123, RZ, RZ, R69 ;  /* 0x000000ffff7b7224 */ /* 0x000fe400078e0045 */
        /* <DEDUP_REMOVED lines=11> */
[C---:B------:R-:W-:Y:S08]  /*65d0*/  HMMA.16816.F32 R44, R8.reuse, R96, R44 ;  /* 0x00000060082c723c */ /* 0x040ff0000000182c */
[----:B------:R-:W-:Y:S01]  /*65e0*/  HMMA.16816.F32 R160, R8, R84, R28 ;  /* 0x0000005408a0723c */ /* 0x000fe2000000181c */
[----:B------:R-:W-:Y:S01]  /*65f0*/  LDSM.16.MT88.4 R28, [R215+0x2100] ;  /* 0x00210000d71c783b */ /* 0x000fe20000004200 */
[----:B-1----:R-:W-:-:S04]  /*6600*/  FFMA.FTZ R4, R178, c[0x0][0x2d0], -R7 ;  /* 0x0000b400b2047a23 */ /* 0x002fc80000010807 */
[----:B------:R1:W-:Y:S02]  /*6610*/  MUFU.EX2 R178, R4 ;  /* 0x0000000400b27308 */ /* 0x0003e40000000800 */
[C---:B------:R-:W-:Y:S01]  /*6620*/  HMMA.16816.F32 R108, R8.reuse, R92, R16 ;  /* 0x0000005c086c723c */ /* 0x040fe20000001810 */
[----:B------:R-:W-:Y:S07]  /*6630*/  LDSM.16.MT88.4 R16, [R213+0x2900] ;  /* 0x00290000d510783b */ /* 0x000fee0000004200 */
[----:B------:R-:W-:Y:S01]  /*6640*/  HMMA.16816.F32 R96, R8, R98, R40 ;  /* 0x000000620860723c */ /* 0x000fe20000001828 */
[----:B------:R-:W3:Y:S01]  /*6650*/  LDSM.16.MT88.4 R40, [R213+0x2100] ;  /* 0x00210000d528783b */ /* 0x000ee20000004200 */
[----:B-1----:R-:W-:-:S06]  /*6660*/  FFMA.FTZ R4, R184, c[0x0][0x2d0], -R7 ;  /* 0x0000b400b8047a23 */ /* 0x002fcc0000010807 */
[C---:B------:R-:W-:Y:S01]  /*6670*/  HMMA.16816.F32 R84, R8.reuse, R86, R36 ;  /* 0x000000560854723c */ /* 0x040fe20000001824 */
[----:B------:R-:W1:Y:S01]  /*6680*/  LDSM.16.MT88.4 R36, [R216+0x2100] ;  /* 0x00210000d824783b */ /* 0x000e620000004200 */
[----:B------:R4:W5:Y:S06]  /*6690*/  MUFU.EX2 R184, R4 ;  /* 0x0000000400b87308 */ /* 0x00096c0000000800 */
[C---:B------:R-:W-:Y:S01]  /*66a0*/  HMMA.16816.F32 R92, R8.reuse, R94, R32 ;  /* 0x0000005e085c723c */ /* 0x040fe20000001820 */
[----:B------:R-:W1:Y:S07]  /*66b0*/  LDSM.16.MT88.4 R32, [R214+0x2100] ;  /* 0x00210000d620783b */ /* 0x000e6e0000004200 */
[----:B------:R-:W-:Y:S01]  /*66c0*/  HMMA.16816.F32 R12, R8, R88, R12 ;  /* 0x00000058080c723c */ /* 0x000fe2000000180c */
[----:B----4-:R-:W-:-:S04]  /*66d0*/  FFMA.FTZ R4, R185, c[0x0][0x2d0], -R7 ;  /* 0x0000b400b9047a23 */ /* 0x010fc80000010807 */
[----:B------:R4:W-:Y:S03]  /*66e0*/  MUFU.EX2 R137, R4 ;  /* 0x0000000400897308 */ /* 0x0009e60000000800 */
[----:B------:R-:W-:Y:S01]  /*66f0*/  HMMA.16816.F32 R88, R8, R90, R20 ;  /* 0x0000005a0858723c */ /* 0x000fe20000001814 */
[----:B------:R-:W1:Y:S06]  /*6700*/  LDSM.16.MT88.4 R20, [R216+0x2900] ;  /* 0x00290000d814783b */ /* 0x000e6c0000004200 */
[----:B--2---:R-:W-:-:S02]  /*6710*/  F2FP.PACK_AB R8, R206, R234 ;  /* 0x000000eace08723e */ /* 0x004fc400000000ff */
[----:B-----5:R-:W-:Y:S01]  /*6720*/  F2FP.PACK_AB R10, R184, R178 ;  /* 0x000000b2b80a723e */ /* 0x020fe200000000ff */
[----:B----4-:R-:W-:-:S04]  /*6730*/  FFMA.FTZ R4, R186, c[0x0][0x2d0], -R7 ;  /* 0x0000b400ba047a23 */ /* 0x010fc80000010807 */
[----:B------:R2:W4:Y:S02]  /*6740*/  MUFU.EX2 R83, R4 ;  /* 0x0000000400537308 */ /* 0x0005240000000800 */
[----:B--2---:R-:W-:Y:S01]  /*6750*/  FFMA.FTZ R4, R169, c[0x0][0x2d0], -R6 ;  /* 0x0000b400a9047a23 */ /* 0x004fe20000010806 */
[----:B----4-:R-:W-:-:S05]  /*6760*/  F2FP.PACK_AB R128, R83, R137 ;  /* 0x000000895380723e */ /* 0x010fca00000000ff */
[----:B------:R2:W-:Y:S02]  /*6770*/  MUFU.EX2 R82, R4 ;  /* 0x0000000400527308 */ /* 0x0005e40000000800 */
[----:B--2---:R-:W-:Y:S02]  /*6780*/  FFMA.FTZ R4, R177, c[0x0][0x2d0], -R6 ;  /* 0x0000b400b1047a23 */ /* 0x004fe40000010806 */
[----:B------:R-:W-:-:S04]  /*6790*/  IMAD.MOV.U32 R177, RZ, RZ, R73 ;  /* 0x000000ffffb17224 */ /* 0x000fc800078e0049 */
[----:B------:R2:W4:Y:S02]  /*67a0*/  MUFU.EX2 R81, R4 ;  /* 0x0000000400517308 */ /* 0x0005240000000800 */
[----:B--2---:R-:W-:Y:S01]  /*67b0*/  FFMA.FTZ R4, R171, c[0x0][0x2d0], -R6 ;  /* 0x0000b400ab047a23 */ /* 0x004fe20000010806 */
[----:B----4-:R-:W-:-:S05]  /*67c0*/  F2FP.PACK_AB R9, R81, R82 ;  /* 0x000000525109723e */ /* 0x010fca00000000ff */
[----:B------:R2:W-:Y:S02]  /*67d0*/  MUFU.EX2 R80, R4 ;  /* 0x0000000400507308 */ /* 0x0005e40000000800 */
[----:B--2---:R-:W-:Y:S02]  /*67e0*/  FFMA.FTZ R4, R179, c[0x0][0x2d0], -R6 ;  /* 0x0000b400b3047a23 */ /* 0x004fe40000010806 */
[----:B------:R-:W-:-:S04]  /*67f0*/  IMAD.MOV.U32 R179, RZ, RZ, R71 ;  /* 0x000000ffffb37224 */ /* 0x000fc800078e0047 */
[----:B------:R2:W4:Y:S02]  /*6800*/  MUFU.EX2 R78, R4 ;  /* 0x00000004004e7308 */ /* 0x0005240000000800 */
[--C-:B--2---:R-:W-:Y:S01]  /*6810*/  FFMA.FTZ R4, R194, c[0x0][0x2d0], -R7.reuse ;  /* 0x0000b400c2047a23 */ /* 0x104fe20000010807 */
[----:B----4-:R-:W-:Y:S01]  /*6820*/  F2FP.PACK_AB R11, R78, R80 ;  /* 0x000000504e0b723e */ /* 0x010fe200000000ff */
[----:B------:R-:W-:-:S04]  /*6830*/  FFMA.FTZ R7, R196, c[0x0][0x2d0], -R7 ;  /* 0x0000b400c4077a23 */ /* 0x000fc80000010807 */
[----:B------:R2:W-:Y:S01]  /*6840*/  MUFU.EX2 R79, R4 ;  /* 0x00000004004f7308 */ /* 0x0005e20000000800 */
[----:B------:R-:W-:Y:S02]  /*6850*/  IMAD.MOV.U32 R196, RZ, RZ, R63 ;  /* 0x000000ffffc47224 */ /* 0x000fe400078e003f */
[----:B------:R-:W-:Y:S01]  /*6860*/  IMAD.MOV.U32 R63, RZ, RZ, R54 ;  /* 0x000000ffff3f7224 */ /* 0x000fe200078e0036 */
[C---:B---3--:R-:W-:Y:S01]  /*6870*/  HMMA.16816.F32 R140, R8.reuse, R40, R140 ;  /* 0x00000028088c723c */ /* 0x048fe2000000188c */
[----:B------:R-:W-:Y:S02]  /*6880*/  IMAD.MOV.U32 R54, RZ, RZ, R55 ;  /* 0x000000ffff367224 */ /* 0x000fe400078e0037 */
[----:B------:R-:W-:Y:S02]  /*6890*/  IMAD.MOV.U32 R55, RZ, RZ, R122 ;  /* 0x000000ffff377224 */ /* 0x000fe400078e007a */
[----:B------:R-:W-:Y:S02]  /*68a0*/  IMAD.MOV.U32 R122, RZ, RZ, R52 ;  /* 0x000000ffff7a7224 */ /* 0x000fe400078e0034 */
[----:B------:R-:W-:Y:S01]  /*68b0*/  IMAD.MOV.U32 R52, RZ, RZ, R53 ;  /* 0x000000ffff347224 */ /* 0x000fe200078e0035 */
[----:B------:R-:W-:Y:S01]  /*68c0*/  HMMA.16816.F32 R152, R8, R42, R152 ;  /* 0x0000002a0898723c */ /* 0x000fe20000001898 */
[----:B------:R-:W-:-:S02]  /*68d0*/  IMAD.MOV.U32 R53, RZ, RZ, R77 ;  /* 0x000000ffff357224 */ /* 0x000fc400078e004d */
[----:B------:R-:W-:Y:S01]  /*68e0*/  IMAD.MOV.U32 R194, RZ, RZ, R70 ;  /* 0x000000ffffc27224 */ /* 0x000fe200078e0046 */
[----:B------:R-:W3:Y:S01]  /*68f0*/  MUFU.EX2 R77, R7 ;  /* 0x00000007004d7308 */ /* 0x000ee20000000800 */
[----:B--2---:R-:W-:Y:S01]  /*6900*/  FFMA.FTZ R4, R187, c[0x0][0x2d0], -R6 ;  /* 0x0000b400bb047a23 */ /* 0x004fe20000010806 */
[----:B------:R-:W-:Y:S01]  /*6910*/  MOV R187, R168 ;  /* 0x000000a800bb7202 */ /* 0x000fe20000000f00 */
[----:B------:R-:W-:Y:S01]  /*6920*/  IMAD.MOV.U32 R168, RZ, RZ, R76 ;  /* 0x000000ffffa87224 */ /* 0x000fe200078e004c */
[----:B-1----:R-:W-:Y:S01]  /*6930*/  HMMA.16816.F32 R156, R8, R36, R156 ;  /* 0x00000024089c723c */ /* 0x002fe2000000189c */
[----:B------:R-:W-:Y:S02]  /*6940*/  IMAD.MOV.U32 R185, RZ, RZ, R55 ;  /* 0x000000ffffb97224 */ /* 0x000fe400078e0037 */
[----:B------:R-:W-:Y:S01]  /*6950*/  IMAD.MOV.U32 R186, RZ, RZ, R122 ;  /* 0x000000ffffba7224 */ /* 0x000fe200078e007a */
[----:B------:R1:W-:Y:S01]  /*6960*/  MUFU.EX2 R76, R4 ;  /* 0x00000004004c7308 */ /* 0x0003e20000000800 */
[----:B------:R-:W-:-:S03]  /*6970*/  IMAD.MOV.U32 R122, RZ, RZ, R67 ;  /* 0x000000ffff7a7224 */ /* 0x000fc600078e0043 */
[----:B------:R-:W-:Y:S01]  /*6980*/  HMMA.16816.F32 R104, R8, R38, R104 ;  /* 0x000000260868723c */ /* 0x000fe20000001868 */
[----:B---3--:R-:W-:-:S07]  /*6990*/  F2FP.PACK_AB R130, R77, R79 ;  /* 0x0000004f4d82723e */ /* 0x008fce00000000ff */
[C---:B------:R-:W-:Y:S01]  /*69a0*/  HMMA.16816.F32 R164, R8.reuse, R32, R164 ;  /* 0x0000002008a4723c */ /* 0x040fe200000018a4 */
[--C-:B-1----:R-:W-:Y:S02]  /*69b0*/  FFMA.FTZ R4, R190, c[0x0][0x2d0], -R6.reuse ;  /* 0x0000b400be047a23 */ /* 0x102fe40000010806 */
[----:B------:R-:W-:Y:S02]  /*69c0*/  IMAD.MOV.U32 R190, RZ, RZ, R63 ;  /* 0x000000ffffbe7224 */ /* 0x000fe400078e003f */
[----:B------:R1:W2:Y:S01]  /*69d0*/  MUFU.EX2 R75, R4 ;  /* 0x00000004004b7308 */ /* 0x0002a20000000800 */
[----:B------:R-:W-:Y:S02]  /*69e0*/  IMAD.MOV.U32 R63, RZ, RZ, R53 ;  /* 0x000000ffff3f7224 */ /* 0x000fe400078e0035 */
[C---:B------:R-:W-:Y:S08]  /*69f0*/  HMMA.16816.F32 R112, R8.reuse, R34, R112 ;  /* 0x000000220870723c */ /* 0x040ff00000001870 */
[----:B------:R-:W-:Y:S01]  /*6a00*/  HMMA.16816.F32 R116, R8, R28, R116 ;  /* 0x0000001c0874723c */ /* 0x000fe20000001874 */
[--C-:B-1----:R-:W-:Y:S01]  /*6a10*/  FFMA.FTZ R4, R191, c[0x0][0x2d0], -R6.reuse ;  /* 0x0000b400bf047a23 */ /* 0x102fe20000010806 */
[----:B--2---:R-:W-:Y:S01]  /*6a20*/  F2FP.PACK_AB R129, R75, R76 ;  /* 0x0000004c4b81723e */ /* 0x004fe200000000ff */
[----:B------:R-:W-:-:S05]  /*6a30*/  FFMA.FTZ R6, R193, c[0x0][0x2d0], -R6 ;  /* 0x0000b400c1067a23 */ /* 0x000fca0000010806 */
[----:B------:R-:W-:Y:S01]  /*6a40*/  HMMA.16816.F32 R8, R8, R30, R24 ;  /* 0x0000001e0808723c */ /* 0x000fe20000001818 */
[----:B------:R1:W-:Y:S01]  /*6a50*/  MUFU.EX2 R74, R4 ;  /* 0x00000004004a7308 */ /* 0x0003e20000000800 */
[----:B------:R-:W-:Y:S02]  /*6a60*/  IMAD.MOV.U32 R193, RZ, RZ, R72 ;  /* 0x000000ffffc17224 */ /* 0x000fe400078e0048 */
[----:B------:R-:W-:-:S05]  /*6a70*/  IMAD.MOV.U32 R191, RZ, RZ, R54 ;  /* 0x000000ffffbf7224 */ /* 0x000fca00078e0036 */
[----:B------:R-:W2:Y:S01]  /*6a80*/  MUFU.EX2 R73, R6 ;  /* 0x0000000600497308 */ /* 0x000ea20000000800 */
[----:B-1----:R-:W-:Y:S02]  /*6a90*/  FFMA.FTZ R4, R188, c[0x0][0x2d0], -R2 ;  /* 0x0000b400bc047a23 */ /* 0x002fe40000010802 */
[----:B------:R-:W-:-:S05]  /*6aa0*/  IMAD.MOV.U32 R188, RZ, RZ, R168 ;  /* 0x000000ffffbc7224 */ /* 0x000fca00078e00a8 */
[----:B------:R1:W-:Y:S01]  /*6ab0*/  MUFU.EX2 R72, R4 ;  /* 0x0000000400487308 */ /* 0x0003e20000000800 */
[----:B------:R-:W3:Y:S01]  /*6ac0*/  LDSM.16.MT88.4 R168, [R214+0x2900] ;  /* 0x00290000d6a8783b */ /* 0x000ee20000004200 */
[----:B--2---:R-:W-:-:S07]  /*6ad0*/  F2FP.PACK_AB R131, R73, R74 ;  /* 0x0000004a4983723e */ /* 0x004fce00000000ff */
[----:B------:R-:W-:Y:S01]  /*6ae0*/  HMMA.16816.F32 R140, R128, R16, R140 ;  /* 0x00000010808c723c */ /* 0x000fe2000000188c */
[----:B-1----:R-:W-:Y:S02]  /*6af0*/  FFMA.FTZ R4, R189, c[0x0][0x2d0], -R2 ;  /* 0x0000b400bd047a23 */ /* 0x002fe40000010802 */
[----:B------:R-:W-:-:S05]  /*6b00*/  IMAD.MOV.U32 R189, RZ, RZ, R60 ;  /* 0x000000ffffbd7224 */ /* 0x000fca00078e003c */
[C---:B------:R-:W-:Y:S01]  /*6b10*/  HMMA.16816.F32 R152, R128.reuse, R18, R152 ;  /* 0x000000128098723c */ /* 0x040fe20000001898 */
[----:B------:R1:W-:Y:S07]  /*6b20*/  MUFU.EX2 R71, R4 ;  /* 0x0000000400477308 */ /* 0x0003ee0000000800 */
[C---:B------:R-:W-:Y:S08]  /*6b30*/  HMMA.16816.F32 R156, R128.reuse, R20, R156 ;  /* 0x00000014809c723c */ /* 0x040ff0000000189c */
[----:B------:R-:W-:Y:S01]  /*6b40*/  HMMA.16816.F32 R104, R128, R22, R104 ;  /* 0x000000168068723c */ /* 0x000fe20000001868 */
[----:B-1----:R-:W-:-:S02]  /*6b50*/  FFMA.FTZ R4, R192, c[0x0][0x2d0], -R2 ;  /* 0x0000b400c0047a23 */ /* 0x002fc40000010802 */
[----:B------:R-:W-:Y:S02]  /*6b60*/  IMAD.MOV.U32 R192, RZ, RZ, R61 ;  /* 0x000000ffffc07224 */ /* 0x000fe400078e003d */
[----:B------:R1:W-:Y:S03]  /*6b70*/  MUFU.EX2 R70, R4 ;  /* 0x0000000400467308 */ /* 0x0003e60000000800 */
[C---:B---3--:R-:W-:Y:S08]  /*6b80*/  HMMA.16816.F32 R164, R128.reuse, R168, R164 ;  /* 0x000000a880a4723c */ /* 0x048ff000000018a4 */
[----:B------:R-:W-:Y:S01]  /*6b90*/  HMMA.16816.F32 R112, R128, R170, R112 ;  /* 0x000000aa8070723c */ /* 0x000fe20000001870 */
[----:B-1----:R-:W-:Y:S01]  /*6ba0*/  FFMA.FTZ R4, R195, c[0x0][0x2d0], -R2 ;  /* 0x0000b400c3047a23 */ /* 0x002fe20000010802 */
[----:B------:R-:W-:-:S02]  /*6bb0*/  MOV R195, R52 ;  /* 0x0000003400c37202 */ /* 0x000fc40000000f00 */
[----:B------:R-:W1:Y:S01]  /*6bc0*/  LDSM.16.MT88.4 R52, [R215+0x2900] ;  /* 0x00290000d734783b */ /* 0x000e620000004200 */
[----:B------:R2:W3:Y:S02]  /*6bd0*/  MUFU.EX2 R69, R4 ;  /* 0x0000000400457308 */ /* 0x0004e40000000800 */
[----:B--2---:R-:W-:Y:S01]  /*6be0*/  FFMA.FTZ R4, R146, c[0x0][0x2d0], -R0 ;  /* 0x0000b40092047a23 */ /* 0x004fe20000010800 */
[----:B---3--:R-:W-:-:S05]  /*6bf0*/  F2FP.PACK_AB R6, R69, R70 ;  /* 0x000000464506723e */ /* 0x008fca00000000ff */
[----:B------:R2:W-:Y:S02]  /*6c00*/  MUFU.EX2 R67, R4 ;  /* 0x0000000400437308 */ /* 0x0005e40000000800 */
[----:B--2---:R-:W-:Y:S01]  /*6c10*/  FFMA.FTZ R4, R147, c[0x0][0x2d0], -R0 ;  /* 0x0000b40093047a23 */ /* 0x004fe20000010800 */
[C---:B-1----:R-:W-:Y:S05]  /*6c20*/  HMMA.16816.F32 R116, R128.reuse, R52, R116 ;  /* 0x000000348074723c */ /* 0x042fea0000001874 */
[----:B------:R1:W2:Y:S03]  /*6c30*/  MUFU.EX2 R68, R4 ;  /* 0x0000000400447308 */ /* 0x0002a60000000800 */
[----:B------:R-:W-:Y:S07]  /*6c40*/  HMMA.16816.F32 R128, R128, R54, R8 ;  /* 0x000000368080723c */ /* 0x000fee0000001808 */
[----:B------:R-:W-:-:S02]  /*6c50*/  FFMA.FTZ R8, R197, c[0x0][0x2d0], -R2 ;  /* 0x0000b400c5087a23 */ /* 0x000fc40000010802 */
[----:B-1----:R-:W-:Y:S01]  /*6c60*/  FFMA.FTZ R4, R144, c[0x0][0x2d0], -R0 ;  /* 0x0000b40090047a23 */ /* 0x002fe20000010800 */
[----:B--2---:R-:W-:-:S03]  /*6c70*/  F2FP.PACK_AB R5, R68, R67 ;  /* 0x000000434405723e */ /* 0x004fc600000000ff */
[----:B------:R1:W-:Y:S02]  /*6c80*/  MUFU.EX2 R61, R4 ;  /* 0x00000004003d7308 */ /* 0x0003e40000000800 */
[----:B-1----:R-:W-:-:S06]  /*6c90*/  FFMA.FTZ R4, R145, c[0x0][0x2d0], -R0 ;  /* 0x0000b40091047a23 */ /* 0x002fcc0000010800 */
[----:B------:R1:W2:Y:S02]  /*6ca0*/  MUFU.EX2 R60, R4 ;  /* 0x00000004003c7308 */ /* 0x0002a40000000800 */
[----:B-1----:R-:W-:Y:S02]  /*6cb0*/  F2FP.PACK_AB R4, R71, R72 ;  /* 0x000000484704723e */ /* 0x002fe400000000ff */
[----:B--2---:R-:W-:-:S07]  /*6cc0*/  F2FP.PACK_AB R7, R60, R61 ;  /* 0x0000003d3c07723e */ /* 0x004fce00000000ff */
[C---:B------:R-:W-:Y:S01]  /*6cd0*/  HMMA.16816.F32 R108, R4.reuse, R48, R108 ;  /* 0x00000030046c723c */ /* 0x040fe2000000186c */
[----:B------:R1:W-:Y:S07]  /*6ce0*/  MUFU.EX2 R49, R8 ;  /* 0x0000000800317308 */ /* 0x0003ee0000000800 */
[C---:B------:R-:W-:Y:S08]  /*6cf0*/  HMMA.16816.F32 R24, R4.reuse, R50, R92 ;  /* 0x000000320418723c */ /* 0x040ff0000000185c */
[----:B------:R-:W-:Y:S01]  /*6d00*/  HMMA.16816.F32 R144, R4, R148, R44 ;  /* 0x000000940490723c */ /* 0x000fe2000000182c */
[----:B-1----:R-:W-:-:S04]  /*6d10*/  FFMA.FTZ R8, R198, c[0x0][0x2d0], -R2 ;  /* 0x0000b400c6087a23 */ /* 0x002fc80000010802 */
[----:B------:R1:W-:Y:S03]  /*6d20*/  MUFU.EX2 R50, R8 ;  /* 0x0000000800327308 */ /* 0x0003e60000000800 */
[C---:B------:R-:W-:Y:S07]  /*6d30*/  HMMA.16816.F32 R148, R4.reuse, R150, R96 ;  /* 0x000000960494723c */ /* 0x040fee0000001860 */
[----:B------:R-:W-:Y:S01]  /*6d40*/  IMAD.MOV.U32 R98, RZ, RZ, R62 ;  /* 0x000000ffff627224 */ /* 0x000fe200078e003e */
[----:B------:R-:W-:Y:S01]  /*6d50*/  HMMA.16816.F32 R160, R4, R100, R160 ;  /* 0x0000006404a0723c */ /* 0x000fe200000018a0 */
[----:B------:R-:W-:-:S02]  /*6d60*/  IMAD.MOV.U32 R97, RZ, RZ, R63 ;  /* 0x000000ffff617224 */ /* 0x000fc400078e003f */
[----:B------:R-:W-:Y:S02]  /*6d70*/  IMAD.MOV.U32 R96, RZ, RZ, R66 ;  /* 0x000000ffff607224 */ /* 0x000fe400078e0042 */
[--C-:B-1----:R-:W-:Y:S02]  /*6d80*/  FFMA.FTZ R8, R199, c[0x0][0x2d0], -R2.reuse ;  /* 0x0000b400c7087a23 */ /* 0x102fe40000010802 */
[----:B------:R-:W-:Y:S01]  /*6d90*/  IMAD.MOV.U32 R99, RZ, RZ, R127 ;  /* 0x000000ffff637224 */ /* 0x000fe200078e007f */
[C---:B------:R-:W-:Y:S01]  /*6da0*/  HMMA.16816.F32 R100, R4.reuse, R102, R84 ;  /* 0x000000660464723c */ /* 0x040fe20000001854 */
[----:B------:R1:W-:Y:S06]  /*6db0*/  MUFU.EX2 R62, R8 ;  /* 0x00000008003e7308 */ /* 0x0003ec0000000800 */
[----:B------:R-:W-:Y:S01]  /*6dc0*/  IMAD.MOV.U32 R87, RZ, RZ, R65 ;  /* 0x000000ffff577224 */ /* 0x000fe200078e0041 */
[----:B------:R-:W-:Y:S01]  /*6dd0*/  HMMA.16816.F32 R12, R4, R56, R12 ;  /* 0x00000038040c723c */ /* 0x000fe2000000180c */
[----:B-1----:R-:W-:-:S04]  /*6de0*/  FFMA.FTZ R8, R200, c[0x0][0x2d0], -R2 ;  /* 0x0000b400c8087a23 */ /* 0x002fc80000010802 */
[----:B------:R1:W-:Y:S02]  /*6df0*/  MUFU.EX2 R63, R8 ;  /* 0x00000008003f7308 */ /* 0x0003e40000000800 */
[----:B-1----:R-:W-:-:S06]  /*6e00*/  FFMA.FTZ R8, R201, c[0x0][0x2d0], -R2 ;  /* 0x0000b400c9087a23 */ /* 0x002fcc0000010802 */
        /* <DEDUP_REMOVED lines=8> */
[----:B-1----:R-:W-:-:S06]  /*6e90*/  FFMA.FTZ R8, R172, c[0x0][0x2d0], -R0 ;  /* 0x0000b400ac087a23 */ /* 0x002fcc0000010800 */
[----:B------:R1:W-:Y:S02]  /*6ea0*/  MUFU.EX2 R51, R8 ;  /* 0x0000000800337308 */ /* 0x0003e40000000800 */
[----:B-1----:R-:W-:-:S06]  /*6eb0*/  FFMA.FTZ R8, R139, c[0x0][0x2d0], -R0 ;  /* 0x0000b4008b087a23 */ /* 0x002fcc0000010800 */
[----:B------:R1:W3:Y:S02]  /*6ec0*/  MUFU.EX2 R47, R8 ;  /* 0x00000008002f7308 */ /* 0x0002e40000000800 */
[--C-:B-1----:R-:W-:Y:S02]  /*6ed0*/  FFMA.FTZ R8, R204, c[0x0][0x2d0], -R2.reuse ;  /* 0x0000b400cc087a23 */ /* 0x102fe40000010802 */
[----:B------:R-:W-:-:S04]  /*6ee0*/  FFMA.FTZ R2, R203, c[0x0][0x2d0], -R2 ;  /* 0x0000b400cb027a23 */ /* 0x000fc80000010802 */
[----:B------:R1:W-:Y:S08]  /*6ef0*/  MUFU.EX2 R56, R8 ;  /* 0x0000000800387308 */ /* 0x0003f00000000800 */
[----:B------:R4:W5:Y:S01]  /*6f00*/  MUFU.EX2 R48, R2 ;  /* 0x0000000200307308 */ /* 0x0009620000000800 */
[----:B-1----:R-:W-:Y:S07]  /*6f10*/  HMMA.16816.F32 R8, R4, R58, R88 ;  /* 0x0000003a0408723c */ /* 0x002fee0000001858 */
[----:B------:R-:W-:Y:S01]  /*6f20*/  F2FP.PACK_AB R4, R50, R49 ;  /* 0x000000313204723e */ /* 0x000fe200000000ff */
[----:B----4-:R-:W-:Y:S01]  /*6f30*/  FFMA.FTZ R2, R173, c[0x0][0x2d0], -R0 ;  /* 0x0000b400ad027a23 */ /* 0x010fe20000010800 */
[----:B------:R-:W-:-:S02]  /*6f40*/  F2FP.PACK_AB R6, R63, R62 ;  /* 0x0000003e3f06723e */ /* 0x000fc400000000ff */
[----:B--2---:R-:W-:Y:S01]  /*6f50*/  F2FP.PACK_AB R5, R45, R44 ;  /* 0x0000002c2d05723e */ /* 0x004fe200000000ff */
[----:B------:R1:W-:Y:S01]  /*6f60*/  MUFU.EX2 R46, R2 ;  /* 0x00000002002e7308 */ /* 0x0003e20000000800 */
[----:B---3--:R-:W-:Y:S02]  /*6f70*/  F2FP.PACK_AB R7, R47, R51 ;  /* 0x000000332f07723e */ /* 0x008fe400000000ff */
[----:B-----5:R-:W-:-:S05]  /*6f80*/  F2FP.PACK_AB R126, R48, R56 ;  /* 0x00000038307e723e */ /* 0x020fca00000000ff */
[----:B------:R-:W-:Y:S01]  /*6f90*/  HMMA.16816.F32 R144, R4, R40, R144 ;  /* 0x000000280490723c */ /* 0x000fe20000001890 */
[----:B-1----:R-:W-:-:S07]  /*6fa0*/  FFMA.FTZ R2, R174, c[0x0][0x2d0], -R0 ;  /* 0x0000b400ae027a23 */ /* 0x002fce0000010800 */
[C---:B------:R-:W-:Y:S01]  /*6fb0*/  HMMA.16816.F32 R160, R4.reuse, R36, R160 ;  /* 0x0000002404a0723c */ /* 0x040fe200000018a0 */
[----:B------:R1:W2:Y:S07]  /*6fc0*/  MUFU.EX2 R41, R2 ;  /* 0x0000000200297308 */ /* 0x0002ae0000000800 */
[C---:B------:R-:W-:Y:S08]  /*6fd0*/  HMMA.16816.F32 R148, R4.reuse, R42, R148 ;  /* 0x0000002a0494723c */ /* 0x040ff00000001894 */
[----:B------:R-:W-:Y:S01]  /*6fe0*/  HMMA.16816.F32 R100, R4, R38, R100 ;  /* 0x000000260464723c */ /* 0x000fe20000001864 */
[--C-:B-1----:R-:W-:Y:S01]  /*6ff0*/  FFMA.FTZ R2, R175, c[0x0][0x2d0], -R0.reuse ;  /* 0x0000b400af027a23 */ /* 0x102fe20000010800 */
[----:B--2---:R-:W-:Y:S01]  /*7000*/  F2FP.PACK_AB R125, R41, R46 ;  /* 0x0000002e297d723e */ /* 0x004fe200000000ff */
[----:B------:R-:W-:-:S02]  /*7010*/  FFMA.FTZ R0, R176, c[0x0][0x2d0], -R0 ;  /* 0x0000b400b0007a23 */ /* 0x000fc40000010800 */
[----:B------:R1:W-:Y:S03]  /*7020*/  MUFU.EX2 R40, R2 ;  /* 0x0000000200287308 */ /* 0x0003e60000000800 */
[C---:B------:R-:W-:Y:S05]  /*7030*/  HMMA.16816.F32 R108, R4.reuse, R32, R108 ;  /* 0x00000020046c723c */ /* 0x040fea000000186c */
[----:B------:R2:W3:Y:S03]  /*7040*/  MUFU.EX2 R36, R0 ;  /* 0x0000000000247308 */ /* 0x0004e60000000800 */
[----:B------:R-:W-:Y:S01]  /*7050*/  HMMA.16816.F32 R24, R4, R34, R24 ;  /* 0x000000220418723c */ /* 0x000fe20000001818 */
[----:B-1----:R-:W-:-:S07]  /*7060*/  FADD.FTZ R2, R96, R87 ;  /* 0x0000005760027221 */ /* 0x002fce0000010000 */
[----:B------:R-:W-:Y:S01]  /*7070*/  HMMA.16816.F32 R12, R4, R28, R12 ;  /* 0x0000001c040c723c */ /* 0x000fe2000000180c */
[----:B------:R-:W-:Y:S02]  /*7080*/  FADD.FTZ R2, R99, R2 ;  /* 0x0000000263027221 */ /* 0x000fe40000010000 */
[----:B--2---:R-:W-:-:S05]  /*7090*/  FADD.FTZ R0, R98, R97 ;  /* 0x0000006162007221 */ /* 0x004fca0000010000 */
[----:B------:R-:W-:Y:S01]  /*70a0*/  HMMA.16816.F32 R8, R4, R30, R8 ;  /* 0x0000001e0408723c */ /* 0x000fe20000001808 */
[----:B------:R-:W-:Y:S01]  /*70b0*/  FADD.FTZ R2, R192, R2 ;  /* 0x00000002c0027221 */ /* 0x000fe20000010000 */
[----:B---3--:R-:W-:Y:S01]  /*70c0*/  F2FP.PACK_AB R127, R36, R40 ;  /* 0x00000028247f723e */ /* 0x008fe200000000ff */
        /* <DEDUP_REMOVED lines=94> */
[----:B------:R-:W-:Y:S01]  /*76b0*/  FADD.FTZ R2, R48, R2 ;  /* 0x0000000230027221 */ /* 0x000fe20000010000 */
[----:B------:R1:W-:Y:S01]  /*76c0*/  STL [R1+0x10], R5 ;  /* 0x0000100501007387 */ /* 0x0003e20000100800 */
[----:B------:R-:W-:-:S03]  /*76d0*/  FADD.FTZ R0, R36, R0 ;  /* 0x0000000024007221 */ /* 0x000fc60000010000 */
[----:B------:R1:W-:Y:S04]  /*76e0*/  STL [R1+0x14], R4 ;  /* 0x0000140401007387 */ /* 0x0003e80000100800 */
[----:B------:R1:W-:Y:S04]  /*76f0*/  STL [R1+0x18], R2 ;  /* 0x0000180201007387 */ /* 0x0003e80000100800 */
[----:B------:R1:W-:Y:S01]  /*7700*/  STL [R1+0x1c], R0 ;  /* 0x00001c0001007387 */ /* 0x0003e20000100800 */
[----:B------:R-:W-:Y:S05]  /*7710*/  @P0 BRA `(.L_x_478) ;  /* 0x0000015000000947 */ /* 0x000fea0003800000 */
[----:B------:R-:W-:Y:S01]  /*7720*/  ISETP.LT.AND P0, PT, RZ, UR4, PT ;  /* 0x00000004ff007c0c */ /* 0x000fe2000bf01270 */
[----:B------:R-:W-:-:S02]  /*7730*/  UIADD3 UR14, UR4, -0x1, URZ ;  /* 0xffffffff040e7890 */ /* 0x000fc4000fffe03f */
[----:B------:R-:W-:-:S10]  /*7740*/  ULDC UR6, c[0x0][0x32c] ;  /* 0x0000cb0000067ab9 */ /* 0x000fd40000000800 */
[----:B------:R-:W-:Y:S05]  /*7750*/  @P0 BRA `(.L_x_479) ;  /* 0x0000008000000947 */ /* 0x000fea0003800000 */
[----:B------:R-:W-:Y:S02]  /*7760*/  UISETP.NE.AND UP0, UPT, UR6, 0x1, UPT ;  /* 0x000000010600788c */ /* 0x000fe4000bf05270 */
[----:B------:R-:W-:-:S03]  /*7770*/  UIADD3 UR14, -UR4, URZ, URZ ;  /* 0x0000003f040e7290 */ /* 0x000fc6000fffe13f */
[----:B------:R-:W-:Y:S02]  /*7780*/  ULDC.64 UR4, c[0x0][0x330] ;  /* 0x0000cc0000047ab9 */ /* 0x000fe40000000a00 */
[----:B------:R-:W-:-:S07]  /*7790*/  UIMAD.WIDE.U32 UR16, UR14, UR4, URZ ;  /* 0x000000040e1072a5 */ /* 0x000fce000f8e003f */
[----:B------:R-:W-:Y:S02]  /*77a0*/  @UP0 UMOV UR15, UR17 ;  /* 0x00000011000f0c82 */ /* 0x000fe40008000000 */
[----:B------:R-:W-:-:S04]  /*77b0*/  @UP0 USHF.R.U32.HI UR14, URZ, UR5, UR15 ;  /* 0x000000053f0e0299 */ /* 0x000fc8000801160f */
[----:B------:R-:W-:Y:S01]  /*77c0*/  ULOP3.LUT UR14, URZ, UR14, URZ, 0x33, !UPT ;  /* 0x0000000e3f0e7292 */ /* 0x000fe2000f8e333f */
[----:B------:R-:W-:Y:S05]  /*77d0*/  BRA `(.L_x_480) ;  /* 0x0000005000007947 */ /* 0x000fea0003800000 */
.L_x_479:
[----:B------:R-:W-:Y:S02]  /*77e0*/  UISETP.NE.AND UP0, UPT, UR6, 0x1, UPT ;  /* 0x000000010600788c */ /* 0x000fe4000bf05270 */
[----:B------:R-:W-:Y:S02]  /*77f0*/  ULDC.64 UR4, c[0x0][0x330] ;  /* 0x0000cc0000047ab9 */ /* 0x000fe40000000a00 */
[----:B------:R-:W-:-:S07]  /*7800*/  UIMAD.WIDE.U32 UR16, UR14, UR4, URZ ;  /* 0x000000040e1072a5 */ /* 0x000fce000f8e003f */
[----:B------:R-:W-:Y:S02]  /*7810*/  @UP0 UMOV UR15, UR17 ;  /* 0x00000011000f0c82 */ /* 0x000fe40008000000 */
[----:B------:R-:W-:Y:S02]  /*7820*/  @UP0 USHF.R.U32.HI UR14, URZ, UR5, UR15 ;  /* 0x000000053f0e0299 */ /* 0x000fe4000801160f */
.L_x_480:
[----:B------:R-:W-:Y:S02]  /*7830*/  ULDC UR4, c[0x0][0x32c] ;  /* 0x0000cb0000047ab9 */ /* 0x000fe40000000800 */
[----:B------:R-:W-:-:S04]  /*7840*/  UIMAD UR4, UR14, UR6, UR4 ;  /* 0x000000060e0472a4 */ /* 0x000fc8000f8e0204 */
[----:B------:R-:W-:-:S04]  /*7850*/  UISETP.LT.AND UP0, UPT, UR7, UR4, UPT ;  /* 0x000000040700728c */ /* 0x000fc8000bf01270 */
[----:B------:R-:W-:-:S03]  /*7860*/  USEL UR7, UR7, UR4, UP0 ;  /* 0x0000000407077287 */ /* 0x000fc60008000000 */
.L_x_478:
[----:B-1----:R-:W2:Y:S01]  /*7870*/  LDL R0, [R1] ;  /* 0x0000000001007983 */ /* 0x002ea20000100800 */
[----:B------:R-:W-:-:S04]  /*7880*/  UIMAD.WIDE UR6, UR7, 0x2aaaaaab, URZ ;  /* 0x2aaaaaab070678a5 */ /* 0x000fc8000f8e023f */
[----:B------:R-:W-:-:S04]  /*7890*/  USHF.R.U32.HI UR5, URZ, 0x1f, UR7 ;  /* 0x0000001f3f057899 */ /* 0x000fc80008011607 */
[----:B------:R-:W-:Y:S01]  /*78a0*/  ULEA.HI.SX32 UR5, UR7, UR5, 0x1c ;  /* 0x0000000507057291 */ /* 0x000fe2000f8fe23f */
[----:B--2---:R-:W1:Y:S03]  /*78b0*/  R2UR UR4, R0 ;  /* 0x00000000000473c2 */ /* 0x004e6600000e0000 */
[----:B-1----:R-:W-:-:S04]  /*78c0*/  UISETP.LT.AND UP0, UPT, UR4, UR5, UPT ;  /* 0x000000050400728c */ /* 0x002fc8000bf01270 */
[----:B------:R-:W-:-:S06]  /*78d0*/  USEL UR4, UR4, UR5, !UP0 ;  /* 0x0000000504047287 */ /* 0x000fcc000c000000 */
[----:B------:R-:W-:-:S13]  /*78e0*/  ISETP.GE.AND P0, PT, R229, UR4, PT ;  /* 0x00000004e5007c0c */ /* 0x000fda000bf06270 */
[----:B------:R-:W-:Y:S05]  /*78f0*/  @!P0 BRA `(.L_x_481) ;  /* 0x00005c1000008947 */ /* 0x000fea0003800000 */
[----:B------:R-:W2:Y:S01]  /*7900*/  LDL R0, [R1+0x30] ;  /* 0x0000300001007983 */ /* 0x000ea20000100800 */
[----:B------:R-:W-:Y:S01]  /*7910*/  PLOP3.LUT P1, PT, PT, PT, UP2, 0x80, 0x0 ;  /* 0x000000000000781c */ /* 0x000fe20003f2f028 */
[----:B------:R-:W-:Y:S01]  /*7920*/  IMAD.MOV.U32 R136, RZ, RZ, R133 ;  /* 0x000000ffff887224 */ /* 0x000fe200078e0085 */
[----:B------:R-:W-:Y:S01]  /*7930*/  PLOP3.LUT P0, PT, PT, PT, UP2, 0x80, 0x0 ;  /* 0x000000000000781c */ /* 0x000fe20003f0f028 */
[----:B------:R-:W-:Y:S01]  /*7940*/  IMAD.MOV.U32 R135, RZ, RZ, R134 ;  /* 0x000000ffff877224 */ /* 0x000fe200078e0086 */
[----:B------:R-:W-:Y:S01]  /*7950*/  MOV R138, R3 ;  /* 0x00000003008a7202 */ /* 0x000fe20000000f00 */
[----:B------:R-:W-:-:S08]  /*7960*/  IMAD.MOV.U32 R137, RZ, RZ, R132 ;  /* 0x000000ffff897224 */ /* 0x000fd000078e0084 */
[----:B--2---:R-:W-:-:S05]  /*7970*/  @P1 IMAD.HI.U32 R0, R0, c[0x0][0x2c8], RZ ;  /* 0x0000b20000001a27 */ /* 0x004fca00078e00ff */
[----:B------:R-:W-:-:S05]  /*7980*/  @P0 SHF.R.U32.HI R0, RZ, c[0x0][0x2cc], R0 ;  /* 0x0000b300ff000a19 */ /* 0x000fca0000011600 */
[----:B------:R1:W-:Y:S02]  /*7990*/  @P0 STL [R1+0x24], R0 ;  /* 0x0000240001000387 */ /* 0x0003e40000100800 */
.L_x_498:
[----:B------:R-:W-:Y:S04]  /*79a0*/  DEPBAR.LE SB0, 0x0 ;  /* 0x000080000000791a */ /* 0x000fe80000000000 */
[----:B------:R-:W-:Y:S01]  /*79b0*/  BAR.SYNC.DEFER_BLOCKING 0x0 ;  /* 0x0000000000007b1d */ /* 0x000fe20000010000 */
[----:B------:R-:W-:Y:S05]  /*79c0*/  IMAD.MOV.U32 R230, RZ, RZ, c[0x0][0x1e0] ;  /* 0x00007800ffe67624 */ /* 0x000fea00078e00ff */
[----:B------:R-:W-:Y:S06]  /*79d0*/  LDSM.16.M88.4 R96, [R219+0x6100] ;  /* 0x00610000db60783b */ /* 0x000fec0000000200 */
[----:B------:R-:W2:Y:S06]  /*79e0*/  LDL R134, [R1] ;  /* 0x0000000001867983 */ /* 0x000eac0000100800 */
[----:B------:R-:W3:Y:S06]  /*79f0*/  LDSM.16.M88.4 R16, [R212+0x3100] ;  /* 0x00310000d410783b */ /* 0x000eec0000000200 */
[----:B------:R-:W4:Y:S06]  /*7a00*/  LDSM.16.M88.4 R92, [R219+0x8100] ;  /* 0x00810000db5c783b */ /* 0x000f2c0000000200 */
[----:B------:R-:W5:Y:S06]  /*7a10*/  LDL.64 R192, [R1+0x40] ;  /* 0x0000400001c07983 */ /* 0x000f6c0000100a00 */
[----:B------:R-:W5:Y:S06]  /*7a20*/  LDL.64 R132, [R1+0x48] ;  /* 0x0000480001847983 */ /* 0x000f6c0000100a00 */
[----:B-1----:R-:W1:Y:S06]  /*7a30*/  LDSM.16.M88.4 R32, [R212+0x3900] ;  /* 0x00390000d420783b */ /* 0x002e6c0000000200 */
[----:B------:R-:W5:Y:S06]  /*7a40*/  LDL.64 R234, [R1+0x28] ;  /* 0x0000280001ea7983 */ /* 0x000f6c0000100a00 */
[----:B------:R-:W1:Y:S01]  /*7a50*/  LDSM.16.M88.4 R48, [R212+0x4100] ;  /* 0x00410000d430783b */ /* 0x000e620000000200 */
[-C--:B---3--:R-:W-:Y:S05]  /*7a60*/  HMMA.16816.F32 R4, R96, R16.reuse, RZ ;  /* 0x000000106004723c */ /* 0x088fea00000018ff */
[----:B------:R-:W3:Y:S03]  /*7a70*/  LDL.64 R232, [R1+0x38] ;  /* 0x0000380001e87983 */ /* 0x000ee60000100a00 */
[C---:B----4-:R-:W-:Y:S03]  /*7a80*/  HMMA.16816.F32 R8, R92.reuse, R16, RZ ;  /* 0x000000105c08723c */ /* 0x050fe600000018ff */
[----:B------:R-:W4:Y:S06]  /*7a90*/  LDSM.16.M88.4 R64, [R212+0x4900] ;  /* 0x00490000d440783b */ /* 0x000f2c0000000200 */
[----:B------:R-:W3:Y:S01]  /*7aa0*/  LDL R139, [R1+0x24] ;  /* 0x00002400018b7983 */ /* 0x000ee20000100800 */
[-C--:B------:R-:W-:Y:S05]  /*7ab0*/  HMMA.16816.F32 R12, R92, R18.reuse, RZ ;  /* 0x000000125c0c723c */ /* 0x080fea00000018ff */
[----:B------:R-:W4:Y:S03]  /*7ac0*/  LDSM.16.M88.4 R80, [R212+0x5100] ;  /* 0x00510000d450783b */ /* 0x000f260000000200 */
[C---:B------:R-:W-:Y:S03]  /*7ad0*/  HMMA.16816.F32 R16, R96.reuse, R18, RZ ;  /* 0x000000126010723c */ /* 0x040fe600000018ff */
[----:B------:R-:W4:Y:S05]  /*7ae0*/  LDSM.16.M88.4 R172, [R212+0x5900] ;  /* 0x00590000d4ac783b */ /* 0x000f2a0000000200 */
[-C--:B-1----:R-:W-:Y:S01]  /*7af0*/  HMMA.16816.F32 R20, R96, R32.reuse, RZ ;  /* 0x000000206014723c */ /* 0x082fe200000018ff */
[----:B------:R-:W-:Y:S06]  /*7b00*/  LDSM.16.M88.4 R176, [R222+0x6100] ;  /* 0x00610000deb0783b */ /* 0x000fec0000000200 */
[----:B------:R-:W1:Y:S01]  /*7b10*/  LDSM.16.M88.4 R180, [R223] ;  /* 0x00000000dfb4783b */ /* 0x000e620000000200 */
[C---:B------:R-:W-:Y:S05]  /*7b20*/  HMMA.16816.F32 R24, R92.reuse, R32, RZ ;  /* 0x000000205c18723c */ /* 0x040fea00000018ff */
[----:B------:R-:W1:Y:S03]  /*7b30*/  LDSM.16.M88.4 R184, [R222+0x8100] ;  /* 0x00810000deb8783b */ /* 0x000e660000000200 */
[-C--:B------:R-:W-:Y:S03]  /*7b40*/  HMMA.16816.F32 R28, R92, R34.reuse, RZ ;  /* 0x000000225c1c723c */ /* 0x080fe600000018ff */
[----:B------:R-:W1:Y:S05]  /*7b50*/  LDSM.16.M88.4 R188, [R228] ;  /* 0x00000000e4bc783b */ /* 0x000e6a0000000200 */
[C---:B------:R-:W-:Y:S08]  /*7b60*/  HMMA.16816.F32 R32, R96.reuse, R34, RZ ;  /* 0x000000226020723c */ /* 0x040ff000000018ff */
[-C--:B------:R-:W-:Y:S08]  /*7b70*/  HMMA.16816.F32 R36, R96, R48.reuse, RZ ;  /* 0x000000306024723c */ /* 0x080ff000000018ff */
[C---:B------:R-:W-:Y:S08]  /*7b80*/  HMMA.16816.F32 R40, R92.reuse, R48, RZ ;  /* 0x000000305c28723c */ /* 0x040ff000000018ff */
[-C--:B------:R-:W-:Y:S08]  /*7b90*/  HMMA.16816.F32 R44, R92, R50.reuse, RZ ;  /* 0x000000325c2c723c */ /* 0x080ff000000018ff */
[C---:B------:R-:W-:Y:S08]  /*7ba0*/  HMMA.16816.F32 R48, R96.reuse, R50, RZ ;  /* 0x000000326030723c */ /* 0x040ff000000018ff */
[-C--:B----4-:R-:W-:Y:S08]  /*7bb0*/  HMMA.16816.F32 R52, R96, R64.reuse, RZ ;  /* 0x000000406034723c */ /* 0x090ff000000018ff */
[C---:B------:R-:W-:Y:S08]  /*7bc0*/  HMMA.16816.F32 R56, R92.reuse, R64, RZ ;  /* 0x000000405c38723c */ /* 0x040ff000000018ff */
[-C--:B------:R-:W-:Y:S08]  /*7bd0*/  HMMA.16816.F32 R60, R92, R66.reuse, RZ ;  /* 0x000000425c3c723c */ /* 0x080ff000000018ff */
        /* <DEDUP_REMOVED lines=8> */
[----:B------:R-:W-:Y:S01]  /*7c60*/  HMMA.16816.F32 R96, R96, R174, RZ ;  /* 0x000000ae6060723c */ /* 0x000fe200000018ff */
[----:B------:R-:W4:Y:S07]  /*7c70*/  LDSM.16.M88.4 R172, [R227] ;  /* 0x00000000e3ac783b */ /* 0x000f2e0000000200 */
[-C--:B-1----:R-:W-:Y:S08]  /*7c80*/  HMMA.16816.F32 R4, R176, R180.reuse, R4 ;  /* 0x000000b4b004723c */ /* 0x082ff00000001804 */
[C---:B------:R-:W-:Y:S08]  /*7c90*/  HMMA.16816.F32 R8, R184.reuse, R180, R8 ;  /* 0x000000b4b808723c */ /* 0x040ff00000001808 */
[-C--:B------:R-:W-:Y:S08]  /*7ca0*/  HMMA.16816.F32 R12, R184, R182.reuse, R12 ;  /* 0x000000b6b80c723c */ /* 0x080ff0000000180c */
[C---:B------:R-:W-:Y:S01]  /*7cb0*/  HMMA.16816.F32 R16, R176.reuse, R182, R16 ;  /* 0x000000b6b010723c */ /* 0x040fe20000001810 */
[----:B------:R-:W1:Y:S07]  /*7cc0*/  LDSM.16.M88.4 R180, [R226] ;  /* 0x00000000e2b4783b */ /* 0x000e6e0000000200 */
[-C--:B------:R-:W-:Y:S08]  /*7cd0*/  HMMA.16816.F32 R20, R176, R188.reuse, R20 ;  /* 0x000000bcb014723c */ /* 0x080ff00000001814 */
[C---:B------:R-:W-:Y:S08]  /*7ce0*/  HMMA.16816.F32 R24, R184.reuse, R188, R24 ;  /* 0x000000bcb818723c */ /* 0x040ff00000001818 */
[-C--:B------:R-:W-:Y:S08]  /*7cf0*/  HMMA.16816.F32 R28, R184, R190.reuse, R28 ;  /* 0x000000beb81c723c */ /* 0x080ff0000000181c */
[C---:B------:R-:W-:Y:S01]  /*7d00*/  HMMA.16816.F32 R32, R176.reuse, R190, R32 ;  /* 0x000000beb020723c */ /* 0x040fe20000001820 */
[----:B------:R-:W3:Y:S03]  /*7d10*/  LDSM.16.M88.4 R188, [R225] ;  /* 0x00000000e1bc783b */ /* 0x000ee60000000200 */
[----:B--2---:R-:W-:Y:S04]  /*7d20*/  ISETP.GT.AND P0, PT, R134, R229, PT ;  /* 0x000000e58600720c */ /* 0x004fe80003f04270 */
[-C--:B----4-:R-:W-:Y:S08]  /*7d30*/  HMMA.16816.F32 R36, R176, R172.reuse, R36 ;  /* 0x000000acb024723c */ /* 0x090ff00000001824 */
[C---:B------:R-:W-:Y:S04]  /*7d40*/  HMMA.16816.F32 R40, R184.reuse, R172, R40 ;  /* 0x000000acb828723c */ /* 0x040fe80000001828 */
[----:B------:R-:W-:Y:S01]  /*7d50*/  @!P0 SHF.R.S32.HI R0, RZ, 0x1f, R229 ;  /* 0x0000001fff008819 */ /* 0x000fe200000114e5 */
[C---:B------:R-:W-:Y:S03]  /*7d60*/  @!P0 IMAD.WIDE.U32 R2, R229.reuse, c[0x0][0x208], RZ ;  /* 0x00008200e5028a25 */ /* 0x040fe600078e00ff */
[-C--:B------:R-:W-:Y:S04]  /*7d70*/  HMMA.16816.F32 R44, R184, R174.reuse, R44 ;  /* 0x000000aeb82c723c */ /* 0x080fe8000000182c */
[----:B------:R-:W-:Y:S02]  /*7d80*/  @!P0 IMAD R0, R0, c[0x0][0x208], RZ ;  /* 0x0000820000008a24 */ /* 0x000fe400078e02ff */
[----:B-----5:R-:W-:Y:S02]  /*7d90*/  @!P0 IMAD.MOV.U32 R133, RZ, RZ, R193 ;  /* 0x000000ffff858224 */ /* 0x020fe400078e00c1 */
[C---:B------:R-:W-:Y:S01]  /*7da0*/  HMMA.16816.F32 R48, R176.reuse, R174, R48 ;  /* 0x000000aeb030723c */ /* 0x040fe20000001830 */
[----:B------:R-:W2:Y:S03]  /*7db0*/  LDSM.16.M88.4 R192, [R224] ;  /* 0x00000000e0c0783b */ /* 0x000ea60000000200 */
[----:B------:R-:W-:Y:S02]  /*7dc0*/  @!P0 IMAD R0, R229, c[0x0][0x20c], R0 ;  /* 0x00008300e5008a24 */ /* 0x000fe400078e0200 */
[----:B------:R-:W-:Y:S02]  /*7dd0*/  @!P0 IMAD.WIDE.U32 R132, R2, 0x60, R132 ;  /* 0x0000006002848825 */ /* 0x000fe400078e0084 */
[-C--:B-1----:R-:W-:Y:S04]  /*7de0*/  HMMA.16816.F32 R52, R176, R180.reuse, R52 ;  /* 0x000000b4b034723c */ /* 0x082fe80000001834 */
[----:B------:R-:W-:Y:S01]  /*7df0*/  @!P0 IMAD.IADD R0, R3, 0x1, R0 ;  /* 0x0000000103008824 */ /* 0x000fe200078e0200 */
[----:B------:R-:W-:Y:S03]  /*7e00*/  @!P0 LEA R2, P1, R132, c[0x0][0x1f8], 0x1 ;  /* 0x00007e0084028a11 */ /* 0x000fe600078208ff */
[C---:B------:R-:W-:Y:S04]  /*7e10*/  HMMA.16816.F32 R56, R184.reuse, R180, R56 ;  /* 0x000000b4b838723c */ /* 0x040fe80000001838 */
[----:B------:R-:W-:Y:S01]  /*7e20*/  @!P0 IMAD R0, R0, 0x60, RZ ;  /* 0x0000006000008824 */ /* 0x000fe200078e02ff */
[----:B------:R-:W-:Y:S03]  /*7e30*/  @!P0 IADD3 R198, P2, R2, UR9, RZ ;  /* 0x0000000902c68c10 */ /* 0x000fe6000ff5e0ff */
[-C--:B------:R-:W-:Y:S04]  /*7e40*/  HMMA.16816.F32 R60, R184, R182.reuse, R60 ;  /* 0x000000b6b83c723c */ /* 0x080fe8000000183c */
[----:B------:R-:W-:Y:S04]  /*7e50*/  @!P0 IMAD.IADD R0, R133, 0x1, R0 ;  /* 0x0000000185008824 */ /* 0x000fe800078e0200 */
[C---:B------:R-:W-:Y:S04]  /*7e60*/  HMMA.16816.F32 R64, R176.reuse, R182, R64 ;  /* 0x000000b6b040723c */ /* 0x040fe80000001840 */
[----:B------:R-:W-:Y:S02]  /*7e70*/  @!P0 LEA.HI.X R3, R132, c[0x0][0x1fc], R0, 0x1, P1 ;  /* 0x00007f0084038a11 */ /* 0x000fe400008f0c00 */
[----:B------:R-:W-:Y:S02]  /*7e80*/  @!P0 IADD3 R196, P1, R198, UR9, RZ ;  /* 0x00000009c6c48c10 */ /* 0x000fe4000ff3e0ff */
[-C--:B---3--:R-:W-:Y:S01]  /*7e90*/  HMMA.16816.F32 R68, R176, R188.reuse, R68 ;  /* 0x000000bcb044723c */ /* 0x088fe20000001844 */
[----:B------:R-:W-:Y:S01]  /*7ea0*/  @!PT LDS RZ, [RZ] ;  /* 0x00000000fffff984 */ /* 0x000fe20000000800 */
[----:B------:R-:W-:Y:S01]  /*7eb0*/  @!PT LDS RZ, [RZ] ;  /* 0x00000000fffff984 */ /* 0x000fe20000000800 */
[----:B------:R-:W-:Y:S01]  /*7ec0*/  @!PT LDS RZ, [RZ] ;  /* 0x00000000fffff984 */ /* 0x000fe20000000800 */
[----:B------:R1:W-:Y:S03]  /*7ed0*/  @!P0 LDGSTS.E.BYPASS.LTC128B.128 [R231+0x100], [R2.64], !P6 ;  /* 0x0010000002e78fae */ /* 0x0003e6000f101d4c */
[----:B------:R-:W-:Y:S02]  /*7ee0*/  @!P0 IADD3.X R199, R3, UR8, RZ, P2, !PT ;  /* 0x0000000803c78c10 */ /* 0x000fe400097fe4ff */
[----:B------:R-:W-:Y:S02]  /*7ef0*/  @!P0 IADD3 R132, P3, R196, UR9, RZ ;  /* 0x00000009c4848c10 */ /* 0x000fe4000ff7e0ff */
[C---:B------:R-:W-:Y:S01]  /*7f00*/  HMMA.16816.F32 R72, R184.reuse, R188, R72 ;  /* 0x000000bcb848723c */ /* 0x040fe20000001848 */
[----:B------:R3:W-:Y:S03]  /*7f10*/  @!P0 LDGSTS.E.BYPASS.LTC128B.128 [R231+0x900], [R198.64], !P6 ;  /* 0x00900000c6e78fae */ /* 0x0007e6000f101d4c */
[----:B------:R-:W-:Y:S04]  /*7f20*/  @!P0 IADD3.X R197, R199, UR8, RZ, P1, !PT ;  /* 0x00000008c7c58c10 */ /* 0x000fe80008ffe4ff */
[-C--:B------:R-:W-:Y:S01]  /*7f30*/  HMMA.16816.F32 R76, R184, R190.reuse, R76 ;  /* 0x000000beb84c723c */ /* 0x080fe2000000184c */
[----:B------:R3:W-:Y:S03]  /*7f40*/  @!P0 LDGSTS.E.BYPASS.LTC128B.128 [R231+0x1100], [R196.64], !P6 ;  /* 0x01100000c4e78fae */ /* 0x0007e6000f101d4c */
[----:B------:R-:W-:Y:S02]  /*7f50*/  @!P0 IADD3.X R133, R197, UR8, RZ, P3, !PT ;  /* 0x00000008c5858c10 */ /* 0x000fe40009ffe4ff */
[----:B------:R-:W-:Y:S02]  /*7f60*/  PLOP3.LUT P3, PT, PT, PT, UP2, 0x80, 0x0 ;  /* 0x000000000000781c */ /* 0x000fe40003f6f028 */
[C---:B------:R-:W-:Y:S01]  /*7f70*/  HMMA.16816.F32 R80, R176.reuse, R190, R80 ;  /* 0x000000beb050723c */ /* 0x040fe20000001850 */
[----:B------:R4:W-:Y:S03]  /*7f80*/  @!P0 LDGSTS.E.BYPASS.LTC128B.128 [R231+0x1900], [R132.64], !P6 ;  /* 0x0190000084e78fae */ /* 0x0009e6000f101d4c */
[----:B-1----:R-:W-:Y:S04]  /*7f90*/  @!P0 IADD3 R2, P2, R132, UR9, RZ ;  /* 0x0000000984028c10 */ /* 0x002fe8000ff5e0ff */
[-C--:B--2---:R-:W-:Y:S04]  /*7fa0*/  HMMA.16816.F32 R84, R176, R192.reuse, R84 ;  /* 0x000000c0b054723c */ /* 0x084fe80000001854 */
[----:B------:R-:W-:Y:S02]  /*7fb0*/  @!P0 IADD3.X R3, R133, UR8, RZ, P2, !PT ;  /* 0x0000000885038c10 */ /* 0x000fe400097fe4ff */
[----:B------:R-:W-:Y:S02]  /*7fc0*/  @!P0 IADD3 R172, P1, R2, UR9, RZ ;  /* 0x0000000902ac8c10 */ /* 0x000fe4000ff3e0ff */
[C---:B------:R-:W-:Y:S01]  /*7fd0*/  HMMA.16816.F32 R88, R184.reuse, R192, R88 ;  /* 0x000000c0b858723c */ /* 0x040fe20000001858 */
[----:B------:R1:W-:Y:S03]  /*7fe0*/  @!P0 LDGSTS.E.BYPASS.LTC128B.128 [R231+0x2100], [R2.64], !P6 ;  /* 0x0210000002e78fae */ /* 0x0003e6000f101d4c */
[----:B------:R-:W-:Y:S04]  /*7ff0*/  @!P0 IADD3.X R173, R3, UR8, RZ, P1, !PT ;  /* 0x0000000803ad8c10 */ /* 0x000fe80008ffe4ff */
[-C--:B------:R-:W-:Y:S01]  /*8000*/  HMMA.16816.F32 R92, R184, R194.reuse, R92 ;  /* 0x000000c2b85c723c */ /* 0x080fe2000000185c */
[----:B------:R2:W-:Y:S02]  /*8010*/  @!P0 LDGSTS.E.BYPASS.LTC128B.128 [R231+0x2900], [R172.64], !P6 ;  /* 0x02900000ace78fae */ /* 0x0005e4000f101d4c */
[C---:B------:R-:W-:Y:S04]  /*8020*/  ISETP.GT.AND P0, PT, R229.reuse, R134, PT ;  /* 0x00000086e500720c */ /* 0x040fe80003f04270 */
[----:B---3--:R-:W-:Y:S01]  /*8030*/  LDSM.16.M88.4 R196, [R220+0x6100] ;  /* 0x00610000dcc4783b */ /* 0x008fe20000000200 */
[----:B------:R-:W-:Y:S05]  /*8040*/  HMMA.16816.F32 R96, R176, R194, R96 ;  /* 0x000000c2b060723c */ /* 0x000fea0000001860 */
[----:B------:R-:W3:Y:S03]  /*8050*/  LDSM.16.M88.4 R200, [R218+0x3100] ;  /* 0x00310000dac8783b */ /* 0x000ee60000000200 */
[----:B------:R-:W-:Y:S01]  /*8060*/  @P0 IMAD.SHL.U32 R134, R230, 0x20, RZ ;  /* 0x00000020e6860824 */ /* 0x000fe200078e00ff */
[----:B------:R-:W-:Y:S02]  /*8070*/  @P0 IADD3 R0, R229, -0x1, RZ ;  /* 0xffffffffe5000810 */ /* 0x000fe40007ffe0ff */
[----:B------:R-:W5:Y:S01]  /*8080*/  LDSM.16.M88.4 R204, [R220+0x8100] ;  /* 0x00810000dccc783b */ /* 0x000f620000000200 */
[----:B-1----:R-:W-:Y:S01]  /*8090*/  @P0 IMAD.MOV.U32 R3, RZ, RZ, R235 ;  /* 0x000000ffff030224 */ /* 0x002fe200078e00eb */
[----:B------:R-:W-:Y:S01]  /*80a0*/  @P0 SHF.R.S32.HI R2, RZ, 0x1f, R0 ;  /* 0x0000001fff020819 */ /* 0x000fe20000011400 */
[----:B----4-:R-:W-:Y:S03]  /*80b0*/  @P0 IMAD.WIDE.U32 R132, R0, c[0x0][0x1e0], RZ ;  /* 0x0000780000840a25 */ /* 0x010fe600078e00ff */
[----:B------:R-:W0:Y:S01]  /*80c0*/  LDGDEPBAR ;  /* 0x00000000000079af */ /* 0x000e220000000000 */
[----:B------:R-:W-:Y:S04]  /*80d0*/  @P0 IMAD R2, R2, c[0x0][0x1e0], RZ ;  /* 0x0000780002020a24 */ /* 0x000fe800078e02ff */
[----:B------:R-:W-:Y:S01]  /*80e0*/  @P0 IMAD R2, R0, c[0x0][0x1e4], R2 ;  /* 0x0000790000020a24 */ /* 0x000fe200078e0202 */
[----:B--2---:R-:W1:Y:S03]  /*80f0*/  LDSM.16.M88.4 R172, [R218+0x3900] ;  /* 0x00390000daac783b */ /* 0x004e660000000200 */
[----:B------:R-:W-:Y:S02]  /*8100*/  @P0 IMAD.IADD R0, R133, 0x1, R2 ;  /* 0x0000000185000824 */ /* 0x000fe400078e0202 */
[----:B------:R-:W-:Y:S01]  /*8110*/  @P0 IMAD.MOV.U32 R2, RZ, RZ, R232 ;  /* 0x000000ffff020224 */ /* 0x000fe200078e00e8 */
[----:B------:R-:W2:Y:S01]  /*8120*/  LDSM.16.M88.4 R180, [R218+0x4100] ;  /* 0x00410000dab4783b */ /* 0x000ea20000000200 */
[----:B------:R-:W-:Y:S02]  /*8130*/  @P0 IMAD R0, R0, 0x60, RZ ;  /* 0x0000006000000824 */ /* 0x000fe400078e02ff */
[----:B------:R-:W-:Y:S03]  /*8140*/  @P0 IMAD.WIDE.U32 R2, R132, 0x60, R2 ;  /* 0x0000006084020825 */ /* 0x000fe600078e0002 */
[----:B------:R-:W4:Y:S01]  /*8150*/  LDSM.16.M88.4 R184, [R218+0x4900] ;  /* 0x00490000dab8783b */ /* 0x000f220000000200 */
[----:B------:R-:W-:Y:S01]  /*8160*/  @P0 IMAD.IADD R0, R3, 0x1, R0 ;  /* 0x0000000103000824 */ /* 0x000fe200078e0200 */
[C---:B------:R-:W-:Y:S01]  /*8170*/  @P0 LEA R132, P1, R2.reuse, c[0x0][0x1c8], 0x1 ;  /* 0x0000720002840a11 */ /* 0x040fe200078208ff */
[----:B------:R-:W-:Y:S03]  /*8180*/  IMAD.MOV.U32 R232, RZ, RZ, c[0x0][0x1e4] ;  /* 0x00007900ffe87624 */ /* 0x000fe600078e00ff */
[----:B------:R-:W2:Y:S01]  /*8190*/  LDSM.16.M88.4 R176, [R218+0x5100] ;  /* 0x00510000dab0783b */ /* 0x000ea20000000200 */
[----:B------:R-:W-:Y:S02]  /*81a0*/  @P0 LEA.HI.X R133, R2, c[0x0][0x1cc], R0, 0x1, P1 ;  /* 0x0000730002850a11 */ /* 0x000fe400008f0c00 */
[-C--:B------:R-:W-:Y:S01]  /*81b0*/  @P0 IADD3 R2, P1, R132, R134.reuse, RZ ;  /* 0x0000008684020210 */ /* 0x080fe20007f3e0ff */
[-C--:B---3--:R-:W-:Y:S02]  /*81c0*/  HMMA.16816.F32 R4, R196, R200.reuse, R4 ;  /* 0x000000c8c404723c */ /* 0x088fe40000001804 */
[----:B------:R-:W-:Y:S03]  /*81d0*/  LDSM.16.M88.4 R188, [R221+0x6100] ;  /* 0x00610000ddbc783b */ /* 0x000fe60000000200 */
[----:B------:R-:W-:Y:S03]  /*81e0*/  @P0 SHF.L.U64.HI R0, R230, 0x5, R232 ;  /* 0x00000005e6000819 */ /* 0x000fe600000102e8 */
[C---:B-----5:R-:W-:Y:S01]  /*81f0*/  HMMA.16816.F32 R8, R204.reuse, R200, R8 ;  /* 0x000000c8cc08723c */ /* 0x060fe20000001808 */
[----:B------:R-:W-:Y:S03]  /*8200*/  LDSM.16.M88.4 R192, [R217] ;  /* 0x00000000d9c0783b */ /* 0x000fe60000000200 */
[--C-:B------:R-:W-:Y:S03]  /*8210*/  @P0 IMAD.X R3, R133, 0x1, R0.reuse, P1 ;  /* 0x0000000185030824 */ /* 0x100fe600008e0600 */
[----:B------:R-:W-:Y:S01]  /*8220*/  LDSM.16.M88.4 R208, [R217+0x1000] ;  /* 0x00100000d9d0783b */ /* 0x000fe20000000200 */
[-C--:B------:R-:W-:Y:S08]  /*8230*/  HMMA.16816.F32 R12, R204, R202.reuse, R12 ;  /* 0x000000cacc0c723c */ /* 0x080ff0000000180c */
[C---:B------:R-:W-:Y:S01]  /*8240*/  HMMA.16816.F32 R16, R196.reuse, R202, R16 ;  /* 0x000000cac410723c */ /* 0x040fe20000001810 */
[----:B------:R-:W-:Y:S07]  /*8250*/  LDSM.16.M88.4 R200, [R221+0x8100] ;  /* 0x00810000ddc8783b */ /* 0x000fee0000000200 */
[-C--:B-1----:R-:W-:Y:S08]  /*8260*/  HMMA.16816.F32 R20, R196, R172.reuse, R20 ;  /* 0x000000acc414723c */ /* 0x082ff00000001814 */
[C---:B------:R-:W-:Y:S08]  /*8270*/  HMMA.16816.F32 R24, R204.reuse, R172, R24 ;  /* 0x000000accc18723c */ /* 0x040ff00000001818 */
[-C--:B------:R-:W-:Y:S08]  /*8280*/  HMMA.16816.F32 R28, R204, R174.reuse, R28 ;  /* 0x000000aecc1c723c */ /* 0x080ff0000000181c */
[C---:B------:R-:W-:Y:S01]  /*8290*/  HMMA.16816.F32 R32, R196.reuse, R174, R32 ;  /* 0x000000aec420723c */ /* 0x040fe20000001820 */
[----:B------:R-:W1:Y:S07]  /*82a0*/  LDSM.16.M88.4 R172, [R218+0x5900] ;  /* 0x00590000daac783b */ /* 0x000e6e0000000200 */
[-C--:B--2---:R-:W-:Y:S08]  /*82b0*/  HMMA.16816.F32 R36, R196, R180.reuse, R36 ;  /* 0x000000b4c424723c */ /* 0x084ff00000001824 */
[C---:B------:R-:W-:Y:S08]  /*82c0*/  HMMA.16816.F32 R40, R204.reuse, R180, R40 ;  /* 0x000000b4cc28723c */ /* 0x040ff00000001828 */
[-C--:B------:R-:W-:Y:S08]  /*82d0*/  HMMA.16816.F32 R44, R204, R182.reuse, R44 ;  /* 0x000000b6cc2c723c */ /* 0x080ff0000000182c */
[C---:B------:R-:W-:Y:S01]  /*82e0*/  HMMA.16816.F32 R48, R196.reuse, R182, R48 ;  /* 0x000000b6c430723c */ /* 0x040fe20000001830 */
[----:B------:R-:W2:Y:S07]  /*82f0*/  LDSM.16.M88.4 R180, [R217+0x800] ;  /* 0x00080000d9b4783b */ /* 0x000eae0000000200 */
[-C--:B----4-:R-:W-:Y:S08]  /*8300*/  HMMA.16816.F32 R52, R196, R184.reuse, R52 ;  /* 0x000000b8c434723c */ /* 0x090ff00000001834 */
        /* <DEDUP_REMOVED lines=8> */
[----:B------:R-:W-:Y:S07]  /*8390*/  LDSM.16.M88.4 R176, [R217+0x2800] ;  /* 0x00280000d9b0783b */ /* 0x000fee0000000200 */
[-C--:B-1----:R-:W-:Y:S08]  /*83a0*/  HMMA.16816.F32 R84, R196, R172.reuse, R84 ;  /* 0x000000acc454723c */ /* 0x082ff00000001854 */
[C---:B------:R-:W-:Y:S08]  /*83b0*/  HMMA.16816.F32 R88, R204.reuse, R172, R88 ;  /* 0x000000accc58723c */ /* 0x040ff00000001858 */
[-C--:B------:R-:W-:Y:S08]  /*83c0*/  HMMA.16816.F32 R92, R204, R174.reuse, R92 ;  /* 0x000000aecc5c723c */ /* 0x080ff0000000185c */
[----:B------:R-:W-:Y:S01]  /*83d0*/  HMMA.16816.F32 R96, R196, R174, R96 ;  /* 0x000000aec460723c */ /* 0x000fe20000001860 */
[----:B------:R-:W1:Y:S01]  /*83e0*/  LDSM.16.M88.4 R172, [R217+0x2000] ;  /* 0x00200000d9ac783b */ /* 0x000e620000000200 */
[----:B------:R-:W-:Y:S05]  /*83f0*/  DEPBAR.LE SB0, 0x0 ;  /* 0x000080000000791a */ /* 0x000fea0000000000 */
[----:B------:R-:W-:Y:S01]  /*8400*/  BAR.SYNC.DEFER_BLOCKING 0x0 ;  /* 0x0000000000007b1d */ /* 0x000fe20000010000 */
[-C--:B------:R-:W-:Y:S08]  /*8410*/  HMMA.16816.F32 R4, R188, R192.reuse, R4 ;  /* 0x000000c0bc04723c */ /* 0x080ff00000001804 */
[C---:B------:R-:W-:Y:S08]  /*8420*/  HMMA.16816.F32 R8, R200.reuse, R192, R8 ;  /* 0x000000c0c808723c */ /* 0x040ff00000001808 */
[-C--:B------:R-:W-:Y:S08]  /*8430*/  HMMA.16816.F32 R12, R200, R194.reuse, R12 ;  /* 0x000000c2c80c723c */ /* 0x080ff0000000180c */
[C---:B------:R-:W-:Y:S08]  /*8440*/  HMMA.16816.F32 R16, R188.reuse, R194, R16 ;  /* 0x000000c2bc10723c */ /* 0x040ff00000001810 */
[-C--:B--2---:R-:W-:Y:S08]  /*8450*/  HMMA.16816.F32 R20, R188, R180.reuse, R20 ;  /* 0x000000b4bc14723c */ /* 0x084ff00000001814 */
[C---:B------:R-:W-:Y:S07]  /*8460*/  HMMA.16816.F32 R24, R200.reuse, R180, R24 ;  /* 0x000000b4c818723c */ /* 0x040fee0000001818 */
[-C--:B------:R-:W-:Y:S01]  /*8470*/  @P0 IADD3 R180, P2, R2, R134.reuse, RZ ;  /* 0x0000008602b40210 */ /* 0x080fe20007f5e0ff */
[-C--:B------:R-:W-:Y:S04]  /*8480*/  HMMA.16816.F32 R28, R200, R182.reuse, R28 ;  /* 0x000000b6c81c723c */ /* 0x080fe8000000181c */
[--C-:B------:R-:W-:Y:S04]  /*8490*/  @P0 IMAD.X R181, R3, 0x1, R0.reuse, P2 ;  /* 0x0000000103b50824 */ /* 0x100fe800010e0600 */
[C---:B------:R-:W-:Y:S01]  /*84a0*/  HMMA.16816.F32 R32, R188.reuse, R182, R32 ;  /* 0x000000b6bc20723c */ /* 0x040fe20000001820 */
[----:B------:R-:W2:Y:S06]  /*84b0*/  LDL R183, [R1+0x20] ;  /* 0x0000200001b77983 */ /* 0x000eac0000100800 */
[----:B------:R-:W-:Y:S01]  /*84c0*/  @!PT LDS RZ, [RZ] ;  /* 0x00000000fffff984 */ /* 0x000fe20000000800 */
[----:B------:R-:W-:Y:S01]  /*84d0*/  @!PT LDS RZ, [RZ] ;  /* 0x00000000fffff984 */ /* 0x000fe20000000800 */
[----:B------:R-:W-:Y:S01]  /*84e0*/  @!PT LDS RZ, [RZ] ;  /* 0x00000000fffff984 */ /* 0x000fe20000000800 */
[----:B------:R4:W-:Y:S01]  /*84f0*/  @P0 LDGSTS.E.BYPASS.LTC128B.128 [R231+0x3100], [R132.64], !P6 ;  /* 0x0310000084e70fae */ /* 0x0009e2000f101d4c */
[-C--:B------:R-:W-:Y:S05]  /*8500*/  HMMA.16816.F32 R36, R188, R208.reuse, R36 ;  /* 0x000000d0bc24723c */ /* 0x080fea0000001824 */
[----:B------:R5:W-:Y:S03]  /*8510*/  @P0 LDGSTS.E.BYPASS.LTC128B.128 [R231+0x3900], [R2.64], !P6 ;  /* 0x0390000002e70fae */ /* 0x000be6000f101d4c */
[C---:B------:R-:W-:Y:S03]  /*8520*/  HMMA.16816.F32 R40, R200.reuse, R208, R40 ;  /* 0x000000d0c828723c */ /* 0x040fe60000001828 */
[----:B------:R1:W-:Y:S05]  /*8530*/  @P0 LDGSTS.E.BYPASS.LTC128B.128 [R231+0x4100], [R180.64], !P6 ;  /* 0x04100000b4e70fae */ /* 0x0003ea000f101d4c */
[-C--:B------:R-:W-:Y:S08]  /*8540*/  HMMA.16816.F32 R44, R200, R210.reuse, R44 ;  /* 0x000000d2c82c723c */ /* 0x080ff0000000182c */
[C---:B------:R-:W-:Y:S08]  /*8550*/  HMMA.16816.F32 R48, R188.reuse, R210, R48 ;  /* 0x000000d2bc30723c */ /* 0x040ff00000001830 */
[-C--:B---3--:R-:W-:Y:S04]  /*8560*/  HMMA.16816.F32 R52, R188, R184.reuse, R52 ;  /* 0x000000b8bc34723c */ /* 0x088fe80000001834 */
[----:B-----5:R-:W-:Y:S04]  /*8570*/  IMAD R2, R229, -0x60, RZ ;  /* 0xffffffa0e5027824 */ /* 0x020fe800078e02ff */
[C---:B------:R-:W-:Y:S08]  /*8580*/  HMMA.16816.F32 R56, R200.reuse, R184, R56 ;  /* 0x000000b8c838723c */ /* 0x040ff00000001838 */
[-C--:B------:R-:W-:Y:S08]  /*8590*/  HMMA.16816.F32 R60, R200, R186.reuse, R60 ;  /* 0x000000bac83c723c */ /* 0x080ff0000000183c */
[C---:B------:R-:W-:Y:S08]  /*85a0*/  HMMA.16816.F32 R64, R188.reuse, R186, R64 ;  /* 0x000000babc40723c */ /* 0x040ff00000001840 */
[-C--:B-1----:R-:W-:Y:S08]  /*85b0*/  HMMA.16816.F32 R68, R188, R172.reuse, R68 ;  /* 0x000000acbc44723c */ /* 0x082ff00000001844 */
[C---:B------:R-:W-:Y:S01]  /*85c0*/  HMMA.16816.F32 R72, R200.reuse, R172, R72 ;  /* 0x000000acc848723c */ /* 0x040fe20000001848 */
[----:B------:R1:W3:Y:S07]  /*85d0*/  LDL R173, [R1+0x30] ;  /* 0x0000300001ad7983 */ /* 0x0002ee0000100800 */
[-C--:B------:R-:W-:Y:S08]  /*85e0*/  HMMA.16816.F32 R76, R200, R174.reuse, R76 ;  /* 0x000000aec84c723c */ /* 0x080ff0000000184c */
[C---:B------:R-:W-:Y:S07]  /*85f0*/  HMMA.16816.F32 R80, R188.reuse, R174, R80 ;  /* 0x000000aebc50723c */ /* 0x040fee0000001850 */
[-C--:B------:R-:W-:Y:S01]  /*8600*/  @P0 IADD3 R174, P1, R180, R134.reuse, RZ ;  /* 0x00000086b4ae0210 */ /* 0x080fe20007f3e0ff */
[-C--:B------:R-:W-:Y:S04]  /*8610*/  HMMA.16816.F32 R84, R188, R176.reuse, R84 ;  /* 0x000000b0bc54723c */ /* 0x080fe80000001854 */
[--C-:B------:R-:W-:Y:S01]  /*8620*/  @P0 IMAD.X R175, R181, 0x1, R0.reuse, P1 ;  /* 0x00000001b5af0824 */ /* 0x100fe200008e0600 */
[-C--:B----4-:R-:W-:Y:S03]  /*8630*/  @P0 IADD3 R132, P2, R174, R134.reuse, RZ ;  /* 0x00000086ae840210 */ /* 0x090fe60007f5e0ff */
[C---:B------:R-:W-:Y:S01]  /*8640*/  HMMA.16816.F32 R88, R200.reuse, R176, R88 ;  /* 0x000000b0c858723c */ /* 0x040fe20000001858 */
[----:B------:R4:W-:Y:S03]  /*8650*/  @P0 LDGSTS.E.BYPASS.LTC128B.128 [R231+0x4900], [R174.64], !P6 ;  /* 0x04900000aee70fae */ /* 0x0009e6000f101d4c */
[--C-:B------:R-:W-:Y:S03]  /*8660*/  @P0 IMAD.X R133, R175, 0x1, R0.reuse, P2 ;  /* 0x00000001af850824 */ /* 0x100fe600010e0600 */
[----:B------:R-:W-:Y:S01]  /*8670*/  @P0 IADD3 R176, P1, R132, R134, RZ ;  /* 0x0000008684b00210 */ /* 0x000fe20007f3e0ff */
[-C--:B------:R-:W-:Y:S01]  /*8680*/  HMMA.16816.F32 R92, R200, R178.reuse, R92 ;  /* 0x000000b2c85c723c */ /* 0x080fe2000000185c */
[----:B------:R1:W-:Y:S03]  /*8690*/  @P0 LDGSTS.E.BYPASS.LTC128B.128 [R231+0x5100], [R132.64], !P6 ;  /* 0x0510000084e70fae */ /* 0x0003e6000f101d4c */
[----:B------:R-:W-:Y:S04]  /*86a0*/  @P0 IMAD.X R177, R133, 0x1, R0, P1 ;  /* 0x0000000185b10824 */ /* 0x000fe800008e0600 */
[----:B------:R-:W-:Y:S01]  /*86b0*/  HMMA.16816.F32 R96, R188, R178, R96 ;  /* 0x000000b2bc60723c */ /* 0x000fe20000001860 */
[----:B------:R5:W-:Y:S01]  /*86c0*/  @P0 LDGSTS.E.BYPASS.LTC128B.128 [R231+0x5900], [R176.64], !P6 ;  /* 0x05900000b0e70fae */ /* 0x000be2000f101d4c */
[----:B------:R-:W-:Y:S05]  /*86d0*/  PLOP3.LUT P0, PT, PT, PT, UP1, 0x40, 0x0 ;  /* 0x000000000000781c */ /* 0x000fea0003f0e818 */
[----:B------:R-:W0:Y:S01]  /*86e0*/  LDGDEPBAR ;  /* 0x00000000000079af */ /* 0x000e220000000000 */
[----:B--2---:R-:W-:Y:S04]  /*86f0*/  IADD3 R182, -R183, 0x1, R2 ;  /* 0x00000001b7b67810 */ /* 0x004fe80007ffe102 */
[----:B-----5:R-:W-:Y:S04]  /*8700*/  IADD3 R176, R182, c[0x0][0x1d0], RZ ;  /* 0x00007400b6b07a10 */ /* 0x020fe80007ffe0ff */
[----:B------:R-:W-:Y:S04]  /*8710*/  IADD3 R176, R176, -c[0x0][0x168], RZ ;  /* 0x80005a00b0b07a10 */ /* 0x000fe80007ffe0ff */
[C---:B----4-:R-:W-:Y:S02]  /*8720*/  IADD3 R174, R176.reuse, c[0x0][0x328], RZ ;  /* 0x0000ca00b0ae7a10 */ /* 0x050fe40007ffe0ff */
[----:B------:R-:W-:Y:S01]  /*8730*/  IADD3 R175, R176, UR10, RZ ;  /* 0x0000000ab0af7c10 */ /* 0x000fe2000fffe0ff */
[----:B---3--:R-:W-:Y:S05]  /*8740*/  @P3 IMAD.MOV.U32 R173, RZ, RZ, R139 ;  /* 0x000000ffffad3224 */ /* 0x008fea00078e008b */
[----:B------:R-:W2:Y:S02]  /*8750*/  SHFL.IDX PT, R3, R173, RZ, 0x1c1f ;  /* 0x001c1fffad037589 */ /* 0x000ea400000e0000 */
[----:B--2---:R-:W-:Y:S02]  /*8760*/  IMAD.IADD R139, R174, 0x1, R3 ;  /* 0x00000001ae8b7824 */ /* 0x004fe400078e0203 */
[----:B------:R-:W-:Y:S01]  /*8770*/  IMAD.IADD R0, R3, 0x1, R175 ;  /* 0x0000000103007824 */ /* 0x000fe200078e02af */
[----:B------:R-:W-:-:S05]  /*8780*/  @P0 BRA `(.L_x_482) ;  /* 0x0000019000000947 */ /* 0x000fca0003800000 */
[----:B-1----:R-:W-:Y:S01]  /*8790*/  IADD3 R3, R3, c[0x0][0x1d0], RZ ;  /* 0x0000740003037a10 */ /* 0x002fe20007ffe0ff */
[----:B------:R-:W-:Y:S03]  /*87a0*/  BSSY B0, `(.L_x_483) ;  /* 0x0000012000007945 */ /* 0x000fe60003800000 */
[----:B------:R-:W-:Y:S04]  /*87b0*/  IADD3 R3, R3, -c[0x0][0x168], RZ ;  /* 0x80005a0003037a10 */ /* 0x000fe80007ffe0ff */
[----:B------:R-:W-:Y:S11]  /*87c0*/  ISETP.GT.AND P0, PT, R3, -0x1, PT ;  /* 0xffffffff0300780c */ /* 0x000ff60003f04270 */
[----:B------:R-:W-:Y:S02]  /*87d0*/  @!UPT UIADD3 URZ, URZ, URZ, URZ ;  /* 0x0000003f3f3ff290 */ /* 0x000fe4000fffe03f */
[----:B------:R-:W-:-:S05]  /*87e0*/  @P0 BRA `(.L_x_484) ;  /* 0x0000008000000947 */ /* 0x000fca0003800000 */
[----:B------:R-:W-:Y:S01]  /*87f0*/  LOP3.LUT R3, RZ, R3, RZ, 0x33, !PT ;  /* 0x00000003ff037212 */ /* 0x000fe200078e33ff */
[----:B------:R-:W-:Y:S05]  /*8800*/  IMAD.MOV.U32 R132, RZ, RZ, c[0x0][0x32c] ;  /* 0x0000cb00ff847624 */ /* 0x000fea00078e00ff */
[----:B------:R-:W-:Y:S11]  /*8810*/  ISETP.NE.AND P0, PT, R132, 0x1, PT ;  /* 0x000000018400780c */ /* 0x000ff60003f05270 */
[----:B------:R-:W-:Y:S02]  /*8820*/  @!UPT UIADD3 URZ, URZ, URZ, URZ ;  /* 0x0000003f3f3ff290 */ /* 0x000fe4000fffe03f */
[----:B------:R-:W-:Y:S05]  /*8830*/  @P0 IMAD.HI.U32 R132, R3, c[0x0][0x330], RZ ;  /* 0x0000cc0003840a27 */ /* 0x000fea00078e00ff */
[----:B------:R-:W-:Y:S04]  /*8840*/  @P0 SHF.R.U32.HI R3, RZ, c[0x0][0x334], R132 ;  /* 0x0000cd00ff030a19 */ /* 0x000fe80000011684 */
[----:B------:R-:W-:Y:S01]  /*8850*/  LOP3.LUT R3, RZ, R3, RZ, 0x33, !PT ;  /* 0x00000003ff037212 */ /* 0x000fe200078e33ff */
[----:B------:R-:W-:-:S05]  /*8860*/  BRA `(.L_x_485) ;  /* 0x0000005000007947 */ /* 0x000fca0003800000 */
.L_x_484:
[----:B------:R-:W-:Y:S04]  /*8870*/  MOV R132, c[0x0][0x32c] ;  /* 0x0000cb0000847a02 */ /* 0x000fe80000000f00 */
[----:B------:R-:W-:Y:S11]  /*8880*/  ISETP.NE.AND P0, PT, R132, 0x1, PT ;  /* 0x000000018400780c */ /* 0x000ff60003f05270 */
[----:B------:R-:W-:Y:S02]  /*8890*/  @!UPT UIADD3 URZ, URZ, URZ, URZ ;  /* 0x0000003f3f3ff290 */ /* 0x000fe4000fffe03f */
[----:B------:R-:W-:Y:S05]  /*88a0*/  @P0 IMAD.HI.U32 R132, R3, c[0x0][0x330], RZ ;  /* 0x0000cc0003840a27 */ /* 0x000fea00078e00ff */
[----:B------:R-:W-:Y:S02]  /*88b0*/  @P0 SHF.R.U32.HI R3, RZ, c[0x0][0x334], R132 ;  /* 0x0000cd00ff030a19 */ /* 0x000fe40000011684 */
.L_x_485:
[----:B------:R-:W-:Y:S05]  /*88c0*/  BSYNC B0 ;  /* 0x0000000000007941 */ /* 0x000fea0003800000 */
.L_x_483:
[----:B------:R-:W-:Y:S04]  /*88d0*/  IMAD.IADD R132, R2, 0x1, -R183 ;  /* 0x0000000102847824 */ /* 0x000fe800078e0ab7 */
[----:B------:R-:W-:Y:S05]  /*88e0*/  IMAD R3, R3, c[0x0][0x32c], R132 ;  /* 0x0000cb0003037a24 */ /* 0x000fea00078e0284 */
[----:B------:R-:W-:Y:S02]  /*88f0*/  IADD3 R132, R3, c[0x0][0x32c], RZ ;  /* 0x0000cb0003847a10 */ /* 0x000fe40007ffe0ff */
[----:B------:R-:W-:Y:S02]  /*8900*/  IMNMX R0, R0, R3, !PT ;  /* 0x0000000300007217 */ /* 0x000fe40007800200 */
[----:B------:R-:W-:Y:S02]  /*8910*/  IMNMX R139, R139, R132, PT ;  /* 0x000000848b8b7217 */ /* 0x000fe40003800200 */
.L_x_482:
[----:B-1----:R-:W-:Y:S01]  /*8920*/  PLOP3.LUT P0, PT, PT, PT, UP1, 0x40, 0x0 ;  /* 0x000000000000781c */ /* 0x002fe20003f0e818 */
[----:B------:R-:W1:Y:S02]  /*8930*/  SHFL.IDX PT, R3, R173, 0x1, 0x1c1f ;  /* 0x003c1f00ad037f89 */ /* 0x000e6400000e0000 */
[----:B-1----:R-:W-:Y:S01]  /*8940*/  IADD3 R132, R175, R3, RZ ;  /* 0x00000003af847210 */ /* 0x002fe20007ffe0ff */
[----:B------:R-:W-:Y:S09]  /*8950*/  IMAD.IADD R134, R174, 0x1, R3 ;  /* 0x00000001ae867824 */ /* 0x000ff200078e0203 */
[----:B------:R-:W-:-:S05]  /*8960*/  @P0 BRA `(.L_x_486) ;  /* 0x0000019000000947 */ /* 0x000fca0003800000 */
[----:B------:R-:W-:Y:S01]  /*8970*/  IADD3 R3, R3, c[0x0][0x1d0], RZ ;  /* 0x0000740003037a10 */ /* 0x000fe20007ffe0ff */
        /* <DEDUP_REMOVED lines=13> */
.L_x_488:
[----:B------:R-:W-:Y:S04]  /*8a50*/  MOV R133, c[0x0][0x32c] ;  /* 0x0000cb0000857a02 */ /* 0x000fe80000000f00 */
[----:B------:R-:W-:Y:S11]  /*8a60*/  ISETP.NE.AND P0, PT, R133, 0x1, PT ;  /* 0x000000018500780c */ /* 0x000ff60003f05270 */
[----:B------:R-:W-:Y:S02]  /*8a70*/  @!UPT UIADD3 URZ, URZ, URZ, URZ ;  /* 0x0000003f3f3ff290 */ /* 0x000fe4000fffe03f */
[----:B------:R-:W-:Y:S05]  /*8a80*/  @P0 IMAD.HI.U32 R133, R3, c[0x0][0x330], RZ ;  /* 0x0000cc0003850a27 */ /* 0x000fea00078e00ff */
[----:B------:R-:W-:Y:S02]  /*8a90*/  @P0 SHF.R.U32.HI R3, RZ, c[0x0][0x334], R133 ;  /* 0x0000cd00ff030a19 */ /* 0x000fe40000011685 */
.L_x_489:
[----:B------:R-:W-:Y:S05]  /*8aa0*/  BSYNC B0 ;  /* 0x0000000000007941 */ /* 0x000fea0003800000 */
.L_x_487:
[----:B------:R-:W-:Y:S04]  /*8ab0*/  IMAD.IADD R133, R2, 0x1, -R183 ;  /* 0x0000000102857824 */ /* 0x000fe800078e0ab7 */
[----:B------:R-:W-:Y:S05]  /*8ac0*/  IMAD R3, R3, c[0x0][0x32c], R133 ;  /* 0x0000cb0003037a24 */ /* 0x000fea00078e0285 */
[----:B------:R-:W-:Y:S02]  /*8ad0*/  IADD3 R133, R3, c[0x0][0x32c], RZ ;  /* 0x0000cb0003857a10 */ /* 0x000fe40007ffe0ff */
[----:B------:R-:W-:Y:S02]  /*8ae0*/  IMNMX R132, R132, R3, !PT ;  /* 0x0000000384847217 */ /* 0x000fe40007800200 */
[----:B------:R-:W-:Y:S02]  /*8af0*/  IMNMX R134, R134, R133, PT ;  /* 0x0000008586867217 */ /* 0x000fe40003800200 */
.L_x_486:
[----:B------:R-:W-:Y:S01]  /*8b00*/  PLOP3.LUT P0, PT, PT, PT, UP1, 0x40, 0x0 ;  /* 0x000000000000781c */ /* 0x000fe20003f0e818 */
        /* <DEDUP_REMOVED lines=18> */
.L_x_492:
[----:B------:R-:W-:Y:S04]  /*8c30*/  MOV R177, c[0x0][0x32c] ;  /* 0x0000cb0000b17a02 */ /* 0x000fe80000000f00 */
[----:B------:R-:W-:Y:S11]  /*8c40*/  ISETP.NE.AND P0, PT, R177, 0x1, PT ;  /* 0x00000001b100780c */ /* 0x000ff60003f05270 */
[----:B------:R-:W-:Y:S02]  /*8c50*/  @!UPT UIADD3 URZ, URZ, URZ, URZ ;  /* 0x0000003f3f3ff290 */ /* 0x000fe4000fffe03f */
[----:B------:R-:W-:Y:S05]  /*8c60*/  @P0 IMAD.HI.U32 R177, R172, c[0x0][0x330], RZ ;  /* 0x0000cc00acb10a27 */ /* 0x000fea00078e00ff */
[----:B------:R-:W-:Y:S02]  /*8c70*/  @P0 SHF.R.U32.HI R172, RZ, c[0x0][0x334], R177 ;  /* 0x0000cd00ffac0a19 */ /* 0x000fe400000116b1 */
.L_x_493:
[----:B------:R-:W-:Y:S05]  /*8c80*/  BSYNC B0 ;  /* 0x0000000000007941 */ /* 0x000fea0003800000 */
.L_x_491:
[----:B------:R-:W-:Y:S04]  /*8c90*/  IMAD.IADD R177, R2, 0x1, -R183 ;  /* 0x0000000102b17824 */ /* 0x000fe800078e0ab7 */
[----:B------:R-:W-:Y:S05]  /*8ca0*/  IMAD R172, R172, c[0x0][0x32c], R177 ;  /* 0x0000cb00acac7a24 */ /* 0x000fea00078e02b1 */
[----:B------:R-:W-:Y:S02]  /*8cb0*/  IADD3 R177, R172, c[0x0][0x32c], RZ ;  /* 0x0000cb00acb17a10 */ /* 0x000fe40007ffe0ff */
[----:B------:R-:W-:Y:S02]  /*8cc0*/  IMNMX R3, R3, R172, !PT ;  /* 0x000000ac03037217 */ /* 0x000fe40007800200 */
[----:B------:R-:W-:Y:S02]  /*8cd0*/  IMNMX R133, R133, R177, PT ;  /* 0x000000b185857217 */ /* 0x000fe40003800200 */
.L_x_490:
[C---:B------:R-:W-:Y:S02]  /*8ce0*/  ISETP.GE.AND P1, PT, R2.reuse, 0x9, PT ;  /* 0x000000090200780c */ /* 0x040fe40003f26270 */
[----:B------:R-:W-:Y:S02]  /*8cf0*/  ISETP.GE.AND P3, PT, R2, 0xa, PT ;  /* 0x0000000a0200780c */ /* 0x000fe40003f66270 */
[C---:B------:R-:W-:Y:S02]  /*8d00*/  ISETP.GT.AND P0, PT, R0.reuse, 0x8, !P1 ;  /* 0x000000080000780c */ /* 0x040fe40004f04270 */
[----:B------:R-:W-:Y:S02]  /*8d10*/  P2R R180, PR, RZ, 0x8 ;  /* 0x00000008ffb47803 */ /* 0x000fe40000000000 */
[----:B------:R-:W-:Y:S02]  /*8d20*/  ISETP.LT.OR P0, PT, R139, 0x9, P0 ;  /* 0x000000098b00780c */ /* 0x000fe40000701670 */
[----:B------:R-:W-:Y:S02]  /*8d30*/  ISETP.GT.AND P2, PT, R0, 0x9, !P3 ;  /* 0x000000090000780c */ /* 0x000fe40005f44270 */
[----:B------:R-:W-:Y:S02]  /*8d40*/  FSEL R184, R16, -INF , !P0 ;  /* 0xff80000010b87808 */ /* 0x000fe40004000000 */
[----:B------:R-:W-:Y:S02]  /*8d50*/  ISETP.GT.AND P0, PT, R132, 0x9, !P3 ;  /* 0x000000098400780c */ /* 0x000fe40005f04270 */
[----:B------:R-:W-:Y:S02]  /*8d60*/  ISETP.GE.AND P3, PT, R2, 0x12, PT ;  /* 0x000000120200780c */ /* 0x000fe40003f66270 */
[----:B------:R-:W-:Y:S02]  /*8d70*/  ISETP.LT.OR P0, PT, R134, 0xa, P0 ;  /* 0x0000000a8600780c */ /* 0x000fe40000701670 */
[----:B------:R-:W-:Y:S02]  /*8d80*/  P2R R178, PR, RZ, 0x8 ;  /* 0x00000008ffb27803 */ /* 0x000fe40000000000 */
[----:B------:R-:W-:Y:S02]  /*8d90*/  FSEL R187, R19, -INF , !P0 ;  /* 0xff80000013bb7808 */ /* 0x000fe40004000000 */
[----:B------:R-:W-:Y:S02]  /*8da0*/  ISETP.GT.AND P0, PT, R0, 0x11, !P3 ;  /* 0x000000110000780c */ /* 0x000fe40005f04270 */
[C---:B------:R-:W-:Y:S02]  /*8db0*/  ISETP.LT.OR P2, PT, R139.reuse, 0xa, P2 ;  /* 0x0000000a8b00780c */ /* 0x040fe40001741670 */
[----:B------:R-:W-:Y:S02]  /*8dc0*/  ISETP.LT.OR P0, PT, R139, 0x12, P0 ;  /* 0x000000128b00780c */ /* 0x000fe40000701670 */
[----:B------:R-:W-:Y:S02]  /*8dd0*/  FSEL R185, R17, -INF , !P2 ;  /* 0xff80000011b97808 */ /* 0x000fe40005000000 */
[----:B------:R-:W-:Y:S02]  /*8de0*/  FSEL R190, R21, -INF , !P0 ;  /* 0xff80000015be7808 */ /* 0x000fe40004000000 */
[----:B------:R-:W-:Y:S02]  /*8df0*/  ISETP.GT.AND P0, PT, R132, 0x11, !P3 ;  /* 0x000000118400780c */ /* 0x000fe40005f04270 */
[----:B------:R-:W-:Y:S02]  /*8e00*/  ISETP.GE.AND P3, PT, R2, 0x19, PT ;  /* 0x000000190200780c */ /* 0x000fe40003f66270 */
[----:B------:R-:W-:Y:S02]  /*8e10*/  ISETP.LT.OR P0, PT, R134, 0x12, P0 ;  /* 0x000000128600780c */ /* 0x000fe40000701670 */
[----:B------:R-:W-:Y:S02]  /*8e20*/  ISETP.GE.AND P2, PT, R2, 0x1a, PT ;  /* 0x0000001a0200780c */ /* 0x000fe40003f46270 */
[----:B------:R-:W-:Y:S02]  /*8e30*/  FSEL R191, R23, -INF , !P0 ;  /* 0xff80000017bf7808 */ /* 0x000fe40004000000 */
[----:B------:R-:W-:Y:S02]  /*8e40*/  ISETP.GT.AND P0, PT, R0, 0x18, !P3 ;  /* 0x000000180000780c */ /* 0x000fe40005f04270 */
[----:B------:R-:W-:Y:S02]  /*8e50*/  P2R R181, PR, RZ, 0x2 ;  /* 0x00000002ffb57803 */ /* 0x000fe40000000000 */
[C---:B------:R-:W-:Y:S02]  /*8e60*/  ISETP.LT.OR P0, PT, R139.reuse, 0x19, P0 ;  /* 0x000000198b00780c */ /* 0x040fe40000701670 */
[----:B------:R-:W-:Y:S02]  /*8e70*/  ISETP.GT.AND P1, PT, R132, 0x8, !P1 ;  /* 0x000000088400780c */ /* 0x000fe40004f24270 */
[----:B------:R-:W-:Y:S02]  /*8e80*/  FSEL R192, R32, -INF , !P0 ;  /* 0xff80000020c07808 */ /* 0x000fe40004000000 */
[----:B------:R-:W-:Y:S02]  /*8e90*/  ISETP.GT.AND P0, PT, R0, 0x19, !P2 ;  /* 0x000000190000780c */ /* 0x000fe40005704270 */
[----:B------:R-:W-:Y:S02]  /*8ea0*/  ISETP.GE.AND P4, PT, R2, 0x11, PT ;  /* 0x000000110200780c */ /* 0x000fe40003f86270 */
[----:B------:R-:W-:Y:S02]  /*8eb0*/  ISETP.LT.OR P0, PT, R139, 0x1a, P0 ;  /* 0x0000001a8b00780c */ /* 0x000fe40000701670 */
[----:B------:R-:W-:Y:S02]  /*8ec0*/  ISETP.LT.OR P1, PT, R134, 0x9, P1 ;  /* 0x000000098600780c */ /* 0x000fe40000f21670 */
[----:B------:R-:W-:Y:S02]  /*8ed0*/  FSEL R193, R33, -INF , !P0 ;  /* 0xff80000021c17808 */ /* 0x000fe40004000000 */
[----:B------:R-:W-:Y:S02]  /*8ee0*/  ISETP.GT.AND P0, PT, R132, 0x18, !P3 ;  /* 0x000000188400780c */ /* 0x000fe40005f04270 */
[----:B------:R-:W-:Y:S02]  /*8ef0*/  FSEL R186, R18, -INF , !P1 ;  /* 0xff80000012ba7808 */ /* 0x000fe40004800000 */
[----:B------:R-:W-:Y:S02]  /*8f00*/  ISETP.GT.AND P1, PT, R0, 0x10, !P4 ;  /* 0x000000100000780c */ /* 0x000fe40006724270 */
[----:B------:R-:W-:Y:S02]  /*8f10*/  ISETP.LT.OR P0, PT, R134, 0x19, P0 ;  /* 0x000000198600780c */ /* 0x000fe40000701670 */
[----:B------:R-:W-:Y:S02]  /*8f20*/  ISETP.LT.OR P1, PT, R139, 0x11, P1 ;  /* 0x000000118b00780c */ /* 0x000fe40000f21670 */
[----:B------:R-:W-:Y:S02]  /*8f30*/  FSEL R194, R34, -INF , !P0 ;  /* 0xff80000022c27808 */ /* 0x000fe40004000000 */
[----:B------:R-:W-:Y:S02]  /*8f40*/  ISETP.GT.AND P0, PT, R132, 0x19, !P2 ;  /* 0x000000198400780c */ /* 0x000fe40005704270 */
[----:B------:R-:W-:Y:S02]  /*8f50*/  FSEL R188, R20, -INF , !P1 ;  /* 0xff80000014bc7808 */ /* 0x000fe40004800000 */
[----:B------:R-:W-:Y:S02]  /*8f60*/  ISETP.GT.AND P1, PT, R132, 0x10, !P4 ;  /* 0x000000108400780c */ /* 0x000fe40006724270 */
[----:B------:R-:W-:Y:S02]  /*8f70*/  P2R R172, PR, RZ, 0x4 ;  /* 0x00000004ffac7803 */ /* 0x000fe40000000000 */
[----:B------:R-:W-:Y:S02]  /*8f80*/  ISETP.LT.OR P0, PT, R134, 0x1a, P0 ;  /* 0x0000001a8600780c */ /* 0x000fe40000701670 */
[----:B------:R-:W-:Y:S02]  /*8f90*/  ISETP.GE.AND P2, PT, R2, 0x21, PT ;  /* 0x000000210200780c */ /* 0x000fe40003f46270 */
[----:B------:R-:W-:Y:S02]  /*8fa0*/  ISETP.LT.OR P1, PT, R134, 0x11, P1 ;  /* 0x000000118600780c */ /* 0x000fe40000f21670 */
[----:B------:R-:W-:Y:S02]  /*8fb0*/  FSEL R195, R35, -INF , !P0 ;  /* 0xff80000023c37808 */ /* 0x000fe40004000000 */
[----:B------:R-:W-:Y:S02]  /*8fc0*/  ISETP.GT.AND P0, PT, R0, 0x20, !P2 ;  /* 0x000000200000780c */ /* 0x000fe40005704270 */
[----:B------:R-:W-:Y:S02]  /*8fd0*/  FSEL R189, R22, -INF , !P1 ;  /* 0xff80000016bd7808 */ /* 0x000fe40004800000 */
[C---:B------:R-:W-:Y:S02]  /*8fe0*/  ISETP.LT.OR P0, PT, R139.reuse, 0x21, P0 ;  /* 0x000000218b00780c */ /* 0x040fe40000701670 */
[----:B------:R-:W-:Y:S02]  /*8ff0*/  ISETP.GE.AND P1, PT, R2, 0x22, PT ;  /* 0x000000220200780c */ /* 0x000fe40003f26270 */
[----:B------:R-:W-:Y:S02]  /*9000*/  FSEL R196, R36, -INF , !P0 ;  /* 0xff80000024c47808 */ /* 0x000fe40004000000 */
[----:B------:R-:W-:Y:S02]  /*9010*/  ISETP.GT.AND P0, PT, R0, 0x21, !P1 ;  /* 0x000000210000780c */ /* 0x000fe40004f04270 */
[----:B------:R-:W-:Y:S02]  /*9020*/  P2R R35, PR, RZ, 0x4 ;  /* 0x00000004ff237803 */ /* 0x000fe40000000000 */
[----:B------:R-:W-:Y:S02]  /*9030*/  ISETP.LT.OR P0, PT, R139, 0x22, P0 ;  /* 0x000000228b00780c */ /* 0x000fe40000701670 */
[----:B------:R-:W-:Y:S02]  /*9040*/  P2R R34, PR, RZ, 0x2 ;  /* 0x00000002ff227803 */ /* 0x000fe40000000000 */
[----:B------:R-:W-:Y:S02]  /*9050*/  FSEL R197, R37, -INF , !P0 ;  /* 0xff80000025c57808 */ /* 0x000fe40004000000 */
[----:B------:R-:W-:Y:S02]  /*9060*/  ISETP.GT.AND P0, PT, R132, 0x20, !P2 ;  /* 0x000000208400780c */ /* 0x000fe40005704270 */
[----:B------:R-:W-:Y:S02]  /*9070*/  ISETP.GE.AND P2, PT, R2, 0x29, PT ;  /* 0x000000290200780c */ /* 0x000fe40003f46270 */
        /* <DEDUP_REMOVED lines=9> */
[----:B------:R-:W-:Y:S02]  /*9110*/  P2R R177, PR, RZ, 0x8 ;  /* 0x00000008ffb17803 */ /* 0x000fe40000000000 */
[C---:B------:R-:W-:Y:S02]  /*9120*/  ISETP.LT.OR P0, PT, R139.reuse, 0x29, P0 ;  /* 0x000000298b00780c */ /* 0x040fe40000701670 */
[----:B------:R-:W-:Y:S02]  /*9130*/  ISETP.GE.AND P3, PT, R2, 0x51, PT ;  /* 0x000000510200780c */ /* 0x000fe40003f66270 */
[----:B------:R-:W-:Y:S02]  /*9140*/  FSEL R203, R48, -INF , !P0 ;  /* 0xff80000030cb7808 */ /* 0x000fe40004000000 */
[----:B------:R-:W-:Y:S02]  /*9150*/  ISETP.GT.AND P0, PT, R0, 0x29, !P1 ;  /* 0x000000290000780c */ /* 0x000fe40004f04270 */
[----:B------:R-:W-:Y:S02]  /*9160*/  P2R R179, PR, RZ, 0x10 ;  /* 0x00000010ffb37803 */ /* 0x000fe40000000000 */
[----:B------:R-:W-:Y:S02]  /*9170*/  ISETP.LT.OR P0, PT, R139, 0x2a, P0 ;  /* 0x0000002a8b00780c */ /* 0x000fe40000701670 */
[----:B------:R-:W-:Y:S02]  /*9180*/  ISETP.GE.AND P4, PT, R2, 0x52, PT ;  /* 0x000000520200780c */ /* 0x000fe40003f86270 */
        /* <DEDUP_REMOVED lines=13> */
[C---:B------:R-:W-:Y:S02]  /*9260*/  ISETP.LT.OR P0, PT, R139.reuse, 0x31, P0 ;  /* 0x000000318b00780c */ /* 0x040fe40000701670 */
        /* <DEDUP_REMOVED lines=17> */
[----:B------:R-:W-:Y:S04]  /*9380*/  ISETP.GT.AND P0, PT, R0, 0x38, !P2 ;  /* 0x000000380000780c */ /* 0x000fe80005704270 */
[C---:B------:R-:W-:Y:S04]  /*9390*/  ISETP.LT.OR P0, PT, R139.reuse, 0x39, P0 ;  /* 0x000000398b00780c */ /* 0x040fe80000701670 */
[----:B------:R-:W-:Y:S02]  /*93a0*/  FSEL R234, R64, -INF , !P0 ;  /* 0xff80000040ea7808 */ /* 0x000fe40004000000 */
[----:B------:R-:W-:Y:S04]  /*93b0*/  ISETP.GT.AND P0, PT, R0, 0x39, !P1 ;  /* 0x000000390000780c */ /* 0x000fe80004f04270 */
[----:B------:R-:W-:Y:S04]  /*93c0*/  ISETP.LT.OR P0, PT, R139, 0x3a, P0 ;  /* 0x0000003a8b00780c */ /* 0x000fe80000701670 */
        /* <DEDUP_REMOVED lines=35> */
[----:B------:R-:W-:Y:S04]  /*9600*/  ISETP.LT.OR P0, PT, R134, 0x49, P0 ;  /* 0x000000498600780c */ /* 0x000fe80000701670 */
[----:B------:R-:W-:Y:S02]  /*9610*/  FSEL R248, R82, -INF , !P0 ;  /* 0xff80000052f87808 */ /* 0x000fe40004000000 */
[----:B------:R-:W-:Y:S02]  /*9620*/  ISETP.GT.AND P0, PT, R132, 0x49, !P1 ;  /* 0x000000498400780c */ /* 0x000fe40004f04270 */
[----:B------:R-:W-:Y:S02]  /*9630*/  ISETP.GE.AND P1, PT, R2, 0x1, PT ;  /* 0x000000010200780c */ /* 0x000fe40003f26270 */
[----:B------:R-:W-:Y:S04]  /*9640*/  ISETP.LT.OR P0, PT, R134, 0x4a, P0 ;  /* 0x0000004a8600780c */ /* 0x000fe80000701670 */
[----:B------:R-:W-:Y:S02]  /*9650*/  FSEL R249, R83, -INF , !P0 ;  /* 0xff80000053f97808 */ /* 0x000fe40004000000 */
[----:B------:R-:W-:Y:S04]  /*9660*/  ISETP.GT.AND P0, PT, R0, 0x50, !P3 ;  /* 0x000000500000780c */ /* 0x000fe80005f04270 */
[C---:B------:R-:W-:Y:S04]  /*9670*/  ISETP.LT.OR P0, PT, R139.reuse, 0x51, P0 ;  /* 0x000000518b00780c */ /* 0x040fe80000701670 */
[----:B------:R-:W-:Y:S02]  /*9680*/  FSEL R250, R84, -INF , !P0 ;  /* 0xff80000054fa7808 */ /* 0x000fe40004000000 */
[----:B------:R-:W-:Y:S04]  /*9690*/  ISETP.GT.AND P0, PT, R0, 0x51, !P4 ;  /* 0x000000510000780c */ /* 0x000fe80006704270 */
[----:B------:R-:W-:Y:S04]  /*96a0*/  ISETP.LT.OR P0, PT, R139, 0x52, P0 ;  /* 0x000000528b00780c */ /* 0x000fe80000701670 */
[----:B------:R-:W-:Y:S02]  /*96b0*/  FSEL R251, R85, -INF , !P0 ;  /* 0xff80000055fb7808 */ /* 0x000fe40004000000 */
[----:B------:R-:W-:Y:S04]  /*96c0*/  ISETP.GT.AND P0, PT, R132, 0x50, !P3 ;  /* 0x000000508400780c */ /* 0x000fe80005f04270 */
[----:B------:R-:W-:Y:S04]  /*96d0*/  ISETP.LT.OR P0, PT, R134, 0x51, P0 ;  /* 0x000000518600780c */ /* 0x000fe80000701670 */
[----:B------:R-:W-:Y:S02]  /*96e0*/  FSEL R252, R86, -INF , !P0 ;  /* 0xff80000056fc7808 */ /* 0x000fe40004000000 */
[----:B------:R-:W-:Y:S04]  /*96f0*/  ISETP.GT.AND P0, PT, R132, 0x51, !P4 ;  /* 0x000000518400780c */ /* 0x000fe80006704270 */
[----:B------:R-:W-:Y:S04]  /*9700*/  ISETP.LT.OR P0, PT, R134, 0x52, P0 ;  /* 0x000000528600780c */ /* 0x000fe80000701670 */
[----:B------:R-:W-:Y:S02]  /*9710*/  FSEL R87, R87, -INF , !P0 ;  /* 0xff80000057577808 */ /* 0x000fe40004000000 */
[C---:B------:R-:W-:Y:S04]  /*9720*/  ISETP.GT.AND P0, PT, R0.reuse, 0x1, !P2 ;  /* 0x000000010000780c */ /* 0x040fe80005704270 */
[----:B------:R-:W-:Y:S04]  /*9730*/  ISETP.LT.OR P0, PT, R139, 0x2, P0 ;  /* 0x000000028b00780c */ /* 0x000fe80000701670 */
[----:B------:R-:W-:Y:S02]  /*9740*/  FSEL R37, R5, -INF , !P0 ;  /* 0xff80000005257808 */ /* 0x000fe40004000000 */
[----:B------:R-:W-:Y:S04]  /*9750*/  ISETP.GT.AND P0, PT, R0, RZ, !P1 ;  /* 0x000000ff0000720c */ /* 0x000fe80004f04270 */
[----:B------:R-:W-:Y:S04]  /*9760*/  ISETP.LT.OR P0, PT, R139, 0x1, P0 ;  /* 0x000000018b00780c */ /* 0x000fe80000701670 */
[----:B------:R-:W-:Y:S02]  /*9770*/  FSEL R36, R4, -INF , !P0 ;  /* 0xff80000004247808 */ /* 0x000fe40004000000 */
[----:B------:R-:W-:Y:S04]  /*9780*/  ISETP.GT.AND P0, PT, R132, 0x1, !P2 ;  /* 0x000000018400780c */ /* 0x000fe80005704270 */
[----:B------:R-:W-:Y:S04]  /*9790*/  ISETP.LT.OR P0, PT, R134, 0x2, P0 ;  /* 0x000000028600780c */ /* 0x000fe80000701670 */
[----:B------:R-:W-:Y:S02]  /*97a0*/  FSEL R39, R7, -INF , !P0 ;  /* 0xff80000007277808 */ /* 0x000fe40004000000 */
[----:B------:R-:W-:Y:S04]  /*97b0*/  ISETP.GT.AND P0, PT, R132, RZ, !P1 ;  /* 0x000000ff8400720c */ /* 0x000fe80004f04270 */
        /* <DEDUP_REMOVED lines=17> */
[----:B------:R-:W-:Y:S04]  /*98d0*/  ISETP.NE.AND P0, PT, R181, RZ, PT ;  /* 0x000000ffb500720c */ /* 0x000fe80003f05270 */
        /* <DEDUP_REMOVED lines=83> */
[----:B------:R-:W-:Y:S02]  /*9e10*/  ISETP.GT.AND P0, PT, R3, 0x59, !P6 ;  /* 0x000000590300780c */ /* 0x000fe40007704270 */
[----:B------:R-:W1:Y:S01]  /*9e20*/  SHFL.IDX PT, R3, R173, 0x3, 0x1c1f ;  /* 0x007c1f00ad037f89 */ /* 0x000e6200000e0000 */
[----:B------:R-:W-:Y:S02]  /*9e30*/  ISETP.NE.AND P6, PT, R183, RZ, PT ;  /* 0x000000ffb700720c */ /* 0x000fe40003fc5270 */
[----:B------:R-:W-:Y:S04]  /*9e40*/  ISETP.LT.OR P0, PT, R133, 0x5a, P0 ;  /* 0x0000005a8500780c */ /* 0x000fe80000701670 */
[----:B------:R-:W-:Y:S02]  /*9e50*/  FSEL R183, R93, -INF , !P0 ;  /* 0xff8000005db77808 */ /* 0x000fe40004000000 */
[----:B------:R-:W-:Y:S01]  /*9e60*/  PLOP3.LUT P0, PT, PT, PT, UP1, 0x40, 0x0 ;  /* 0x000000000000781c */ /* 0x000fe20003f0e818 */
[--C-:B-1----:R-:W-:Y:S02]  /*9e70*/  IMAD.IADD R2, R174, 0x1, R3.reuse ;  /* 0x00000001ae027824 */ /* 0x102fe400078e0203 */
[----:B------:R-:W-:Y:S10]  /*9e80*/  IMAD.IADD R0, R175, 0x1, R3 ;  /* 0x00000001af007824 */ /* 0x000ff400078e0203 */
        /* <DEDUP_REMOVED lines=15> */
.L_x_496:
[----:B------:R-:W-:Y:S04]  /*9f80*/  MOV R2, c[0x0][0x32c] ;  /* 0x0000cb0000027a02 */ /* 0x000fe80000000f00 */
[----:B------:R-:W-:Y:S11]  /*9f90*/  ISETP.NE.AND P0, PT, R2, 0x1, PT ;  /* 0x000000010200780c */ /* 0x000ff60003f05270 */
[----:B------:R-:W-:Y:S02]  /*9fa0*/  @!UPT UIADD3 URZ, URZ, URZ, URZ ;  /* 0x0000003f3f3ff290 */ /* 0x000fe4000fffe03f */
[----:B------:R-:W-:Y:S05]  /*9fb0*/  @P0 IMAD.HI.U32 R2, R0, c[0x0][0x330], RZ ;  /* 0x0000cc0000020a27 */ /* 0x000fea00078e00ff */
[----:B------:R-:W-:Y:S02]  /*9fc0*/  @P0 SHF.R.U32.HI R0, RZ, c[0x0][0x334], R2 ;  /* 0x0000cd00ff000a19 */ /* 0x000fe40000011602 */
.L_x_497:
[----:B------:R-:W-:Y:S05]  /*9fd0*/  BSYNC B0 ;  /* 0x0000000000007941 */ /* 0x000fea0003800000 */
.L_x_495:
[----:B------:R-:W-:Y:S02]  /*9fe0*/  IADD3 R2, R182, -0x1, RZ ;  /* 0xffffffffb6027810 */ /* 0x000fe40007ffe0ff */
[C-C-:B------:R-:W-:Y:S02]  /*9ff0*/  IADD3 R4, R3.reuse, UR10, R176.reuse ;  /* 0x0000000a03047c10 */ /* 0x140fe4000fffe0b0 */
[----:B------:R-:W-:Y:S01]  /*a000*/  IADD3 R3, R3, c[0x0][0x328], R176 ;  /* 0x0000ca0003037a10 */ /* 0x000fe20007ffe0b0 */
[----:B------:R-:W-:Y:S05]  /*a010*/  IMAD R0, R0, c[0x0][0x32c], R2 ;  /* 0x0000cb0000007a24 */ /* 0x000fea00078e0202 */
[----:B------:R-:W-:Y:S02]  /*a020*/  IADD3 R2, R0, c[0x0][0x32c], RZ ;  /* 0x0000cb0000027a10 */ /* 0x000fe40007ffe0ff */
[----:B------:R-:W-:Y:S02]  /*a030*/  IMNMX R0, R4, R0, !PT ;  /* 0x0000000004007217 */ /* 0x000fe40007800200 */
[----:B------:R-:W-:Y:S02]  /*a040*/  IMNMX R2, R3, R2, PT ;  /* 0x0000000203027217 */ /* 0x000fe40003800200 */
.L_x_494:
[----:B------:R-:W-:Y:S02]  /*a050*/  ISETP.GT.AND P0, PT, R0, RZ, !P1 ;  /* 0x000000ff0000720c */ /* 0x000fe40004f04270 */
[----:B------:R-:W-:Y:S02]  /*a060*/  FMNMX.FTZ R134, R36, R135, !PT ;  /* 0x0000008724867209 */ /* 0x000fe40007810000 */
[----:B------:R-:W-:Y:S02]  /*a070*/  ISETP.LT.OR P0, PT, R2, 0x1, P0 ;  /* 0x000000010200780c */ /* 0x000fe40000701670 */
[----:B------:R-:W-:Y:S02]  /*a080*/  FMNMX.FTZ R134, R37, R134, !PT ;  /* 0x0000008625867209 */ /* 0x000fe40007810000 */
[----:B------:R-:W-:Y:S02]  /*a090*/  FSEL R10, R10, -INF , !P0 ;  /* 0xff8000000a0a7808 */ /* 0x000fe40004000000 */
[----:B------:R-:W-:Y:S02]  /*a0a0*/  ISETP.GT.AND P0, PT, R0, 0x1, !P2 ;  /* 0x000000010000780c */ /* 0x000fe40005704270 */
[----:B------:R-:W-:Y:S02]  /*a0b0*/  FMNMX.FTZ R134, R184, R134, !PT ;  /* 0x00000086b8867209 */ /* 0x000fe40007810000 */
[----:B------:R-:W-:Y:S02]  /*a0c0*/  ISETP.LT.OR P0, PT, R2, 0x2, P0 ;  /* 0x000000020200780c */ /* 0x000fe40000701670 */
[----:B------:R-:W-:Y:S02]  /*a0d0*/  ISETP.NE.AND P2, PT, R178, RZ, PT ;  /* 0x000000ffb200720c */ /* 0x000fe40003f45270 */
[----:B------:R-:W-:Y:S02]  /*a0e0*/  FSEL R11, R11, -INF , !P0 ;  /* 0xff8000000b0b7808 */ /* 0x000fe40004000000 */
[----:B------:R-:W-:Y:S02]  /*a0f0*/  ISETP.NE.AND P0, PT, R181, RZ, PT ;  /* 0x000000ffb500720c */ /* 0x000fe40003f05270 */
[----:B------:R-:W-:Y:S02]  /*a100*/  FMNMX.FTZ R134, R185, R134, !PT ;  /* 0x00000086b9867209 */ /* 0x000fe40007810000 */
        /* <DEDUP_REMOVED lines=10> */
[----:B------:R-:W-:Y:S02]  /*a1b0*/  FMNMX.FTZ R134, R193, R134, !PT ;  /* 0x00000086c1867209 */ /* 0x000fe40007810000 */
        /* <DEDUP_REMOVED lines=43> */
[----:B------:R-:W-:Y:S02]  /*a470*/  FMNMX.FTZ R134, R245, R134, !PT ;  /* 0x00000086f5867209 */ /* 0x000fe40007810000 */
[----:B------:R-:W-:Y:S02]  /*a480*/  ISETP.LT.OR P0, PT, R2, 0x29, P0 ;  /* 0x000000290200780c */ /* 0x000fe40000701670 */
[----:B------:R-:W-:Y:S02]  /*a490*/  FMNMX.FTZ R3, R198, R3, !PT ;  /* 0x00000003c6037209 */ /* 0x000fe40007810000 */
[----:B------:R-:W-:Y:S02]  /*a4a0*/  FMNMX.FTZ R134, R247, R134, !PT ;  /* 0x00000086f7867209 */ /* 0x000fe40007810000 */
[----:B------:R-:W-:Y:S02]  /*a4b0*/  FSEL R98, R46, -INF , !P0 ;  /* 0xff8000002e627808 */ /* 0x000fe40004000000 */
[----:B------:R-:W-:Y:S02]  /*a4c0*/  ISETP.NE.AND P0, PT, R32, RZ, PT ;  /* 0x000000ff2000720c */ /* 0x000fe40003f05270 */
[----:B------:R-:W-:Y:S02]  /*a4d0*/  FMNMX.FTZ R134, R250, R134, !PT ;  /* 0x00000086fa867209 */ /* 0x000fe40007810000 */
[----:B------:R-:W-:Y:S02]  /*a4e0*/  FMNMX.FTZ R3, R202, R3, !PT ;  /* 0x00000003ca037209 */ /* 0x000fe40007810000 */
[----:B------:R-:W-:Y:S02]  /*a4f0*/  ISETP.GT.AND P0, PT, R0, 0x29, !P0 ;  /* 0x000000290000780c */ /* 0x000fe40004704270 */
[----:B------:R-:W-:Y:S02]  /*a500*/  FMNMX.FTZ R134, R251, R134, !PT ;  /* 0x00000086fb867209 */ /* 0x000fe40007810000 */
[----:B------:R-:W-:Y:S02]  /*a510*/  FMNMX.FTZ R3, R205, R3, !PT ;  /* 0x00000003cd037209 */ /* 0x000fe40007810000 */
[----:B------:R-:W-:Y:S02]  /*a520*/  FMNMX.FTZ R4, R8, R137, !PT ;  /* 0x0000008908047209 */ /* 0x000fe40007810000 */
[----:B------:R-:W-:Y:S02]  /*a530*/  FMNMX.FTZ R134, R80, R134, !PT ;  /* 0x0000008650867209 */ /* 0x000fe40007810000 */
[----:B------:R-:W-:Y:S02]  /*a540*/  ISETP.LT.OR P0, PT, R2, 0x2a, P0 ;  /* 0x0000002a0200780c */ /* 0x000fe40000701670 */
[----:B------:R-:W-:Y:S02]  /*a550*/  FMNMX.FTZ R3, R206, R3, !PT ;  /* 0x00000003ce037209 */ /* 0x000fe40007810000 */
[----:B------:R-:W-:Y:S02]  /*a560*/  FMNMX.FTZ R4, R9, R4, !PT ;  /* 0x0000000409047209 */ /* 0x000fe40007810000 */
[----:B------:R-:W-:Y:S02]  /*a570*/  FMNMX.FTZ R134, R82, R134, !PT ;  /* 0x0000008652867209 */ /* 0x000fe40007810000 */
[----:B------:R-:W-:Y:S02]  /*a580*/  FSEL R99, R47, -INF , !P0 ;  /* 0xff8000002f637808 */ /* 0x000fe40004000000 */
[----:B------:R-:W-:Y:S01]  /*a590*/  ISETP.NE.AND P0, PT, R23, RZ, PT ;  /* 0x000000ff1700720c */ /* 0x000fe20003f05270 */
[----:B------:R-:W1:Y:S01]  /*a5a0*/  SHFL.BFLY PT, R5, R134, 0x2, 0x1f ;  /* 0x0c401f0086057f89 */ /* 0x000e6200000e0000 */
[----:B------:R-:W-:Y:S02]  /*a5b0*/  FMNMX.FTZ R3, R210, R3, !PT ;  /* 0x00000003d2037209 */ /* 0x000fe40007810000 */
        /* <DEDUP_REMOVED lines=24> */
[----:B-1----:R-:W-:Y:S02]  /*a740*/  FMNMX.FTZ R134, R134, R5, !PT ;  /* 0x0000000586867209 */ /* 0x002fe40007810000 */
[----:B------:R-:W-:Y:S02]  /*a750*/  ISETP.LT.OR P0, PT, R2, 0x39, P0 ;  /* 0x000000390200780c */ /* 0x000fe40000701670 */
[----:B------:R-:W-:Y:S01]  /*a760*/  FMNMX.FTZ R3, R252, R3, !PT ;  /* 0x00000003fc037209 */ /* 0x000fe20007810000 */
[----:B------:R-:W1:Y:S01]  /*a770*/  SHFL.BFLY PT, R6, R134, 0x1, 0x1f ;  /* 0x0c201f0086067f89 */ /* 0x000e6200000e0000 */
[----:B------:R-:W-:Y:S02]  /*a780*/  FMNMX.FTZ R4, R200, R4, !PT ;  /* 0x00000004c8047209 */ /* 0x000fe40007810000 */
[----:B------:R-:W-:Y:S02]  /*a790*/  FMNMX.FTZ R3, R87, R3, !PT ;  /* 0x0000000357037209 */ /* 0x000fe40007810000 */
[----:B------:R-:W-:Y:S02]  /*a7a0*/  FSEL R174, R62, -INF , !P0 ;  /* 0xff8000003eae7808 */ /* 0x000fe40004000000 */
[----:B------:R-:W-:Y:S02]  /*a7b0*/  MOV R62, R53 ;  /* 0x00000035003e7202 */ /* 0x000fe40000000f00 */
[----:B------:R-:W-:Y:S02]  /*a7c0*/  ISETP.NE.AND P0, PT, R20, RZ, PT ;  /* 0x000000ff1400720c */ /* 0x000fe40003f05270 */
[----:B------:R-:W-:Y:S02]  /*a7d0*/  FMNMX.FTZ R4, R201, R4, !PT ;  /* 0x00000004c9047209 */ /* 0x000fe40007810000 */
[----:B------:R-:W-:Y:S02]  /*a7e0*/  ISETP.GT.AND P0, PT, R0, 0x39, !P0 ;  /* 0x000000390000780c */ /* 0x000fe40004704270 */
[----:B------:R-:W-:Y:S02]  /*a7f0*/  FMNMX.FTZ R3, R62, R3, !PT ;  /* 0x000000033e037209 */ /* 0x000fe40007810000 */
[----:B------:R-:W-:Y:S02]  /*a800*/  FMNMX.FTZ R4, R209, R4, !PT ;  /* 0x00000004d1047209 */ /* 0x000fe40007810000 */
[----:B------:R-:W-:Y:S02]  /*a810*/  FMNMX.FTZ R3, R85, R3, !PT ;  /* 0x0000000355037209 */ /* 0x000fe40007810000 */
[----:B------:R-:W-:Y:S02]  /*a820*/  ISETP.NE.AND P2, PT, R19, RZ, PT ;  /* 0x000000ff1300720c */ /* 0x000fe40003f45270 */
[----:B------:R-:W-:Y:S01]  /*a830*/  ISETP.LT.OR P0, PT, R2, 0x3a, P0 ;  /* 0x0000003a0200780c */ /* 0x000fe20000701670 */
[----:B------:R-:W2:Y:S01]  /*a840*/  SHFL.BFLY PT, R133, R3, 0x2, 0x1f ;  /* 0x0c401f0003857f89 */ /* 0x000ea200000e0000 */
[----:B------:R-:W-:Y:S02]  /*a850*/  FMNMX.FTZ R4, R211, R4, !PT ;  /* 0x00000004d3047209 */ /* 0x000fe40007810000 */
[----:B------:R-:W-:Y:S02]  /*a860*/  FSEL R175, R63, -INF , !P0 ;  /* 0xff8000003faf7808 */ /* 0x000fe40004000000 */
[----:B------:R-:W-:Y:S02]  /*a870*/  ISETP.GT.AND P0, PT, R0, 0x40, !P2 ;  /* 0x000000400000780c */ /* 0x000fe40005704270 */
[----:B------:R-:W-:Y:S02]  /*a880*/  FMNMX.FTZ R4, R230, R4, !PT ;  /* 0x00000004e6047209 */ /* 0x000fe40007810000 */
[----:B------:R-:W-:Y:S02]  /*a890*/  ISETP.NE.AND P1, PT, R18, RZ, PT ;  /* 0x000000ff1200720c */ /* 0x000fe40003f25270 */
[----:B------:R-:W-:Y:S02]  /*a8a0*/  ISETP.LT.OR P0, PT, R2, 0x41, P0 ;  /* 0x000000410200780c */ /* 0x000fe40000701670 */
[----:B------:R-:W-:Y:S02]  /*a8b0*/  FMNMX.FTZ R4, R233, R4, !PT ;  /* 0x00000004e9047209 */ /* 0x000fe40007810000 */
[----:B------:R-:W-:Y:S02]  /*a8c0*/  FSEL R181, R74, -INF , !P0 ;  /* 0xff8000004ab57808 */ /* 0x000fe40004000000 */
[----:B------:R-:W-:Y:S02]  /*a8d0*/  ISETP.GT.AND P0, PT, R0, 0x41, !P1 ;  /* 0x000000410000780c */ /* 0x000fe40004f04270 */
[----:B------:R-:W-:Y:S02]  /*a8e0*/  FMNMX.FTZ R4, R241, R4, !PT ;  /* 0x00000004f1047209 */ /* 0x000fe40007810000 */
[----:B-1----:R-:W-:Y:S02]  /*a8f0*/  FMNMX.FTZ R134, R134, R6, !PT ;  /* 0x0000000686867209 */ /* 0x002fe40007810000 */
[----:B------:R-:W-:Y:S02]  /*a900*/  ISETP.NE.AND P2, PT, R17, RZ, PT ;  /* 0x000000ff1100720c */ /* 0x000fe40003f45270 */
[----:B------:R-:W-:Y:S01]  /*a910*/  ISETP.LT.OR P0, PT, R2, 0x42, P0 ;  /* 0x000000420200780c */ /* 0x000fe20000701670 */
[----:B------:R-:W-:Y:S01]  /*a920*/  FMUL.FTZ R71, R134, c[0x0][0x2d0] ;  /* 0x0000b40086477a20 */ /* 0x000fe20000410000 */
[----:B------:R-:W-:Y:S02]  /*a930*/  FMNMX.FTZ R5, R10, R138, !PT ;  /* 0x0000008a0a057209 */ /* 0x000fe40007810000 */
[----:B------:R-:W-:Y:S02]  /*a940*/  FMNMX.FTZ R4, R242, R4, !PT ;  /* 0x00000004f2047209 */ /* 0x000fe40007810000 */
[----:B------:R-:W-:Y:S02]  /*a950*/  FSEL R182, R75, -INF , !P0 ;  /* 0xff8000004bb67808 */ /* 0x000fe40004000000 */
[----:B------:R-:W-:Y:S02]  /*a960*/  ISETP.GT.AND P0, PT, R0, 0x48, !P2 ;  /* 0x000000480000780c */ /* 0x000fe40005704270 */
[----:B------:R-:W-:Y:S02]  /*a970*/  FSETP.NEU.FTZ.AND P2, PT, R134, -INF , PT ;  /* 0xff8000008600780b */ /* 0x000fe40003f5d000 */
[----:B------:R-:W-:Y:S02]  /*a980*/  FMNMX.FTZ R4, R244, R4, !PT ;  /* 0x00000004f4047209 */ /* 0x000fe40007810000 */
[----:B------:R-:W-:Y:S02]  /*a990*/  FMNMX.FTZ R5, R11, R5, !PT ;  /* 0x000000050b057209 */ /* 0x000fe40007810000 */
[----:B------:R-:W-:Y:S02]  /*a9a0*/  FSEL R71, R71, RZ, P2 ;  /* 0x000000ff47477208 */ /* 0x000fe40001000000 */
[----:B------:R-:W-:Y:S02]  /*a9b0*/  FMNMX.FTZ R4, R246, R4, !PT ;  /* 0x00000004f6047209 */ /* 0x000fe40007810000 */
[----:B------:R-:W-:Y:S02]  /*a9c0*/  FMNMX.FTZ R5, R14, R5, !PT ;  /* 0x000000050e057209 */ /* 0x000fe40007810000 */
[----:B--2---:R-:W-:Y:S02]  /*a9d0*/  FMNMX.FTZ R133, R3, R133, !PT ;  /* 0x0000008503857209 */ /* 0x004fe40007810000 */
[----:B------:R-:W-:Y:S01]  /*a9e0*/  FMNMX.FTZ R3, R88, R4, !PT ;  /* 0x0000000458037209 */ /* 0x000fe20007810000 */
[--C-:B------:R-:W-:Y:S01]  /*a9f0*/  FFMA.FTZ R4, R36, c[0x0][0x2d0], -R71.reuse ;  /* 0x0000b40024047a23 */ /* 0x100fe20000010847 */
[----:B------:R-:W-:Y:S01]  /*aa00*/  FMNMX.FTZ R5, R15, R5, !PT ;  /* 0x000000050f057209 */ /* 0x000fe20007810000 */
[----:B------:R-:W1:Y:S01]  /*aa10*/  SHFL.BFLY PT, R6, R133, 0x1, 0x1f ;  /* 0x0c201f0085067f89 */ /* 0x000e6200000e0000 */
[----:B------:R-:W-:Y:S01]  /*aa20*/  FMNMX.FTZ R3, R89, R3, !PT ;  /* 0x0000000359037209 */ /* 0x000fe20007810000 */
[----:B------:R2:W-:Y:S01]  /*aa30*/  MUFU.EX2 R63, R4 ;  /* 0x00000004003f7308 */ /* 0x0005e20000000800 */
[----:B------:R-:W-:Y:S02]  /*aa40*/  FMNMX.FTZ R5, R56, R5, !PT ;  /* 0x0000000538057209 */ /* 0x000fe40007810000 */
[----:B------:R-:W-:Y:S02]  /*aa50*/  FMNMX.FTZ R3, R81, R3, !PT ;  /* 0x0000000351037209 */ /* 0x000fe40007810000 */
[----:B------:R-:W-:Y:S02]  /*aa60*/  FMNMX.FTZ R5, R57, R5, !PT ;  /* 0x0000000539057209 */ /* 0x000fe40007810000 */
[----:B------:R-:W-:Y:S02]  /*aa70*/  FMNMX.FTZ R3, R183, R3, !PT ;  /* 0x00000003b7037209 */ /* 0x000fe40007810000 */
[----:B------:R-:W-:Y:S02]  /*aa80*/  FMNMX.FTZ R5, R60, R5, !PT ;  /* 0x000000053c057209 */ /* 0x000fe40007810000 */
[----:B------:R-:W-:Y:S01]  /*aa90*/  ISETP.LT.OR P0, PT, R2, 0x49, P0 ;  /* 0x000000490200780c */ /* 0x000fe20000701670 */
[----:B------:R-:W3:Y:S01]  /*aaa0*/  SHFL.BFLY PT, R7, R3, 0x2, 0x1f ;  /* 0x0c401f0003077f89 */ /* 0x000ee200000e0000 */
[----:B------:R-:W-:Y:S02]  /*aab0*/  FMNMX.FTZ R5, R84, R5, !PT ;  /* 0x0000000554057209 */ /* 0x000fe40007810000 */
[----:B------:R-:W-:Y:S01]  /*aac0*/  ISETP.NE.AND P1, PT, R16, RZ, PT ;  /* 0x000000ff1000720c */ /* 0x000fe20003f25270 */
[--C-:B------:R-:W-:Y:S01]  /*aad0*/  FFMA.FTZ R16, R192, c[0x0][0x2d0], -R71.reuse ;  /* 0x0000b400c0107a23 */ /* 0x100fe20000010847 */
[----:B------:R-:W-:Y:S02]  /*aae0*/  FMNMX.FTZ R5, R96, R5, !PT ;  /* 0x0000000560057209 */ /* 0x000fe40007810000 */
[----:B------:R-:W-:Y:S01]  /*aaf0*/  FSEL R177, R78, -INF , !P0 ;  /* 0xff8000004eb17808 */ /* 0x000fe20004000000 */
[----:B------:R-:W-:Y:S01]  /*ab00*/  MUFU.EX2 R35, R16 ;  /* 0x0000001000237308 */ /* 0x000fe20000000800 */
[----:B------:R-:W-:Y:S02]  /*ab10*/  FMNMX.FTZ R5, R97, R5, !PT ;  /* 0x0000000561057209 */ /* 0x000fe40007810000 */
[----:B-1----:R-:W-:Y:S02]  /*ab20*/  FMNMX.FTZ R133, R133, R6, !PT ;  /* 0x0000000685857209 */ /* 0x002fe40007810000 */
[----:B--2---:R-:W-:Y:S01]  /*ab30*/  FMNMX.FTZ R4, R98, R5, !PT ;  /* 0x0000000562047209 */ /* 0x004fe20007810000 */
[--C-:B------:R-:W-:Y:S01]  /*ab40*/  FFMA.FTZ R5, R37, c[0x0][0x2d0], -R71.reuse ;  /* 0x0000b40025057a23 */ /* 0x100fe20000010847 */
[C---:B------:R-:W-:Y:S01]  /*ab50*/  ISETP.GT.AND P0, PT, R0.reuse, 0x49, !P1 ;  /* 0x000000490000780c */ /* 0x040fe20004f04270 */
[----:B------:R-:W-:Y:S01]  /*ab60*/  FMUL.FTZ R92, R133, c[0x0][0x2d0] ;  /* 0x0000b400855c7a20 */ /* 0x000fe20000410000 */
[----:B------:R-:W-:Y:S01]  /*ab70*/  ISETP.GT.AND P3, PT, R0, 0x50, !P3 ;  /* 0x000000500000780c */ /* 0x000fe20005f64270 */
[----:B------:R1:W-:Y:S01]  /*ab80*/  MUFU.EX2 R24, R5 ;  /* 0x0000000500187308 */ /* 0x0003e20000000800 */
[----:B------:R-:W-:Y:S02]  /*ab90*/  FMNMX.FTZ R4, R99, R4, !PT ;  /* 0x0000000463047209 */ /* 0x000fe40007810000 */
[----:B------:R-:W-:Y:S02]  /*aba0*/  FSETP.NEU.FTZ.AND P1, PT, R133, -INF , PT ;  /* 0xff8000008500780b */ /* 0x000fe40003f3d000 */
[----:B------:R-:W-:Y:S02]  /*abb0*/  ISETP.LT.OR P0, PT, R2, 0x4a, P0 ;  /* 0x0000004a0200780c */ /* 0x000fe40000701670 */
[----:B---3--:R-:W-:Y:S02]  /*abc0*/  FMNMX.FTZ R3, R3, R7, !PT ;  /* 0x0000000703037209 */ /* 0x008fe40007810000 */
[----:B------:R-:W-:Y:S02]  /*abd0*/  FSEL R92, R92, RZ, P1 ;  /* 0x000000ff5c5c7208 */ /* 0x000fe40000800000 */
[----:B------:R-:W-:Y:S01]  /*abe0*/  FSEL R176, R79, -INF , !P0 ;  /* 0xff8000004fb07808 */ /* 0x000fe20004000000 */
[----:B------:R-:W2:Y:S01]  /*abf0*/  SHFL.BFLY PT, R132, R3, 0x1, 0x1f ;  /* 0x0c201f0003847f89 */ /* 0x000ea200000e0000 */
[----:B------:R-:W-:Y:S01]  /*ac00*/  ISETP.GT.AND P0, PT, R0, 0x51, !P4 ;  /* 0x000000510000780c */ /* 0x000fe20006704270 */
[--C-:B------:R-:W-:Y:S01]  /*ac10*/  FFMA.FTZ R28, R195, c[0x0][0x2d0], -R92.reuse ;  /* 0x0000b400c31c7a23 */ /* 0x100fe2000001085c */
[----:B------:R-:W-:Y:S02]  /*ac20*/  ISETP.NE.AND P4, PT, R52, RZ, PT ;  /* 0x000000ff3400720c */ /* 0x000fe40003f85270 */
[----:B------:R-:W-:Y:S02]  /*ac30*/  ISETP.LT.OR P0, PT, R2, 0x52, P0 ;  /* 0x000000520200780c */ /* 0x000fe40000701670 */
[----:B------:R-:W-:Y:S01]  /*ac40*/  ISETP.GT.AND P4, PT, R0, 0x59, !P4 ;  /* 0x000000590000780c */ /* 0x000fe20006784270 */
[----:B------:R-:W-:Y:S01]  /*ac50*/  LDSM.16.MT88.4 R52, [R214+0x100] ;  /* 0x00010000d634783b */ /* 0x000fe20000004200 */
[----:B------:R-:W-:Y:S02]  /*ac60*/  FSEL R179, R91, -INF , !P0 ;  /* 0xff8000005bb37808 */ /* 0x000fe40004000000 */
[----:B------:R-:W-:Y:S02]  /*ac70*/  ISETP.LT.OR P0, PT, R2, 0x5a, P4 ;  /* 0x0000005a0200780c */ /* 0x000fe40002701670 */
[----:B-1----:R-:W-:Y:S01]  /*ac80*/  FMNMX.FTZ R5, R172, R4, !PT ;  /* 0x00000004ac057209 */ /* 0x002fe20007810000 */
[----:B------:R-:W-:Y:S01]  /*ac90*/  FFMA.FTZ R4, R184, c[0x0][0x2d0], -R71 ;  /* 0x0000b400b8047a23 */ /* 0x000fe20000010847 */
[----:B------:R-:W-:Y:S01]  /*aca0*/  FSEL R70, R95, -INF , !P0 ;  /* 0xff8000005f467808 */ /* 0x000fe20004000000 */
[----:B------:R-:W-:Y:S01]  /*acb0*/  LDSM.16.MT88.4 R76, [R215+0x100] ;  /* 0x00010000d74c783b */ /* 0x000fe20000004200 */
[----:B------:R-:W-:Y:S01]  /*acc0*/  MUFU.EX2 R95, R28 ;  /* 0x0000001c005f7308 */ /* 0x000fe20000000800 */
[----:B------:R-:W-:Y:S02]  /*acd0*/  FMNMX.FTZ R5, R173, R5, !PT ;  /* 0x00000005ad057209 */ /* 0x000fe40007810000 */
[----:B------:R-:W-:Y:S01]  /*ace0*/  ISETP.GT.AND P5, PT, R0, 0x58, !P5 ;  /* 0x000000580000780c */ /* 0x000fe20006fa4270 */
[--C-:B------:R-:W-:Y:S01]  /*acf0*/  FFMA.FTZ R0, R39, c[0x0][0x2d0], -R92.reuse ;  /* 0x0000b40027007a23 */ /* 0x100fe2000001085c */
[----:B------:R-:W-:Y:S02]  /*ad00*/  ISETP.LT.OR P3, PT, R2, 0x51, P3 ;  /* 0x000000510200780c */ /* 0x000fe40001f61670 */
[----:B--2---:R-:W-:Y:S01]  /*ad10*/  FMNMX.FTZ R132, R3, R132, !PT ;  /* 0x0000008403847209 */ /* 0x004fe20007810000 */
[--C-:B------:R-:W-:Y:S01]  /*ad20*/  FFMA.FTZ R3, R187, c[0x0][0x2d0], -R92.reuse ;  /* 0x0000b400bb037a23 */ /* 0x100fe2000001085c */
[----:B------:R-:W-:Y:S01]  /*ad30*/  MOV R187, R82 ;  /* 0x0000005200bb7202 */ /* 0x000fe20000000f00 */
[----:B------:R1:W-:Y:S01]  /*ad40*/  MUFU.EX2 R86, R4 ;  /* 0x0000000400567308 */ /* 0x0003e20000000800 */
[----:B------:R-:W-:Y:S01]  /*ad50*/  FSEL R178, R90, -INF , !P3 ;  /* 0xff8000005ab27808 */ /* 0x000fe20005800000 */
[C---:B------:R-:W-:Y:S01]  /*ad60*/  FMUL.FTZ R93, R132.reuse, c[0x0][0x2d0] ;  /* 0x0000b400845d7a20 */ /* 0x040fe20000410000 */
[----:B------:R-:W-:Y:S02]  /*ad70*/  FSETP.NEU.FTZ.AND P0, PT, R132, -INF , PT ;  /* 0xff8000008400780b */ /* 0x000fe40003f1d000 */
[----:B------:R-:W-:Y:S01]  /*ad80*/  ISETP.LT.OR P3, PT, R2, 0x59, P5 ;  /* 0x000000590200780c */ /* 0x000fe20002f61670 */
[--C-:B------:R-:W-:Y:S01]  /*ad90*/  FFMA.FTZ R2, R186, c[0x0][0x2d0], -R92.reuse ;  /* 0x0000b400ba027a23 */ /* 0x100fe2000001085c */
[----:B------:R-:W-:Y:S01]  /*ada0*/  FSEL R93, R93, RZ, P0 ;  /* 0x000000ff5d5d7208 */ /* 0x000fe20000000000 */
[----:B------:R-:W-:Y:S01]  /*adb0*/  IMAD.MOV.U32 R186, RZ, RZ, R81 ;  /* 0x000000ffffba7224 */ /* 0x000fe200078e0051 */
[----:B------:R-:W-:Y:S01]  /*adc0*/  FSEL R180, R94, -INF , !P3 ;  /* 0xff8000005eb47808 */ /* 0x000fe20005800000 */
[----:B------:R2:W3:Y:S01]  /*add0*/  MUFU.EX2 R19, R3 ;  /* 0x0000000300137308 */ /* 0x0004e20000000800 */
[----:B------:R-:W-:Y:S01]  /*ade0*/  FMNMX.FTZ R5, R174, R5, !PT ;  /* 0x00000005ae057209 */ /* 0x000fe20007810000 */
[----:B------:R-:W-:Y:S02]  /*adf0*/  FFMA.FTZ R32, R48, c[0x0][0x2d0], -R93 ;  /* 0x0000b40030207a23 */ /* 0x000fe4000001085d */
[----:B------:R-:W-:Y:S01]  /*ae00*/  FFMA.FTZ R48, R196, c[0x0][0x2d0], -R71 ;  /* 0x0000b400c4307a23 */ /* 0x000fe20000010847 */
[----:B------:R-:W-:Y:S01]  /*ae10*/  FMNMX.FTZ R5, R175, R5, !PT ;  /* 0x00000005af057209 */ /* 0x000fe20007810000 */
[--C-:B------:R-:W-:Y:S02]  /*ae20*/  FFMA.FTZ R40, R50, c[0x0][0x2d0], -R93.reuse ;  /* 0x0000b40032287a23 */ /* 0x100fe4000001085d */
[----:B------:R-:W-:Y:S01]  /*ae30*/  FFMA.FTZ R44, R51, c[0x0][0x2d0], -R93 ;  /* 0x0000b400332c7a23 */ /* 0x000fe2000001085d */
[----:B------:R-:W-:Y:S01]  /*ae40*/  FMNMX.FTZ R5, R181, R5, !PT ;  /* 0x00000005b5057209 */ /* 0x000fe20007810000 */
[----:B------:R-:W-:Y:S03]  /*ae50*/  MUFU.EX2 R21, R0 ;  /* 0x0000000000157308 */ /* 0x000fe60000000800 */
[----:B------:R-:W-:Y:S01]  /*ae60*/  FMNMX.FTZ R5, R182, R5, !PT ;  /* 0x00000005b6057209 */ /* 0x000fe20007810000 */
[----:B-1----:R-:W-:Y:S06]  /*ae70*/  FFMA.FTZ R4, R185, c[0x0][0x2d0], -R71 ;  /* 0x0000b400b9047a23 */ /* 0x002fec0000010847 */
[----:B------:R1:W4:Y:S01]  /*ae80*/  MUFU.EX2 R83, R4 ;  /* 0x0000000400537308 */ /* 0x0003220000000800 */
[--C-:B--2---:R-:W-:Y:S02]  /*ae90*/  FFMA.FTZ R3, R8, c[0x0][0x2d0], -R93.reuse ;  /* 0x0000b40008037a23 */ /* 0x104fe4000001085d */
[--C-:B------:R-:W-:Y:S01]  /*aea0*/  FFMA.FTZ R8, R189, c[0x0][0x2d0], -R92.reuse ;  /* 0x0000b400bd087a23 */ /* 0x100fe2000001085c */
[----:B---3--:R-:W-:Y:S06]  /*aeb0*/  MOV R189, R19 ;  /* 0x0000001300bd7202 */ /* 0x008fec0000000f00 */
[----:B------:R2:W-:Y:S10]  /*aec0*/  MUFU.EX2 R185, R3 ;  /* 0x0000000300b97308 */ /* 0x0005f40000000800 */
[----:B------:R-:W-:Y:S01]  /*aed0*/  MUFU.EX2 R25, R2 ;  /* 0x0000000200197308 */ /* 0x000fe20000000800 */
[--C-:B-1----:R-:W-:Y:S01]  /*aee0*/  FFMA.FTZ R4, R38, c[0x0][0x2d0], -R92.reuse ;  /* 0x0000b40026047a23 */ /* 0x102fe2000001085c */
[----:B----4-:R-:W-:Y:S01]  /*aef0*/  F2FP.PACK_AB R74, R83, R86 ;  /* 0x00000056534a723e */ /* 0x010fe200000000ff */
[----:B------:R-:W-:Y:S07]  /*af00*/  LDSM.16.MT88.4 R36, [R216+0x100] ;  /* 0x00010000d824783b */ /* 0x000fee0000004200 */
[----:B------:R1:W3:Y:S01]  /*af10*/  MUFU.EX2 R184, R4 ;  /* 0x0000000400b87308 */ /* 0x0002e20000000800 */
[--C-:B--2---:R-:W-:Y:S09]  /*af20*/  FFMA.FTZ R3, R9, c[0x0][0x2d0], -R93.reuse ;  /* 0x0000b40009037a23 */ /* 0x104ff2000001085d */
[----:B------:R2:W4:Y:S10]  /*af30*/  MUFU.EX2 R59, R3 ;  /* 0x00000003003b7308 */ /* 0x0005340000000800 */
[----:B------:R-:W-:Y:S01]  /*af40*/  MUFU.EX2 R34, R8 ;  /* 0x0000000800227308 */ /* 0x000fe20000000800 */
[----:B-1----:R-:W-:Y:S02]  /*af50*/  FMNMX.FTZ R4, R177, R5, !PT ;  /* 0x00000005b1047209 */ /* 0x002fe40007810000 */
[----:B---3--:R-:W-:Y:S02]  /*af60*/  MOV R192, R184 ;  /* 0x000000b800c07202 */ /* 0x008fe40000000f00 */
[----:B------:R-:W-:Y:S04]  /*af70*/  FMNMX.FTZ R4, R176, R4, !PT ;  /* 0x00000004b0047209 */ /* 0x000fe80007810000 */
[----:B------:R-:W-:Y:S01]  /*af80*/  FMNMX.FTZ R4, R178, R4, !PT ;  /* 0x00000004b2047209 */ /* 0x000fe20007810000 */
[--C-:B--2---:R-:W-:Y:S01]  /*af90*/  FFMA.FTZ R3, R12, c[0x0][0x2d0], -R93.reuse ;  /* 0x0000b4000c037a23 */ /* 0x104fe2000001085d */
[----:B----4-:R-:W-:Y:S01]  /*afa0*/  F2FP.PACK_AB R64, R59, R185 ;  /* 0x000000b93b40723e */ /* 0x010fe200000000ff */
[----:B------:R-:W-:Y:S01]  /*afb0*/  FFMA.FTZ R12, R191, c[0x0][0x2d0], -R92 ;  /* 0x0000b400bf0c7a23 */ /* 0x000fe2000001085c */
[----:B------:R-:W-:Y:S01]  /*afc0*/  FMNMX.FTZ R0, R179, R4, !PT ;  /* 0x00000004b3007209 */ /* 0x000fe20007810000 */
[----:B------:R1:W-:Y:S01]  /*afd0*/  MUFU.EX2 R61, R3 ;  /* 0x00000003003d7308 */ /* 0x0003e20000000800 */
[----:B------:R-:W-:Y:S02]  /*afe0*/  FFMA.FTZ R4, R13, c[0x0][0x2d0], -R93 ;  /* 0x0000b4000d047a23 */ /* 0x000fe4000001085d */
[----:B------:R-:W-:Y:S01]  /*aff0*/  FMNMX.FTZ R0, R180, R0, !PT ;  /* 0x00000000b4007209 */ /* 0x000fe20007810000 */
[----:B------:R-:W-:Y:S02]  /*b000*/  IMAD.MOV.U32 R191, RZ, RZ, R185 ;  /* 0x000000ffffbf7224 */ /* 0x000fe400078e00b9 */
[----:B------:R-:W-:Y:S01]  /*b010*/  IMAD.MOV.U32 R185, RZ, RZ, R89 ;  /* 0x000000ffffb97224 */ /* 0x000fe200078e0059 */
[----:B------:R-:W-:Y:S03]  /*b020*/  FMNMX.FTZ R0, R70, R0, !PT ;  /* 0x0000000046007209 */ /* 0x000fe60007810000 */
[----:B------:R2:W-:Y:S02]  /*b030*/  MUFU.EX2 R18, R4 ;  /* 0x0000000400127308 */ /* 0x0005e40000000800 */
[----:B------:R-:W1:Y:S02]  /*b040*/  SHFL.BFLY PT, R2, R0, 0x2, 0x1f ;  /* 0x0c401f0000027f89 */ /* 0x000e6400000e0000 */
[----:B-1----:R-:W-:Y:S01]  /*b050*/  FMNMX.FTZ R3, R0, R2, !PT ;  /* 0x0000000200037209 */ /* 0x002fe20007810000 */
[----:B------:R-:W-:Y:S01]  /*b060*/  FFMA.FTZ R2, R188, c[0x0][0x2d0], -R71 ;  /* 0x0000b400bc027a23 */ /* 0x000fe20000010847 */
[----:B------:R-:W-:Y:S01]  /*b070*/  FSEL R0, R134, RZ, P2 ;  /* 0x000000ff86007208 */ /* 0x000fe20001000000 */
[----:B------:R-:W-:Y:S03]  /*b080*/  IMAD.MOV.U32 R188, RZ, RZ, R21 ;  /* 0x000000ffffbc7224 */ /* 0x000fe600078e0015 */
[----:B------:R1:W-:Y:S01]  /*b090*/  MUFU.EX2 R33, R2 ;  /* 0x0000000200217308 */ /* 0x0003e20000000800 */
[----:B--2---:R-:W2:Y:S01]  /*b0a0*/  SHFL.BFLY PT, R4, R3, 0x1, 0x1f ;  /* 0x0c201f0003047f89 */ /* 0x004ea200000e0000 */
[----:B------:R-:W-:Y:S01]  /*b0b0*/  FADD.FTZ R0, -R0, R135 ;  /* 0x0000008700007221 */ /* 0x000fe20000010100 */
[----:B------:R-:W-:Y:S02]  /*b0c0*/  F2FP.PACK_AB R73, R188, R184 ;  /* 0x000000b8bc49723e */ /* 0x000fe400000000ff */
[----:B------:R-:W-:Y:S01]  /*b0d0*/  MOV R184, R87 ;  /* 0x0000005700b87202 */ /* 0x000fe20000000f00 */
[----:B------:R-:W-:Y:S03]  /*b0e0*/  FMUL.FTZ R0, R0, c[0x0][0x2d0] ;  /* 0x0000b40000007a20 */ /* 0x000fe60000410000 */
[----:B------:R-:W3:Y:S01]  /*b0f0*/  LDSM.16.MT88.4 R20, [R213+0x100] ;  /* 0x00010000d514783b */ /* 0x000ee20000004200 */
[----:B------:R4:W5:Y:S01]  /*b100*/  MUFU.EX2 R69, R0 ;  /* 0x0000000000457308 */ /* 0x0009620000000800 */
[----:B-1----:R-:W-:Y:S02]  /*b110*/  FSEL R2, R133, RZ, P1 ;  /* 0x000000ff85027208 */ /* 0x002fe40000800000 */
[----:B--2---:R-:W-:Y:S03]  /*b120*/  FMNMX.FTZ R3, R3, R4, !PT ;  /* 0x0000000403037209 */ /* 0x004fe60007810000 */
[----:B------:R-:W-:Y:S02]  /*b130*/  FADD.FTZ R2, -R2, R136 ;  /* 0x0000008802027221 */ /* 0x000fe40000010100 */
[----:B------:R-:W-:Y:S02]  /*b140*/  FMUL.FTZ R94, R3, c[0x0][0x2d0] ;  /* 0x0000b400035e7a20 */ /* 0x000fe40000410000 */
[----:B------:R-:W-:Y:S01]  /*b150*/  FMUL.FTZ R2, R2, c[0x0][0x2d0] ;  /* 0x0000b40002027a20 */ /* 0x000fe20000410000 */
[----:B----4-:R-:W-:Y:S01]  /*b160*/  FSEL R0, R132, RZ, P0 ;  /* 0x000000ff84007208 */ /* 0x010fe20000000000 */
[----:B-----5:R-:W-:Y:S01]  /*b170*/  FMUL.FTZ R17, R69, R153 ;  /* 0x0000009945117220 */ /* 0x020fe20000410000 */
[----:B------:R-:W-:Y:S01]  /*b180*/  MOV R153, R192 ;  /* 0x000000c000997202 */ /* 0x000fe20000000f00 */
[----:B------:R-:W1:Y:S01]  /*b190*/  MUFU.EX2 R68, R2 ;  /* 0x0000000200447308 */ /* 0x000e620000000800 */
[----:B------:R-:W-:Y:S01]  /*b1a0*/  FSETP.NEU.FTZ.AND P0, PT, R3, -INF , PT ;  /* 0xff8000000300780b */ /* 0x000fe20003f1d000 */
[----:B------:R-:W-:Y:S02]  /*b1b0*/  FADD.FTZ R0, -R0, R137 ;  /* 0x0000008900007221 */ /* 0x000fe40000010100 */
[----:B------:R-:W-:Y:S01]  /*b1c0*/  FMUL.FTZ R16, R69, R152 ;  /* 0x0000009845107220 */ /* 0x000fe20000410000 */
[----:B------:R-:W-:Y:S01]  /*b1d0*/  FSEL R94, R94, RZ, P0 ;  /* 0x000000ff5e5e7208 */ /* 0x000fe20000000000 */
[----:B------:R-:W-:Y:S01]  /*b1e0*/  FMUL.FTZ R0, R0, c[0x0][0x2d0] ;  /* 0x0000b40000007a20 */ /* 0x000fe20000410000 */
[----:B------:R-:W-:Y:S01]  /*b1f0*/  MOV R152, R88 ;  /* 0x0000005800987202 */ /* 0x000fe20000000f00 */
[----:B------:R-:W-:Y:S02]  /*b200*/  FFMA.FTZ R88, R202, c[0x0][0x2d0], -R92 ;  /* 0x0000b400ca587a23 */ /* 0x000fe4000001085c */
[----:B------:R2:W4:Y:S01]  /*b210*/  MUFU.EX2 R2, R0 ;  /* 0x0000000000027308 */ /* 0x0005220000000800 */
[--C-:B------:R-:W-:Y:S09]  /*b220*/  FFMA.FTZ R4, R14, c[0x0][0x2d0], -R94.reuse ;  /* 0x0000b4000e047a23 */ /* 0x100ff2000001085e */
[----:B------:R5:W-:Y:S01]  /*b230*/  MUFU.EX2 R5, R4 ;  /* 0x0000000400057308 */ /* 0x000be20000000800 */
[C---:B-1----:R-:W-:Y:S02]  /*b240*/  FMUL.FTZ R6, R68.reuse, R142 ;  /* 0x0000008e44067220 */ /* 0x042fe40000410000 */
[C---:B------:R-:W-:Y:S01]  /*b250*/  FMUL.FTZ R7, R68.reuse, R143 ;  /* 0x0000008f44077220 */ /* 0x040fe20000410000 */
[----:B------:R-:W-:Y:S01]  /*b260*/  MOV R143, R18 ;  /* 0x00000012008f7202 */ /* 0x000fe20000000f00 */
[C---:B------:R-:W-:Y:S05]  /*b270*/  FMUL.FTZ R18, R68.reuse, R154 ;  /* 0x0000009a44127220 */ /* 0x040fea0000410000 */
[----:B------:R1:W-:Y:S01]  /*b280*/  MUFU.EX2 R142, R12 ;  /* 0x0000000c008e7308 */ /* 0x0003e20000000800 */
[----:B------:R-:W-:Y:S01]  /*b290*/  F2FP.PACK_AB R66, R143, R61 ;  /* 0x0000003d8f42723e */ /* 0x000fe200000000ff */
[----:B------:R-:W-:Y:S02]  /*b2a0*/  FMUL.FTZ R19, R68, R155 ;  /* 0x0000009b44137220 */ /* 0x000fe40000410000 */
[--C-:B--2---:R-:W-:Y:S02]  /*b2b0*/  FFMA.FTZ R0, R10, c[0x0][0x2d0], -R94.reuse ;  /* 0x0000b4000a007a23 */ /* 0x104fe4000001085e */
[----:B------:R-:W-:Y:S02]  /*b2c0*/  IMAD.MOV.U32 R154, RZ, RZ, R191 ;  /* 0x000000ffff9a7224 */ /* 0x000fe400078e00bf */
[C---:B----4-:R-:W-:Y:S02]  /*b2d0*/  FMUL.FTZ R8, R2.reuse, R144 ;  /* 0x0000009002087220 */ /* 0x050fe40000410000 */
[----:B------:R2:W-:Y:S01]  /*b2e0*/  MUFU.EX2 R135, R0 ;  /* 0x0000000000877308 */ /* 0x0005e20000000800 */
[C---:B------:R-:W-:Y:S02]  /*b2f0*/  FMUL.FTZ R9, R2.reuse, R145 ;  /* 0x0000009102097220 */ /* 0x040fe40000410000 */
[C---:B------:R-:W-:Y:S01]  /*b300*/  FMUL.FTZ R13, R2.reuse, R149 ;  /* 0x00000095020d7220 */ /* 0x040fe20000410000 */
[----:B------:R-:W-:Y:S01]  /*b310*/  MOV R149, R86 ;  /* 0x0000005600957202 */ /* 0x000fe20000000f00 */
[--C-:B-----5:R-:W-:Y:S02]  /*b320*/  FFMA.FTZ R4, R15, c[0x0][0x2d0], -R94.reuse ;  /* 0x0000b4000f047a23 */ /* 0x120fe4000001085e */
[----:B------:R-:W-:Y:S02]  /*b330*/  IMAD.MOV.U32 R144, RZ, RZ, R83 ;  /* 0x000000ffff907224 */ /* 0x000fe400078e0053 */
[C---:B------:R-:W-:Y:S01]  /*b340*/  FMUL.FTZ R41, R2.reuse, R109 ;  /* 0x0000006d02297220 */ /* 0x040fe20000410000 */
[----:B------:R4:W-:Y:S01]  /*b350*/  MUFU.EX2 R58, R4 ;  /* 0x00000004003a7308 */ /* 0x0009e20000000800 */
[C---:B------:R-:W-:Y:S02]  /*b360*/  FMUL.FTZ R29, R2.reuse, R101 ;  /* 0x00000065021d7220 */ /* 0x040fe40000410000 */
[C---:B------:R-:W-:Y:S02]  /*b370*/  FMUL.FTZ R45, R2.reuse, R169 ;  /* 0x000000a9022d7220 */ /* 0x040fe40000410000 */
[----:B-1----:R-:W-:Y:S02]  /*b380*/  FMUL.FTZ R12, R2, R148 ;  /* 0x00000094020c7220 */ /* 0x002fe40000410000 */
[C---:B------:R-:W-:Y:S01]  /*b390*/  FMUL.FTZ R50, R68.reuse, R114 ;  /* 0x0000007244327220 */ /* 0x040fe20000410000 */
[----:B------:R-:W-:Y:S01]  /*b3a0*/  MOV R114, R95 ;  /* 0x0000005f00727202 */ /* 0x000fe20000000f00 */
[----:B------:R-:W-:Y:S01]  /*b3b0*/  FMUL.FTZ R51, R68, R115 ;  /* 0x0000007344337220 */ /* 0x000fe20000410000 */
[----:B------:R1:W-:Y:S01]  /*b3c0*/  MUFU.EX2 R101, R32 ;  /* 0x0000002000657308 */ /* 0x0003e20000000800 */
[----:B------:R-:W-:Y:S01]  /*b3d0*/  FMUL.FTZ R28, R2, R100 ;  /* 0x00000064021c7220 */ /* 0x000fe20000410000 */
[----:B------:R-:W-:Y:S01]  /*b3e0*/  MOV R95, R80 ;  /* 0x00000050005f7202 */ /* 0x000fe20000000f00 */
[----:B------:R-:W-:Y:S01]  /*b3f0*/  IMAD.MOV.U32 R148, RZ, RZ, R63 ;  /* 0x000000ffff947224 */ /* 0x000fe200078e003f */
[----:B------:R-:W5:Y:S01]  /*b400*/  LDSM.16.MT88.4 R80, [R213+0x900] ;  /* 0x00090000d550783b */ /* 0x000f620000004200 */
[----:B--2---:R-:W-:Y:S05]  /*b410*/  FFMA.FTZ R0, R11, c[0x0][0x2d0], -R94 ;  /* 0x0000b4000b007a23 */ /* 0x004fea000001085e */
[----:B------:R2:W2:Y:S01]  /*b420*/  MUFU.EX2 R136, R0 ;  /* 0x0000000000887308 */ /* 0x0004a20000000800 */
[----:B----4-:R-:W-:Y:S02]  /*b430*/  FFMA.FTZ R4, R190, c[0x0][0x2d0], -R71 ;  /* 0x0000b400be047a23 */ /* 0x010fe40000010847 */
[----:B------:R-:W-:Y:S02]  /*b440*/  IMAD.MOV.U32 R190, RZ, RZ, R24 ;  /* 0x000000ffffbe7224 */ /* 0x000fe400078e0018 */
[----:B------:R-:W-:Y:S05]  /*b450*/  FFMA.FTZ R24, R194, c[0x0][0x2d0], -R92 ;  /* 0x0000b400c2187a23 */ /* 0x000fea000001085c */
[----:B------:R4:W3:Y:S01]  /*b460*/  MUFU.EX2 R90, R4 ;  /* 0x00000004005a7308 */ /* 0x0008e20000000800 */
[----:B------:R-:W-:Y:S02]  /*b470*/  F2FP.PACK_AB R72, R190, R63 ;  /* 0x0000003fbe48723e */ /* 0x000fe400000000ff */
[----:B------:R-:W-:Y:S01]  /*b480*/  MOV R155, R190 ;  /* 0x000000be009b7202 */ /* 0x000fe20000000f00 */
[----:B-1----:R-:W-:Y:S06]  /*b490*/  FMUL.FTZ R32, R69, R104 ;  /* 0x0000006845207220 */ /* 0x002fec0000410000 */
[----:B------:R1:W-:Y:S01]  /*b4a0*/  MUFU.EX2 R31, R24 ;  /* 0x00000018001f7308 */ /* 0x0003e20000000800 */
[----:B--2---:R-:W-:Y:S02]  /*b4b0*/  FSEL R0, R3, RZ, P0 ;  /* 0x000000ff03007208 */ /* 0x004fe40000000000 */
[----:B------:R-:W-:Y:S02]  /*b4c0*/  F2FP.PACK_AB R65, R136, R135 ;  /* 0x000000878841723e */ /* 0x000fe400000000ff */
[----:B------:R-:W-:Y:S01]  /*b4d0*/  ISETP.GT.AND P0, PT, R229, UR4, PT ;  /* 0x00000004e5007c0c */ /* 0x000fe2000bf04270 */
[----:B------:R-:W-:Y:S01]  /*b4e0*/  FADD.FTZ R0, -R0, R138 ;  /* 0x0000008a00007221 */ /* 0x000fe20000010100 */
[----:B------:R-:W-:Y:S01]  /*b4f0*/  MOV R138, R25 ;  /* 0x00000019008a7202 */ /* 0x000fe20000000f00 */
[----:B------:R-:W-:Y:S01]  /*b500*/  FMUL.FTZ R25, R2, R161 ;  /* 0x000000a102197220 */ /* 0x000fe20000410000 */
[----:B------:R-:W-:Y:S01]  /*b510*/  MOV R161, R33 ;  /* 0x0000002100a17202 */ /* 0x000fe20000000f00 */
[----:B------:R-:W-:Y:S01]  /*b520*/  FMUL.FTZ R0, R0, c[0x0][0x2d0] ;  /* 0x0000b40000007a20 */ /* 0x000fe20000410000 */
[----:B------:R-:W-:Y:S01]  /*b530*/  F2FP.PACK_AB R75, R189, R138 ;  /* 0x0000008abd4b723e */ /* 0x000fe200000000ff */
[----:B----4-:R-:W-:Y:S01]  /*b540*/  FMUL.FTZ R4, R69, R140 ;  /* 0x0000008c45047220 */ /* 0x010fe20000410000 */
[----:B------:R2:W-:Y:S01]  /*b550*/  MUFU.EX2 R137, R44 ;  /* 0x0000002c00897308 */ /* 0x0005e20000000800 */
[----:B------:R-:W-:Y:S01]  /*b560*/  IMAD.MOV.U32 R140, RZ, RZ, R5 ;  /* 0x000000ffff8c7224 */ /* 0x000fe200078e0005 */
[----:B------:R-:W-:Y:S01]  /*b570*/  IADD3 R229, R229, -0x1, RZ ;  /* 0xffffffffe5e57810 */ /* 0x000fe20007ffe0ff */
[C---:B------:R-:W-:Y:S01]  /*b580*/  FMUL.FTZ R5, R69.reuse, R141 ;  /* 0x0000008d45057220 */ /* 0x040fe20000410000 */
[----:B---3--:R-:W-:Y:S01]  /*b590*/  MOV R141, R90 ;  /* 0x0000005a008d7202 */ /* 0x008fe20000000f00 */
[----:B------:R-:W-:Y:S01]  /*b5a0*/  FMUL.FTZ R33, R69, R105 ;  /* 0x0000006945217220 */ /* 0x000fe20000410000 */
[----:B------:R-:W-:Y:S01]  /*b5b0*/  F2FP.PACK_AB R67, R58, R140 ;  /* 0x0000008c3a43723e */ /* 0x000fe200000000ff */
[----:B-1----:R-:W-:Y:S03]  /*b5c0*/  FMUL.FTZ R24, R2, R160 ;  /* 0x000000a002187220 */ /* 0x002fe60000410000 */
[-C--:B------:R-:W-:Y:S01]  /*b5d0*/  HMMA.16816.F32 R4, R72, R20.reuse, R4 ;  /* 0x000000144804723c */ /* 0x080fe20000001804 */
[----:B------:R-:W1:Y:S01]  /*b5e0*/  MUFU.EX2 R0, R0 ;  /* 0x0000000000007308 */ /* 0x000e620000000800 */
[----:B------:R-:W-:Y:S02]  /*b5f0*/  IMAD.MOV.U32 R160, RZ, RZ, R34 ;  /* 0x000000ffffa07224 */ /* 0x000fe400078e0022 */
[----:B------:R-:W-:Y:S02]  /*b600*/  FMUL.FTZ R34, R68, R106 ;  /* 0x0000006a44227220 */ /* 0x000fe40000410000 */
[----:B--2---:R-:W-:Y:S02]  /*b610*/  FMUL.FTZ R44, R2, R168 ;  /* 0x000000a8022c7220 */ /* 0x004fe40000410000 */
[C---:B-1----:R-:W-:Y:S01]  /*b620*/  FMUL.FTZ R10, R0.reuse, R146 ;  /* 0x00000092000a7220 */ /* 0x042fe20000410000 */
[----:B------:R-:W-:Y:S03]  /*b630*/  MOV R146, R58 ;  /* 0x0000003a00927202 */ /* 0x000fe60000000f00 */
[----:B------:R-:W-:Y:S02]  /*b640*/  FMUL.FTZ R11, R0, R147 ;  /* 0x00000093000b7220 */ /* 0x000fe40000410000 */
[--C-:B------:R-:W-:Y:S02]  /*b650*/  FFMA.FTZ R58, R57, c[0x0][0x2d0], -R94.reuse ;  /* 0x0000b400393a7a23 */ /* 0x100fe4000001085e */
[----:B------:R-:W-:Y:S02]  /*b660*/  IMAD.MOV.U32 R147, RZ, RZ, R61 ;  /* 0x000000ffff937224 */ /* 0x000fe400078e003d */
[----:B------:R-:W-:Y:S01]  /*b670*/  FMUL.FTZ R61, R2, R125 ;  /* 0x0000007d023d7220 */ /* 0x000fe20000410000 */
[C---:B------:R-:W-:Y:S01]  /*b680*/  HMMA.16816.F32 R8, R64.reuse, R20, R8 ;  /* 0x000000144008723c */ /* 0x040fe20000001808 */
[C---:B------:R-:W-:Y:S01]  /*b690*/  FMUL.FTZ R14, R0.reuse, R150 ;  /* 0x00000096000e7220 */ /* 0x040fe20000410000 */
[----:B------:R-:W2:Y:S01]  /*b6a0*/  LDL.LU R125, [R1+0x10] ;  /* 0x00001000017d7983 */ /* 0x000ea20000300800 */
[----:B------:R-:W-:Y:S01]  /*b6b0*/  FMUL.FTZ R15, R0, R151 ;  /* 0x00000097000f7220 */ /* 0x000fe20000410000 */
[----:B------:R-:W-:Y:S01]  /*b6c0*/  MOV R151, R62 ;  /* 0x0000003e00977202 */ /* 0x000fe20000000f00 */
[----:B------:R-:W-:Y:S02]  /*b6d0*/  FFMA.FTZ R62, R60, c[0x0][0x2d0], -R94 ;  /* 0x0000b4003c3e7a23 */ /* 0x000fe4000001085e */
[----:B------:R-:W-:Y:S02]  /*b6e0*/  FFMA.FTZ R20, R193, c[0x0][0x2d0], -R71 ;  /* 0x0000b400c1147a23 */ /* 0x000fe40000010847 */
[----:B------:R-:W-:Y:S01]  /*b6f0*/  FMUL.FTZ R60, R2, R124 ;  /* 0x0000007c023c7220 */ /* 0x000fe20000410000 */
[-C--:B------:R-:W-:Y:S01]  /*b700*/  HMMA.16816.F32 R12, R64, R22.reuse, R12 ;  /* 0x00000016400c723c */ /* 0x080fe2000000180c */
[----:B------:R1:W3:Y:S01]  /*b710*/  MUFU.EX2 R91, R20 ;  /* 0x00000014005b7308 */ /* 0x0002e20000000800 */
[----:B------:R-:W4:Y:S01]  /*b720*/  LDL.LU R124, [R1+0x14] ;  /* 0x00001400017c7983 */ /* 0x000f220000300800 */
[C---:B------:R-:W-:Y:S02]  /*b730*/  FMUL.FTZ R21, R69.reuse, R157 ;  /* 0x0000009d45157220 */ /* 0x040fe40000410000 */
[C---:B------:R-:W-:Y:S02]  /*b740*/  FMUL.FTZ R26, R0.reuse, R162 ;  /* 0x000000a2001a7220 */ /* 0x040fe40000410000 */
[C---:B------:R-:W-:Y:S01]  /*b750*/  FMUL.FTZ R27, R0.reuse, R163 ;  /* 0x000000a3001b7220 */ /* 0x040fe20000410000 */
[C---:B------:R-:W-:Y:S01]  /*b760*/  HMMA.16816.F32 R16, R72.reuse, R22, R16 ;  /* 0x000000164810723c */ /* 0x040fe20000001810 */
[C---:B------:R-:W-:Y:S02]  /*b770*/  FMUL.FTZ R30, R0.reuse, R102 ;  /* 0x00000066001e7220 */ /* 0x040fe40000410000 */
[----:B------:R5:W-:Y:S01]  /*b780*/  MUFU.EX2 R157, R48 ;  /* 0x00000030009d7308 */ /* 0x000be20000000800 */
[----:B------:R-:W-:Y:S01]  /*b790*/  IMAD.MOV.U32 R102, RZ, RZ, R31 ;  /* 0x000000ffff667224 */ /* 0x000fe200078e001f */
[----:B------:R-:W-:Y:S01]  /*b7a0*/  MOV R163, R152 ;  /* 0x0000009800a37202 */ /* 0x000fe20000000f00 */
[----:B------:R-:W-:Y:S01]  /*b7b0*/  FMUL.FTZ R31, R0, R103 ;  /* 0x00000067001f7220 */ /* 0x000fe20000410000 */
[----:B------:R-:W-:Y:S01]  /*b7c0*/  MOV R103, R35 ;  /* 0x0000002300677202 */ /* 0x000fe20000000f00 */
[C---:B------:R-:W-:Y:S04]  /*b7d0*/  FMUL.FTZ R22, R68.reuse, R158 ;  /* 0x0000009e44167220 */ /* 0x040fe80000410000 */
[C---:B------:R-:W-:Y:S01]  /*b7e0*/  FMUL.FTZ R23, R68.reuse, R159 ;  /* 0x0000009f44177220 */ /* 0x040fe20000410000 */
[----:B------:R5:W-:Y:S01]  /*b7f0*/  MUFU.EX2 R158, R40 ;  /* 0x00000028009e7308 */ /* 0x000be20000000800 */
[----:B------:R-:W-:Y:S02]  /*b800*/  FMUL.FTZ R35, R68, R107 ;  /* 0x0000006b44237220 */ /* 0x000fe40000410000 */
[C---:B------:R-:W-:Y:S02]  /*b810*/  FMUL.FTZ R42, R0.reuse, R110 ;  /* 0x0000006e002a7220 */ /* 0x040fe40000410000 */
[C---:B-1----:R-:W-:Y:S02]  /*b820*/  FMUL.FTZ R20, R69.reuse, R156 ;  /* 0x0000009c45147220 */ /* 0x042fe40000410000 */
[----:B---3--:R-:W-:Y:S02]  /*b830*/  IMAD.MOV.U32 R115, RZ, RZ, R91 ;  /* 0x000000ffff737224 */ /* 0x008fe400078e005b */
[----:B------:R-:W-:Y:S01]  /*b840*/  IMAD.MOV.U32 R152, RZ, RZ, R148 ;  /* 0x000000ffff987224 */ /* 0x000fe200078e0094 */
[----:B------:R-:W-:Y:S01]  /*b850*/  MOV R148, R147 ;  /* 0x0000009300947202 */ /* 0x000fe20000000f00 */
[----:B------:R-:W-:Y:S01]  /*b860*/  IMAD.MOV.U32 R156, RZ, RZ, R188 ;  /* 0x000000ffff9c7224 */ /* 0x000fe200078e00bc */
[-C--:B------:R-:W-:Y:S01]  /*b870*/  HMMA.16816.F32 R20, R72, R36.reuse, R20 ;  /* 0x000000244814723c */ /* 0x080fe20000001814 */
[C---:B------:R-:W-:Y:S02]  /*b880*/  FMUL.FTZ R43, R0.reuse, R111 ;  /* 0x0000006f002b7220 */ /* 0x040fe40000410000 */
[----:B-----5:R-:W-:Y:S02]  /*b890*/  FMUL.FTZ R48, R69, R112 ;  /* 0x0000007045307220 */ /* 0x020fe40000410000 */
[----:B------:R1:W-:Y:S01]  /*b8a0*/  MUFU.EX2 R112, R58 ;  /* 0x0000003a00707308 */ /* 0x0003e20000000800 */
[C---:B------:R-:W-:Y:S02]  /*b8b0*/  FMUL.FTZ R46, R0.reuse, R170 ;  /* 0x000000aa002e7220 */ /* 0x040fe40000410000 */
[C---:B------:R-:W-:Y:S01]  /*b8c0*/  HMMA.16816.F32 R24, R64.reuse, R36, R24 ;  /* 0x000000244018723c */ /* 0x040fe20000001818 */
[----:B------:R-:W-:Y:S03]  /*b8d0*/  FMUL.FTZ R47, R0, R171 ;  /* 0x000000ab002f7220 */ /* 0x000fe60000410000 */
[C---:B------:R-:W-:Y:S02]  /*b8e0*/  FMUL.FTZ R40, R2.reuse, R108 ;  /* 0x0000006c02287220 */ /* 0x040fe40000410000 */
[----:B------:R-:W-:Y:S01]  /*b8f0*/  FMUL.FTZ R57, R2, R121 ;  /* 0x0000007902397220 */ /* 0x000fe20000410000 */
[----:B------:R3:W-:Y:S01]  /*b900*/  MUFU.EX2 R108, R62 ;  /* 0x0000003e006c7308 */ /* 0x0007e20000000800 */
[-C--:B------:R-:W-:Y:S01]  /*b910*/  HMMA.16816.F32 R28, R64, R38.reuse, R28 ;  /* 0x00000026401c723c */ /* 0x080fe2000000181c */
[----:B------:R-:W-:Y:S03]  /*b920*/  FFMA.FTZ R36, R49, c[0x0][0x2d0], -R93 ;  /* 0x0000b40031247a23 */ /* 0x000fe6000001085d */
[C---:B------:R-:W-:Y:S02]  /*b930*/  FMUL.FTZ R37, R69.reuse, R165 ;  /* 0x000000a545257220 */ /* 0x040fe40000410000 */
[C---:B------:R-:W-:Y:S02]  /*b940*/  FMUL.FTZ R49, R69.reuse, R113 ;  /* 0x0000007145317220 */ /* 0x040fe40000410000 */
[C---:B------:R-:W-:Y:S01]  /*b950*/  HMMA.16816.F32 R32, R72.reuse, R38, R32 ;  /* 0x000000264820723c */ /* 0x040fe20000001820 */
[----:B------:R5:W-:Y:S03]  /*b960*/  MUFU.EX2 R100, R36 ;  /* 0x0000002400647308 */ /* 0x000be60000000800 */
[----:B------:R-:W-:Y:S02]  /*b970*/  IMAD.MOV.U32 R150, RZ, RZ, R59 ;  /* 0x000000ffff967224 */ /* 0x000fe400078e003b */
[----:B-1----:R-:W-:Y:S02]  /*b980*/  FMUL.FTZ R58, R0, R122 ;  /* 0x0000007a003a7220 */ /* 0x002fe40000410000 */
[C---:B------:R-:W-:Y:S03]  /*b990*/  FMUL.FTZ R38, R68.reuse, R166 ;  /* 0x000000a644267220 */ /* 0x040fe60000410000 */
[----:B------:R1:W-:Y:S01]  /*b9a0*/  MUFU.EX2 R166, R88 ;  /* 0x0000005800a67308 */ /* 0x0003e20000000800 */
[----:B------:R-:W-:Y:S02]  /*b9b0*/  FMUL.FTZ R39, R68, R167 ;  /* 0x000000a744277220 */ /* 0x000fe40000410000 */
[C---:B------:R-:W-:Y:S02]  /*b9c0*/  FMUL.FTZ R59, R0.reuse, R123 ;  /* 0x0000007b003b7220 */ /* 0x040fe40000410000 */
[C---:B---3--:R-:W-:Y:S02]  /*b9d0*/  FMUL.FTZ R62, R0.reuse, R126 ;  /* 0x0000007e003e7220 */ /* 0x048fe40000410000 */
[----:B------:R-:W-:Y:S02]  /*b9e0*/  FMUL.FTZ R63, R0, R127 ;  /* 0x0000007f003f7220 */ /* 0x000fe40000410000 */
[----:B------:R-:W-:Y:S02]  /*b9f0*/  IMAD.MOV.U32 R113, RZ, RZ, R137 ;  /* 0x000000ffff717224 */ /* 0x000fe400078e0089 */
[----:B------:R-:W-:Y:S02]  /*ba00*/  IMAD.MOV.U32 R137, RZ, RZ, R85 ;  /* 0x000000ffff897224 */ /* 0x000fe400078e0055 */
[----:B------:R-:W-:Y:S01]  /*ba10*/  IMAD.MOV.U32 R147, RZ, RZ, R146 ;  /* 0x000000ffff937224 */ /* 0x000fe200078e0092 */
[----:B------:R-:W-:Y:S01]  /*ba20*/  MOV R146, R144 ;  /* 0x0000009000927202 */ /* 0x000fe20000000f00 */
[C---:B-----5:R-:W-:Y:S02]  /*ba30*/  FMUL.FTZ R36, R69.reuse, R164 ;  /* 0x000000a445247220 */ /* 0x060fe40000410000 */
[----:B------:R-:W-:Y:S02]  /*ba40*/  IMAD.MOV.U32 R144, RZ, RZ, R189 ;  /* 0x000000ffff907224 */ /* 0x000fe400078e00bd */
[----:B------:R-:W-:Y:S02]  /*ba50*/  IMAD.MOV.U32 R159, RZ, RZ, R186 ;  /* 0x000000ffff9f7224 */ /* 0x000fe400078e00ba */
[----:B------:R-:W-:Y:S01]  /*ba60*/  IMAD.MOV.U32 R162, RZ, RZ, R185 ;  /* 0x000000ffffa27224 */ /* 0x000fe200078e00b9 */
[-C--:B------:R-:W-:Y:S01]  /*ba70*/  HMMA.16816.F32 R36, R72, R52.reuse, R36 ;  /* 0x000000344824723c */ /* 0x080fe20000001824 */
[----:B-1----:R-:W-:Y:S07]  /*ba80*/  LDSM.16.MT88.4 R88, [R214+0x900] ;  /* 0x00090000d658783b */ /* 0x002fee0000004200 */
[C---:B------:R-:W-:Y:S07]  /*ba90*/  HMMA.16816.F32 R40, R64.reuse, R52, R40 ;  /* 0x000000344028723c */ /* 0x040fee0000001828 */
[--C-:B------:R-:W-:Y:S01]  /*baa0*/  FFMA.FTZ R52, R56, c[0x0][0x2d0], -R94.reuse ;  /* 0x0000b40038347a23 */ /* 0x100fe2000001085e */
[-C--:B------:R-:W-:Y:S01]  /*bab0*/  HMMA.16816.F32 R44, R64, R54.reuse, R44 ;  /* 0x00000036402c723c */ /* 0x080fe2000000182c */
[----:B------:R-:W-:Y:S02]  /*bac0*/  FMUL.FTZ R56, R2, R120 ;  /* 0x0000007802387220 */ /* 0x000fe40000410000 */
[----:B------:R1:W3:Y:S01]  /*bad0*/  MUFU.EX2 R104, R52 ;  /* 0x0000003400687308 */ /* 0x0002e20000000800 */
[C---:B------:R-:W-:Y:S04]  /*bae0*/  FMUL.FTZ R53, R69.reuse, R117 ;  /* 0x0000007545357220 */ /* 0x040fe80000410000 */
[C---:B------:R-:W-:Y:S07]  /*baf0*/  HMMA.16816.F32 R48, R72.reuse, R54, R48 ;  /* 0x000000364830723c */ /* 0x040fee0000001830 */
[C---:B------:R-:W-:Y:S02]  /*bb00*/  FMUL.FTZ R54, R68.reuse, R118 ;  /* 0x0000007644367220 */ /* 0x040fe40000410000 */
[----:B------:R-:W-:Y:S03]  /*bb10*/  FMUL.FTZ R55, R68, R119 ;  /* 0x0000007744377220 */ /* 0x000fe60000410000 */
[C---:B-1----:R-:W-:Y:S07]  /*bb20*/  FMUL.FTZ R52, R69.reuse, R116 ;  /* 0x0000007445347220 */ /* 0x042fee0000410000 */
[-C--:B------:R-:W-:Y:S08]  /*bb30*/  HMMA.16816.F32 R52, R72, R76.reuse, R52 ;  /* 0x0000004c4834723c */ /* 0x080ff00000001834 */
[C---:B------:R-:W-:Y:S07]  /*bb40*/  HMMA.16816.F32 R56, R64.reuse, R76, R56 ;  /* 0x0000004c4038723c */ /* 0x040fee0000001838 */
[----:B------:R-:W-:Y:S01]  /*bb50*/  FFMA.FTZ R76, R84, c[0x0][0x2d0], -R94 ;  /* 0x0000b400544c7a23 */ /* 0x000fe2000001085e */
[-C--:B------:R-:W-:Y:S01]  /*bb60*/  HMMA.16816.F32 R60, R64, R78.reuse, R60 ;  /* 0x0000004e403c723c */ /* 0x080fe2000000183c */
[----:B---3--:R-:W-:Y:S01]  /*bb70*/  F2FP.PACK_AB R77, R112, R104 ;  /* 0x00000068704d723e */ /* 0x008fe200000000ff */
[----:B------:R-:W1:Y:S01]  /*bb80*/  LDSM.16.MT88.4 R84, [R216+0x900] ;  /* 0x00090000d854783b */ /* 0x000e620000004200 */
[----:B------:R3:W5:Y:S04]  /*bb90*/  MUFU.EX2 R145, R76 ;  /* 0x0000004c00917308 */ /* 0x0007680000000800 */
[C---:B------:R-:W-:Y:S02]  /*bba0*/  FMUL.FTZ R64, R69.reuse, R128 ;  /* 0x0000008045407220 */ /* 0x040fe40000410000 */
[----:B------:R-:W-:Y:S03]  /*bbb0*/  FMUL.FTZ R65, R69, R129 ;  /* 0x0000008145417220 */ /* 0x000fe60000410000 */
[C---:B------:R-:W-:Y:S02]  /*bbc0*/  FMUL.FTZ R66, R68.reuse, R130 ;  /* 0x0000008244427220 */ /* 0x040fe40000410000 */
[----:B------:R-:W-:Y:S07]  /*bbd0*/  FMUL.FTZ R67, R68, R131 ;  /* 0x0000008344437220 */ /* 0x000fee0000410000 */
[----:B------:R-:W-:Y:S01]  /*bbe0*/  HMMA.16816.F32 R64, R72, R78, R64 ;  /* 0x0000004e4840723c */ /* 0x000fe20000001840 */
[--C-:B---3--:R-:W-:Y:S06]  /*bbf0*/  FFMA.FTZ R76, R197, c[0x0][0x2d0], -R71.reuse ;  /* 0x0000b400c54c7a23 */ /* 0x108fec0000010847 */
[----:B------:R-:W-:Y:S02]  /*bc00*/  F2FP.PACK_AB R74, R115, R103 ;  /* 0x00000067734a723e */ /* 0x000fe400000000ff */
[----:B------:R-:W-:Y:S01]  /*bc10*/  F2FP.PACK_AB R75, R114, R102 ;  /* 0x00000066724b723e */ /* 0x000fe200000000ff */
[----:B------:R3:W-:Y:S02]  /*bc20*/  MUFU.EX2 R105, R76 ;  /* 0x0000004c00697308 */ /* 0x0007e40000000800 */
[----:B------:R-:W-:Y:S02]  /*bc30*/  F2FP.PACK_AB R72, R141, R161 ;  /* 0x000000a18d48723e */ /* 0x000fe400000000ff */
[----:B------:R-:W-:Y:S02]  /*bc40*/  F2FP.PACK_AB R73, R142, R160 ;  /* 0x000000a08e49723e */ /* 0x000fe400000000ff */
[----:B------:R-:W-:Y:S02]  /*bc50*/  F2FP.PACK_AB R78, R113, R158 ;  /* 0x0000009e714e723e */ /* 0x000fe400000000ff */
[----:B-----5:R-:W-:Y:S03]  /*bc60*/  F2FP.PACK_AB R79, R145, R108 ;  /* 0x0000006c914f723e */ /* 0x020fe600000000ff */
[-C--:B------:R-:W-:Y:S01]  /*bc70*/  HMMA.16816.F32 R4, R72, R80.reuse, R4 ;  /* 0x000000504804723c */ /* 0x080fe20000001804 */
[--C-:B---3--:R-:W-:Y:S04]  /*bc80*/  FFMA.FTZ R76, R198, c[0x0][0x2d0], -R92.reuse ;  /* 0x0000b400c64c7a23 */ /* 0x108fe8000001085c */
[----:B------:R3:W-:Y:S02]  /*bc90*/  MUFU.EX2 R167, R76 ;  /* 0x0000004c00a77308 */ /* 0x0007e40000000800 */
[----:B---3--:R-:W-:Y:S07]  /*bca0*/  F2FP.PACK_AB R76, R100, R101 ;  /* 0x00000065644c723e */ /* 0x008fee00000000ff */
[C---:B------:R-:W-:Y:S07]  /*bcb0*/  HMMA.16816.F32 R8, R76.reuse, R80, R8 ;  /* 0x000000504c08723c */ /* 0x040fee0000001808 */
[--C-:B------:R-:W-:Y:S01]  /*bcc0*/  FFMA.FTZ R80, R203, c[0x0][0x2d0], -R71.reuse ;  /* 0x0000b400cb507a23 */ /* 0x100fe20000010847 */
[-C--:B------:R-:W-:Y:S03]  /*bcd0*/  HMMA.16816.F32 R12, R76, R82.reuse, R12 ;  /* 0x000000524c0c723c */ /* 0x080fe6000000180c */
[----:B------:R3:W-:Y:S05]  /*bce0*/  MUFU.EX2 R106, R80 ;  /* 0x00000050006a7308 */ /* 0x0007ea0000000800 */
[C---:B------:R-:W-:Y:S08]  /*bcf0*/  HMMA.16816.F32 R16, R72.reuse, R82, R16 ;  /* 0x000000524810723c */ /* 0x040ff00000001810 */
[-C--:B-1----:R-:W-:Y:S08]  /*bd00*/  HMMA.16816.F32 R20, R72, R84.reuse, R20 ;  /* 0x000000544814723c */ /* 0x082ff00000001814 */
[C---:B------:R-:W-:Y:S01]  /*bd10*/  HMMA.16816.F32 R24, R76.reuse, R84, R24 ;  /* 0x000000544c18723c */ /* 0x040fe20000001818 */
[----:B---3--:R-:W-:Y:S06]  /*bd20*/  FFMA.FTZ R80, R204, c[0x0][0x2d0], -R71 ;  /* 0x0000b400cc507a23 */ /* 0x008fec0000010847 */
[--C-:B------:R-:W-:Y:S01]  /*bd30*/  FFMA.FTZ R84, R199, c[0x0][0x2d0], -R93.reuse ;  /* 0x0000b400c7547a23 */ /* 0x100fe2000001085d */
[-C--:B------:R-:W-:Y:S01]  /*bd40*/  HMMA.16816.F32 R28, R76, R86.reuse, R28 ;  /* 0x000000564c1c723c */ /* 0x080fe2000000181c */
[----:B------:R1:W3:Y:S07]  /*bd50*/  MUFU.EX2 R107, R80 ;  /* 0x00000050006b7308 */ /* 0x0002ee0000000800 */
[C---:B------:R-:W-:Y:S03]  /*bd60*/  HMMA.16816.F32 R32, R72.reuse, R86, R32 ;  /* 0x000000564820723c */ /* 0x040fe60000001820 */
[----:B------:R5:W-:Y:S05]  /*bd70*/  MUFU.EX2 R164, R84 ;  /* 0x0000005400a47308 */ /* 0x000bea0000000800 */
[-C--:B------:R-:W-:Y:S08]  /*bd80*/  HMMA.16816.F32 R36, R72, R88.reuse, R36 ;  /* 0x000000584824723c */ /* 0x080ff00000001824 */
[C---:B------:R-:W-:Y:S01]  /*bd90*/  HMMA.16816.F32 R40, R76.reuse, R88, R40 ;  /* 0x000000584c28723c */ /* 0x040fe20000001828 */
[----:B-1----:R-:W-:Y:S04]  /*bda0*/  FFMA.FTZ R80, R205, c[0x0][0x2d0], -R92 ;  /* 0x0000b400cd507a23 */ /* 0x002fe8000001085c */
[----:B------:R1:W-:Y:S02]  /*bdb0*/  MUFU.EX2 R205, R80 ;  /* 0x0000005000cd7308 */ /* 0x0003e40000000800 */
[----:B------:R-:W-:Y:S01]  /*bdc0*/  FFMA.FTZ R88, R97, c[0x0][0x2d0], -R94 ;  /* 0x0000b40061587a23 */ /* 0x000fe2000001085e */
[-C--:B------:R-:W-:Y:S01]  /*bdd0*/  HMMA.16816.F32 R44, R76, R90.reuse, R44 ;  /* 0x0000005a4c2c723c */ /* 0x080fe2000000182c */
[----:B-----5:R-:W-:Y:S06]  /*bde0*/  FFMA.FTZ R84, R200, c[0x0][0x2d0], -R93 ;  /* 0x0000b400c8547a23 */ /* 0x020fec000001085d */
[----:B------:R5:W-:Y:S01]  /*bdf0*/  MUFU.EX2 R202, R88 ;  /* 0x0000005800ca7308 */ /* 0x000be20000000800 */
[C---:B------:R-:W-:Y:S09]  /*be00*/  HMMA.16816.F32 R48, R72.reuse, R90, R48 ;  /* 0x0000005a4830723c */ /* 0x040ff20000001830 */
[----:B------:R2:W-:Y:S03]  /*be10*/  MUFU.EX2 R111, R84 ;  /* 0x00000054006f7308 */ /* 0x0005e60000000800 */
[----:B-1----:R-:W-:Y:S02]  /*be20*/  FFMA.FTZ R80, R206, c[0x0][0x2d0], -R92 ;  /* 0x0000b400ce507a23 */ /* 0x002fe4000001085c */
[----:B---3--:R-:W-:Y:S01]  /*be30*/  IMAD.MOV.U32 R206, RZ, RZ, R107 ;  /* 0x000000ffffce7224 */ /* 0x008fe200078e006b */
[----:B------:R-:W-:Y:S04]  /*be40*/  MOV R107, R184 ;  /* 0x000000b8006b7202 */ /* 0x000fe80000000f00 */
[----:B------:R1:W-:Y:S01]  /*be50*/  MUFU.EX2 R204, R80 ;  /* 0x0000005000cc7308 */ /* 0x0003e20000000800 */
[----:B-----5:R-:W-:Y:S02]  /*be60*/  FFMA.FTZ R88, R98, c[0x0][0x2d0], -R94 ;  /* 0x0000b40062587a23 */ /* 0x020fe4000001085e */
[--C-:B--2---:R-:W-:Y:S07]  /*be70*/  FFMA.FTZ R84, R201, c[0x0][0x2d0], -R93.reuse ;  /* 0x0000b400c9547a23 */ /* 0x104fee000001085d */
[----:B------:R2:W-:Y:S01]  /*be80*/  MUFU.EX2 R201, R88 ;  /* 0x0000005800c97308 */ /* 0x0005e20000000800 */
[----:B-1----:R-:W-:Y:S09]  /*be90*/  FFMA.FTZ R80, R139, c[0x0][0x2d0], -R93 ;  /* 0x0000b4008b507a23 */ /* 0x002ff2000001085d */
[----:B------:R1:W3:Y:S10]  /*bea0*/  MUFU.EX2 R110, R84 ;  /* 0x00000054006e7308 */ /* 0x0002f40000000800 */
[----:B------:R5:W-:Y:S01]  /*beb0*/  MUFU.EX2 R165, R80 ;  /* 0x0000005000a57308 */ /* 0x000be20000000800 */
[----:B--2---:R-:W-:Y:S01]  /*bec0*/  FFMA.FTZ R88, R232, c[0x0][0x2d0], -R92 ;  /* 0x0000b400e8587a23 */ /* 0x004fe2000001085c */
[----:B------:R-:W-:Y:S08]  /*bed0*/  MOV R232, R157 ;  /* 0x0000009d00e87202 */ /* 0x000ff00000000f00 */
[----:B------:R2:W-:Y:S01]  /*bee0*/  MUFU.EX2 R169, R88 ;  /* 0x0000005800a97308 */ /* 0x0005e20000000800 */
[--C-:B-1----:R-:W-:Y:S01]  /*bef0*/  FFMA.FTZ R84, R207, c[0x0][0x2d0], -R71.reuse ;  /* 0x0000b400cf547a23 */ /* 0x102fe20000010847 */
[----:B------:R-:W-:Y:S02]  /*bf00*/  MOV R207, R106 ;  /* 0x0000006a00cf7202 */ /* 0x000fe40000000f00 */
[----:B------:R-:W-:Y:S06]  /*bf10*/  MOV R106, R95 ;  /* 0x0000005f006a7202 */ /* 0x000fec0000000f00 */
[----:B------:R1:W-:Y:S01]  /*bf20*/  MUFU.EX2 R203, R84 ;  /* 0x0000005400cb7308 */ /* 0x0003e20000000800 */
[----:B-----5:R-:W5:Y:S08]  /*bf30*/  LDSM.16.MT88.4 R80, [R215+0x900] ;  /* 0x00090000d750783b */ /* 0x020f700000004200 */
[----:B--2---:R-:W-:Y:S01]  /*bf40*/  LDSM.16.MT88.4 R88, [R214+0x1100] ;  /* 0x00110000d658783b */ /* 0x004fe20000004200 */
[--C-:B-1----:R-:W-:Y:S04]  /*bf50*/  FFMA.FTZ R84, R96, c[0x0][0x2d0], -R94.reuse ;  /* 0x0000b40060547a23 */ /* 0x102fe8000001085e */
[----:B------:R1:W2:Y:S01]  /*bf60*/  MUFU.EX2 R109, R84 ;  /* 0x00000054006d7308 */ /* 0x0002a20000000800 */
[-C--:B-----5:R-:W-:Y:S08]  /*bf70*/  HMMA.16816.F32 R52, R72, R80.reuse, R52 ;  /* 0x000000504834723c */ /* 0x0a0ff00000001834 */
[C---:B------:R-:W-:Y:S01]  /*bf80*/  HMMA.16816.F32 R56, R76.reuse, R80, R56 ;  /* 0x000000504c38723c */ /* 0x040fe20000001838 */
[----:B-1----:R-:W1:Y:S06]  /*bf90*/  LDSM.16.MT88.4 R84, [R213+0x1100] ;  /* 0x00110000d554783b */ /* 0x002e6c0000004200 */
[----:B------:R-:W-:Y:S01]  /*bfa0*/  FFMA.FTZ R80, R99, c[0x0][0x2d0], -R94 ;  /* 0x0000b40063507a23 */ /* 0x000fe2000001085e */
[-C--:B------:R-:W-:Y:S03]  /*bfb0*/  HMMA.16816.F32 R60, R76, R82.reuse, R60 ;  /* 0x000000524c3c723c */ /* 0x080fe6000000183c */
[----:B------:R5:W4:Y:S04]  /*bfc0*/  MUFU.EX2 R200, R80 ;  /* 0x0000005000c87308 */ /* 0x000b280000000800 */
[----:B------:R-:W-:Y:S01]  /*bfd0*/  FFMA.FTZ R76, R208, c[0x0][0x2d0], -R71 ;  /* 0x0000b400d04c7a23 */ /* 0x000fe20000010847 */
[----:B------:R-:W-:Y:S01]  /*bfe0*/  HMMA.16816.F32 R64, R72, R82, R64 ;  /* 0x000000524840723c */ /* 0x000fe20000001840 */
[----:B---3--:R-:W-:Y:S03]  /*bff0*/  F2FP.PACK_AB R78, R110, R111 ;  /* 0x0000006f6e4e723e */ /* 0x008fe600000000ff */
[----:B--2---:R-:W-:Y:S01]  /*c000*/  F2FP.PACK_AB R77, R202, R109 ;  /* 0x0000006dca4d723e */ /* 0x004fe200000000ff */
[----:B------:R2:W-:Y:S01]  /*c010*/  MUFU.EX2 R171, R76 ;  /* 0x0000004c00ab7308 */ /* 0x0005e20000000800 */
[----:B------:R-:W-:Y:S02]  /*c020*/  MOV R208, R145 ;  /* 0x0000009100d07202 */ /* 0x000fe40000000f00 */
[----:B------:R-:W-:Y:S04]  /*c030*/  F2FP.PACK_AB R73, R166, R167 ;  /* 0x000000a7a649723e */ /* 0x000fe800000000ff */
[----:B------:R-:W-:Y:S02]  /*c040*/  F2FP.PACK_AB R74, R206, R207 ;  /* 0x000000cfce4a723e */ /* 0x000fe400000000ff */
[----:B------:R-:W-:Y:S01]  /*c050*/  F2FP.PACK_AB R75, R204, R205 ;  /* 0x000000cdcc4b723e */ /* 0x000fe200000000ff */
[----:B-----5:R-:W3:Y:S01]  /*c060*/  LDSM.16.MT88.4 R80, [R216+0x1100] ;  /* 0x00110000d850783b */ /* 0x020ee20000004200 */
[----:B----4-:R-:W-:Y:S01]  /*c070*/  F2FP.PACK_AB R79, R200, R201 ;  /* 0x000000c9c84f723e */ /* 0x010fe200000000ff */
[----:B--2---:R-:W-:Y:S02]  /*c080*/  FFMA.FTZ R76, R210, c[0x0][0x2d0], -R92 ;  /* 0x0000b400d24c7a23 */ /* 0x004fe4000001085c */
[----:B------:R-:W-:Y:S01]  /*c090*/  IMAD.MOV.U32 R210, RZ, RZ, R105 ;  /* 0x000000ffffd27224 */ /* 0x000fe200078e0069 */
[----:B------:R-:W-:Y:S01]  /*c0a0*/  MOV R105, R187 ;  /* 0x000000bb00697202 */ /* 0x000fe20000000f00 */
[----:B------:R2:W-:Y:S03]  /*c0b0*/  MUFU.EX2 R170, R76 ;  /* 0x0000004c00aa7308 */ /* 0x0005e60000000800 */
[----:B------:R-:W-:Y:S01]  /*c0c0*/  F2FP.PACK_AB R72, R210, R157 ;  /* 0x0000009dd248723e */ /* 0x000fe200000000ff */
[----:B------:R-:W-:Y:S04]  /*c0d0*/  IMAD.MOV.U32 R157, RZ, RZ, R153 ;  /* 0x000000ffff9d7224 */ /* 0x000fe800078e0099 */
[----:B------:R-:W-:Y:S02]  /*c0e0*/  FFMA.FTZ R68, R68, R124, R157 ;  /* 0x0000007c44447223 */ /* 0x000fe4000001009d */
[-C--:B-1----:R-:W-:Y:S01]  /*c0f0*/  HMMA.16816.F32 R4, R72, R84.reuse, R4 ;  /* 0x000000544804723c */ /* 0x082fe20000001804 */
[----:B--2---:R-:W-:Y:S07]  /*c100*/  F2FP.PACK_AB R76, R164, R165 ;  /* 0x000000a5a44c723e */ /* 0x004fee00000000ff */
[C---:B------:R-:W-:Y:S07]  /*c110*/  HMMA.16816.F32 R8, R76.reuse, R84, R8 ;  /* 0x000000544c08723c */ /* 0x040fee0000001808 */
[--C-:B------:R-:W-:Y:S01]  /*c120*/  FFMA.FTZ R84, R234, c[0x0][0x2d0], -R71.reuse ;  /* 0x0000b400ea547a23 */ /* 0x100fe20000010847 */
[-C--:B------:R-:W-:Y:S01]  /*c130*/  HMMA.16816.F32 R12, R76, R86.reuse, R12 ;  /* 0x000000564c0c723c */ /* 0x080fe2000000180c */
[----:B------:R-:W-:Y:S02]  /*c140*/  IMAD.MOV.U32 R234, RZ, RZ, R104 ;  /* 0x000000ffffea7224 */ /* 0x000fe400078e0068 */
[----:B------:R1:W-:Y:S05]  /*c150*/  MUFU.EX2 R199, R84 ;  /* 0x0000005400c77308 */ /* 0x0003ea0000000800 */
[C---:B------:R-:W-:Y:S08]  /*c160*/  HMMA.16816.F32 R16, R72.reuse, R86, R16 ;  /* 0x000000564810723c */ /* 0x040ff00000001810 */
[-C--:B---3--:R-:W-:Y:S08]  /*c170*/  HMMA.16816.F32 R20, R72, R80.reuse, R20 ;  /* 0x000000504814723c */ /* 0x088ff00000001814 */
[C---:B------:R-:W-:Y:S01]  /*c180*/  HMMA.16816.F32 R24, R76.reuse, R80, R24 ;  /* 0x000000504c18723c */ /* 0x040fe20000001818 */
[----:B-1----:R-:W-:Y:S03]  /*c190*/  FFMA.FTZ R84, R235, c[0x0][0x2d0], -R71 ;  /* 0x0000b400eb547a23 */ /* 0x002fe60000010847 */
[----:B------:R-:W-:Y:S03]  /*c1a0*/  MOV R235, R158 ;  /* 0x0000009e00eb7202 */ /* 0x000fe60000000f00 */
[--C-:B------:R-:W-:Y:S01]  /*c1b0*/  FFMA.FTZ R80, R209, c[0x0][0x2d0], -R93.reuse ;  /* 0x0000b400d1507a23 */ /* 0x100fe2000001085d */
[-C--:B------:R-:W-:Y:S01]  /*c1c0*/  HMMA.16816.F32 R28, R76, R82.reuse, R28 ;  /* 0x000000524c1c723c */ /* 0x080fe2000000181c */
[----:B------:R1:W-:Y:S03]  /*c1d0*/  MUFU.EX2 R198, R84 ;  /* 0x0000005400c67308 */ /* 0x0003e60000000800 */
[----:B------:R-:W-:Y:S01]  /*c1e0*/  MOV R158, R152 ;  /* 0x00000098009e7202 */ /* 0x000fe20000000f00 */
[----:B------:R-:W-:Y:S01]  /*c1f0*/  IMAD.MOV.U32 R209, RZ, RZ, R234 ;  /* 0x000000ffffd17224 */ /* 0x000fe200078e00ea */
[----:B------:R-:W-:Y:S02]  /*c200*/  MOV R234, R112 ;  /* 0x0000007000ea7202 */ /* 0x000fe40000000f00 */
[C---:B------:R-:W-:Y:S01]  /*c210*/  HMMA.16816.F32 R32, R72.reuse, R82, R32 ;  /* 0x000000524820723c */ /* 0x040fe20000001820 */
[----:B------:R-:W-:Y:S02]  /*c220*/  FFMA.FTZ R69, R69, R125, R158 ;  /* 0x0000007d45457223 */ /* 0x000fe4000001009e */
[----:B------:R2:W-:Y:S05]  /*c230*/  MUFU.EX2 R168, R80 ;  /* 0x0000005000a87308 */ /* 0x0005ea0000000800 */
[-C--:B------:R-:W-:Y:S08]  /*c240*/  HMMA.16816.F32 R36, R72, R88.reuse, R36 ;  /* 0x000000584824723c */ /* 0x080ff00000001824 */
[C---:B------:R-:W-:Y:S01]  /*c250*/  HMMA.16816.F32 R40, R76.reuse, R88, R40 ;  /* 0x000000584c28723c */ /* 0x040fe20000001828 */
[----:B-1----:R-:W-:Y:S03]  /*c260*/  FFMA.FTZ R84, R236, c[0x0][0x2d0], -R92 ;  /* 0x0000b400ec547a23 */ /* 0x002fe6000001085c */
[----:B------:R-:W-:Y:S01]  /*c270*/  IMAD.MOV.U32 R236, RZ, RZ, R156 ;  /* 0x000000ffffec7224 */ /* 0x000fe200078e009c */
[----:B------:R1:W-:Y:S01]  /*c280*/  MUFU.EX2 R196, R84 ;  /* 0x0000005400c47308 */ /* 0x0003e20000000800 */
[----:B------:R-:W-:Y:S01]  /*c290*/  MOV R156, R154 ;  /* 0x0000009a009c7202 */ /* 0x000fe20000000f00 */
[----:B------:R-:W-:Y:S01]  /*c2a0*/  FFMA.FTZ R88, R173, c[0x0][0x2d0], -R94 ;  /* 0x0000b400ad587a23 */ /* 0x000fe2000001085e */
[-C--:B------:R-:W-:Y:S01]  /*c2b0*/  HMMA.16816.F32 R44, R76, R90.reuse, R44 ;  /* 0x0000005a4c2c723c */ /* 0x080fe2000000182c */
[----:B--2---:R-:W-:Y:S03]  /*c2c0*/  FFMA.FTZ R80, R211, c[0x0][0x2d0], -R93 ;  /* 0x0000b400d3507a23 */ /* 0x004fe6000001085d */
[----:B------:R-:W-:Y:S01]  /*c2d0*/  MOV R211, R235 ;  /* 0x000000eb00d37202 */ /* 0x000fe20000000f00 */
[----:B------:R-:W-:Y:S02]  /*c2e0*/  IMAD.MOV.U32 R235, RZ, RZ, R113 ;  /* 0x000000ffffeb7224 */ /* 0x000fe400078e0071 */
[----:B------:R2:W-:Y:S01]  /*c2f0*/  MUFU.EX2 R119, R88 ;  /* 0x0000005800777308 */ /* 0x0005e20000000800 */
[C---:B------:R-:W-:Y:S09]  /*c300*/  HMMA.16816.F32 R48, R72.reuse, R90, R48 ;  /* 0x0000005a4830723c */ /* 0x040ff20000001830 */
[----:B------:R3:W-:Y:S03]  /*c310*/  MUFU.EX2 R195, R80 ;  /* 0x0000005000c37308 */ /* 0x0007e60000000800 */
[----:B-1----:R-:W-:Y:S01]  /*c320*/  FFMA.FTZ R84, R237, c[0x0][0x2d0], -R92 ;  /* 0x0000b400ed547a23 */ /* 0x002fe2000001085c */
[----:B------:R-:W-:Y:S02]  /*c330*/  MOV R237, R155 ;  /* 0x0000009b00ed7202 */ /* 0x000fe40000000f00 */
[----:B------:R-:W-:Y:S04]  /*c340*/  LDSM.16.MT88.4 R152, [R213+0x2900] ;  /* 0x00290000d598783b */ /* 0x000fe80000004200 */
[----:B------:R1:W-:Y:S01]  /*c350*/  MUFU.EX2 R197, R84 ;  /* 0x0000005400c57308 */ /* 0x0003e20000000800 */
[----:B--2---:R-:W-:Y:S09]  /*c360*/  FFMA.FTZ R88, R174, c[0x0][0x2d0], -R94 ;  /* 0x0000b400ae587a23 */ /* 0x004ff2000001085e */
[----:B------:R2:W-:Y:S01]  /*c370*/  MUFU.EX2 R118, R88 ;  /* 0x0000005800767308 */ /* 0x0005e20000000800 */
[----:B---3--:R-:W-:Y:S02]  /*c380*/  FFMA.FTZ R80, R230, c[0x0][0x2d0], -R93 ;  /* 0x0000b400e6507a23 */ /* 0x008fe4000001085d */
[----:B------:R-:W-:Y:S07]  /*c390*/  IMAD.MOV.U32 R230, RZ, RZ, R147 ;  /* 0x000000ffffe67224 */ /* 0x000fee00078e0093 */
[----:B------:R3:W-:Y:S01]  /*c3a0*/  MUFU.EX2 R193, R80 ;  /* 0x0000005000c17308 */ /* 0x0007e20000000800 */
[----:B-1----:R-:W1:Y:S01]  /*c3b0*/  LDSM.16.MT88.4 R84, [R215+0x1100] ;  /* 0x00110000d754783b */ /* 0x002e620000004200 */
[----:B--2---:R-:W-:Y:S08]  /*c3c0*/  FFMA.FTZ R88, R243, c[0x0][0x2d0], -R92 ;  /* 0x0000b400f3587a23 */ /* 0x004ff0000001085c */
[----:B------:R2:W-:Y:S01]  /*c3d0*/  MUFU.EX2 R189, R88 ;  /* 0x0000005800bd7308 */ /* 0x0005e20000000800 */
[----:B---3--:R-:W-:Y:S01]  /*c3e0*/  FFMA.FTZ R80, R233, c[0x0][0x2d0], -R93 ;  /* 0x0000b400e9507a23 */ /* 0x008fe2000001085d */
[----:B------:R-:W-:Y:S08]  /*c3f0*/  MOV R233, R142 ;  /* 0x0000008e00e97202 */ /* 0x000ff00000000f00 */
[----:B------:R3:W4:Y:S01]  /*c400*/  MUFU.EX2 R194, R80 ;  /* 0x0000005000c27308 */ /* 0x0007220000000800 */
[----:B--2---:R-:W-:Y:S01]  /*c410*/  LDSM.16.MT88.4 R88, [R214+0x1900] ;  /* 0x00190000d658783b */ /* 0x004fe20000004200 */
[-C--:B-1----:R-:W-:Y:S08]  /*c420*/  HMMA.16816.F32 R52, R72, R84.reuse, R52 ;  /* 0x000000544834723c */ /* 0x082ff00000001834 */
[C---:B------:R-:W-:Y:S01]  /*c430*/  HMMA.16816.F32 R56, R76.reuse, R84, R56 ;  /* 0x000000544c38723c */ /* 0x040fe20000001838 */
[----:B---3--:R-:W-:Y:S03]  /*c440*/  FFMA.FTZ R80, R238, c[0x0][0x2d0], -R71 ;  /* 0x0000b400ee507a23 */ /* 0x008fe60000010847 */
[----:B------:R-:W-:Y:S01]  /*c450*/  IMAD.MOV.U32 R238, RZ, RZ, R141 ;  /* 0x000000ffffee7224 */ /* 0x000fe200078e008d */
[----:B------:R1:W-:Y:S02]  /*c460*/  MUFU.EX2 R192, R80 ;  /* 0x0000005000c07308 */ /* 0x0003e40000000800 */
[--C-:B------:R-:W-:Y:S01]  /*c470*/  FFMA.FTZ R84, R175, c[0x0][0x2d0], -R94.reuse ;  /* 0x0000b400af547a23 */ /* 0x100fe2000001085e */
[-C--:B------:R-:W-:Y:S07]  /*c480*/  HMMA.16816.F32 R60, R76, R86.reuse, R60 ;  /* 0x000000564c3c723c */ /* 0x080fee000000183c */
[--C-:B------:R-:W-:Y:S01]  /*c490*/  FFMA.FTZ R76, R239, c[0x0][0x2d0], -R71.reuse ;  /* 0x0000b400ef4c7a23 */ /* 0x100fe20000010847 */
[----:B------:R-:W-:Y:S01]  /*c4a0*/  HMMA.16816.F32 R64, R72, R86, R64 ;  /* 0x000000564840723c */ /* 0x000fe20000001840 */
[----:B------:R-:W2:Y:S03]  /*c4b0*/  MUFU.EX2 R98, R84 ;  /* 0x0000005400627308 */ /* 0x000ea60000000800 */
[----:B----4-:R-:W-:Y:S02]  /*c4c0*/  F2FP.PACK_AB R78, R194, R193 ;  /* 0x000000c1c24e723e */ /* 0x010fe400000000ff */
[----:B------:R-:W-:Y:S02]  /*c4d0*/  MOV R239, R140 ;  /* 0x0000008c00ef7202 */ /* 0x000fe40000000f00 */
[----:B------:R-:W-:Y:S03]  /*c4e0*/  F2FP.PACK_AB R72, R171, R203 ;  /* 0x000000cbab48723e */ /* 0x000fe600000000ff */
[----:B------:R3:W-:Y:S01]  /*c4f0*/  MUFU.EX2 R190, R76 ;  /* 0x0000004c00be7308 */ /* 0x0007e20000000800 */
[----:B------:R-:W-:Y:S01]  /*c500*/  F2FP.PACK_AB R73, R169, R170 ;  /* 0x000000aaa949723e */ /* 0x000fe200000000ff */
[----:B-1----:R-:W-:Y:S01]  /*c510*/  FFMA.FTZ R80, R172, c[0x0][0x2d0], -R94 ;  /* 0x0000b400ac507a23 */ /* 0x002fe2000001085e */
[----:B------:R-:W-:Y:S02]  /*c520*/  F2FP.PACK_AB R74, R198, R199 ;  /* 0x000000c7c64a723e */ /* 0x000fe400000000ff */
[----:B------:R-:W-:Y:S05]  /*c530*/  F2FP.PACK_AB R75, R197, R196 ;  /* 0x000000c4c54b723e */ /* 0x000fea00000000ff */
[----:B------:R1:W4:Y:S01]  /*c540*/  MUFU.EX2 R191, R80 ;  /* 0x0000005000bf7308 */ /* 0x0003220000000800 */
[----:B--2---:R-:W-:Y:S01]  /*c550*/  F2FP.PACK_AB R79, R98, R118 ;  /* 0x00000076624f723e */ /* 0x004fe200000000ff */
[----:B------:R-:W-:Y:S01]  /*c560*/  LDSM.16.MT88.4 R84, [R216+0x1900] ;  /* 0x00190000d854783b */ /* 0x000fe20000004200 */
[--C-:B---3--:R-:W-:Y:S01]  /*c570*/  FFMA.FTZ R76, R240, c[0x0][0x2d0], -R92.reuse ;  /* 0x0000b400f04c7a23 */ /* 0x108fe2000001085c */
[----:B------:R-:W-:Y:S06]  /*c580*/  MOV R240, R146 ;  /* 0x0000009200f07202 */ /* 0x000fec0000000f00 */
[----:B------:R2:W-:Y:S01]  /*c590*/  MUFU.EX2 R117, R76 ;  /* 0x0000004c00757308 */ /* 0x0005e20000000800 */
[----:B-1----:R-:W1:Y:S01]  /*c5a0*/  LDSM.16.MT88.4 R80, [R213+0x1900] ;  /* 0x00190000d550783b */ /* 0x002e620000004200 */
[----:B----4-:R-:W-:Y:S02]  /*c5b0*/  F2FP.PACK_AB R77, R119, R191 ;  /* 0x000000bf774d723e */ /* 0x010fe400000000ff */
[----:B--2---:R-:W-:Y:S01]  /*c5c0*/  F2FP.PACK_AB R76, R195, R168 ;  /* 0x000000a8c34c723e */ /* 0x004fe200000000ff */
[-C--:B-1----:R-:W-:Y:S08]  /*c5d0*/  HMMA.16816.F32 R4, R72, R80.reuse, R4 ;  /* 0x000000504804723c */ /* 0x082ff00000001804 */
[C---:B------:R-:W-:Y:S07]  /*c5e0*/  HMMA.16816.F32 R8, R76.reuse, R80, R8 ;  /* 0x000000504c08723c */ /* 0x040fee0000001808 */
[--C-:B------:R-:W-:Y:S01]  /*c5f0*/  FFMA.FTZ R80, R245, c[0x0][0x2d0], -R71.reuse ;  /* 0x0000b400f5507a23 */ /* 0x100fe20000010847 */
[-C--:B------:R-:W-:Y:S03]  /*c600*/  HMMA.16816.F32 R12, R76, R82.reuse, R12 ;  /* 0x000000524c0c723c */ /* 0x080fe6000000180c */
[----:B------:R1:W-:Y:S05]  /*c610*/  MUFU.EX2 R123, R80 ;  /* 0x00000050007b7308 */ /* 0x0003ea0000000800 */
[C---:B------:R-:W-:Y:S08]  /*c620*/  HMMA.16816.F32 R16, R72.reuse, R82, R16 ;  /* 0x000000524810723c */ /* 0x040ff00000001810 */
[-C--:B------:R-:W-:Y:S08]  /*c630*/  HMMA.16816.F32 R20, R72, R84.reuse, R20 ;  /* 0x000000544814723c */ /* 0x080ff00000001814 */
[C---:B------:R-:W-:Y:S01]  /*c640*/  HMMA.16816.F32 R24, R76.reuse, R84, R24 ;  /* 0x000000544c18723c */ /* 0x040fe20000001818 */
[----:B-1----:R-:W-:Y:S06]  /*c650*/  FFMA.FTZ R80, R247, c[0x0][0x2d0], -R71 ;  /* 0x0000b400f7507a23 */ /* 0x002fec0000010847 */
[--C-:B------:R-:W-:Y:S01]  /*c660*/  FFMA.FTZ R84, R242, c[0x0][0x2d0], -R93.reuse ;  /* 0x0000b400f2547a23 */ /* 0x100fe2000001085d */
[-C--:B------:R-:W-:Y:S01]  /*c670*/  HMMA.16816.F32 R28, R76, R86.reuse, R28 ;  /* 0x000000564c1c723c */ /* 0x080fe2000000181c */
[----:B------:R1:W-:Y:S07]  /*c680*/  MUFU.EX2 R188, R80 ;  /* 0x0000005000bc7308 */ /* 0x0003ee0000000800 */
        /* <DEDUP_REMOVED lines=8> */
[--C-:B--2---:R-:W-:Y:S06]  /*c710*/  FFMA.FTZ R84, R244, c[0x0][0x2d0], -R93.reuse ;  /* 0x0000b400f4547a23 */ /* 0x104fec000001085d */
[----:B------:R2:W-:Y:S01]  /*c720*/  MUFU.EX2 R97, R88 ;  /* 0x0000005800617308 */ /* 0x0005e20000000800 */
[C---:B------:R-:W-:Y:S09]  /*c730*/  HMMA.16816.F32 R48, R72.reuse, R90, R48 ;  /* 0x0000005a4830723c */ /* 0x040ff20000001830 */
[----:B------:R3:W-:Y:S03]  /*c740*/  MUFU.EX2 R186, R84 ;  /* 0x0000005400ba7308 */ /* 0x0007e60000000800 */
[----:B-1----:R-:W-:Y:S07]  /*c750*/  FFMA.FTZ R80, R249, c[0x0][0x2d0], -R92 ;  /* 0x0000b400f9507a23 */ /* 0x002fee000001085c */
[----:B------:R1:W-:Y:S01]  /*c760*/  MUFU.EX2 R187, R80 ;  /* 0x0000005000bb7308 */ /* 0x0003e20000000800 */
[----:B--2---:R-:W-:Y:S09]  /*c770*/  FFMA.FTZ R88, R177, c[0x0][0x2d0], -R94 ;  /* 0x0000b400b1587a23 */ /* 0x004ff2000001085e */
[----:B------:R2:W-:Y:S01]  /*c780*/  MUFU.EX2 R96, R88 ;  /* 0x0000005800607308 */ /* 0x0005e20000000800 */
[--C-:B---3--:R-:W-:Y:S09]  /*c790*/  FFMA.FTZ R84, R246, c[0x0][0x2d0], -R93.reuse ;  /* 0x0000b400f6547a23 */ /* 0x108ff2000001085d */
[----:B------:R3:W4:Y:S01]  /*c7a0*/  MUFU.EX2 R185, R84 ;  /* 0x0000005400b97308 */ /* 0x0007220000000800 */
[----:B-1----:R-:W-:Y:S09]  /*c7b0*/  FFMA.FTZ R80, R241, c[0x0][0x2d0], -R93 ;  /* 0x0000b400f1507a23 */ /* 0x002ff2000001085d */
[----:B------:R1:W-:Y:S01]  /*c7c0*/  MUFU.EX2 R116, R80 ;  /* 0x0000005000747308 */ /* 0x0003e20000000800 */
[----:B--2---:R-:W-:Y:S09]  /*c7d0*/  FFMA.FTZ R88, R107, c[0x0][0x2d0], -R92 ;  /* 0x0000b4006b587a23 */ /* 0x004ff2000001085c */
[----:B------:R2:W-:Y:S01]  /*c7e0*/  MUFU.EX2 R172, R88 ;  /* 0x0000005800ac7308 */ /* 0x0005e20000000800 */
[--C-:B---3--:R-:W-:Y:S09]  /*c7f0*/  FFMA.FTZ R84, R250, c[0x0][0x2d0], -R71.reuse ;  /* 0x0000b400fa547a23 */ /* 0x108ff20000010847 */
[----:B------:R3:W-:Y:S01]  /*c800*/  MUFU.EX2 R184, R84 ;  /* 0x0000005400b87308 */ /* 0x0007e20000000800 */
[----:B-1----:R-:W1:Y:S08]  /*c810*/  LDSM.16.MT88.4 R80, [R215+0x1900] ;  /* 0x00190000d750783b */ /* 0x002e700000004200 */
[----:B--2---:R-:W-:Y:S01]  /*c820*/  LDSM.16.MT88.4 R88, [R214+0x2100] ;  /* 0x00210000d658783b */ /* 0x004fe20000004200 */
[--C-:B---3--:R-:W-:Y:S04]  /*c830*/  FFMA.FTZ R84, R181, c[0x0][0x2d0], -R94.reuse ;  /* 0x0000b400b5547a23 */ /* 0x108fe8000001085e */
[----:B------:R2:W3:Y:S01]  /*c840*/  MUFU.EX2 R120, R84 ;  /* 0x0000005400787308 */ /* 0x0004e20000000800 */
[-C--:B-1----:R-:W-:Y:S08]  /*c850*/  HMMA.16816.F32 R52, R72, R80.reuse, R52 ;  /* 0x000000504834723c */ /* 0x082ff00000001834 */
[C---:B------:R-:W-:Y:S01]  /*c860*/  HMMA.16816.F32 R56, R76.reuse, R80, R56 ;  /* 0x000000504c38723c */ /* 0x040fe20000001838 */
[----:B--2---:R-:W1:Y:S06]  /*c870*/  LDSM.16.MT88.4 R84, [R213+0x2100] ;  /* 0x00210000d554783b */ /* 0x004e6c0000004200 */
[----:B------:R-:W-:Y:S01]  /*c880*/  FFMA.FTZ R80, R176, c[0x0][0x2d0], -R94 ;  /* 0x0000b400b0507a23 */ /* 0x000fe2000001085e */
[-C--:B------:R-:W-:Y:S03]  /*c890*/  HMMA.16816.F32 R60, R76, R82.reuse, R60 ;  /* 0x000000524c3c723c */ /* 0x080fe6000000183c */
[----:B------:R2:W5:Y:S04]  /*c8a0*/  MUFU.EX2 R95, R80 ;  /* 0x00000050005f7308 */ /* 0x0005680000000800 */
[--C-:B------:R-:W-:Y:S01]  /*c8b0*/  FFMA.FTZ R76, R251, c[0x0][0x2d0], -R71.reuse ;  /* 0x0000b400fb4c7a23 */ /* 0x100fe20000010847 */
[----:B------:R-:W-:Y:S01]  /*c8c0*/  HMMA.16816.F32 R64, R72, R82, R64 ;  /* 0x000000524840723c */ /* 0x000fe20000001840 */
[----:B----4-:R-:W-:Y:S03]  /*c8d0*/  F2FP.PACK_AB R78, R185, R186 ;  /* 0x000000bab94e723e */ /* 0x010fe600000000ff */
[----:B---3--:R-:W-:Y:S01]  /*c8e0*/  F2FP.PACK_AB R77, R97, R120 ;  /* 0x00000078614d723e */ /* 0x008fe200000000ff */
[----:B------:R3:W4:Y:S02]  /*c8f0*/  MUFU.EX2 R175, R76 ;  /* 0x0000004c00af7308 */ /* 0x0007240000000800 */
[----:B------:R-:W-:Y:S02]  /*c900*/  F2FP.PACK_AB R72, R190, R192 ;  /* 0x000000c0be48723e */ /* 0x000fe400000000ff */
[----:B------:R-:W-:Y:S03]  /*c910*/  F2FP.PACK_AB R73, R189, R117 ;  /* 0x00000075bd49723e */ /* 0x000fe600000000ff */
[----:B------:R-:W-:Y:S02]  /*c920*/  F2FP.PACK_AB R74, R188, R123 ;  /* 0x0000007bbc4a723e */ /* 0x000fe400000000ff */
[----:B------:R-:W-:Y:S01]  /*c930*/  F2FP.PACK_AB R75, R187, R122 ;  /* 0x0000007abb4b723e */ /* 0x000fe200000000ff */
[----:B--2---:R-:W2:Y:S01]  /*c940*/  LDSM.16.MT88.4 R80, [R216+0x2100] ;  /* 0x00210000d850783b */ /* 0x004ea20000004200 */
[----:B-----5:R-:W-:Y:S05]  /*c950*/  F2FP.PACK_AB R79, R95, R96 ;  /* 0x000000605f4f723e */ /* 0x020fea00000000ff */
[-C--:B-1----:R-:W-:Y:S01]  /*c960*/  HMMA.16816.F32 R4, R72, R84.reuse, R4 ;  /* 0x000000544804723c */ /* 0x082fe20000001804 */
[--C-:B---3--:R-:W-:Y:S01]  /*c970*/  FFMA.FTZ R76, R252, c[0x0][0x2d0], -R92.reuse ;  /* 0x0000b400fc4c7a23 */ /* 0x108fe2000001085c */
[----:B----4-:R-:W-:Y:S03]  /*c980*/  F2FP.PACK_AB R128, R175, R184 ;  /* 0x000000b8af80723e */ /* 0x010fe600000000ff */
[----:B------:R1:W3:Y:S02]  /*c990*/  MUFU.EX2 R174, R76 ;  /* 0x0000004c00ae7308 */ /* 0x0002e40000000800 */
[----:B-1----:R-:W-:Y:S02]  /*c9a0*/  F2FP.PACK_AB R76, R121, R116 ;  /* 0x00000074794c723e */ /* 0x002fe400000000ff */
[----:B---3--:R-:W-:Y:S05]  /*c9b0*/  F2FP.PACK_AB R129, R172, R174 ;  /* 0x000000aeac81723e */ /* 0x008fea00000000ff */
[C---:B------:R-:W-:Y:S07]  /*c9c0*/  HMMA.16816.F32 R8, R76.reuse, R84, R8 ;  /* 0x000000544c08723c */ /* 0x040fee0000001808 */
[--C-:B------:R-:W-:Y:S01]  /*c9d0*/  FFMA.FTZ R84, R106, c[0x0][0x2d0], -R71.reuse ;  /* 0x0000b4006a547a23 */ /* 0x100fe20000010847 */
[-C--:B------:R-:W-:Y:S01]  /*c9e0*/  HMMA.16816.F32 R12, R76, R86.reuse, R12 ;  /* 0x000000564c0c723c */ /* 0x080fe2000000180c */
[----:B------:R-:W-:Y:S02]  /*c9f0*/  FFMA.FTZ R71, R105, c[0x0][0x2d0], -R71 ;  /* 0x0000b40069477a23 */ /* 0x000fe40000010847 */
[----:B------:R-:W-:Y:S01]  /*ca00*/  LDSM.16.MT88.4 R104, [R216+0x2900] ;  /* 0x00290000d868783b */ /* 0x000fe20000004200 */
[----:B------:R1:W-:Y:S04]  /*ca10*/  MUFU.EX2 R173, R84 ;  /* 0x0000005400ad7308 */ /* 0x0003e80000000800 */
[C---:B------:R-:W-:Y:S06]  /*ca20*/  HMMA.16816.F32 R16, R72.reuse, R86, R16 ;  /* 0x000000564810723c */ /* 0x040fec0000001810 */
[----:B------:R3:W4:Y:S02]  /*ca30*/  MUFU.EX2 R139, R71 ;  /* 0x00000047008b7308 */ /* 0x0007240000000800 */
[-C--:B--2---:R-:W-:Y:S08]  /*ca40*/  HMMA.16816.F32 R20, R72, R80.reuse, R20 ;  /* 0x000000504814723c */ /* 0x084ff00000001814 */
[C---:B------:R-:W-:Y:S01]  /*ca50*/  HMMA.16816.F32 R24, R76.reuse, R80, R24 ;  /* 0x000000504c18723c */ /* 0x040fe20000001818 */
[----:B-1----:R-:W1:Y:S07]  /*ca60*/  LDSM.16.MT88.4 R84, [R215+0x2100] ;  /* 0x00210000d754783b */ /* 0x002e6e0000004200 */
[-C--:B------:R-:W-:Y:S01]  /*ca70*/  HMMA.16816.F32 R28, R76, R82.reuse, R28 ;  /* 0x000000524c1c723c */ /* 0x080fe2000000181c */
[----:B---3--:R-:W-:Y:S03]  /*ca80*/  FFMA.FTZ R71, R151, c[0x0][0x2d0], -R92 ;  /* 0x0000b40097477a23 */ /* 0x008fe6000001085c */
[----:B----4-:R-:W-:Y:S01]  /*ca90*/  F2FP.PACK_AB R130, R139, R173 ;  /* 0x000000ad8b82723e */ /* 0x010fe200000000ff */
[----:B------:R-:W-:Y:S01]  /*caa0*/  IMAD.MOV.U32 R151, RZ, RZ, R150 ;  /* 0x000000ffff977224 */ /* 0x000fe200078e0096 */
[----:B------:R-:W-:Y:S02]  /*cab0*/  MOV R150, R149 ;  /* 0x0000009500967202 */ /* 0x000fe40000000f00 */
[C---:B------:R-:W-:Y:S01]  /*cac0*/  HMMA.16816.F32 R32, R72.reuse, R82, R32 ;  /* 0x000000524820723c */ /* 0x040fe20000001820 */
[----:B------:R-:W2:Y:S03]  /*cad0*/  LDL.LU R83, [R1+0x18] ;  /* 0x0000180001537983 */ /* 0x000ea60000300800 */
[----:B------:R-:W-:Y:S01]  /*cae0*/  FFMA.FTZ R92, R137, c[0x0][0x2d0], -R92 ;  /* 0x0000b400895c7a23 */ /* 0x000fe2000001085c */
[----:B------:R-:W-:Y:S01]  /*caf0*/  MOV R149, R138 ;  /* 0x0000008a00957202 */ /* 0x000fe20000000f00 */
[----:B------:R-:W-:Y:S01]  /*cb00*/  IMAD.MOV.U32 R158, RZ, RZ, R150 ;  /* 0x000000ffff9e7224 */ /* 0x000fe200078e0096 */
[----:B------:R3:W-:Y:S02]  /*cb10*/  MUFU.EX2 R138, R71 ;  /* 0x00000047008a7308 */ /* 0x0007e40000000800 */
[----:B------:R-:W-:Y:S01]  /*cb20*/  MOV R157, R149 ;  /* 0x00000095009d7202 */ /* 0x000fe20000000f00 */
[-C--:B------:R-:W-:Y:S07]  /*cb30*/  HMMA.16816.F32 R36, R72, R88.reuse, R36 ;  /* 0x000000584824723c */ /* 0x080fee0000001824 */
[----:B------:R-:W4:Y:S01]  /*cb40*/  MUFU.EX2 R137, R92 ;  /* 0x0000005c00897308 */ /* 0x000f220000000800 */
[C---:B------:R-:W-:Y:S08]  /*cb50*/  HMMA.16816.F32 R40, R76.reuse, R88, R40 ;  /* 0x000000584c28723c */ /* 0x040ff00000001828 */
[-C--:B------:R-:W-:Y:S01]  /*cb60*/  HMMA.16816.F32 R44, R76, R90.reuse, R44 ;  /* 0x0000005a4c2c723c */ /* 0x080fe2000000182c */
[--C-:B---3--:R-:W-:Y:S03]  /*cb70*/  FFMA.FTZ R71, R163, c[0x0][0x2d0], -R93.reuse ;  /* 0x0000b400a3477a23 */ /* 0x108fe6000001085d */
[----:B------:R-:W-:Y:S04]  /*cb80*/  IMAD.MOV.U32 R163, RZ, RZ, R144 ;  /* 0x000000ffffa37224 */ /* 0x000fe800078e0090 */
[C---:B------:R-:W-:Y:S01]  /*cb90*/  HMMA.16816.F32 R48, R72.reuse, R90, R48 ;  /* 0x0000005a4830723c */ /* 0x040fe20000001830 */
[----:B------:R3:W-:Y:S03]  /*cba0*/  MUFU.EX2 R99, R71 ;  /* 0x0000004700637308 */ /* 0x0007e60000000800 */
[----:B----4-:R-:W-:Y:S04]  /*cbb0*/  F2FP.PACK_AB R131, R137, R138 ;  /* 0x0000008a8983723e */ /* 0x010fe800000000ff */
[-C--:B-1----:R-:W-:Y:S08]  /*cbc0*/  HMMA.16816.F32 R52, R72, R84.reuse, R52 ;  /* 0x000000544834723c */ /* 0x082ff00000001834 */
[C---:B------:R-:W-:Y:S08]  /*cbd0*/  HMMA.16816.F32 R56, R76.reuse, R84, R56 ;  /* 0x000000544c38723c */ /* 0x040ff00000001838 */
[-C--:B------:R-:W-:Y:S01]  /*cbe0*/  HMMA.16816.F32 R60, R76, R86.reuse, R60 ;  /* 0x000000564c3c723c */ /* 0x080fe2000000183c */
[----:B---3--:R-:W-:Y:S03]  /*cbf0*/  FFMA.FTZ R71, R162, c[0x0][0x2d0], -R93 ;  /* 0x0000b400a2477a23 */ /* 0x008fe6000001085d */
[----:B------:R-:W-:Y:S01]  /*cc00*/  MOV R162, R143 ;  /* 0x0000008f00a27202 */ /* 0x000fe20000000f00 */
[----:B------:R1:W3:Y:S03]  /*cc10*/  MUFU.EX2 R92, R71 ;  /* 0x00000047005c7308 */ /* 0x0002e60000000800 */
[----:B------:R-:W-:Y:S08]  /*cc20*/  HMMA.16816.F32 R64, R72, R86, R64 ;  /* 0x000000564840723c */ /* 0x000ff00000001840 */
[-C--:B------:R-:W-:Y:S07]  /*cc30*/  HMMA.16816.F32 R140, R128, R152.reuse, R4 ;  /* 0x00000098808c723c */ /* 0x080fee0000001804 */
[----:B------:R-:W-:Y:S01]  /*cc40*/  FADD.FTZ R4, R237, R69 ;  /* 0x00000045ed047221 */ /* 0x000fe20000010000 */
[----:B------:R-:W-:Y:S01]  /*cc50*/  MOV R237, R115 ;  /* 0x0000007300ed7202 */ /* 0x000fe20000000f00 */
[----:B------:R-:W-:Y:S03]  /*cc60*/  FADD.FTZ R6, R236, R68 ;  /* 0x00000044ec067221 */ /* 0x000fe60000010000 */
[----:B------:R-:W-:Y:S01]  /*cc70*/  FADD.FTZ R4, R158, R4 ;  /* 0x000000049e047221 */ /* 0x000fe20000010000 */
[----:B------:R-:W-:Y:S01]  /*cc80*/  MOV R236, R114 ;  /* 0x0000007200ec7202 */ /* 0x000fe20000000f00 */
[--C-:B-1----:R-:W-:Y:S01]  /*cc90*/  FFMA.FTZ R71, R159, c[0x0][0x2d0], -R93.reuse ;  /* 0x0000b4009f477a23 */ /* 0x102fe2000001085d */
[----:B------:R-:W1:Y:S01]  /*cca0*/  LDSM.16.MT88.4 R112, [R214+0x2900] ;  /* 0x00290000d670783b */ /* 0x000e620000004200 */
[----:B------:R-:W-:Y:S01]  /*ccb0*/  FFMA.FTZ R93, R183, c[0x0][0x2d0], -R93 ;  /* 0x0000b400b75d7a23 */ /* 0x000fe2000001085d */
[----:B---3--:R-:W-:Y:S01]  /*ccc0*/  F2FP.PACK_AB R124, R92, R99 ;  /* 0x000000635c7c723e */ /* 0x008fe200000000ff */
[----:B------:R-:W-:Y:S01]  /*ccd0*/  FADD.FTZ R6, R157, R6 ;  /* 0x000000069d067221 */ /* 0x000fe20000010000 */
[----:B------:R3:W-:Y:S01]  /*cce0*/  MUFU.EX2 R82, R71 ;  /* 0x0000004700527308 */ /* 0x0007e20000000800 */
[----:B------:R-:W-:Y:S01]  /*ccf0*/  FADD.FTZ R4, R240, R4 ;  /* 0x00000004f0047221 */ /* 0x000fe20000010000 */
[----:B------:R-:W-:Y:S08]  /*cd00*/  MOV R159, R151 ;  /* 0x00000097009f7202 */ /* 0x000ff00000000f00 */
[----:B------:R-:W4:Y:S01]  /*cd10*/  MUFU.EX2 R93, R93 ;  /* 0x0000005d005d7308 */ /* 0x000f220000000800 */
[--C-:B---3--:R-:W-:Y:S09]  /*cd20*/  FFMA.FTZ R71, R178, c[0x0][0x2d0], -R94.reuse ;  /* 0x0000b400b2477a23 */ /* 0x108ff2000001085e */
[----:B------:R3:W-:Y:S01]  /*cd30*/  MUFU.EX2 R80, R71 ;  /* 0x0000004700507308 */ /* 0x0007e20000000800 */
[----:B----4-:R-:W-:Y:S01]  /*cd40*/  F2FP.PACK_AB R126, R93, R82 ;  /* 0x000000525d7e723e */ /* 0x010fe200000000ff */
[--C-:B---3--:R-:W-:Y:S08]  /*cd50*/  FFMA.FTZ R71, R179, c[0x0][0x2d0], -R94.reuse ;  /* 0x0000b400b3477a23 */ /* 0x108ff0000001085e */
[----:B------:R3:W4:Y:S02]  /*cd60*/  MUFU.EX2 R81, R71 ;  /* 0x0000004700517308 */ /* 0x0007240000000800 */
[--C-:B---3--:R-:W-:Y:S01]  /*cd70*/  FFMA.FTZ R71, R180, c[0x0][0x2d0], -R94.reuse ;  /* 0x0000b400b4477a23 */ /* 0x108fe2000001085e */
[----:B----4-:R-:W-:Y:S01]  /*cd80*/  F2FP.PACK_AB R125, R81, R80 ;  /* 0x00000050517d723e */ /* 0x010fe200000000ff */
[----:B------:R-:W-:Y:S02]  /*cd90*/  FFMA.FTZ R94, R70, c[0x0][0x2d0], -R94 ;  /* 0x0000b400465e7a23 */ /* 0x000fe4000001085e */
[----:B------:R-:W3:Y:S04]  /*cda0*/  LDL.LU R70, [R1+0x1c] ;  /* 0x00001c0001467983 */ /* 0x000ee80000300800 */
[----:B------:R-:W-:Y:S10]  /*cdb0*/  MUFU.EX2 R71, R71 ;  /* 0x0000004700477308 */ /* 0x000ff40000000800 */
[----:B------:R-:W4:Y:S02]  /*cdc0*/  MUFU.EX2 R94, R94 ;  /* 0x0000005e005e7308 */ /* 0x000f240000000800 */
[----:B----4-:R-:W-:Y:S07]  /*cdd0*/  F2FP.PACK_AB R127, R94, R71 ;  /* 0x000000475e7f723e */ /* 0x010fee00000000ff */
[C---:B------:R-:W-:Y:S01]  /*cde0*/  HMMA.16816.F32 R144, R124.reuse, R152, R8 ;  /* 0x000000987c90723c */ /* 0x040fe20000001808 */
[----:B--2---:R-:W-:Y:S01]  /*cdf0*/  FFMA.FTZ R2, R2, R83, R156 ;  /* 0x0000005302027223 */ /* 0x004fe2000001009c */
[----:B------:R-:W-:Y:S06]  /*ce00*/  MOV R156, R148 ;  /* 0x00000094009c7202 */ /* 0x000fec0000000f00 */
[-C--:B------:R-:W-:Y:S01]  /*ce10*/  HMMA.16816.F32 R148, R124, R154.reuse, R12 ;  /* 0x0000009a7c94723c */ /* 0x080fe2000000180c */
[----:B------:R-:W-:Y:S04]  /*ce20*/  FADD.FTZ R2, R159, R2 ;  /* 0x000000029f027221 */ /* 0x000fe80000010000 */
[----:B------:R-:W-:Y:S02]  /*ce30*/  FADD.FTZ R5, R156, R2 ;  /* 0x000000029c057221 */ /* 0x000fe40000010000 */
[----:B------:R-:W-:Y:S01]  /*ce40*/  FADD.FTZ R2, R163, R6 ;  /* 0x00000006a3027221 */ /* 0x000fe20000010000 */
[C---:B------:R-:W-:Y:S01]  /*ce50*/  HMMA.16816.F32 R152, R128.reuse, R154, R16 ;  /* 0x0000009a8098723c */ /* 0x040fe20000001810 */
[----:B------:R-:W-:Y:S07]  /*ce60*/  FADD.FTZ R6, R161, R4 ;  /* 0x00000004a1067221 */ /* 0x000fee0000010000 */
[-C--:B------:R-:W-:Y:S01]  /*ce70*/  HMMA.16816.F32 R156, R128, R104.reuse, R20 ;  /* 0x00000068809c723c */ /* 0x080fe20000001814 */
[----:B---3--:R-:W-:Y:S03]  /*ce80*/  FFMA.FTZ R8, R0, R70, R135 ;  /* 0x0000004600087223 */ /* 0x008fe60000010087 */
[----:B------:R-:W-:Y:S02]  /*ce90*/  FADD.FTZ R0, R162, R5 ;  /* 0x00000005a2007221 */ /* 0x000fe40000010000 */
[----:B------:R-:W-:Y:S01]  /*cea0*/  FADD.FTZ R8, R136, R8 ;  /* 0x0000000888087221 */ /* 0x000fe20000010000 */
[----:B------:R-:W-:Y:S01]  /*ceb0*/  MOV R136, R133 ;  /* 0x0000008500887202 */ /* 0x000fe20000000f00 */
[----:B------:R-:W-:Y:S04]  /*cec0*/  FADD.FTZ R5, R160, R2 ;  /* 0x00000002a0057221 */ /* 0x000fe80000010000 */
[----:B------:R-:W-:Y:S01]  /*ced0*/  FADD.FTZ R7, R101, R0 ;  /* 0x0000000065077221 */ /* 0x000fe20000010000 */
[C---:B------:R-:W-:Y:S01]  /*cee0*/  HMMA.16816.F32 R160, R124.reuse, R104, R24 ;  /* 0x000000687ca0723c */ /* 0x040fe20000001818 */
[----:B------:R-:W-:Y:S02]  /*cef0*/  FADD.FTZ R4, R239, R8 ;  /* 0x00000008ef047221 */ /* 0x000fe40000010000 */
[----:B------:R-:W-:Y:S02]  /*cf00*/  FADD.FTZ R2, R238, R6 ;  /* 0x00000006ee027221 */ /* 0x000fe40000010000 */
[----:B------:R-:W-:Y:S02]  /*cf10*/  FADD.FTZ R0, R233, R5 ;  /* 0x00000005e9007221 */ /* 0x000fe40000010000 */
[----:B------:R-:W-:Y:S02]  /*cf20*/  FADD.FTZ R7, R100, R7 ;  /* 0x0000000764077221 */ /* 0x000fe40000010000 */
[----:B------:R-:W-:Y:S03]  /*cf30*/  FADD.FTZ R4, R230, R4 ;  /* 0x00000004e6047221 */ /* 0x000fe60000010000 */
[----:B------:R-:W-:Y:S02]  /*cf40*/  FADD.FTZ R6, R103, R2 ;  /* 0x0000000267067221 */ /* 0x000fe40000010000 */
[----:B------:R-:W-:Y:S02]  /*cf50*/  FADD.FTZ R5, R102, R0 ;  /* 0x0000000066057221 */ /* 0x000fe40000010000 */
[----:B------:R-:W-:Y:S01]  /*cf60*/  FADD.FTZ R2, R211, R7 ;  /* 0x00000007d3027221 */ /* 0x000fe20000010000 */
[-C--:B------:R-:W-:Y:S01]  /*cf70*/  HMMA.16816.F32 R100, R124, R106.reuse, R28 ;  /* 0x0000006a7c64723c */ /* 0x080fe2000000181c */
[----:B------:R-:W-:Y:S02]  /*cf80*/  FADD.FTZ R4, R209, R4 ;  /* 0x00000004d1047221 */ /* 0x000fe40000010000 */
[----:B------:R-:W-:Y:S02]  /*cf90*/  FADD.FTZ R0, R237, R6 ;  /* 0x00000006ed007221 */ /* 0x000fe40000010000 */
[----:B------:R-:W-:Y:S02]  /*cfa0*/  FADD.FTZ R10, R236, R5 ;  /* 0x00000005ec0a7221 */ /* 0x000fe40000010000 */
[----:B------:R-:W-:Y:S01]  /*cfb0*/  FADD.FTZ R11, R234, R4 ;  /* 0x00000004ea0b7221 */ /* 0x000fe20000010000 */
[C---:B------:R-:W-:Y:S01]  /*cfc0*/  HMMA.16816.F32 R104, R128.reuse, R106, R32 ;  /* 0x0000006a8068723c */ /* 0x040fe20000001820 */
[----:B------:R-:W-:Y:S01]  /*cfd0*/  FADD.FTZ R8, R235, R2 ;  /* 0x00000002eb087221 */ /* 0x000fe20000010000 */
[----:B------:R-:W2:Y:S02]  /*cfe0*/  LDSM.16.MT88.4 R4, [R215+0x2900] ;  /* 0x00290000d704783b */ /* 0x000ea40000004200 */
        /* <DEDUP_REMOVED lines=8> */
[-C--:B-1----:R-:W-:Y:S01]  /*d070*/  HMMA.16816.F32 R164, R128, R112.reuse, R36 ;  /* 0x0000007080a4723c */ /* 0x082fe20000001824 */
        /* <DEDUP_REMOVED lines=22> */
[----:B------:R-:W-:Y:S03]  /*d1e0*/  FADD.FTZ R8, R191, R8 ;  /* 0x00000008bf087221 */ /* 0x000fe60000010000 */
        /* <DEDUP_REMOVED lines=8> */
[----:B------:R-:W-:Y:S01]  /*d270*/  FADD.FTZ R2, R190, R10 ;  /* 0x0000000abe027221 */ /* 0x000fe20000010000 */
[-C--:B--2---:R-:W-:Y:S01]  /*d280*/  HMMA.16816.F32 R116, R128, R4.reuse, R52 ;  /* 0x000000048074723c */ /* 0x084fe20000001834 */
[----:B------:R-:W-:Y:S02]  /*d290*/  FADD.FTZ R8, R98, R8 ;  /* 0x0000000862087221 */ /* 0x000fe40000010000 */
[----:B------:R-:W-:Y:S02]  /*d2a0*/  FADD.FTZ R0, R189, R11 ;  /* 0x0000000bbd007221 */ /* 0x000fe40000010000 */
[----:B------:R-:W-:Y:S02]  /*d2b0*/  FADD.FTZ R10, R121, R9 ;  /* 0x00000009790a7221 */ /* 0x000fe40000010000 */
[----:B------:R-:W-:Y:S02]  /*d2c0*/  FADD.FTZ R11, R123, R2 ;  /* 0x000000027b0b7221 */ /* 0x000fe40000010000 */
[----:B------:R-:W-:Y:S03]  /*d2d0*/  FADD.FTZ R8, R120, R8 ;  /* 0x0000000878087221 */ /* 0x000fe60000010000 */
[----:B------:R-:W-:Y:S02]  /*d2e0*/  FADD.FTZ R9, R122, R0 ;  /* 0x000000007a097221 */ /* 0x000fe40000010000 */
[----:B------:R-:W-:Y:S01]  /*d2f0*/  FADD.FTZ R2, R186, R10 ;  /* 0x0000000aba027221 */ /* 0x000fe20000010000 */
[C---:B------:R-:W-:Y:S01]  /*d300*/  HMMA.16816.F32 R120, R124.reuse, R4, R56 ;  /* 0x000000047c78723c */ /* 0x040fe20000001838 */
[----:B------:R-:W-:Y:S02]  /*d310*/  FADD.FTZ R0, R188, R11 ;  /* 0x0000000bbc007221 */ /* 0x000fe40000010000 */
[----:B------:R-:W-:Y:S04]  /*d320*/  IMAD.MOV.U32 R135, RZ, RZ, R134 ;  /* 0x000000ffff877224 */ /* 0x000fe800078e0086 */
[----:B------:R-:W-:Y:S01]  /*d330*/  FADD.FTZ R4, R97, R8 ;  /* 0x0000000861047221 */ /* 0x000fe20000010000 */
[-C--:B------:R-:W-:Y:S01]  /*d340*/  HMMA.16816.F32 R124, R124, R6.reuse, R60 ;  /* 0x000000067c7c723c */ /* 0x080fe2000000183c */
[----:B------:R-:W-:Y:S03]  /*d350*/  FADD.FTZ R8, R187, R9 ;  /* 0x00000009bb087221 */ /* 0x000fe60000010000 */
[----:B------:R-:W-:Y:S02]  /*d360*/  FADD.FTZ R9, R185, R2 ;  /* 0x00000002b9097221 */ /* 0x000fe40000010000 */
[----:B------:R-:W-:Y:S02]  /*d370*/  FADD.FTZ R4, R96, R4 ;  /* 0x0000000460047221 */ /* 0x000fe40000010000 */
[----:B------:R-:W-:Y:S01]  /*d380*/  FADD.FTZ R5, R184, R0 ;  /* 0x00000000b8057221 */ /* 0x000fe20000010000 */
[----:B------:R-:W-:Y:S03]  /*d390*/  HMMA.16816.F32 R128, R128, R6, R64 ;  /* 0x000000068080723c */ /* 0x000fe60000001840 */
[----:B------:R-:W-:Y:S02]  /*d3a0*/  FADD.FTZ R2, R174, R8 ;  /* 0x00000008ae027221 */ /* 0x000fe40000010000 */
[----:B------:R-:W-:Y:S02]  /*d3b0*/  FADD.FTZ R4, R95, R4 ;  /* 0x000000045f047221 */ /* 0x000fe40000010000 */
[----:B------:R-:W-:Y:S02]  /*d3c0*/  FADD.FTZ R0, R99, R9 ;  /* 0x0000000963007221 */ /* 0x000fe40000010000 */
[----:B------:R-:W-:Y:S03]  /*d3d0*/  FADD.FTZ R5, R175, R5 ;  /* 0x00000005af057221 */ /* 0x000fe60000010000 */
[----:B------:R-:W-:Y:S02]  /*d3e0*/  FADD.FTZ R8, R172, R2 ;  /* 0x00000002ac087221 */ /* 0x000fe40000010000 */
[----:B------:R-:W-:Y:S02]  /*d3f0*/  FADD.FTZ R2, R80, R4 ;  /* 0x0000000450027221 */ /* 0x000fe40000010000 */
[----:B------:R-:W-:Y:S02]  /*d400*/  FADD.FTZ R4, R92, R0 ;  /* 0x000000005c047221 */ /* 0x000fe40000010000 */
[----:B------:R-:W-:Y:S02]  /*d410*/  FADD.FTZ R0, R173, R5 ;  /* 0x00000005ad007221 */ /* 0x000fe40000010000 */
[----:B------:R-:W-:Y:S01]  /*d420*/  FADD.FTZ R5, R138, R8 ;  /* 0x000000088a057221 */ /* 0x000fe20000010000 */
[----:B------:R-:W-:Y:S01]  /*d430*/  MOV R138, R3 ;  /* 0x00000003008a7202 */ /* 0x000fe20000000f00 */
[----:B------:R-:W-:Y:S02]  /*d440*/  FADD.FTZ R6, R139, R0 ;  /* 0x000000008b067221 */ /* 0x000fe40000010000 */
[----:B------:R-:W-:Y:S01]  /*d450*/  FADD.FTZ R5, R137, R5 ;  /* 0x0000000589057221 */ /* 0x000fe20000010000 */
[----:B------:R-:W-:Y:S01]  /*d460*/  MOV R137, R132 ;  /* 0x0000008400897202 */ /* 0x000fe20000000f00 */
[----:B------:R-:W-:Y:S01]  /*d470*/  FADD.FTZ R2, R81, R2 ;  /* 0x0000000251027221 */ /* 0x000fe20000010000 */
[----:B------:R1:W-:Y:S01]  /*d480*/  STL [R1+0x10], R6 ;  /* 0x0000100601007387 */ /* 0x0003e20000100800 */
[----:B------:R-:W-:Y:S02]  /*d490*/  FADD.FTZ R4, R82, R4 ;  /* 0x0000000452047221 */ /* 0x000fe40000010000 */
[----:B------:R-:W-:Y:S01]  /*d4a0*/  FADD.FTZ R0, R71, R2 ;  /* 0x0000000247007221 */ /* 0x000fe20000010000 */
[----:B------:R1:W-:Y:S01]  /*d4b0*/  STL [R1+0x14], R5 ;  /* 0x0000140501007387 */ /* 0x0003e20000100800 */
[----:B------:R-:W-:Y:S02]  /*d4c0*/  FADD.FTZ R2, R93, R4 ;  /* 0x000000045d027221 */ /* 0x000fe40000010000 */
[----:B------:R-:W-:Y:S03]  /*d4d0*/  FADD.FTZ R0, R94, R0 ;  /* 0x000000005e007221 */ /* 0x000fe60000010000 */
[----:B------:R1:W-:Y:S04]  /*d4e0*/  STL [R1+0x18], R2 ;  /* 0x0000180201007387 */ /* 0x0003e80000100800 */
[----:B------:R1:W-:Y:S01]  /*d4f0*/  STL [R1+0x1c], R0 ;  /* 0x00001c0001007387 */ /* 0x0003e20000100800 */
[----:B------:R-:W-:-:S05]  /*d500*/  @P0 BRA `(.L_x_498) ;  /* 0xffffa49000000947 */ /* 0x000fca000383ffff */
.L_x_481:
[----:B------:R-:W2:Y:S01]  /*d510*/  S2UR UR6, SR_CTAID.X ;  /* 0x00000000000679c3 */ /* 0x000ea20000002500 */
[----:B------:R-:W-:Y:S01]  /*d520*/  ULDC.64 UR4, c[0x0][0x2c8] ;  /* 0x0000b20000047ab9 */ /* 0x000fe20000000a00 */
[----:B------:R-:W-:Y:S01]  /*d530*/  PLOP3.LUT P0, PT, PT, PT, UP1, 0x40, 0x0 ;  /* 0x000000000000781c */ /* 0x000fe20003f0e818 */
[----:B--2---:R-:W-:-:S04]  /*d540*/  ULEA UR6, UR6, 0x7f, 0x7 ;  /* 0x0000007f06067891 */ /* 0x004fc8000f8e383f */
[----:B------:R-:W-:-:S03]  /*d550*/  UIMAD.WIDE.U32 UR14, UR6, UR4, URZ ;  /* 0x00000004060e72a5 */ /* 0x000fc6000f8e003f */
[----:B------:R-:W-:Y:S02]  /*d560*/  ULDC UR4, c[0x0][0x168] ;  /* 0x00005a0000047ab9 */ /* 0x000fe40000000800 */
[----:B------:R-:W-:Y:S02]  /*d570*/  UIADD3 UR4, -UR4, 0x1, URZ ;  /* 0x0000000104047890 */ /* 0x000fe4000fffe13f */
[----:B------:R-:W-:-:S03]  /*d580*/  @UP2 USHF.R.U32.HI UR6, URZ, UR5, UR15 ;  /* 0x000000053f062299 */ /* 0x000fc6000801160f */
[----:B------:R-:W-:Y:S02]  /*d590*/  ULDC UR5, c[0x0][0x1d0] ;  /* 0x0000740000057ab9 */ /* 0x000fe40000000800 */
[----:B------:R-:W-:-:S03]  /*d5a0*/  UIADD3 UR5, UR6, UR5, UR4 ;  /* 0x0000000506057290 */ /* 0x000fc6000fffe004 */
[----:B------:R-:W-:Y:S02]  /*d5b0*/  ULDC UR4, c[0x0][0x324] ;  /* 0x0000c90000047ab9 */ /* 0x000fe40000000800 */
[----:B------:R-:W-:-:S06]  /*d5c0*/  UIADD3 UR4, UR5, -UR4, URZ ;  /* 0x8000000405047290 */ /* 0x000fcc000fffe03f */
[----:B-1----:R-:W-:Y:S01]  /*d5d0*/  MOV R2, UR4 ;  /* 0x0000000400027c02 */ /* 0x002fe20008000f00 */
        /* <DEDUP_REMOVED lines=11> */
.L_x_500:
[----:B------:R-:W-:-:S04]  /*d690*/  MOV R4, c[0x0][0x32c] ;  /* 0x0000cb0000047a02 */ /* 0x000fc80000000f00 */
[----:B------:R-:W-:-:S13]  /*d6a0*/  ISETP.NE.AND P0, PT, R4, 0x1, PT ;  /* 0x000000010400780c */ /* 0x000fda0003f05270 */
[----:B------:R-:W-:-:S05]  /*d6b0*/  @P0 IMAD.HI.U32 R4, R0, c[0x0][0x330], RZ ;  /* 0x0000cc0000040a27 */ /* 0x000fca00078e00ff */
[----:B------:R-:W-:-:S05]  /*d6c0*/  @P0 SHF.R.U32.HI R0, RZ, c[0x0][0x334], R4 ;  /* 0x0000cd00ff000a19 */ /* 0x000fca0000011604 */
.L_x_501:
[----:B------:R-:W-:-:S05]  /*d6d0*/  IMAD R0, R0, c[0x0][0x32c], RZ ;  /* 0x0000cb0000007a24 */ /* 0x000fca00078e02ff */
[----:B------:R-:W-:-:S03]  /*d6e0*/  IMNMX R2, R2, R0, !PT ;  /* 0x0000000002027217 */ /* 0x000fc60007800200 */
.L_x_499:
[----:B------:R-:W2:Y:S01]  /*d6f0*/  LDL R4, [R1] ;  /* 0x0000000001047983 */ /* 0x000ea20000100800 */
[----:B------:R-:W-:-:S05]  /*d700*/  IADD3 R2, R2, 0x5f, RZ ;  /* 0x0000005f02027810 */ /* 0x000fca0007ffe0ff */
[----:B------:R-:W-:-:S05]  /*d710*/  IMAD.HI R2, R2, 0x2aaaaaab, RZ ;  /* 0x2aaaaaab02027827 */ /* 0x000fca00078e02ff */
[----:B------:R-:W-:-:S04]  /*d720*/  SHF.R.U32.HI R0, RZ, 0x1f, R2 ;  /* 0x0000001fff007819 */ /* 0x000fc80000011602 */
[----:B------:R-:W-:-:S04]  /*d730*/  LEA.HI.SX32 R0, R2, R0, 0x1c ;  /* 0x0000000002007211 */ /* 0x000fc800078fe2ff */
[----:B--2---:R-:W-:-:S04]  /*d740*/  IMNMX R237, R4, R0, !PT ;  /* 0x0000000004ed7217 */ /* 0x004fc80007800200 */
[----:B------:R-:W-:-:S13]  /*d750*/  ISETP.GE.AND P0, PT, R229, R237, PT ;  /* 0x000000ede500720c */ /* 0x000fda0003f06270 */
[----:B------:R-:W-:Y:S05]  /*d760*/  @!P0 BRA `(.L_x_502) ;  /* 0x0000369000008947 */ /* 0x000fea0003800000 */
[----:B------:R-:W-:Y:S01]  /*d770*/  MOV R135, R133 ;  /* 0x0000008500877202 */ /* 0x000fe20000000f00 */
[----:B------:R-:W-:Y:S01]  /*d780*/  IMAD.MOV.U32 R139, RZ, RZ, R3 ;  /* 0x000000ffff8b7224 */ /* 0x000fe200078e0003 */
[----:B------:R-:W-:Y:S01]  /*d790*/  MOV R0, R134 ;  /* 0x0000008600007202 */ /* 0x000fe20000000f00 */
[----:B------:R-:W-:Y:S01]  /*d7a0*/  IMAD.MOV.U32 R230, RZ, RZ, R229 ;  /* 0x000000ffffe67224 */ /* 0x000fe200078e00e5 */
[----:B------:R-:W-:Y:S01]  /*d7b0*/  MOV R138, R132 ;  /* 0x00000084008a7202 */ /* 0x000fe20000000f00 */
[----:B------:R-:W-:Y:S01]  /*d7c0*/  IMAD.MOV.U32 R239, RZ, RZ, c[0x0][0x1e4] ;  /* 0x00007900ffef7624 */ /* 0x000fe200078e00ff */
[----:B------:R-:W-:Y:S02]  /*d7d0*/  MOV R238, c[0x0][0x1e0] ;  /* 0x0000780000ee7a02 */ /* 0x000fe40000000f00 */
.L_x_503:
[----:B------:R-:W2:Y:S01]  /*d7e0*/  LDL R229, [R1] ;  /* 0x0000000001e57983 */ /* 0x000ea20000100800 */
[----:B------:R-:W-:Y:S04]  /*d7f0*/  DEPBAR.LE SB0, 0x0 ;  /* 0x000080000000791a */ /* 0x000fe80000000000 */
[----:B------:R-:W-:Y:S08]  /*d800*/  BAR.SYNC.DEFER_BLOCKING 0x0 ;  /* 0x0000000000007b1d */ /* 0x000ff00000010000 */
[----:B------:R-:W-:Y:S08]  /*d810*/  LDSM.16.M88.4 R96, [R219+0x6100] ;  /* 0x00610000db60783b */ /* 0x000ff00000000200 */
[----:B------:R-:W3:Y:S06]  /*d820*/  LDL.64 R202, [R1+0x40] ;  /* 0x0000400001ca7983 */ /* 0x000eec0000100a00 */
[----:B------:R-:W4:Y:S06]  /*d830*/  LDL.64 R200, [R1+0x48] ;  /* 0x0000480001c87983 */ /* 0x000f2c0000100a00 */
[----:B------:R-:W1:Y:S08]  /*d840*/  LDSM.16.M88.4 R16, [R212+0x3100] ;  /* 0x00310000d410783b */ /* 0x000e700000000200 */
[----:B------:R-:W5:Y:S08]  /*d850*/  LDSM.16.M88.4 R92, [R219+0x8100] ;  /* 0x00810000db5c783b */ /* 0x000f700000000200 */
[----:B------:R-:W5:Y:S08]  /*d860*/  LDSM.16.M88.4 R32, [R212+0x3900] ;  /* 0x00390000d420783b */ /* 0x000f700000000200 */
[----:B------:R-:W4:Y:S06]  /*d870*/  LDL.64 R242, [R1+0x28] ;  /* 0x0000280001f27983 */ /* 0x000f2c0000100a00 */
[----:B------:R-:W5:Y:S08]  /*d880*/  LDSM.16.M88.4 R48, [R212+0x4100] ;  /* 0x00410000d430783b */ /* 0x000f700000000200 */
[----:B------:R-:W4:Y:S01]  /*d890*/  LDL.64 R240, [R1+0x38] ;  /* 0x0000380001f07983 */ /* 0x000f220000100a00 */
[-C--:B-1----:R-:W-:Y:S05]  /*d8a0*/  HMMA.16816.F32 R4, R96, R16.reuse, RZ ;  /* 0x000000106004723c */ /* 0x082fea00000018ff */
[----:B------:R-:W1:Y:S03]  /*d8b0*/  LDSM.16.M88.4 R64, [R212+0x4900] ;  /* 0x00490000d440783b */ /* 0x000e660000000200 */
[C---:B-----5:R-:W-:Y:S05]  /*d8c0*/  HMMA.16816.F32 R8, R92.reuse, R16, RZ ;  /* 0x000000105c08723c */ /* 0x060fea00000018ff */
[----:B------:R-:W5:Y:S03]  /*d8d0*/  LDSM.16.M88.4 R80, [R212+0x5100] ;  /* 0x00510000d450783b */ /* 0x000f660000000200 */
[-C--:B------:R-:W-:Y:S05]  /*d8e0*/  HMMA.16816.F32 R12, R92, R18.reuse, RZ ;  /* 0x000000125c0c723c */ /* 0x080fea00000018ff */
[----:B------:R-:W1:Y:S03]  /*d8f0*/  LDSM.16.M88.4 R172, [R212+0x5900] ;  /* 0x00590000d4ac783b */ /* 0x000e660000000200 */
[C---:B------:R-:W-:Y:S05]  /*d900*/  HMMA.16816.F32 R16, R96.reuse, R18, RZ ;  /* 0x000000126010723c */ /* 0x040fea00000018ff */
[----:B------:R-:W-:Y:S03]  /*d910*/  LDSM.16.M88.4 R176, [R222+0x6100] ;  /* 0x00610000deb0783b */ /* 0x000fe60000000200 */
[-C--:B------:R-:W-:Y:S05]  /*d920*/  HMMA.16816.F32 R20, R96, R32.reuse, RZ ;  /* 0x000000206014723c */ /* 0x080fea00000018ff */
[----:B------:R-:W1:Y:S03]  /*d930*/  LDSM.16.M88.4 R180, [R223] ;  /* 0x00000000dfb4783b */ /* 0x000e660000000200 */
[C---:B------:R-:W-:Y:S05]  /*d940*/  HMMA.16816.F32 R24, R92.reuse, R32, RZ ;  /* 0x000000205c18723c */ /* 0x040fea00000018ff */
[----:B------:R-:W1:Y:S03]  /*d950*/  LDSM.16.M88.4 R184, [R222+0x8100] ;  /* 0x00810000deb8783b */ /* 0x000e660000000200 */
[-C--:B------:R-:W-:Y:S05]  /*d960*/  HMMA.16816.F32 R28, R92, R34.reuse, RZ ;  /* 0x000000225c1c723c */ /* 0x080fea00000018ff */
[----:B------:R-:W1:Y:S03]  /*d970*/  LDSM.16.M88.4 R188, [R228] ;  /* 0x00000000e4bc783b */ /* 0x000e660000000200 */
[C---:B------:R-:W-:Y:S05]  /*d980*/  HMMA.16816.F32 R32, R96.reuse, R34, RZ ;  /* 0x000000226020723c */ /* 0x040fea00000018ff */
[----:B------:R-:W2:Y:S03]  /*d990*/  LDSM.16.M88.4 R192, [R227] ;  /* 0x00000000e3c0783b */ /* 0x000ea60000000200 */
[-C--:B------:R-:W-:Y:S08]  /*d9a0*/  HMMA.16816.F32 R36, R96, R48.reuse, RZ ;  /* 0x000000306024723c */ /* 0x080ff000000018ff */
[C---:B------:R-:W-:Y:S08]  /*d9b0*/  HMMA.16816.F32 R40, R92.reuse, R48, RZ ;  /* 0x000000305c28723c */ /* 0x040ff000000018ff */
[-C--:B------:R-:W-:Y:S08]  /*d9c0*/  HMMA.16816.F32 R44, R92, R50.reuse, RZ ;  /* 0x000000325c2c723c */ /* 0x080ff000000018ff */
[C---:B------:R-:W-:Y:S08]  /*d9d0*/  HMMA.16816.F32 R48, R96.reuse, R50, RZ ;  /* 0x000000326030723c */ /* 0x040ff000000018ff */
[-C--:B-1----:R-:W-:Y:S08]  /*d9e0*/  HMMA.16816.F32 R52, R96, R64.reuse, RZ ;  /* 0x000000406034723c */ /* 0x082ff000000018ff */
[C---:B------:R-:W-:Y:S08]  /*d9f0*/  HMMA.16816.F32 R56, R92.reuse, R64, RZ ;  /* 0x000000405c38723c */ /* 0x040ff000000018ff */
[-C--:B------:R-:W-:Y:S08]  /*da00*/  HMMA.16816.F32 R60, R92, R66.reuse, RZ ;  /* 0x000000425c3c723c */ /* 0x080ff000000018ff */
[C---:B------:R-:W-:Y:S08]  /*da10*/  HMMA.16816.F32 R64, R96.reuse, R66, RZ ;  /* 0x000000426040723c */ /* 0x040ff000000018ff */
[-C--:B-----5:R-:W-:Y:S08]  /*da20*/  HMMA.16816.F32 R68, R96, R80.reuse, RZ ;  /* 0x000000506044723c */ /* 0x0a0ff000000018ff */
[C---:B------:R-:W-:Y:S08]  /*da30*/  HMMA.16816.F32 R72, R92.reuse, R80, RZ ;  /* 0x000000505c48723c */ /* 0x040ff000000018ff */
[-C--:B------:R-:W-:Y:S08]  /*da40*/  HMMA.16816.F32 R76, R92, R82.reuse, RZ ;  /* 0x000000525c4c723c */ /* 0x080ff000000018ff */
[C---:B------:R-:W-:Y:S08]  /*da50*/  HMMA.16816.F32 R80, R96.reuse, R82, RZ ;  /* 0x000000526050723c */ /* 0x040ff000000018ff */
[-C--:B------:R-:W-:Y:S08]  /*da60*/  HMMA.16816.F32 R84, R96, R172.reuse, RZ ;  /* 0x000000ac6054723c */ /* 0x080ff000000018ff */
[C---:B------:R-:W-:Y:S08]  /*da70*/  HMMA.16816.F32 R88, R92.reuse, R172, RZ ;  /* 0x000000ac5c58723c */ /* 0x040ff000000018ff */
[-C--:B------:R-:W-:Y:S08]  /*da80*/  HMMA.16816.F32 R92, R92, R174.reuse, RZ ;  /* 0x000000ae5c5c723c */ /* 0x080ff000000018ff */
[----:B------:R-:W-:Y:S01]  /*da90*/  HMMA.16816.F32 R96, R96, R174, RZ ;  /* 0x000000ae6060723c */ /* 0x000fe200000018ff */
[----:B------:R-:W1:Y:S07]  /*daa0*/  LDSM.16.M88.4 R172, [R226] ;  /* 0x00000000e2ac783b */ /* 0x000e6e0000000200 */
[-C--:B------:R-:W-:Y:S08]  /*dab0*/  HMMA.16816.F32 R4, R176, R180.reuse, R4 ;  /* 0x000000b4b004723c */ /* 0x080ff00000001804 */
[C---:B------:R-:W-:Y:S08]  /*dac0*/  HMMA.16816.F32 R8, R184.reuse, R180, R8 ;  /* 0x000000b4b808723c */ /* 0x040ff00000001808 */
[-C--:B------:R-:W-:Y:S03]  /*dad0*/  HMMA.16816.F32 R12, R184, R182.reuse, R12 ;  /* 0x000000b6b80c723c */ /* 0x080fe6000000180c */
[----:B--2---:R-:W-:Y:S05]  /*dae0*/  ISETP.GT.AND P0, PT, R229, R230, PT ;  /* 0x000000e6e500720c */ /* 0x004fea0003f04270 */
[C---:B------:R-:W-:Y:S01]  /*daf0*/  HMMA.16816.F32 R16, R176.reuse, R182, R16 ;  /* 0x000000b6b010723c */ /* 0x040fe20000001810 */
[----:B------:R-:W2:Y:S07]  /*db00*/  LDSM.16.M88.4 R180, [R225] ;  /* 0x00000000e1b4783b */ /* 0x000eae0000000200 */
[-C--:B------:R-:W-:Y:S04]  /*db10*/  HMMA.16816.F32 R20, R176, R188.reuse, R20 ;  /* 0x000000bcb014723c */ /* 0x080fe80000001814 */
[----:B------:R-:W-:Y:S01]  /*db20*/  @!P0 SHF.R.S32.HI R2, RZ, 0x1f, R230 ;  /* 0x0000001fff028819 */ /* 0x000fe200000114e6 */
[----:B------:R-:W-:Y:S03]  /*db30*/  @!P0 IMAD.WIDE.U32 R132, R230, c[0x0][0x208], RZ ;  /* 0x00008200e6848a25 */ /* 0x000fe600078e00ff */
[C---:B------:R-:W-:Y:S04]  /*db40*/  HMMA.16816.F32 R24, R184.reuse, R188, R24 ;  /* 0x000000bcb818723c */ /* 0x040fe80000001818 */
[----:B------:R-:W-:Y:S04]  /*db50*/  @!P0 IMAD R2, R2, c[0x0][0x208], RZ ;  /* 0x0000820002028a24 */ /* 0x000fe800078e02ff */
[-C--:B------:R-:W-:Y:S04]  /*db60*/  HMMA.16816.F32 R28, R184, R190.reuse, R28 ;  /* 0x000000beb81c723c */ /* 0x080fe8000000181c */
[----:B------:R-:W-:Y:S04]  /*db70*/  @!P0 IMAD R2, R230, c[0x0][0x20c], R2 ;  /* 0x00008300e6028a24 */ /* 0x000fe800078e0202 */
[C---:B------:R-:W-:Y:S01]  /*db80*/  HMMA.16816.F32 R32, R176.reuse, R190, R32 ;  /* 0x000000beb020723c */ /* 0x040fe20000001820 */
[----:B------:R-:W5:Y:S03]  /*db90*/  LDSM.16.M88.4 R188, [R224] ;  /* 0x00000000e0bc783b */ /* 0x000f660000000200 */
[----:B---3--:R-:W-:Y:S02]  /*dba0*/  @!P0 MOV R3, R203 ;  /* 0x000000cb00038202 */ /* 0x008fe40000000f00 */
[----:B------:R-:W-:Y:S02]  /*dbb0*/  @!P0 IADD3 R133, R133, R2, RZ ;  /* 0x0000000285858210 */ /* 0x000fe40007ffe0ff */
[-C--:B------:R-:W-:Y:S04]  /*dbc0*/  HMMA.16816.F32 R36, R176, R192.reuse, R36 ;  /* 0x000000c0b024723c */ /* 0x080fe80000001824 */
[----:B----4-:R-:W-:Y:S04]  /*dbd0*/  @!P0 MOV R2, R200 ;  /* 0x000000c800028202 */ /* 0x010fe80000000f00 */
[C---:B------:R-:W-:Y:S04]  /*dbe0*/  HMMA.16816.F32 R40, R184.reuse, R192, R40 ;  /* 0x000000c0b828723c */ /* 0x040fe80000001828 */
[----:B------:R-:W-:Y:S04]  /*dbf0*/  @!P0 IMAD.WIDE.U32 R2, R132, 0x60, R2 ;  /* 0x0000006084028825 */ /* 0x000fe800078e0002 */
[-C--:B------:R-:W-:Y:S04]  /*dc00*/  HMMA.16816.F32 R44, R184, R194.reuse, R44 ;  /* 0x000000c2b82c723c */ /* 0x080fe8000000182c */
[----:B------:R-:W-:Y:S01]  /*dc10*/  @!P0 IMAD R132, R133, 0x60, RZ ;  /* 0x0000006085848824 */ /* 0x000fe200078e02ff */
[----:B------:R-:W-:Y:S03]  /*dc20*/  @!P0 LEA R198, P1, R2, c[0x0][0x1f8], 0x1 ;  /* 0x00007e0002c68a11 */ /* 0x000fe600078208ff */
[C---:B------:R-:W-:Y:S04]  /*dc30*/  HMMA.16816.F32 R48, R176.reuse, R194, R48 ;  /* 0x000000c2b030723c */ /* 0x040fe80000001830 */
[----:B------:R-:W-:Y:S02]  /*dc40*/  @!P0 IADD3 R3, R3, R132, RZ ;  /* 0x0000008403038210 */ /* 0x000fe40007ffe0ff */
[----:B------:R-:W-:Y:S02]  /*dc50*/  @!P0 IADD3 R196, P2, R198, UR9, RZ ;  /* 0x00000009c6c48c10 */ /* 0x000fe4000ff5e0ff */
[-C--:B-1----:R-:W-:Y:S04]  /*dc60*/  HMMA.16816.F32 R52, R176, R172.reuse, R52 ;  /* 0x000000acb034723c */ /* 0x082fe80000001834 */
[----:B------:R-:W-:Y:S02]  /*dc70*/  @!P0 LEA.HI.X R199, R2, c[0x0][0x1fc], R3, 0x1, P1 ;  /* 0x00007f0002c78a11 */ /* 0x000fe400008f0c03 */
[----:B------:R-:W-:Y:S02]  /*dc80*/  @!P0 IADD3 R136, P1, R196, UR9, RZ ;  /* 0x00000009c4888c10 */ /* 0x000fe4000ff3e0ff */
[C---:B------:R-:W-:Y:S01]  /*dc90*/  HMMA.16816.F32 R56, R184.reuse, R172, R56 ;  /* 0x000000acb838723c */ /* 0x040fe20000001838 */
[----:B------:R-:W-:Y:S01]  /*dca0*/  @!PT LDS RZ, [RZ] ;  /* 0x00000000fffff984 */ /* 0x000fe20000000800 */
[----:B------:R-:W-:Y:S01]  /*dcb0*/  @!PT LDS RZ, [RZ] ;  /* 0x00000000fffff984 */ /* 0x000fe20000000800 */
[----:B------:R-:W-:Y:S01]  /*dcc0*/  @!PT LDS RZ, [RZ] ;  /* 0x00000000fffff984 */ /* 0x000fe20000000800 */
[----:B------:R1:W-:Y:S03]  /*dcd0*/  @!P0 LDGSTS.E.BYPASS.LTC128B.128 [R231+0x100], [R198.64], !P6 ;  /* 0x00100000c6e78fae */ /* 0x0003e6000f101d4c */
[----:B------:R-:W-:Y:S02]  /*dce0*/  @!P0 IADD3.X R197, R199, UR8, RZ, P2, !PT ;  /* 0x00000008c7c58c10 */ /* 0x000fe400097fe4ff */
[----:B------:R-:W-:Y:S02]  /*dcf0*/  @!P0 IADD3 R132, P3, R136, UR9, RZ ;  /* 0x0000000988848c10 */ /* 0x000fe4000ff7e0ff */
[-C--:B------:R-:W-:Y:S01]  /*dd00*/  HMMA.16816.F32 R60, R184, R174.reuse, R60 ;  /* 0x000000aeb83c723c */ /* 0x080fe2000000183c */
[----:B------:R1:W-:Y:S03]  /*dd10*/  @!P0 LDGSTS.E.BYPASS.LTC128B.128 [R231+0x900], [R196.64], !P6 ;  /* 0x00900000c4e78fae */ /* 0x0003e6000f101d4c */
[----:B------:R-:W-:Y:S02]  /*dd20*/  @!P0 IADD3.X R137, R197, UR8, RZ, P1, !PT ;  /* 0x00000008c5898c10 */ /* 0x000fe40008ffe4ff */
[----:B------:R-:W-:Y:S02]  /*dd30*/  @!P0 IADD3 R2, P2, R132, UR9, RZ ;  /* 0x0000000984028c10 */ /* 0x000fe4000ff5e0ff */
[C---:B------:R-:W-:Y:S01]  /*dd40*/  HMMA.16816.F32 R64, R176.reuse, R174, R64 ;  /* 0x000000aeb040723c */ /* 0x040fe20000001840 */
[----:B------:R3:W-:Y:S03]  /*dd50*/  @!P0 LDGSTS.E.BYPASS.LTC128B.128 [R231+0x1100], [R136.64], !P6 ;  /* 0x0110000088e78fae */ /* 0x0007e6000f101d4c */
[----:B------:R-:W-:Y:S02]  /*dd60*/  @!P0 IADD3.X R133, R137, UR8, RZ, P3, !PT ;  /* 0x0000000889858c10 */ /* 0x000fe40009ffe4ff */
[----:B------:R-:W-:Y:S02]  /*dd70*/  @!P0 IADD3 R192, P1, R2, UR9, RZ ;  /* 0x0000000902c08c10 */ /* 0x000fe4000ff3e0ff */
[-C--:B--2---:R-:W-:Y:S01]  /*dd80*/  HMMA.16816.F32 R68, R176, R180.reuse, R68 ;  /* 0x000000b4b044723c */ /* 0x084fe20000001844 */
[----:B------:R2:W-:Y:S03]  /*dd90*/  @!P0 LDGSTS.E.BYPASS.LTC128B.128 [R231+0x1900], [R132.64], !P6 ;  /* 0x0190000084e78fae */ /* 0x0005e6000f101d4c */
[----:B------:R-:W-:Y:S04]  /*dda0*/  @!P0 IADD3.X R3, R133, UR8, RZ, P2, !PT ;  /* 0x0000000885038c10 */ /* 0x000fe800097fe4ff */
[C---:B------:R-:W-:Y:S01]  /*ddb0*/  HMMA.16816.F32 R72, R184.reuse, R180, R72 ;  /* 0x000000b4b848723c */ /* 0x040fe20000001848 */
[----:B------:R4:W-:Y:S03]  /*ddc0*/  @!P0 LDGSTS.E.BYPASS.LTC128B.128 [R231+0x2100], [R2.64], !P6 ;  /* 0x0210000002e78fae */ /* 0x0009e6000f101d4c */
[----:B------:R-:W-:Y:S04]  /*ddd0*/  @!P0 IADD3.X R193, R3, UR8, RZ, P1, !PT ;  /* 0x0000000803c18c10 */ /* 0x000fe80008ffe4ff */
[-C--:B------:R-:W-:Y:S01]  /*dde0*/  HMMA.16816.F32 R76, R184, R182.reuse, R76 ;  /* 0x000000b6b84c723c */ /* 0x080fe2000000184c */
[----:B------:R2:W-:Y:S02]  /*ddf0*/  @!P0 LDGSTS.E.BYPASS.LTC128B.128 [R231+0x2900], [R192.64], !P6 ;  /* 0x02900000c0e78fae */ /* 0x0005e4000f101d4c */
[C---:B------:R-:W-:Y:S02]  /*de00*/  ISETP.GT.AND P0, PT, R230.reuse, R229, PT ;  /* 0x000000e5e600720c */ /* 0x040fe40003f04270 */
[----:B------:R-:W-:Y:S03]  /*de10*/  IADD3 R229, R230, -0x1, RZ ;  /* 0xffffffffe6e57810 */ /* 0x000fe60007ffe0ff */
[C---:B------:R-:W-:Y:S01]  /*de20*/  HMMA.16816.F32 R80, R176.reuse, R182, R80 ;  /* 0x000000b6b050723c */ /* 0x040fe20000001850 */
[----:B-1----:R-:W-:Y:S07]  /*de30*/  LDSM.16.M88.4 R196, [R218+0x3100] ;  /* 0x00310000dac4783b */ /* 0x002fee0000000200 */
[-C--:B-----5:R-:W-:Y:S01]  /*de40*/  HMMA.16816.F32 R84, R176, R188.reuse, R84 ;  /* 0x000000bcb054723c */ /* 0x0a0fe20000001854 */
[----:B------:R-:W-:Y:S07]  /*de50*/  LDSM.16.M88.4 R200, [R220+0x8100] ;  /* 0x00810000dcc8783b */ /* 0x000fee0000000200 */
[C---:B------:R-:W-:Y:S01]  /*de60*/  HMMA.16816.F32 R88, R184.reuse, R188, R88 ;  /* 0x000000bcb858723c */ /* 0x040fe20000001858 */
[----:B------:R-:W0:Y:S07]  /*de70*/  LDGDEPBAR ;  /* 0x00000000000079af */ /* 0x000e2e0000000000 */
[-C--:B------:R-:W-:Y:S01]  /*de80*/  HMMA.16816.F32 R92, R184, R190.reuse, R92 ;  /* 0x000000beb85c723c */ /* 0x080fe2000000185c */
[----:B--2---:R-:W1:Y:S07]  /*de90*/  LDSM.16.M88.4 R192, [R220+0x6100] ;  /* 0x00610000dcc0783b */ /* 0x004e6e0000000200 */
[----:B------:R-:W-:Y:S01]  /*dea0*/  HMMA.16816.F32 R96, R176, R190, R96 ;  /* 0x000000beb060723c */ /* 0x000fe20000001860 */
[----:B------:R-:W2:Y:S08]  /*deb0*/  LDSM.16.M88.4 R204, [R218+0x3900] ;  /* 0x00390000dacc783b */ /* 0x000eb00000000200 */
[----:B------:R-:W5:Y:S08]  /*dec0*/  LDSM.16.M88.4 R208, [R218+0x4100] ;  /* 0x00410000dad0783b */ /* 0x000f700000000200 */
[----:B------:R-:W2:Y:S08]  /*ded0*/  LDSM.16.M88.4 R172, [R218+0x4900] ;  /* 0x00490000daac783b */ /* 0x000eb00000000200 */
[----:B------:R-:W2:Y:S01]  /*dee0*/  LDSM.16.M88.4 R176, [R218+0x5100] ;  /* 0x00510000dab0783b */ /* 0x000ea20000000200 */
[-C--:B-1----:R-:W-:Y:S07]  /*def0*/  HMMA.16816.F32 R4, R192, R196.reuse, R4 ;  /* 0x000000c4c004723c */ /* 0x082fee0000001804 */
[----:B------:R-:W1:Y:S01]  /*df00*/  LDSM.16.M88.4 R180, [R218+0x5900] ;  /* 0x00590000dab4783b */ /* 0x000e620000000200 */
[C---:B------:R-:W-:Y:S07]  /*df10*/  HMMA.16816.F32 R8, R200.reuse, R196, R8 ;  /* 0x000000c4c808723c */ /* 0x040fee0000001808 */
[----:B------:R-:W-:Y:S01]  /*df20*/  LDSM.16.M88.4 R184, [R221+0x6100] ;  /* 0x00610000ddb8783b */ /* 0x000fe20000000200 */
[-C--:B------:R-:W-:Y:S07]  /*df30*/  HMMA.16816.F32 R12, R200, R198.reuse, R12 ;  /* 0x000000c6c80c723c */ /* 0x080fee000000180c */
[----:B------:R-:W1:Y:S01]  /*df40*/  LDSM.16.M88.4 R188, [R217] ;  /* 0x00000000d9bc783b */ /* 0x000e620000000200 */
[C---:B------:R-:W-:Y:S07]  /*df50*/  HMMA.16816.F32 R16, R192.reuse, R198, R16 ;  /* 0x000000c6c010723c */ /* 0x040fee0000001810 */
[----:B------:R-:W-:Y:S01]  /*df60*/  LDSM.16.M88.4 R196, [R217+0x800] ;  /* 0x00080000d9c4783b */ /* 0x000fe20000000200 */
[-C--:B--2---:R-:W-:Y:S08]  /*df70*/  HMMA.16816.F32 R20, R192, R204.reuse, R20 ;  /* 0x000000ccc014723c */ /* 0x084ff00000001814 */
[C---:B------:R-:W-:Y:S08]  /*df80*/  HMMA.16816.F32 R24, R200.reuse, R204, R24 ;  /* 0x000000ccc818723c */ /* 0x040ff00000001818 */
[-C--:B------:R-:W-:Y:S08]  /*df90*/  HMMA.16816.F32 R28, R200, R206.reuse, R28 ;  /* 0x000000cec81c723c */ /* 0x080ff0000000181c */
[C---:B------:R-:W-:Y:S01]  /*dfa0*/  HMMA.16816.F32 R32, R192.reuse, R206, R32 ;  /* 0x000000cec020723c */ /* 0x040fe20000001820 */
[----:B------:R-:W-:Y:S07]  /*dfb0*/  LDSM.16.M88.4 R204, [R217+0x1000] ;  /* 0x00100000d9cc783b */ /* 0x000fee0000000200 */
[-C--:B-----5:R-:W-:Y:S08]  /*dfc0*/  HMMA.16816.F32 R36, R192, R208.reuse, R36 ;  /* 0x000000d0c024723c */ /* 0x0a0ff00000001824 */
        /* <DEDUP_REMOVED lines=13> */
[----:B------:R-:W5:Y:S07]  /*e0a0*/  LDSM.16.M88.4 R176, [R217+0x2000] ;  /* 0x00200000d9b0783b */ /* 0x000f6e0000000200 */
[-C--:B-1----:R-:W-:Y:S08]  /*e0b0*/  HMMA.16816.F32 R84, R192, R180.reuse, R84 ;  /* 0x000000b4c054723c */ /* 0x082ff00000001854 */
[C---:B------:R-:W-:Y:S08]  /*e0c0*/  HMMA.16816.F32 R88, R200.reuse, R180, R88 ;  /* 0x000000b4c858723c */ /* 0x040ff00000001858 */
[-C--:B------:R-:W-:Y:S08]  /*e0d0*/  HMMA.16816.F32 R92, R200, R182.reuse, R92 ;  /* 0x000000b6c85c723c */ /* 0x080ff0000000185c */
[----:B------:R-:W-:Y:S01]  /*e0e0*/  HMMA.16816.F32 R96, R192, R182, R96 ;  /* 0x000000b6c060723c */ /* 0x000fe20000001860 */
[----:B------:R-:W1:Y:S01]  /*e0f0*/  LDSM.16.M88.4 R180, [R217+0x2800] ;  /* 0x00280000d9b4783b */ /* 0x000e620000000200 */
[----:B------:R-:W-:Y:S06]  /*e100*/  DEPBAR.LE SB0, 0x0 ;  /* 0x000080000000791a */ /* 0x000fec0000000000 */
[-C--:B------:R-:W-:Y:S01]  /*e110*/  HMMA.16816.F32 R4, R184, R188.reuse, R4 ;  /* 0x000000bcb804723c */ /* 0x080fe20000001804 */
[----:B------:R-:W-:Y:S07]  /*e120*/  BAR.SYNC.DEFER_BLOCKING 0x0 ;  /* 0x0000000000007b1d */ /* 0x000fee0000010000 */
[C---:B--2---:R-:W-:Y:S08]  /*e130*/  HMMA.16816.F32 R8, R172.reuse, R188, R8 ;  /* 0x000000bcac08723c */ /* 0x044ff00000001808 */
[-C--:B------:R-:W-:Y:S08]  /*e140*/  HMMA.16816.F32 R12, R172, R190.reuse, R12 ;  /* 0x000000beac0c723c */ /* 0x080ff0000000180c */
[C---:B------:R-:W-:Y:S04]  /*e150*/  HMMA.16816.F32 R16, R184.reuse, R190, R16 ;  /* 0x000000beb810723c */ /* 0x040fe80000001810 */
[----:B----4-:R-:W-:Y:S02]  /*e160*/  FMNMX.FTZ R2, R4, R0, !PT ;  /* 0x0000000004027209 */ /* 0x010fe40007810000 */
[----:B------:R-:W-:Y:S02]  /*e170*/  FMNMX.FTZ R3, R6, R135, !PT ;  /* 0x0000008706037209 */ /* 0x000fe40007810000 */
[-C--:B------:R-:W-:Y:S04]  /*e180*/  HMMA.16816.F32 R20, R184, R196.reuse, R20 ;  /* 0x000000c4b814723c */ /* 0x080fe80000001814 */
        /* <DEDUP_REMOVED lines=78> */
[----:B---3--:R-:W1:Y:S01]  /*e670*/  SHFL.BFLY PT, R137, R134, 0x2, 0x1f ;  /* 0x0c401f0086897f89 */ /* 0x008e6200000e0000 */
        /* <DEDUP_REMOVED lines=29> */
[C---:B------:R-:W-:Y:S01]  /*e850*/  FADD.FTZ R0, -R134.reuse, R0 ;  /* 0x0000000086007221 */ /* 0x040fe20000010100 */
[----:B------:R-:W-:Y:S01]  /*e860*/  FMNMX.FTZ R132, R47, R132, !PT ;  /* 0x000000842f847209 */ /* 0x000fe20007810000 */
[----:B------:R-:W-:Y:S01]  /*e870*/  FMUL.FTZ R180, R134, c[0x0][0x2d0] ;  /* 0x0000b40086b47a20 */ /* 0x000fe20000410000 */
[----:B--2---:R-:W-:Y:S03]  /*e880*/  FMNMX.FTZ R3, R3, R133, !PT ;  /* 0x0000008503037209 */ /* 0x004fe60007810000 */
[--C-:B------:R-:W-:Y:S01]  /*e890*/  FFMA.FTZ R49, R49, c[0x0][0x2d0], -R180.reuse ;  /* 0x0000b40031317a23 */ /* 0x100fe200000108b4 */
[----:B------:R-:W-:Y:S01]  /*e8a0*/  FMNMX.FTZ R132, R58, R132, !PT ;  /* 0x000000843a847209 */ /* 0x000fe20007810000 */
[--C-:B------:R-:W-:Y:S02]  /*e8b0*/  FFMA.FTZ R52, R52, c[0x0][0x2d0], -R180.reuse ;  /* 0x0000b40034347a23 */ /* 0x100fe400000108b4 */
[----:B------:R-:W-:Y:S01]  /*e8c0*/  MUFU.EX2 R190, R49 ;  /* 0x0000003100be7308 */ /* 0x000fe20000000800 */
[----:B------:R-:W-:Y:S01]  /*e8d0*/  FMNMX.FTZ R132, R59, R132, !PT ;  /* 0x000000843b847209 */ /* 0x000fe20007810000 */
[----:B------:R-:W1:Y:S01]  /*e8e0*/  SHFL.BFLY PT, R172, R3, 0x1, 0x1f ;  /* 0x0c201f0003ac7f89 */ /* 0x000e6200000e0000 */
[----:B---3--:R-:W-:Y:S01]  /*e8f0*/  FMNMX.FTZ R133, R2, R136, !PT ;  /* 0x0000008802857209 */ /* 0x008fe20007810000 */
[----:B------:R-:W-:Y:S01]  /*e900*/  FMUL.FTZ R2, R0, c[0x0][0x2d0] ;  /* 0x0000b40000027a20 */ /* 0x000fe20000410000 */
[----:B------:R-:W-:Y:S01]  /*e910*/  FMNMX.FTZ R132, R62, R132, !PT ;  /* 0x000000843e847209 */ /* 0x000fe20007810000 */
[--C-:B------:R-:W-:Y:S02]  /*e920*/  FFMA.FTZ R53, R53, c[0x0][0x2d0], -R180.reuse ;  /* 0x0000b40035357a23 */ /* 0x100fe400000108b4 */
[----:B------:R-:W-:Y:S01]  /*e930*/  FMUL.FTZ R181, R133, c[0x0][0x2d0] ;  /* 0x0000b40085b57a20 */ /* 0x000fe20000410000 */
[----:B------:R-:W-:Y:S01]  /*e940*/  FMNMX.FTZ R132, R63, R132, !PT ;  /* 0x000000843f847209 */ /* 0x000fe20007810000 */
[----:B------:R2:W3:Y:S01]  /*e950*/  MUFU.EX2 R137, R2 ;  /* 0x0000000200897308 */ /* 0x0004e20000000800 */
[--C-:B------:R-:W-:Y:S02]  /*e960*/  FFMA.FTZ R4, R4, c[0x0][0x2d0], -R180.reuse ;  /* 0x0000b40004047a23 */ /* 0x100fe400000108b4 */
[----:B------:R-:W-:Y:S01]  /*e970*/  FMNMX.FTZ R132, R74, R132, !PT ;  /* 0x000000844a847209 */ /* 0x000fe20007810000 */
[--C-:B------:R-:W-:Y:S02]  /*e980*/  FFMA.FTZ R6, R6, c[0x0][0x2d0], -R181.reuse ;  /* 0x0000b40006067a23 */ /* 0x100fe400000108b5 */
[--C-:B------:R-:W-:Y:S01]  /*e990*/  FFMA.FTZ R50, R50, c[0x0][0x2d0], -R181.reuse ;  /* 0x0000b40032327a23 */ /* 0x100fe200000108b5 */
[----:B------:R-:W-:Y:S01]  /*e9a0*/  FMNMX.FTZ R132, R75, R132, !PT ;  /* 0x000000844b847209 */ /* 0x000fe20007810000 */
[--C-:B------:R-:W-:Y:S02]  /*e9b0*/  FFMA.FTZ R51, R51, c[0x0][0x2d0], -R181.reuse ;  /* 0x0000b40033337a23 */ /* 0x100fe400000108b5 */
[----:B------:R-:W-:Y:S01]  /*e9c0*/  MUFU.EX2 R209, R4 ;  /* 0x0000000400d17308 */ /* 0x000fe20000000800 */
[----:B------:R-:W-:Y:S01]  /*e9d0*/  FMNMX.FTZ R132, R78, R132, !PT ;  /* 0x000000844e847209 */ /* 0x000fe20007810000 */
[--C-:B------:R-:W-:Y:S02]  /*e9e0*/  FFMA.FTZ R54, R54, c[0x0][0x2d0], -R181.reuse ;  /* 0x0000b40036367a23 */ /* 0x100fe400000108b5 */
[--C-:B------:R-:W-:Y:S01]  /*e9f0*/  FFMA.FTZ R55, R55, c[0x0][0x2d0], -R181.reuse ;  /* 0x0000b40037377a23 */ /* 0x100fe200000108b5 */
[----:B------:R-:W-:Y:S01]  /*ea00*/  FMNMX.FTZ R132, R79, R132, !PT ;  /* 0x000000844f847209 */ /* 0x000fe20007810000 */
[----:B------:R-:W-:Y:S02]  /*ea10*/  FFMA.FTZ R7, R7, c[0x0][0x2d0], -R181 ;  /* 0x0000b40007077a23 */ /* 0x000fe400000108b5 */
[--C-:B------:R-:W-:Y:S01]  /*ea20*/  FFMA.FTZ R16, R16, c[0x0][0x2d0], -R180.reuse ;  /* 0x0000b40010107a23 */ /* 0x100fe200000108b4 */
[----:B------:R-:W-:Y:S01]  /*ea30*/  FMNMX.FTZ R132, R90, R132, !PT ;  /* 0x000000845a847209 */ /* 0x000fe20007810000 */
[----:B------:R4:W-:Y:S01]  /*ea40*/  MUFU.EX2 R208, R6 ;  /* 0x0000000600d07308 */ /* 0x0009e20000000800 */
[--C-:B------:R-:W-:Y:S02]  /*ea50*/  FFMA.FTZ R5, R5, c[0x0][0x2d0], -R180.reuse ;  /* 0x0000b40005057a23 */ /* 0x100fe400000108b4 */
[----:B------:R-:W-:Y:S01]  /*ea60*/  FMNMX.FTZ R0, R91, R132, !PT ;  /* 0x000000845b007209 */ /* 0x000fe20007810000 */
[----:B--2---:R-:W-:Y:S01]  /*ea70*/  FADD.FTZ R2, -R133, R135 ;  /* 0x0000008785027221 */ /* 0x004fe20000010100 */
[----:B-1----:R-:W-:Y:S01]  /*ea80*/  FMNMX.FTZ R132, R3, R172, !PT ;  /* 0x000000ac03847209 */ /* 0x002fe20007810000 */
[--C-:B------:R-:W-:Y:S01]  /*ea90*/  FFMA.FTZ R17, R17, c[0x0][0x2d0], -R180.reuse ;  /* 0x0000b40011117a23 */ /* 0x100fe200000108b4 */
[----:B------:R-:W-:Y:S01]  /*eaa0*/  FMNMX.FTZ R0, R94, R0, !PT ;  /* 0x000000005e007209 */ /* 0x000fe20007810000 */
[----:B------:R-:W-:Y:S02]  /*eab0*/  FMUL.FTZ R2, R2, c[0x0][0x2d0] ;  /* 0x0000b40002027a20 */ /* 0x000fe40000410000 */
[----:B------:R1:W-:Y:S01]  /*eac0*/  MUFU.EX2 R235, R5 ;  /* 0x0000000500eb7308 */ /* 0x0003e20000000800 */
[--C-:B------:R-:W-:Y:S01]  /*ead0*/  FFMA.FTZ R18, R18, c[0x0][0x2d0], -R181.reuse ;  /* 0x0000b40012127a23 */ /* 0x100fe200000108b5 */
[----:B------:R-:W-:Y:S01]  /*eae0*/  FMNMX.FTZ R0, R95, R0, !PT ;  /* 0x000000005f007209 */ /* 0x000fe20007810000 */
[----:B------:R-:W-:Y:S02]  /*eaf0*/  FFMA.FTZ R19, R19, c[0x0][0x2d0], -R181 ;  /* 0x0000b40013137a23 */ /* 0x000fe400000108b5 */
[C---:B---3--:R-:W-:Y:S02]  /*eb00*/  FMUL.FTZ R112, R137.reuse, R112 ;  /* 0x0000007089707220 */ /* 0x048fe40000410000 */
[C---:B------:R-:W-:Y:S01]  /*eb10*/  FMUL.FTZ R113, R137.reuse, R113 ;  /* 0x0000007189717220 */ /* 0x040fe20000410000 */
[----:B------:R-:W2:Y:S01]  /*eb20*/  SHFL.BFLY PT, R3, R0, 0x2, 0x1f ;  /* 0x0c401f0000037f89 */ /* 0x000ea200000e0000 */
[C---:B------:R-:W-:Y:S01]  /*eb30*/  FMUL.FTZ R116, R137.reuse, R116 ;  /* 0x0000007489747220 */ /* 0x040fe20000410000 */
[----:B------:R3:W5:Y:S01]  /*eb40*/  MUFU.EX2 R136, R2 ;  /* 0x0000000200887308 */ /* 0x0007620000000800 */
[C---:B------:R-:W-:Y:S02]  /*eb50*/  FMUL.FTZ R117, R137.reuse, R117 ;  /* 0x0000007589757220 */ /* 0x040fe40000410000 */
[--C-:B------:R-:W-:Y:S01]  /*eb60*/  FFMA.FTZ R48, R48, c[0x0][0x2d0], -R180.reuse ;  /* 0x0000b40030307a23 */ /* 0x100fe200000108b4 */
[----:B----4-:R-:W-:Y:S01]  /*eb70*/  @P0 SHF.R.S32.HI R6, RZ, 0x1f, R229 ;  /* 0x0000001fff060819 */ /* 0x010fe200000114e5 */
[C---:B------:R-:W-:Y:S02]  /*eb80*/  FMUL.FTZ R128, R137.reuse, R128 ;  /* 0x0000008089807220 */ /* 0x040fe40000410000 */
[----:B------:R-:W-:Y:S02]  /*eb90*/  FMUL.FTZ R129, R137, R129 ;  /* 0x0000008189817220 */ /* 0x000fe40000410000 */
[--C-:B------:R-:W-:Y:S01]  /*eba0*/  FFMA.FTZ R64, R64, c[0x0][0x2d0], -R180.reuse ;  /* 0x0000b40040407a23 */ /* 0x100fe200000108b4 */
[----:B------:R4:W-:Y:S01]  /*ebb0*/  MUFU.EX2 R211, R7 ;  /* 0x0000000700d37308 */ /* 0x0009e20000000800 */
[----:B------:R-:W-:Y:S02]  /*ebc0*/  @P0 IMAD R6, R6, c[0x0][0x1e0], RZ ;  /* 0x0000780006060a24 */ /* 0x000fe400078e02ff */
[----:B------:R-:W-:Y:S02]  /*ebd0*/  FFMA.FTZ R65, R65, c[0x0][0x2d0], -R180 ;  /* 0x0000b40041417a23 */ /* 0x000fe400000108b4 */
[C---:B-1----:R-:W-:Y:S04]  /*ebe0*/  @P0 IMAD.WIDE.U32 R4, R229.reuse, c[0x0][0x1e0], RZ ;  /* 0x00007800e5040a25 */ /* 0x042fe800078e00ff */
[----:B------:R-:W-:Y:S01]  /*ebf0*/  @P0 IMAD R6, R229, c[0x0][0x1e4], R6 ;  /* 0x00007900e5060a24 */ /* 0x000fe200078e0206 */
[----:B------:R1:W-:Y:S01]  /*ec00*/  MUFU.EX2 R234, R16 ;  /* 0x0000001000ea7308 */ /* 0x0003e20000000800 */
[----:B------:R-:W-:Y:S01]  /*ec10*/  FFMA.FTZ R21, R21, c[0x0][0x2d0], -R180 ;  /* 0x0000b40015157a23 */ /* 0x000fe200000108b4 */
[----:B--2---:R-:W-:Y:S01]  /*ec20*/  FMNMX.FTZ R0, R0, R3, !PT ;  /* 0x0000000300007209 */ /* 0x004fe20007810000 */
[----:B------:R-:W-:Y:S01]  /*ec30*/  FFMA.FTZ R23, R23, c[0x0][0x2d0], -R181 ;  /* 0x0000b40017177a23 */ /* 0x000fe200000108b5 */
[----:B------:R-:W-:Y:S01]  /*ec40*/  @P0 IADD3 R5, R5, R6, RZ ;  /* 0x0000000605050210 */ /* 0x000fe20007ffe0ff */
[----:B---3--:R-:W-:Y:S01]  /*ec50*/  FADD.FTZ R2, -R132, R138 ;  /* 0x0000008a84027221 */ /* 0x008fe20000010100 */
[----:B------:R-:W-:Y:S01]  /*ec60*/  @P0 MOV R6, R240 ;  /* 0x000000f000060202 */ /* 0x000fe20000000f00 */
[----:B-----5:R-:W-:Y:S02]  /*ec70*/  FMUL.FTZ R114, R136, R114 ;  /* 0x0000007288727220 */ /* 0x020fe40000410000 */
[----:B------:R-:W-:Y:S01]  /*ec80*/  FMUL.FTZ R2, R2, c[0x0][0x2d0] ;  /* 0x0000b40002027a20 */ /* 0x000fe20000410000 */
[----:B------:R2:W-:Y:S01]  /*ec90*/  MUFU.EX2 R236, R17 ;  /* 0x0000001100ec7308 */ /* 0x0005e20000000800 */
[C---:B------:R-:W-:Y:S02]  /*eca0*/  FMUL.FTZ R115, R136.reuse, R115 ;  /* 0x0000007388737220 */ /* 0x040fe40000410000 */
[C---:B------:R-:W-:Y:S01]  /*ecb0*/  FMUL.FTZ R118, R136.reuse, R118 ;  /* 0x0000007688767220 */ /* 0x040fe20000410000 */
[----:B----4-:R-:W-:Y:S01]  /*ecc0*/  @P0 MOV R7, R243 ;  /* 0x000000f300070202 */ /* 0x010fe20000000f00 */
[C---:B------:R-:W-:Y:S01]  /*ecd0*/  FMUL.FTZ R119, R136.reuse, R119 ;  /* 0x0000007788777220 */ /* 0x040fe20000410000 */
[----:B------:R-:W3:Y:S01]  /*ece0*/  LDL.LU R243, [R1+0x10] ;  /* 0x0000100001f37983 */ /* 0x000ee20000300800 */
[----:B------:R-:W-:Y:S02]  /*ecf0*/  FMUL.FTZ R130, R136, R130 ;  /* 0x0000008288827220 */ /* 0x000fe40000410000 */
[----:B------:R-:W-:Y:S01]  /*ed00*/  @P0 IMAD.WIDE.U32 R6, R4, 0x60, R6 ;  /* 0x0000006004060825 */ /* 0x000fe200078e0006 */
[----:B------:R4:W5:Y:S01]  /*ed10*/  MUFU.EX2 R135, R2 ;  /* 0x0000000200877308 */ /* 0x0009620000000800 */
[----:B------:R-:W3:Y:S02]  /*ed20*/  LDL.LU R242, [R1+0x14] ;  /* 0x0000140001f27983 */ /* 0x000ee40000300800 */
[----:B------:R-:W-:Y:S01]  /*ed30*/  @P0 IMAD R5, R5, 0x60, RZ ;  /* 0x0000006005050824 */ /* 0x000fe200078e02ff */
[----:B------:R-:W-:Y:S01]  /*ed40*/  @P0 LEA R4, P1, R6, c[0x0][0x1c8], 0x1 ;  /* 0x0000720006040a11 */ /* 0x000fe200078208ff */
[----:B------:R-:W3:Y:S01]  /*ed50*/  LDL.LU R241, [R1+0x18] ;  /* 0x0000180001f17983 */ /* 0x000ee20000300800 */
[----:B-1----:R-:W-:Y:S02]  /*ed60*/  FMUL.FTZ R16, R137, R152 ;  /* 0x0000009889107220 */ /* 0x002fe40000410000 */
[----:B------:R-:W-:Y:S01]  /*ed70*/  @P0 IADD3 R5, R7, R5, RZ ;  /* 0x0000000507050210 */ /* 0x000fe20007ffe0ff */
[----:B------:R-:W3:Y:S01]  /*ed80*/  LDL.LU R240, [R1+0x1c] ;  /* 0x00001c0001f07983 */ /* 0x000ee20000300800 */
[----:B------:R1:W-:Y:S01]  /*ed90*/  MUFU.EX2 R233, R18 ;  /* 0x0000001200e97308 */ /* 0x0003e20000000800 */
[----:B------:R-:W-:Y:S01]  /*eda0*/  FMUL.FTZ R131, R136, R131 ;  /* 0x0000008388837220 */ /* 0x000fe20000410000 */
[----:B------:R-:W-:Y:S01]  /*edb0*/  @P0 LEA.HI.X R5, R6, c[0x0][0x1cc], R5, 0x1, P1 ;  /* 0x0000730006050a11 */ /* 0x000fe200008f0c05 */
[--C-:B------:R-:W-:Y:S02]  /*edc0*/  FFMA.FTZ R32, R32, c[0x0][0x2d0], -R180.reuse ;  /* 0x0000b40020207a23 */ /* 0x100fe400000108b4 */
[----:B--2---:R-:W-:Y:S02]  /*edd0*/  FMUL.FTZ R17, R137, R153 ;  /* 0x0000009989117220 */ /* 0x004fe40000410000 */
[----:B------:R2:W-:Y:S01]  /*ede0*/  @P0 LDGSTS.E.BYPASS.LTC128B.128 [R231+0x3100], [R4.64], !P6 ;  /* 0x0310000004e70fae */ /* 0x0005e2000f101d4c */
[----:B------:R-:W-:Y:S02]  /*edf0*/  FFMA.FTZ R33, R33, c[0x0][0x2d0], -R180 ;  /* 0x0000b40021217a23 */ /* 0x000fe400000108b4 */
[----:B------:R2:W-:Y:S01]  /*ee00*/  MUFU.EX2 R232, R19 ;  /* 0x0000001300e87308 */ /* 0x0005e20000000800 */
[--C-:B------:R-:W-:Y:S02]  /*ee10*/  FFMA.FTZ R34, R34, c[0x0][0x2d0], -R181.reuse ;  /* 0x0000b40022227a23 */ /* 0x100fe400000108b5 */
[----:B------:R-:W-:Y:S02]  /*ee20*/  FFMA.FTZ R35, R35, c[0x0][0x2d0], -R181 ;  /* 0x0000b40023237a23 */ /* 0x000fe400000108b5 */
[----:B----4-:R-:W4:Y:S01]  /*ee30*/  SHFL.BFLY PT, R2, R0, 0x1, 0x1f ;  /* 0x0c201f0000027f89 */ /* 0x010f2200000e0000 */
[C---:B-----5:R-:W-:Y:S02]  /*ee40*/  FMUL.FTZ R100, R135.reuse, R100 ;  /* 0x0000006487647220 */ /* 0x060fe40000410000 */
[C---:B------:R-:W-:Y:S02]  /*ee50*/  FMUL.FTZ R101, R135.reuse, R101 ;  /* 0x0000006587657220 */ /* 0x040fe40000410000 */
[----:B------:R-:W-:Y:S01]  /*ee60*/  MUFU.EX2 R201, R21 ;  /* 0x0000001500c97308 */ /* 0x000fe20000000800 */
[C---:B------:R-:W-:Y:S02]  /*ee70*/  FMUL.FTZ R108, R135.reuse, R108 ;  /* 0x0000006c876c7220 */ /* 0x040fe40000410000 */
[C---:B------:R-:W-:Y:S02]  /*ee80*/  FMUL.FTZ R109, R135.reuse, R109 ;  /* 0x0000006d876d7220 */ /* 0x040fe40000410000 */
[C---:B-1----:R-:W-:Y:S02]  /*ee90*/  FMUL.FTZ R18, R136.reuse, R154 ;  /* 0x0000009a88127220 */ /* 0x042fe40000410000 */
[C---:B------:R-:W-:Y:S02]  /*eea0*/  FMUL.FTZ R120, R135.reuse, R120 ;  /* 0x0000007887787220 */ /* 0x040fe40000410000 */
[C---:B------:R-:W-:Y:S01]  /*eeb0*/  FMUL.FTZ R121, R135.reuse, R121 ;  /* 0x0000007987797220 */ /* 0x040fe20000410000 */
[----:B------:R-:W-:Y:S01]  /*eec0*/  MUFU.EX2 R200, R23 ;  /* 0x0000001700c87308 */ /* 0x000fe20000000800 */
[C---:B------:R-:W-:Y:S02]  /*eed0*/  FMUL.FTZ R124, R135.reuse, R124 ;  /* 0x0000007c877c7220 */ /* 0x040fe40000410000 */
[----:B------:R-:W-:Y:S02]  /*eee0*/  FMUL.FTZ R125, R135, R125 ;  /* 0x0000007d877d7220 */ /* 0x000fe40000410000 */
[----:B--2---:R-:W-:Y:S02]  /*eef0*/  FMUL.FTZ R19, R136, R155 ;  /* 0x0000009b88137220 */ /* 0x004fe40000410000 */
[C---:B------:R-:W-:Y:S01]  /*ef00*/  FMUL.FTZ R104, R137.reuse, R104 ;  /* 0x0000006889687220 */ /* 0x040fe20000410000 */
[----:B----4-:R-:W-:Y:S02]  /*ef10*/  FMNMX.FTZ R3, R0, R2, !PT ;  /* 0x0000000200037209 */ /* 0x010fe40007810000 */
[----:B------:R1:W-:Y:S01]  /*ef20*/  MUFU.EX2 R202, R32 ;  /* 0x0000002000ca7308 */ /* 0x0003e20000000800 */
[----:B------:R-:W-:Y:S02]  /*ef30*/  FMUL.FTZ R105, R137, R105 ;  /* 0x0000006989697220 */ /* 0x000fe40000410000 */
[----:B------:R-:W-:Y:S02]  /*ef40*/  FMUL.FTZ R106, R136, R106 ;  /* 0x0000006a886a7220 */ /* 0x000fe40000410000 */
[C---:B------:R-:W-:Y:S02]  /*ef50*/  FADD.FTZ R0, -R3.reuse, R139 ;  /* 0x0000008b03007221 */ /* 0x040fe40000010100 */
[----:B------:R-:W-:Y:S02]  /*ef60*/  FMUL.FTZ R139, R132, c[0x0][0x2d0] ;  /* 0x0000b400848b7a20 */ /* 0x000fe40000410000 */
[----:B------:R-:W-:Y:S01]  /*ef70*/  FMUL.FTZ R2, R3, c[0x0][0x2d0] ;  /* 0x0000b40003027a20 */ /* 0x000fe20000410000 */
[----:B------:R2:W-:Y:S01]  /*ef80*/  MUFU.EX2 R203, R33 ;  /* 0x0000002100cb7308 */ /* 0x0005e20000000800 */
[--C-:B------:R-:W-:Y:S02]  /*ef90*/  FFMA.FTZ R13, R13, c[0x0][0x2d0], -R139.reuse ;  /* 0x0000b4000d0d7a23 */ /* 0x100fe4000001088b */
[--C-:B------:R-:W-:Y:S02]  /*efa0*/  FFMA.FTZ R40, R40, c[0x0][0x2d0], -R139.reuse ;  /* 0x0000b40028287a23 */ /* 0x100fe4000001088b */
[--C-:B------:R-:W-:Y:S02]  /*efb0*/  FFMA.FTZ R41, R41, c[0x0][0x2d0], -R139.reuse ;  /* 0x0000b40029297a23 */ /* 0x100fe4000001088b */
[--C-:B------:R-:W-:Y:S02]  /*efc0*/  FFMA.FTZ R42, R42, c[0x0][0x2d0], -R2.reuse ;  /* 0x0000b4002a2a7a23 */ /* 0x100fe40000010802 */
[--C-:B------:R-:W-:Y:S01]  /*efd0*/  FFMA.FTZ R43, R43, c[0x0][0x2d0], -R2.reuse ;  /* 0x0000b4002b2b7a23 */ /* 0x100fe20000010802 */
        /* <DEDUP_REMOVED lines=8> */
[----:B-1----:R-:W-:Y:S02]  /*f060*/  FMUL.FTZ R32, R135, R160 ;  /* 0x000000a087207220 */ /* 0x002fe40000410000 */
[--C-:B------:R-:W-:Y:S02]  /*f070*/  FFMA.FTZ R9, R9, c[0x0][0x2d0], -R139.reuse ;  /* 0x0000b40009097a23 */ /* 0x100fe4000001088b */
[----:B--2---:R-:W-:Y:S02]  /*f080*/  FMUL.FTZ R33, R135, R161 ;  /* 0x000000a187217220 */ /* 0x004fe40000410000 */
[--C-:B------:R-:W-:Y:S01]  /*f090*/  FFMA.FTZ R44, R44, c[0x0][0x2d0], -R139.reuse ;  /* 0x0000b4002c2c7a23 */ /* 0x100fe2000001088b */
[----:B------:R1:W-:Y:S01]  /*f0a0*/  MUFU.EX2 R207, R12 ;  /* 0x0000000c00cf7308 */ /* 0x0003e20000000800 */
[--C-:B------:R-:W-:Y:S02]  /*f0b0*/  FFMA.FTZ R45, R45, c[0x0][0x2d0], -R139.reuse ;  /* 0x0000b4002d2d7a23 */ /* 0x100fe4000001088b */
[--C-:B------:R-:W-:Y:S01]  /*f0c0*/  FFMA.FTZ R46, R46, c[0x0][0x2d0], -R2.reuse ;  /* 0x0000b4002e2e7a23 */ /* 0x100fe20000010802 */
[----:B----4-:R-:W-:Y:S01]  /*f0d0*/  @P0 SHF.L.U32 R13, R238, 0x5, RZ ;  /* 0x00000005ee0d0819 */ /* 0x010fe200000006ff */
[--C-:B------:R-:W-:Y:S02]  /*f0e0*/  FFMA.FTZ R47, R47, c[0x0][0x2d0], -R2.reuse ;  /* 0x0000b4002f2f7a23 */ /* 0x100fe40000010802 */
[----:B------:R-:W-:Y:S02]  /*f0f0*/  FMUL.FTZ R0, R0, c[0x0][0x2d0] ;  /* 0x0000b40000007a20 */ /* 0x000fe40000410000 */
[--C-:B------:R-:W-:Y:S01]  /*f100*/  FFMA.FTZ R28, R28, c[0x0][0x2d0], -R139.reuse ;  /* 0x0000b4001c1c7a23 */ /* 0x100fe2000001088b */
[----:B------:R2:W-:Y:S01]  /*f110*/  MUFU.EX2 R185, R11 ;  /* 0x0000000b00b97308 */ /* 0x0005e20000000800 */
[--C-:B------:R-:W-:Y:S02]  /*f120*/  FFMA.FTZ R26, R26, c[0x0][0x2d0], -R2.reuse ;  /* 0x0000b4001a1a7a23 */ /* 0x100fe40000010802 */
[----:B------:R-:W-:Y:S01]  /*f130*/  FMUL.FTZ R21, R137, R157 ;  /* 0x0000009d89157220 */ /* 0x000fe20000410000 */
[----:B-----5:R-:W-:Y:S01]  /*f140*/  @P0 IADD3 R10, P2, R4, R13, RZ ;  /* 0x0000000d040a0210 */ /* 0x020fe20007f5e0ff */
[----:B------:R-:W-:Y:S02]  /*f150*/  FMUL.FTZ R23, R136, R159 ;  /* 0x0000009f88177220 */ /* 0x000fe40000410000 */
[--C-:B------:R-:W-:Y:S02]  /*f160*/  FFMA.FTZ R24, R24, c[0x0][0x2d0], -R139.reuse ;  /* 0x0000b40018187a23 */ /* 0x100fe4000001088b */
[--C-:B------:R-:W-:Y:S01]  /*f170*/  FFMA.FTZ R25, R25, c[0x0][0x2d0], -R139.reuse ;  /* 0x0000b40019197a23 */ /* 0x100fe2000001088b */
[----:B------:R-:W4:Y:S01]  /*f180*/  MUFU.EX2 R0, R0 ;  /* 0x0000000000007308 */ /* 0x000f220000000800 */
[----:B------:R-:W-:Y:S02]  /*f190*/  FFMA.FTZ R29, R29, c[0x0][0x2d0], -R139 ;  /* 0x0000b4001d1d7a23 */ /* 0x000fe4000001088b */
[--C-:B------:R-:W-:Y:S01]  /*f1a0*/  FFMA.FTZ R30, R30, c[0x0][0x2d0], -R2.reuse ;  /* 0x0000b4001e1e7a23 */ /* 0x100fe20000010802 */
[----:B-1----:R-:W-:Y:S01]  /*f1b0*/  @P0 SHF.L.U64.HI R12, R238, 0x5, R239 ;  /* 0x00000005ee0c0819 */ /* 0x002fe200000102ef */
[----:B------:R-:W-:Y:S02]  /*f1c0*/  FMUL.FTZ R107, R136, R107 ;  /* 0x0000006b886b7220 */ /* 0x000fe40000410000 */
[----:B------:R-:W-:Y:S02]  /*f1d0*/  FFMA.FTZ R138, R31, c[0x0][0x2d0], -R2 ;  /* 0x0000b4001f8a7a23 */ /* 0x000fe40000010802 */
[--C-:B------:R-:W-:Y:S01]  /*f1e0*/  FFMA.FTZ R36, R36, c[0x0][0x2d0], -R180.reuse ;  /* 0x0000b40024247a23 */ /* 0x100fe200000108b4 */
[----:B------:R1:W-:Y:S01]  /*f1f0*/  MUFU.EX2 R205, R8 ;  /* 0x0000000800cd7308 */ /* 0x0003e20000000800 */
[--C-:B------:R-:W-:Y:S02]  /*f200*/  FFMA.FTZ R37, R37, c[0x0][0x2d0], -R180.reuse ;  /* 0x0000b40025257a23 */ /* 0x100fe400000108b4 */
[--C-:B------:R-:W-:Y:S01]  /*f210*/  FFMA.FTZ R38, R38, c[0x0][0x2d0], -R181.reuse ;  /* 0x0000b40026267a23 */ /* 0x100fe200000108b5 */
[----:B--2---:R-:W-:Y:S01]  /*f220*/  @P0 IADD3.X R11, R5, R12, RZ, P2, !PT ;  /* 0x0000000c050b0210 */ /* 0x004fe200017fe4ff */
[--C-:B------:R-:W-:Y:S02]  /*f230*/  FFMA.FTZ R97, R97, c[0x0][0x2d0], -R180.reuse ;  /* 0x0000b40061617a23 */ /* 0x100fe400000108b4 */
[----:B------:R-:W-:Y:S02]  /*f240*/  FFMA.FTZ R99, R99, c[0x0][0x2d0], -R181 ;  /* 0x0000b40063637a23 */ /* 0x000fe400000108b5 */
[----:B------:R2:W-:Y:S01]  /*f250*/  @P0 LDGSTS.E.BYPASS.LTC128B.128 [R231+0x3900], [R10.64], !P6 ;  /* 0x039000000ae70fae */ /* 0x0005e2000f101d4c */
[----:B------:R5:W-:Y:S01]  /*f260*/  MUFU.EX2 R183, R14 ;  /* 0x0000000e00b77308 */ /* 0x000be20000000800 */
[----:B------:R-:W-:Y:S02]  /*f270*/  FFMA.FTZ R93, R93, c[0x0][0x2d0], -R139 ;  /* 0x0000b4005d5d7a23 */ /* 0x000fe4000001088b */
[----:B------:R-:W-:Y:S02]  /*f280*/  FFMA.FTZ R20, R20, c[0x0][0x2d0], -R180 ;  /* 0x0000b40014147a23 */ /* 0x000fe400000108b4 */
[C---:B----4-:R-:W-:Y:S02]  /*f290*/  FMUL.FTZ R102, R0.reuse, R102 ;  /* 0x0000006600667220 */ /* 0x050fe40000410000 */
[C---:B------:R-:W-:Y:S02]  /*f2a0*/  FMUL.FTZ R103, R0.reuse, R103 ;  /* 0x0000006700677220 */ /* 0x040fe40000410000 */
[----:B------:R-:W-:Y:S01]  /*f2b0*/  FMUL.FTZ R110, R0, R110 ;  /* 0x0000006e006e7220 */ /* 0x000fe20000410000 */
[----:B------:R4:W2:Y:S01]  /*f2c0*/  MUFU.EX2 R206, R9 ;  /* 0x0000000900ce7308 */ /* 0x0008a20000000800 */
[--C-:B------:R-:W-:Y:S02]  /*f2d0*/  FFMA.FTZ R22, R22, c[0x0][0x2d0], -R181.reuse ;  /* 0x0000b40016167a23 */ /* 0x100fe400000108b5 */
[----:B------:R-:W-:Y:S01]  /*f2e0*/  FMUL.FTZ R111, R0, R111 ;  /* 0x0000006f006f7220 */ /* 0x000fe20000410000 */
[----:B-1----:R-:W-:Y:S01]  /*f2f0*/  @P0 IADD3 R8, P1, R10, R13, RZ ;  /* 0x0000000d0a080210 */ /* 0x002fe20007f3e0ff */
[C---:B------:R-:W-:Y:S02]  /*f300*/  FMUL.FTZ R31, R0.reuse, R171 ;  /* 0x000000ab001f7220 */ /* 0x040fe40000410000 */
[----:B------:R-:W-:Y:S01]  /*f310*/  FMUL.FTZ R122, R0, R122 ;  /* 0x0000007a007a7220 */ /* 0x000fe20000410000 */
[----:B------:R-:W-:Y:S01]  /*f320*/  @P0 IADD3 R6, P3, R8, R13, RZ ;  /* 0x0000000d08060210 */ /* 0x000fe20007f7e0ff */
[C---:B------:R-:W-:Y:S01]  /*f330*/  FMUL.FTZ R123, R0.reuse, R123 ;  /* 0x0000007b007b7220 */ /* 0x040fe20000410000 */
[----:B------:R1:W1:Y:S01]  /*f340*/  MUFU.EX2 R184, R15 ;  /* 0x0000000f00b87308 */ /* 0x0002620000000800 */
[----:B------:R-:W-:Y:S01]  /*f350*/  FMUL.FTZ R126, R0, R126 ;  /* 0x0000007e007e7220 */ /* 0x000fe20000410000 */
[----:B------:R-:W-:Y:S01]  /*f360*/  @P0 IADD3 R4, P2, R6, R13, RZ ;  /* 0x0000000d06040210 */ /* 0x000fe20007f5e0ff */
[C---:B------:R-:W-:Y:S02]  /*f370*/  FMUL.FTZ R127, R0.reuse, R127 ;  /* 0x0000007f007f7220 */ /* 0x040fe40000410000 */
[----:B-----5:R-:W-:Y:S02]  /*f380*/  FMUL.FTZ R14, R0, R150 ;  /* 0x00000096000e7220 */ /* 0x020fe40000410000 */
[--C-:B------:R-:W-:Y:S02]  /*f390*/  FFMA.FTZ R66, R66, c[0x0][0x2d0], -R181.reuse ;  /* 0x0000b40042427a23 */ /* 0x100fe400000108b5 */
[----:B------:R-:W-:Y:S01]  /*f3a0*/  FFMA.FTZ R67, R67, c[0x0][0x2d0], -R181 ;  /* 0x0000b40043437a23 */ /* 0x000fe200000108b5 */
[----:B------:R5:W-:Y:S01]  /*f3b0*/  MUFU.EX2 R204, R20 ;  /* 0x0000001400cc7308 */ /* 0x000be20000000800 */
[--C-:B------:R-:W-:Y:S02]  /*f3c0*/  FFMA.FTZ R56, R56, c[0x0][0x2d0], -R139.reuse ;  /* 0x0000b40038387a23 */ /* 0x100fe4000001088b */
[--C-:B------:R-:W-:Y:S01]  /*f3d0*/  FFMA.FTZ R57, R57, c[0x0][0x2d0], -R139.reuse ;  /* 0x0000b40039397a23 */ /* 0x100fe2000001088b */
[-C--:B----4-:R-:W-:Y:S01]  /*f3e0*/  @P0 IADD3.X R9, R11, R12.reuse, RZ, P1, !PT ;  /* 0x0000000c0b090210 */ /* 0x090fe20000ffe4ff */
[--C-:B------:R-:W-:Y:S01]  /*f3f0*/  FFMA.FTZ R60, R60, c[0x0][0x2d0], -R139.reuse ;  /* 0x0000b4003c3c7a23 */ /* 0x100fe2000001088b */
[----:B--2---:R-:W-:Y:S01]  /*f400*/  @P0 IADD3 R10, P1, R4, R13, RZ ;  /* 0x0000000d040a0210 */ /* 0x004fe20007f3e0ff */
[----:B------:R-:W-:Y:S01]  /*f410*/  FMUL.FTZ R13, R135, R149 ;  /* 0x00000095870d7220 */ /* 0x000fe20000410000 */
[-C--:B------:R-:W-:Y:S01]  /*f420*/  @P0 IADD3.X R7, R9, R12.reuse, RZ, P3, !PT ;  /* 0x0000000c09070210 */ /* 0x080fe20001ffe4ff */
[----:B------:R2:W-:Y:S01]  /*f430*/  @P0 LDGSTS.E.BYPASS.LTC128B.128 [R231+0x4100], [R8.64], !P6 ;  /* 0x0410000008e70fae */ /* 0x0005e2000f101d4c */
[----:B------:R4:W-:Y:S01]  /*f440*/  MUFU.EX2 R199, R22 ;  /* 0x0000001600c77308 */ /* 0x0009e20000000800 */
[----:B------:R-:W-:Y:S01]  /*f450*/  FFMA.FTZ R61, R61, c[0x0][0x2d0], -R139 ;  /* 0x0000b4003d3d7a23 */ /* 0x000fe2000001088b */
[-C--:B------:R-:W-:Y:S01]  /*f460*/  @P0 IADD3.X R5, R7, R12.reuse, RZ, P2, !PT ;  /* 0x0000000c07050210 */ /* 0x080fe200017fe4ff */
[--C-:B------:R-:W-:Y:S02]  /*f470*/  FFMA.FTZ R58, R58, c[0x0][0x2d0], -R2.reuse ;  /* 0x0000b4003a3a7a23 */ /* 0x100fe40000010802 */
[----:B-1----:R-:W-:Y:S01]  /*f480*/  FMUL.FTZ R15, R0, R151 ;  /* 0x00000097000f7220 */ /* 0x002fe20000410000 */
[----:B------:R-:W-:Y:S01]  /*f490*/  @P0 IADD3.X R11, R5, R12, RZ, P1, !PT ;  /* 0x0000000c050b0210 */ /* 0x000fe20000ffe4ff */
[----:B------:R1:W-:Y:S01]  /*f4a0*/  @P0 LDGSTS.E.BYPASS.LTC128B.128 [R231+0x4900], [R6.64], !P6 ;  /* 0x0490000006e70fae */ /* 0x0003e2000f101d4c */
[----:B------:R-:W-:Y:S02]  /*f4b0*/  FMUL.FTZ R12, R135, R148 ;  /* 0x00000094870c7220 */ /* 0x000fe40000410000 */
[----:B------:R1:W-:Y:S01]  /*f4c0*/  MUFU.EX2 R198, R34 ;  /* 0x0000002200c67308 */ /* 0x0003e20000000800 */
[--C-:B------:R-:W-:Y:S02]  /*f4d0*/  FFMA.FTZ R59, R59, c[0x0][0x2d0], -R2.reuse ;  /* 0x0000b4003b3b7a23 */ /* 0x100fe40000010802 */
[--C-:B------:R-:W-:Y:S02]  /*f4e0*/  FFMA.FTZ R62, R62, c[0x0][0x2d0], -R2.reuse ;  /* 0x0000b4003e3e7a23 */ /* 0x100fe40000010802 */
[----:B------:R1:W-:Y:S01]  /*f4f0*/  @P0 LDGSTS.E.BYPASS.LTC128B.128 [R231+0x5100], [R4.64], !P6 ;  /* 0x0510000004e70fae */ /* 0x0003e2000f101d4c */
[----:B-----5:R-:W-:Y:S02]  /*f500*/  FMUL.FTZ R20, R137, R156 ;  /* 0x0000009c89147220 */ /* 0x020fe40000410000 */
[----:B------:R-:W-:Y:S02]  /*f510*/  FFMA.FTZ R63, R63, c[0x0][0x2d0], -R2 ;  /* 0x0000b4003f3f7a23 */ /* 0x000fe40000010802 */
[----:B------:R5:W5:Y:S01]  /*f520*/  MUFU.EX2 R197, R35 ;  /* 0x0000002300c57308 */ /* 0x000b620000000800 */
[--C-:B------:R-:W-:Y:S02]  /*f530*/  FFMA.FTZ R68, R68, c[0x0][0x2d0], -R180.reuse ;  /* 0x0000b40044447a23 */ /* 0x100fe400000108b4 */
[----:B------:R5:W-:Y:S01]  /*f540*/  @P0 LDGSTS.E.BYPASS.LTC128B.128 [R231+0x5900], [R10.64], !P6 ;  /* 0x059000000ae70fae */ /* 0x000be2000f101d4c */
[----:B----4-:R-:W-:Y:S01]  /*f550*/  FMUL.FTZ R22, R136, R158 ;  /* 0x0000009e88167220 */ /* 0x010fe20000410000 */
[----:B------:R-:W-:Y:S01]  /*f560*/  ISETP.GT.AND P0, PT, R230, R237, PT ;  /* 0x000000ede600720c */ /* 0x000fe20003f04270 */
[C---:B--2---:R-:W-:Y:S01]  /*f570*/  FMUL.FTZ R8, R135.reuse, R144 ;  /* 0x0000009087087220 */ /* 0x044fe20000410000 */
[----:B------:R-:W-:Y:S01]  /*f580*/  F2FP.PACK_AB R144, R206, R205 ;  /* 0x000000cdce90723e */ /* 0x000fe200000000ff */
[----:B------:R-:W-:Y:S01]  /*f590*/  FMUL.FTZ R9, R135, R145 ;  /* 0x0000009187097220 */ /* 0x000fe20000410000 */
[----:B------:R-:W-:Y:S01]  /*f5a0*/  F2FP.PACK_AB R145, R185, R182 ;  /* 0x000000b6b991723e */ /* 0x000fe200000000ff */
[----:B------:R2:W-:Y:S01]  /*f5b0*/  MUFU.EX2 R194, R28 ;  /* 0x0000001c00c27308 */ /* 0x0005e20000000800 */
[----:B------:R-:W4:Y:S01]  /*f5c0*/  LDSM.16.MT88.4 R172, [R213+0x100] ;  /* 0x00010000d5ac783b */ /* 0x000f220000004200 */
[--C-:B------:R-:W-:Y:S01]  /*f5d0*/  FFMA.FTZ R69, R69, c[0x0][0x2d0], -R180.reuse ;  /* 0x0000b40045457a23 */ /* 0x100fe200000108b4 */
[----:B------:R-:W-:Y:S01]  /*f5e0*/  MOV R230, R229 ;  /* 0x000000e500e67202 */ /* 0x000fe20000000f00 */
[----:B-1----:R-:W-:Y:S01]  /*f5f0*/  FMUL.FTZ R6, R136, R142 ;  /* 0x0000008e88067220 */ /* 0x002fe20000410000 */
[----:B------:R-:W-:Y:S01]  /*f600*/  F2FP.PACK_AB R142, R236, R234 ;  /* 0x000000eaec8e723e */ /* 0x000fe200000000ff */
[----:B------:R-:W-:Y:S01]  /*f610*/  FMUL.FTZ R7, R136, R143 ;  /* 0x0000008f88077220 */ /* 0x000fe20000410000 */
[----:B------:R-:W-:Y:S01]  /*f620*/  F2FP.PACK_AB R143, R232, R233 ;  /* 0x000000e9e88f723e */ /* 0x000fe200000000ff */
[----:B------:R-:W-:Y:S01]  /*f630*/  FMUL.FTZ R34, R0, R162 ;  /* 0x000000a200227220 */ /* 0x000fe20000410000 */
[----:B------:R-:W1:Y:S01]  /*f640*/  LDSM.16.MT88.4 R176, [R216+0x100] ;  /* 0x00010000d8b0783b */ /* 0x000e620000004200 */
[----:B------:R4:W-:Y:S01]  /*f650*/  MUFU.EX2 R195, R25 ;  /* 0x0000001900c37308 */ /* 0x0009e20000000800 */
[----:B------:R-:W-:Y:S02]  /*f660*/  FFMA.FTZ R80, R80, c[0x0][0x2d0], -R180 ;  /* 0x0000b40050507a23 */ /* 0x000fe400000108b4 */
[----:B------:R-:W-:Y:S01]  /*f670*/  FMUL.FTZ R4, R137, R140 ;  /* 0x0000008c89047220 */ /* 0x000fe20000410000 */
[----:B------:R-:W-:Y:S01]  /*f680*/  F2FP.PACK_AB R140, R235, R209 ;  /* 0x000000d1eb8c723e */ /* 0x000fe200000000ff */
[----:B------:R-:W-:Y:S01]  /*f690*/  FMUL.FTZ R5, R137, R141 ;  /* 0x0000008d89057220 */ /* 0x000fe20000410000 */
[----:B------:R-:W-:Y:S01]  /*f6a0*/  F2FP.PACK_AB R141, R211, R208 ;  /* 0x000000d0d38d723e */ /* 0x000fe200000000ff */
[----:B------:R-:W1:Y:S01]  /*f6b0*/  LDSM.16.MT88.4 R148, [R214+0x100] ;  /* 0x00010000d694783b */ /* 0x000e620000004200 */
[C---:B-----5:R-:W-:Y:S02]  /*f6c0*/  FMUL.FTZ R35, R0.reuse, R163 ;  /* 0x000000a300237220 */ /* 0x060fe40000410000 */
[----:B------:R-:W-:Y:S01]  /*f6d0*/  MUFU.EX2 R186, R50 ;  /* 0x0000003200ba7308 */ /* 0x000fe20000000800 */
[----:B------:R-:W-:Y:S01]  /*f6e0*/  FMUL.FTZ R10, R0, R146 ;  /* 0x00000092000a7220 */ /* 0x000fe20000410000 */
[----:B------:R-:W-:Y:S01]  /*f6f0*/  F2FP.PACK_AB R146, R210, R207 ;  /* 0x000000cfd292723e */ /* 0x000fe200000000ff */
[----:B------:R-:W-:Y:S01]  /*f700*/  FMUL.FTZ R11, R0, R147 ;  /* 0x00000093000b7220 */ /* 0x000fe20000410000 */
[----:B------:R-:W-:Y:S01]  /*f710*/  F2FP.PACK_AB R147, R184, R183 ;  /* 0x000000b7b893723e */ /* 0x000fe200000000ff */
[----:B------:R-:W5:Y:S01]  /*f720*/  LDSM.16.MT88.4 R152, [R215+0x100] ;  /* 0x00010000d798783b */ /* 0x000f620000004200 */
[----:B--2---:R-:W-:Y:S02]  /*f730*/  FFMA.FTZ R28, R27, c[0x0][0x2d0], -R2 ;  /* 0x0000b4001b1c7a23 */ /* 0x004fe40000010802 */
[----:B------:R-:W-:Y:S02]  /*f740*/  FMUL.FTZ R27, R136, R167 ;  /* 0x000000a7881b7220 */ /* 0x000fe40000410000 */
[----:B------:R2:W-:Y:S01]  /*f750*/  MUFU.EX2 R167, R28 ;  /* 0x0000001c00a77308 */ /* 0x0005e20000000800 */
[----:B------:R-:W-:Y:S02]  /*f760*/  FFMA.FTZ R81, R81, c[0x0][0x2d0], -R180 ;  /* 0x0000b40051517a23 */ /* 0x000fe400000108b4 */
[----:B------:R-:W0:Y:S01]  /*f770*/  LDGDEPBAR ;  /* 0x00000000000079af */ /* 0x000e220000000000 */
[----:B----4-:R-:W-:Y:S02]  /*f780*/  FMUL.FTZ R25, R137, R165 ;  /* 0x000000a589197220 */ /* 0x010fe40000410000 */
[--C-:B------:R-:W-:Y:S02]  /*f790*/  FFMA.FTZ R70, R70, c[0x0][0x2d0], -R181.reuse ;  /* 0x0000b40046467a23 */ /* 0x100fe400000108b5 */
[--C-:B------:R-:W-:Y:S02]  /*f7a0*/  FFMA.FTZ R71, R71, c[0x0][0x2d0], -R181.reuse ;  /* 0x0000b40047477a23 */ /* 0x100fe400000108b5 */
[----:B------:R4:W-:Y:S01]  /*f7b0*/  MUFU.EX2 R189, R48 ;  /* 0x0000003000bd7308 */ /* 0x0009e20000000800 */
[-C--:B------:R-:W-:Y:S05]  /*f7c0*/  HMMA.16816.F32 R4, R140, R172.reuse, R4 ;  /* 0x000000ac8c04723c */ /* 0x080fea0000001804 */
[--C-:B------:R-:W-:Y:S02]  /*f7d0*/  FFMA.FTZ R82, R82, c[0x0][0x2d0], -R181.reuse ;  /* 0x0000b40052527a23 */ /* 0x100fe400000108b5 */
[----:B------:R-:W-:Y:S01]  /*f7e0*/  FFMA.FTZ R83, R83, c[0x0][0x2d0], -R181 ;  /* 0x0000b40053537a23 */ /* 0x000fe200000108b5 */
[C---:B------:R-:W-:Y:S01]  /*f7f0*/  HMMA.16816.F32 R8, R144.reuse, R172, R8 ;  /* 0x000000ac9008723c */ /* 0x040fe20000001808 */
[----:B------:R-:W-:Y:S03]  /*f800*/  MUFU.EX2 R171, R45 ;  /* 0x0000002d00ab7308 */ /* 0x000fe60000000800 */
[--C-:B------:R-:W-:Y:S02]  /*f810*/  FFMA.FTZ R72, R72, c[0x0][0x2d0], -R139.reuse ;  /* 0x0000b40048487a23 */ /* 0x100fe4000001088b */
[----:B--2---:R-:W-:Y:S02]  /*f820*/  FMUL.FTZ R28, R135, R168 ;  /* 0x000000a8871c7220 */ /* 0x004fe40000410000 */
[-C--:B------:R-:W-:Y:S03]  /*f830*/  HMMA.16816.F32 R12, R144, R174.reuse, R12 ;  /* 0x000000ae900c723c */ /* 0x080fe6000000180c */
[----:B------:R2:W-:Y:S01]  /*f840*/  MUFU.EX2 R172, R26 ;  /* 0x0000001a00ac7308 */ /* 0x0005e20000000800 */
[--C-:B------:R-:W-:Y:S02]  /*f850*/  FFMA.FTZ R73, R73, c[0x0][0x2d0], -R139.reuse ;  /* 0x0000b40049497a23 */ /* 0x100fe4000001088b */
[----:B------:R-:W-:Y:S02]  /*f860*/  FFMA.FTZ R76, R76, c[0x0][0x2d0], -R139 ;  /* 0x0000b4004c4c7a23 */ /* 0x000fe4000001088b */
[C---:B------:R-:W-:Y:S04]  /*f870*/  HMMA.16816.F32 R16, R140.reuse, R174, R16 ;  /* 0x000000ae8c10723c */ /* 0x040fe80000001810 */
[----:B----4-:R-:W-:Y:S01]  /*f880*/  FFMA.FTZ R48, R39, c[0x0][0x2d0], -R181 ;  /* 0x0000b40027307a23 */ /* 0x010fe200000108b5 */
[----:B------:R-:W-:Y:S01]  /*f890*/  MUFU.EX2 R175, R53 ;  /* 0x0000003500af7308 */ /* 0x000fe20000000800 */
[----:B------:R-:W-:Y:S01]  /*f8a0*/  F2FP.PACK_AB R39, R197, R198 ;  /* 0x000000c6c527723e */ /* 0x000fe200000000ff */
[----:B------:R-:W-:Y:S01]  /*f8b0*/  FFMA.FTZ R77, R77, c[0x0][0x2d0], -R139 ;  /* 0x0000b4004d4d7a23 */ /* 0x000fe2000001088b */
[-C--:B-1----:R-:W-:Y:S04]  /*f8c0*/  HMMA.16816.F32 R20, R140, R176.reuse, R20 ;  /* 0x000000b08c14723c */ /* 0x082fe80000001814 */
[--C-:B------:R-:W-:Y:S02]  /*f8d0*/  FFMA.FTZ R74, R74, c[0x0][0x2d0], -R2.reuse ;  /* 0x0000b4004a4a7a23 */ /* 0x100fe40000010802 */
[--C-:B------:R-:W-:Y:S01]  /*f8e0*/  FFMA.FTZ R75, R75, c[0x0][0x2d0], -R2.reuse ;  /* 0x0000b4004b4b7a23 */ /* 0x100fe20000010802 */
[----:B------:R1:W4:Y:S01]  /*f8f0*/  MUFU.EX2 R196, R24 ;  /* 0x0000001800c47308 */ /* 0x0003220000000800 */
[C---:B------:R-:W-:Y:S04]  /*f900*/  HMMA.16816.F32 R32, R144.reuse, R176, R32 ;  /* 0x000000b09020723c */ /* 0x040fe80000001820 */
[----:B--2---:R-:W-:Y:S02]  /*f910*/  FMUL.FTZ R26, R136, R166 ;  /* 0x000000a6881a7220 */ /* 0x004fe40000410000 */
[--C-:B------:R-:W-:Y:S02]  /*f920*/  FFMA.FTZ R78, R78, c[0x0][0x2d0], -R2.reuse ;  /* 0x0000b4004e4e7a23 */ /* 0x100fe40000010802 */
[-C--:B------:R-:W-:Y:S01]  /*f930*/  HMMA.16816.F32 R100, R144, R178.reuse, R100 ;  /* 0x000000b29064723c */ /* 0x080fe20000001864 */
[----:B------:R2:W-:Y:S03]  /*f940*/  MUFU.EX2 R166, R30 ;  /* 0x0000001e00a67308 */ /* 0x0005e60000000800 */
[----:B------:R-:W-:Y:S02]  /*f950*/  FFMA.FTZ R79, R79, c[0x0][0x2d0], -R2 ;  /* 0x0000b4004f4f7a23 */ /* 0x000fe40000010802 */
[--C-:B------:R-:W-:Y:S02]  /*f960*/  FFMA.FTZ R84, R84, c[0x0][0x2d0], -R180.reuse ;  /* 0x0000b40054547a23 */ /* 0x100fe400000108b4 */
[C---:B------:R-:W-:Y:S03]  /*f970*/  HMMA.16816.F32 R104, R140.reuse, R178, R104 ;  /* 0x000000b28c68723c */ /* 0x040fe60000001868 */
[----:B------:R3:W3:Y:S01]  /*f980*/  MUFU.EX2 R193, R29 ;  /* 0x0000001d00c17308 */ /* 0x0006e20000000800 */
[--C-:B------:R-:W-:Y:S02]  /*f990*/  FFMA.FTZ R85, R85, c[0x0][0x2d0], -R180.reuse ;  /* 0x0000b40055557a23 */ /* 0x100fe400000108b4 */
[----:B------:R-:W-:Y:S02]  /*f9a0*/  FFMA.FTZ R96, R96, c[0x0][0x2d0], -R180 ;  /* 0x0000b40060607a23 */ /* 0x000fe400000108b4 */
[----:B-1----:R-:W-:Y:S04]  /*f9b0*/  FMUL.FTZ R24, R137, R164 ;  /* 0x000000a489187220 */ /* 0x002fe80000410000 */
[--C-:B------:R-:W-:Y:S01]  /*f9c0*/  FFMA.FTZ R86, R86, c[0x0][0x2d0], -R181.reuse ;  /* 0x0000b40056567a23 */ /* 0x100fe200000108b5 */
[----:B------:R-:W-:Y:S01]  /*f9d0*/  MUFU.EX2 R187, R48 ;  /* 0x0000003000bb7308 */ /* 0x000fe20000000800 */
[--C-:B------:R-:W-:Y:S01]  /*f9e0*/  FFMA.FTZ R87, R87, c[0x0][0x2d0], -R181.reuse ;  /* 0x0000b40057577a23 */ /* 0x100fe200000108b5 */
[-C--:B------:R-:W-:Y:S03]  /*f9f0*/  HMMA.16816.F32 R24, R140, R148.reuse, R24 ;  /* 0x000000948c18723c */ /* 0x080fe60000001818 */
[----:B--2---:R-:W-:Y:S02]  /*fa00*/  FMUL.FTZ R30, R0, R170 ;  /* 0x000000aa001e7220 */ /* 0x004fe40000410000 */
[----:B------:R-:W-:Y:S02]  /*fa10*/  FFMA.FTZ R98, R98, c[0x0][0x2d0], -R181 ;  /* 0x0000b40062627a23 */ /* 0x000fe400000108b5 */
[--C-:B------:R-:W-:Y:S01]  /*fa20*/  FFMA.FTZ R92, R92, c[0x0][0x2d0], -R139.reuse ;  /* 0x0000b4005c5c7a23 */ /* 0x100fe2000001088b */
[C---:B------:R-:W-:Y:S01]  /*fa30*/  HMMA.16816.F32 R108, R144.reuse, R148, R108 ;  /* 0x00000094906c723c */ /* 0x040fe2000000186c */
[----:B------:R1:W-:Y:S03]  /*fa40*/  MUFU.EX2 R192, R36 ;  /* 0x0000002400c07308 */ /* 0x0003e60000000800 */
[----:B---3--:R-:W-:Y:S02]  /*fa50*/  FMUL.FTZ R29, R135, R169 ;  /* 0x000000a9871d7220 */ /* 0x008fe40000410000 */
[--C-:B------:R-:W-:Y:S02]  /*fa60*/  FFMA.FTZ R90, R90, c[0x0][0x2d0], -R2.reuse ;  /* 0x0000b4005a5a7a23 */ /* 0x100fe40000010802 */
[--C-:B------:R-:W-:Y:S03]  /*fa70*/  FFMA.FTZ R91, R91, c[0x0][0x2d0], -R2.reuse ;  /* 0x0000b4005b5b7a23 */ /* 0x100fe60000010802 */
[-C--:B------:R-:W-:Y:S01]  /*fa80*/  HMMA.16816.F32 R28, R144, R150.reuse, R28 ;  /* 0x00000096901c723c */ /* 0x080fe2000000181c */
[----:B------:R2:W-:Y:S02]  /*fa90*/  MUFU.EX2 R179, R51 ;  /* 0x0000003300b37308 */ /* 0x0005e40000000800 */
[--C-:B------:R-:W-:Y:S02]  /*faa0*/  FFMA.FTZ R94, R94, c[0x0][0x2d0], -R2.reuse ;  /* 0x0000b4005e5e7a23 */ /* 0x100fe40000010802 */
[----:B------:R-:W-:Y:S02]  /*fab0*/  FFMA.FTZ R2, R95, c[0x0][0x2d0], -R2 ;  /* 0x0000b4005f027a23 */ /* 0x000fe40000010802 */
[--C-:B------:R-:W-:Y:S01]  /*fac0*/  FFMA.FTZ R88, R88, c[0x0][0x2d0], -R139.reuse ;  /* 0x0000b40058587a23 */ /* 0x100fe2000001088b */
[C---:B------:R-:W-:Y:S01]  /*fad0*/  HMMA.16816.F32 R112, R140.reuse, R150, R112 ;  /* 0x000000968c70723c */ /* 0x040fe20000001870 */
[----:B------:R-:W3:Y:S02]  /*fae0*/  LDSM.16.MT88.4 R148, [R213+0x900] ;  /* 0x00090000d594783b */ /* 0x000ee40000004200 */
[----:B------:R-:W-:Y:S01]  /*faf0*/  MUFU.EX2 R178, R40 ;  /* 0x0000002800b27308 */ /* 0x000fe20000000800 */
[----:B------:R-:W-:Y:S01]  /*fb00*/  FFMA.FTZ R89, R89, c[0x0][0x2d0], -R139 ;  /* 0x0000b40059597a23 */ /* 0x000fe2000001088b */
[----:B------:R-:W-:Y:S01]  /*fb10*/  MOV R139, R3 ;  /* 0x00000003008b7202 */ /* 0x000fe20000000f00 */
[----:B------:R-:W-:Y:S01]  /*fb20*/  FFMA.FTZ R137, R137, R243, R209 ;  /* 0x000000f389897223 */ /* 0x000fe200000100d1 */
[----:B-1----:R-:W-:Y:S01]  /*fb30*/  F2FP.PACK_AB R36, R201, R204 ;  /* 0x000000ccc924723e */ /* 0x002fe200000000ff */
[-C--:B-----5:R-:W-:Y:S04]  /*fb40*/  HMMA.16816.F32 R116, R140, R152.reuse, R116 ;  /* 0x000000988c74723c */ /* 0x0a0fe80000001874 */
[----:B------:R-:W-:Y:S01]  /*fb50*/  FFMA.FTZ R0, R0, R240, R182 ;  /* 0x000000f000007223 */ /* 0x000fe200000100b6 */
[----:B------:R1:W-:Y:S01]  /*fb60*/  MUFU.EX2 R191, R37 ;  /* 0x0000002500bf7308 */ /* 0x0003e20000000800 */
[----:B------:R-:W-:Y:S02]  /*fb70*/  FFMA.FTZ R136, R136, R242, R208 ;  /* 0x000000f288887223 */ /* 0x000fe400000100d0 */
[C---:B------:R-:W-:Y:S01]  /*fb80*/  HMMA.16816.F32 R120, R144.reuse, R152, R120 ;  /* 0x000000989078723c */ /* 0x040fe20000001878 */
[----:B--2---:R-:W-:Y:S03]  /*fb90*/  LDSM.16.MT88.4 R48, [R214+0x900] ;  /* 0x00090000d630783b */ /* 0x004fe60000004200 */
[----:B------:R-:W-:Y:S02]  /*fba0*/  FADD.FTZ R0, R185, R0 ;  /* 0x00000000b9007221 */ /* 0x000fe40000010000 */
[----:B------:R-:W-:Y:S01]  /*fbb0*/  FFMA.FTZ R135, R135, R241, R205 ;  /* 0x000000f187877223 */ /* 0x000fe200000100cd */
[----:B------:R2:W-:Y:S01]  /*fbc0*/  MUFU.EX2 R188, R38 ;  /* 0x0000002600bc7308 */ /* 0x0005e20000000800 */
[-C--:B------:R-:W-:Y:S01]  /*fbd0*/  HMMA.16816.F32 R124, R144, R154.reuse, R124 ;  /* 0x0000009a907c723c */ /* 0x080fe2000000187c */
[----:B------:R-:W5:Y:S03]  /*fbe0*/  LDSM.16.MT88.4 R144, [R216+0x900] ;  /* 0x00090000d890783b */ /* 0x000f660000004200 */
[----:B------:R-:W-:Y:S04]  /*fbf0*/  FADD.FTZ R0, R183, R0 ;  /* 0x00000000b7007221 */ /* 0x000fe80000010000 */
[----:B------:R-:W-:Y:S01]  /*fc00*/  HMMA.16816.F32 R128, R140, R154, R128 ;  /* 0x0000009a8c80723c */ /* 0x000fe20000001880 */
[----:B------:R-:W3:Y:S01]  /*fc10*/  MUFU.EX2 R165, R138 ;  /* 0x0000008a00a57308 */ /* 0x000ee20000000800 */
[----:B------:R-:W-:Y:S02]  /*fc20*/  LDSM.16.MT88.4 R152, [R213+0x2900] ;  /* 0x00290000d598783b */ /* 0x000fe40000004200 */
[----:B-1----:R-:W-:Y:S03]  /*fc30*/  F2FP.PACK_AB R37, R200, R199 ;  /* 0x000000c7c825723e */ /* 0x002fe600000000ff */
[----:B----4-:R-:W-:Y:S02]  /*fc40*/  F2FP.PACK_AB R140, R195, R196 ;  /* 0x000000c4c38c723e */ /* 0x010fe400000000ff */
[----:B------:R-:W-:Y:S02]  /*fc50*/  F2FP.PACK_AB R142, R193, R194 ;  /* 0x000000c2c18e723e */ /* 0x000fe400000000ff */
[----:B------:R-:W-:Y:S01]  /*fc60*/  MUFU.EX2 R177, R41 ;  /* 0x0000002900b17308 */ /* 0x000fe20000000800 */
[----:B------:R-:W-:Y:S02]  /*fc70*/  F2FP.PACK_AB R141, R167, R172 ;  /* 0x000000aca78d723e */ /* 0x000fe400000000ff */
[----:B--2---:R-:W-:Y:S07]  /*fc80*/  F2FP.PACK_AB R38, R203, R202 ;  /* 0x000000cacb26723e */ /* 0x004fee00000000ff */
[----:B------:R-:W-:Y:S01]  /*fc90*/  MUFU.EX2 R164, R42 ;  /* 0x0000002a00a47308 */ /* 0x000fe20000000800 */
[-C--:B---3--:R-:W-:Y:S05]  /*fca0*/  HMMA.16816.F32 R4, R36, R148.reuse, R4 ;  /* 0x000000942404723c */ /* 0x088fea0000001804 */
[----:B------:R-:W-:Y:S04]  /*fcb0*/  F2FP.PACK_AB R143, R165, R166 ;  /* 0x000000a6a58f723e */ /* 0x000fe800000000ff */
[----:B------:R-:W1:Y:S03]  /*fcc0*/  MUFU.EX2 R169, R43 ;  /* 0x0000002b00a97308 */ /* 0x000e660000000800 */
[C---:B------:R-:W-:Y:S07]  /*fcd0*/  HMMA.16816.F32 R8, R140.reuse, R148, R8 ;  /* 0x000000948c08723c */ /* 0x040fee0000001808 */
[----:B------:R-:W-:Y:S01]  /*fce0*/  MUFU.EX2 R170, R52 ;  /* 0x0000003400aa7308 */ /* 0x000fe20000000800 */
[-C--:B------:R-:W-:Y:S08]  /*fcf0*/  HMMA.16816.F32 R12, R140, R150.reuse, R12 ;  /* 0x000000968c0c723c */ /* 0x080ff0000000180c */
[C---:B------:R-:W-:Y:S01]  /*fd00*/  HMMA.16816.F32 R16, R36.reuse, R150, R16 ;  /* 0x000000962410723c */ /* 0x040fe20000001810 */
[----:B------:R-:W2:Y:S01]  /*fd10*/  LDSM.16.MT88.4 R148, [R215+0x900] ;  /* 0x00090000d794783b */ /* 0x000ea20000004200 */
[----:B------:R3:W4:Y:S02]  /*fd20*/  MUFU.EX2 R176, R44 ;  /* 0x0000002c00b07308 */ /* 0x0007240000000800 */
[----:B-1----:R-:W-:Y:S04]  /*fd30*/  F2FP.PACK_AB R45, R169, R164 ;  /* 0x000000a4a92d723e */ /* 0x002fe800000000ff */
[-C--:B-----5:R-:W-:Y:S01]  /*fd40*/  HMMA.16816.F32 R20, R36, R144.reuse, R20 ;  /* 0x000000902414723c */ /* 0x0a0fe20000001814 */
[----:B------:R-:W1:Y:S03]  /*fd50*/  LDSM.16.MT88.4 R40, [R213+0x1100] ;  /* 0x00110000d528783b */ /* 0x000e660000004200 */
[----:B------:R4:W-:Y:S04]  /*fd60*/  MUFU.EX2 R168, R46 ;  /* 0x0000002e00a87308 */ /* 0x0009e80000000800 */
[C---:B------:R-:W-:Y:S06]  /*fd70*/  HMMA.16816.F32 R32, R140.reuse, R144, R32 ;  /* 0x000000908c20723c */ /* 0x040fec0000001820 */
[----:B------:R-:W5:Y:S02]  /*fd80*/  MUFU.EX2 R138, R47 ;  /* 0x0000002f008a7308 */ /* 0x000f640000000800 */
[-C--:B------:R-:W-:Y:S04]  /*fd90*/  HMMA.16816.F32 R100, R140, R146.reuse, R100 ;  /* 0x000000928c64723c */ /* 0x080fe80000001864 */
[----:B---3--:R-:W-:Y:S04]  /*fda0*/  F2FP.PACK_AB R44, R177, R178 ;  /* 0x000000b2b12c723e */ /* 0x008fe800000000ff */
[C---:B------:R-:W-:Y:S01]  /*fdb0*/  HMMA.16816.F32 R104, R36.reuse, R146, R104 ;  /* 0x000000922468723c */ /* 0x040fe20000001868 */
[----:B------:R-:W-:Y:S03]  /*fdc0*/  MUFU.EX2 R174, R64 ;  /* 0x0000004000ae7308 */ /* 0x000fe60000000800 */
[----:B----4-:R-:W-:Y:S04]  /*fdd0*/  F2FP.PACK_AB R46, R171, R176 ;  /* 0x000000b0ab2e723e */ /* 0x010fe800000000ff */
[-C--:B------:R-:W-:Y:S03]  /*fde0*/  HMMA.16816.F32 R24, R36, R48.reuse, R24 ;  /* 0x000000302418723c */ /* 0x080fe60000001818 */
[----:B------:R-:W-:Y:S01]  /*fdf0*/  MUFU.EX2 R64, R54 ;  /* 0x0000003600407308 */ /* 0x000fe20000000800 */
[----:B-----5:R-:W-:Y:S04]  /*fe00*/  F2FP.PACK_AB R47, R138, R168 ;  /* 0x000000a88a2f723e */ /* 0x020fe800000000ff */
[C---:B------:R-:W-:Y:S05]  /*fe10*/  HMMA.16816.F32 R108, R140.reuse, R48, R108 ;  /* 0x000000308c6c723c */ /* 0x040fea000000186c */
[----:B------:R-:W-:Y:S03]  /*fe20*/  MUFU.EX2 R173, R65 ;  /* 0x0000004100ad7308 */ /* 0x000fe60000000800 */
[-C--:B------:R-:W-:Y:S07]  /*fe30*/  HMMA.16816.F32 R28, R140, R50.reuse, R28 ;  /* 0x000000328c1c723c */ /* 0x080fee000000181c */
[----:B------:R3:W-:Y:S01]  /*fe40*/  MUFU.EX2 R65, R55 ;  /* 0x0000003700417308 */ /* 0x0007e20000000800 */
[C---:B------:R-:W-:Y:S01]  /*fe50*/  HMMA.16816.F32 R112, R36.reuse, R50, R112 ;  /* 0x000000322470723c */ /* 0x040fe20000001870 */
[----:B------:R-:W4:Y:S07]  /*fe60*/  LDSM.16.MT88.4 R48, [R216+0x1100] ;  /* 0x00110000d830783b */ /* 0x000f2e0000004200 */
[-C--:B--2---:R-:W-:Y:S01]  /*fe70*/  HMMA.16816.F32 R116, R36, R148.reuse, R116 ;  /* 0x000000942474723c */ /* 0x084fe20000001874 */
[----:B------:R-:W-:Y:S07]  /*fe80*/  MUFU.EX2 R97, R97 ;  /* 0x0000006100617308 */ /* 0x000fee0000000800 */
[C---:B------:R-:W-:Y:S03]  /*fe90*/  HMMA.16816.F32 R120, R140.reuse, R148, R120 ;  /* 0x000000948c78723c */ /* 0x040fe60000001878 */
[----:B------:R-:W-:Y:S01]  /*fea0*/  MUFU.EX2 R99, R99 ;  /* 0x0000006300637308 */ /* 0x000fe20000000800 */
[----:B---3--:R-:W2:Y:S04]  /*feb0*/  LDSM.16.MT88.4 R52, [R214+0x1100] ;  /* 0x00110000d634783b */ /* 0x008ea80000004200 */
[-C--:B------:R-:W-:Y:S05]  /*fec0*/  HMMA.16816.F32 R124, R140, R150.reuse, R124 ;  /* 0x000000968c7c723c */ /* 0x080fea000000187c */
[----:B------:R-:W-:Y:S03]  /*fed0*/  MUFU.EX2 R93, R93 ;  /* 0x0000005d005d7308 */ /* 0x000fe60000000800 */
[----:B------:R-:W-:Y:S07]  /*fee0*/  HMMA.16816.F32 R128, R36, R150, R128 ;  /* 0x000000962480723c */ /* 0x000fee0000001880 */
[----:B------:R-:W-:Y:S01]  /*fef0*/  F2FP.PACK_AB R36, R191, R192 ;  /* 0x000000c0bf24723e */ /* 0x000fe200000000ff */
[----:B------:R-:W-:Y:S01]  /*ff00*/  MUFU.EX2 R66, R66 ;  /* 0x0000004200427308 */ /* 0x000fe20000000800 */
[----:B------:R-:W-:Y:S03]  /*ff10*/  F2FP.PACK_AB R38, R190, R189 ;  /* 0x000000bdbe26723e */ /* 0x000fe600000000ff */
[----:B------:R-:W-:Y:S02]  /*ff20*/  F2FP.PACK_AB R37, R187, R188 ;  /* 0x000000bcbb25723e */ /* 0x000fe400000000ff */
[----:B------:R-:W-:Y:S04]  /*ff30*/  F2FP.PACK_AB R39, R179, R186 ;  /* 0x000000bab327723e */ /* 0x000fe800000000ff */
[----:B------:R-:W-:Y:S03]  /*ff40*/  MUFU.EX2 R67, R67 ;  /* 0x0000004300437308 */ /* 0x000fe60000000800 */
[-C--:B-1----:R-:W-:Y:S07]  /*ff50*/  HMMA.16816.F32 R4, R36, R40.reuse, R4 ;  /* 0x000000282404723c */ /* 0x082fee0000001804 */
[----:B------:R-:W-:Y:S01]  /*ff60*/  MUFU.EX2 R56, R56 ;  /* 0x0000003800387308 */ /* 0x000fe20000000800 */
[C---:B------:R-:W-:Y:S08]  /*ff70*/  HMMA.16816.F32 R8, R44.reuse, R40, R8 ;  /* 0x000000282c08723c */ /* 0x040ff00000001808 */
[-C--:B------:R-:W-:Y:S01]  /*ff80*/  HMMA.16816.F32 R12, R44, R42.reuse, R12 ;  /* 0x0000002a2c0c723c */ /* 0x080fe2000000180c */
[----:B------:R-:W1:Y:S07]  /*ff90*/  MUFU.EX2 R57, R57 ;  /* 0x0000003900397308 */ /* 0x000e6e0000000800 */
[C---:B------:R-:W-:Y:S01]  /*ffa0*/  HMMA.16816.F32 R16, R36.reuse, R42, R16 ;  /* 0x0000002a2410723c */ /* 0x040fe20000001810 */
[----:B------:R-:W3:Y:S02]  /*ffb0*/  LDSM.16.MT88.4 R40, [R215+0x1100] ;  /* 0x00110000d728783b */ /* 0x000ee40000004200 */
[----:B------:R-:W-:Y:S05]  /*ffc0*/  MUFU.EX2 R60, R60 ;  /* 0x0000003c003c7308 */ /* 0x000fea0000000800 */
[-C--:B----4-:R-:W-:Y:S05]  /*ffd0*/  HMMA.16816.F32 R20, R36, R48.reuse, R20 ;  /* 0x000000302414723c */ /* 0x090fea0000001814 */
[----:B------:R-:W-:Y:S03]  /*ffe0*/  MUFU.EX2 R61, R61 ;  /* 0x0000003d003d7308 */ /* 0x000fe60000000800 */
[C---:B------:R-:W-:Y:S07]  /*fff0*/  HMMA.16816.F32 R32, R44.reuse, R48, R32 ;  /* 0x000000302c20723c */ /* 0x040fee0000001820 */
[----:B------:R-:W-:Y:S01]  /*10000*/  MUFU.EX2 R58, R58 ;  /* 0x0000003a003a7308 */ /* 0x000fe20000000800 */
[-C--:B------:R-:W-:Y:S08]  /*10010*/  HMMA.16816.F32 R100, R44, R50.reuse, R100 ;  /* 0x000000322c64723c */ /* 0x080ff00000001864 */
[C---:B------:R-:W-:Y:S01]  /*10020*/  HMMA.16816.F32 R104, R36.reuse, R50, R104 ;  /* 0x000000322468723c */ /* 0x040fe20000001868 */
[----:B------:R-:W4:Y:S01]  /*10030*/  LDSM.16.MT88.4 R48, [R213+0x1900] ;  /* 0x00190000d530783b */ /* 0x000f220000004200 */
[----:B------:R-:W5:Y:S06]  /*10040*/  MUFU.EX2 R59, R59 ;  /* 0x0000003b003b7308 */ /* 0x000f6c0000000800 */
[-C--:B--2---:R-:W-:Y:S04]  /*10050*/  HMMA.16816.F32 R24, R36, R52.reuse, R24 ;  /* 0x000000342418723c */ /* 0x084fe80000001818 */
[----:B------:R-:W-:Y:S04]  /*10060*/  MUFU.EX2 R62, R62 ;  /* 0x0000003e003e7308 */ /* 0x000fe80000000800 */
[C---:B------:R-:W-:Y:S06]  /*10070*/  HMMA.16816.F32 R108, R44.reuse, R52, R108 ;  /* 0x000000342c6c723c */ /* 0x040fec000000186c */
[----:B------:R-:W2:Y:S02]  /*10080*/  MUFU.EX2 R63, R63 ;  /* 0x0000003f003f7308 */ /* 0x000ea40000000800 */
[-C--:B------:R-:W-:Y:S08]  /*10090*/  HMMA.16816.F32 R28, R44, R54.reuse, R28 ;  /* 0x000000362c1c723c */ /* 0x080ff0000000181c */
[C---:B------:R-:W-:Y:S01]  /*100a0*/  HMMA.16816.F32 R112, R36.reuse, R54, R112 ;  /* 0x000000362470723c */ /* 0x040fe20000001870 */
[----:B------:R-:W-:Y:S01]  /*100b0*/  LDSM.16.MT88.4 R52, [R214+0x1900] ;  /* 0x00190000d634783b */ /* 0x000fe20000004200 */
[----:B------:R-:W-:Y:S06]  /*100c0*/  MUFU.EX2 R68, R68 ;  /* 0x0000004400447308 */ /* 0x000fec0000000800 */
[-C--:B---3--:R-:W-:Y:S04]  /*100d0*/  HMMA.16816.F32 R116, R36, R40.reuse, R116 ;  /* 0x000000282474723c */ /* 0x088fe80000001874 */
[----:B------:R-:W-:Y:S04]  /*100e0*/  MUFU.EX2 R69, R69 ;  /* 0x0000004500457308 */ /* 0x000fe80000000800 */
[C---:B------:R-:W-:Y:S06]  /*100f0*/  HMMA.16816.F32 R120, R44.reuse, R40, R120 ;  /* 0x000000282c78723c */ /* 0x040fec0000001878 */
[----:B------:R-:W-:Y:S01]  /*10100*/  MUFU.EX2 R80, R80 ;  /* 0x0000005000507308 */ /* 0x000fe20000000800 */
[----:B-1----:R-:W-:Y:S01]  /*10110*/  F2FP.PACK_AB R40, R57, R56 ;  /* 0x000000383928723e */ /* 0x002fe200000000ff */
[-C--:B------:R-:W-:Y:S01]  /*10120*/  HMMA.16816.F32 R124, R44, R42.reuse, R124 ;  /* 0x0000002a2c7c723c */ /* 0x080fe2000000187c */
[----:B------:R-:W1:Y:S03]  /*10130*/  LDSM.16.MT88.4 R44, [R216+0x1900] ;  /* 0x00190000d82c783b */ /* 0x000e660000004200 */
[----:B-----5:R-:W-:Y:S04]  /*10140*/  F2FP.PACK_AB R41, R59, R58 ;  /* 0x0000003a3b29723e */ /* 0x020fe800000000ff */
[----:B------:R-:W-:Y:S01]  /*10150*/  HMMA.16816.F32 R128, R36, R42, R128 ;  /* 0x0000002a2480723c */ /* 0x000fe20000001880 */
[----:B------:R-:W-:Y:S06]  /*10160*/  MUFU.EX2 R81, R81 ;  /* 0x0000005100517308 */ /* 0x000fec0000000800 */
[----:B------:R-:W-:Y:S02]  /*10170*/  F2FP.PACK_AB R36, R175, R170 ;  /* 0x000000aaaf24723e */ /* 0x000fe400000000ff */
[----:B------:R-:W-:Y:S02]  /*10180*/  F2FP.PACK_AB R38, R173, R174 ;  /* 0x000000aead26723e */ /* 0x000fe400000000ff */
[----:B------:R-:W-:Y:S01]  /*10190*/  MUFU.EX2 R70, R70 ;  /* 0x0000004600467308 */ /* 0x000fe20000000800 */
[----:B------:R-:W-:Y:S02]  /*101a0*/  F2FP.PACK_AB R37, R65, R64 ;  /* 0x000000404125723e */ /* 0x000fe400000000ff */
[----:B------:R-:W-:Y:S02]  /*101b0*/  F2FP.PACK_AB R39, R67, R66 ;  /* 0x000000424327723e */ /* 0x000fe400000000ff */
[----:B------:R-:W-:Y:S02]  /*101c0*/  F2FP.PACK_AB R42, R61, R60 ;  /* 0x0000003c3d2a723e */ /* 0x000fe400000000ff */
[----:B--2---:R-:W-:Y:S03]  /*101d0*/  F2FP.PACK_AB R43, R63, R62 ;  /* 0x0000003e3f2b723e */ /* 0x004fe600000000ff */
[-C--:B----4-:R-:W-:Y:S01]  /*101e0*/  HMMA.16816.F32 R4, R36, R48.reuse, R4 ;  /* 0x000000302404723c */ /* 0x090fe20000001804 */
        /* <DEDUP_REMOVED lines=8> */
[-C--:B-1----:R-:W-:Y:S08]  /*10270*/  HMMA.16816.F32 R20, R36, R44.reuse, R20 ;  /* 0x0000002c2414723c */ /* 0x082ff00000001814 */
[C---:B------:R-:W-:Y:S01]  /*10280*/  HMMA.16816.F32 R32, R40.reuse, R44, R32 ;  /* 0x0000002c2820723c */ /* 0x040fe20000001820 */
[----:B------:R-:W1:Y:S07]  /*10290*/  MUFU.EX2 R73, R73 ;  /* 0x0000004900497308 */ /* 0x000e6e0000000800 */
        /* <DEDUP_REMOVED lines=9> */
[----:B------:R-:W5:Y:S07]  /*10330*/  MUFU.EX2 R75, R75 ;  /* 0x0000004b004b7308 */ /* 0x000f6e0000000800 */
[C---:B------:R-:W-:Y:S01]  /*10340*/  HMMA.16816.F32 R112, R36.reuse, R54, R112 ;  /* 0x000000362470723c */ /* 0x040fe20000001870 */
[----:B------:R-:W-:Y:S02]  /*10350*/  LDSM.16.MT88.4 R52, [R214+0x2100] ;  /* 0x00210000d634783b */ /* 0x000fe40000004200 */
[----:B------:R-:W-:Y:S05]  /*10360*/  MUFU.EX2 R78, R78 ;  /* 0x0000004e004e7308 */ /* 0x000fea0000000800 */
[-C--:B--2---:R-:W-:Y:S05]  /*10370*/  HMMA.16816.F32 R116, R36, R48.reuse, R116 ;  /* 0x000000302474723c */ /* 0x084fea0000001874 */
[----:B------:R-:W2:Y:S03]  /*10380*/  MUFU.EX2 R79, R79 ;  /* 0x0000004f004f7308 */ /* 0x000ea60000000800 */
[C---:B------:R-:W-:Y:S07]  /*10390*/  HMMA.16816.F32 R120, R40.reuse, R48, R120 ;  /* 0x000000302878723c */ /* 0x040fee0000001878 */
[----:B------:R-:W-:Y:S01]  /*103a0*/  MUFU.EX2 R84, R84 ;  /* 0x0000005400547308 */ /* 0x000fe20000000800 */
[-C--:B------:R-:W-:Y:S07]  /*103b0*/  HMMA.16816.F32 R124, R40, R50.reuse, R124 ;  /* 0x00000032287c723c */ /* 0x080fee000000187c */
[----:B-1----:R-:W-:Y:S01]  /*103c0*/  F2FP.PACK_AB R40, R73, R72 ;  /* 0x000000484928723e */ /* 0x002fe200000000ff */
[----:B------:R-:W-:Y:S01]  /*103d0*/  HMMA.16816.F32 R128, R36, R50, R128 ;  /* 0x000000322480723c */ /* 0x000fe20000001880 */
[----:B------:R-:W1:Y:S01]  /*103e0*/  LDSM.16.MT88.4 R48, [R216+0x2100] ;  /* 0x00210000d830783b */ /* 0x000e620000004200 */
[----:B------:R-:W-:Y:S02]  /*103f0*/  MUFU.EX2 R85, R85 ;  /* 0x0000005500557308 */ /* 0x000fe40000000800 */
[----:B----4-:R-:W-:Y:S02]  /*10400*/  F2FP.PACK_AB R42, R77, R76 ;  /* 0x0000004c4d2a723e */ /* 0x010fe400000000ff */
[----:B-----5:R-:W-:Y:S02]  /*10410*/  F2FP.PACK_AB R41, R75, R74 ;  /* 0x0000004a4b29723e */ /* 0x020fe400000000ff */
[----:B------:R-:W-:Y:S04]  /*10420*/  F2FP.PACK_AB R36, R69, R68 ;  /* 0x000000444524723e */ /* 0x000fe800000000ff */
[----:B------:R-:W-:Y:S01]  /*10430*/  F2FP.PACK_AB R38, R81, R80 ;  /* 0x000000505126723e */ /* 0x000fe200000000ff */
[----:B------:R-:W-:Y:S01]  /*10440*/  MUFU.EX2 R96, R96 ;  /* 0x0000006000607308 */ /* 0x000fe20000000800 */
[----:B------:R-:W-:Y:S02]  /*10450*/  F2FP.PACK_AB R37, R71, R70 ;  /* 0x000000464725723e */ /* 0x000fe400000000ff */
[----:B------:R-:W-:Y:S02]  /*10460*/  F2FP.PACK_AB R39, R83, R82 ;  /* 0x000000525327723e */ /* 0x000fe400000000ff */
[----:B--2---:R-:W-:Y:S05]  /*10470*/  F2FP.PACK_AB R43, R79, R78 ;  /* 0x0000004e4f2b723e */ /* 0x004fea00000000ff */
        /* <DEDUP_REMOVED lines=11> */
[----:B------:R-:W-:Y:S07]  /*10530*/  MUFU.EX2 R91, R91 ;  /* 0x0000005b005b7308 */ /* 0x000fee0000000800 */
[-C--:B------:R-:W-:Y:S03]  /*10540*/  HMMA.16816.F32 R100, R40, R50.reuse, R100 ;  /* 0x000000322864723c */ /* 0x080fe60000001864 */
[----:B------:R-:W-:Y:S05]  /*10550*/  MUFU.EX2 R94, R94 ;  /* 0x0000005e005e7308 */ /* 0x000fea0000000800 */
[C---:B------:R-:W-:Y:S01]  /*10560*/  HMMA.16816.F32 R104, R36.reuse, R50, R104 ;  /* 0x000000322468723c */ /* 0x040fe20000001868 */
[----:B------:R-:W1:Y:S04]  /*10570*/  LDSM.16.MT88.4 R48, [R216+0x2900] ;  /* 0x00290000d830783b */ /* 0x000e680000004200 */
[----:B------:R-:W-:Y:S03]  /*10580*/  MUFU.EX2 R88, R88 ;  /* 0x0000005800587308 */ /* 0x000fe60000000800 */
[-C--:B------:R-:W-:Y:S07]  /*10590*/  HMMA.16816.F32 R24, R36, R52.reuse, R24 ;  /* 0x000000342418723c */ /* 0x080fee0000001818 */
[----:B------:R-:W3:Y:S01]  /*105a0*/  MUFU.EX2 R89, R89 ;  /* 0x0000005900597308 */ /* 0x000ee20000000800 */
[C---:B------:R-:W-:Y:S08]  /*105b0*/  HMMA.16816.F32 R108, R40.reuse, R52, R108 ;  /* 0x00000034286c723c */ /* 0x040ff0000000186c */
[-C--:B------:R-:W-:Y:S01]  /*105c0*/  HMMA.16816.F32 R28, R40, R54.reuse, R28 ;  /* 0x00000036281c723c */ /* 0x080fe2000000181c */
[----:B------:R-:W4:Y:S07]  /*105d0*/  MUFU.EX2 R90, R90 ;  /* 0x0000005a005a7308 */ /* 0x000f2e0000000800 */
[C---:B------:R-:W-:Y:S08]  /*105e0*/  HMMA.16816.F32 R112, R36.reuse, R54, R112 ;  /* 0x000000362470723c */ /* 0x040ff00000001870 */
[-C--:B--2---:R-:W-:Y:S08]  /*105f0*/  HMMA.16816.F32 R116, R36, R44.reuse, R116 ;  /* 0x0000002c2474723c */ /* 0x084ff00000001874 */
[C---:B------:R-:W-:Y:S01]  /*10600*/  HMMA.16816.F32 R120, R40.reuse, R44, R120 ;  /* 0x0000002c2878723c */ /* 0x040fe20000001878 */
[----:B------:R2:W5:Y:S07]  /*10610*/  MUFU.EX2 R44, R2 ;  /* 0x00000002002c7308 */ /* 0x00056e0000000800 */
[-C--:B------:R-:W-:Y:S07]  /*10620*/  HMMA.16816.F32 R124, R40, R46.reuse, R124 ;  /* 0x0000002e287c723c */ /* 0x080fee000000187c */
[----:B---3--:R-:W-:Y:S01]  /*10630*/  F2FP.PACK_AB R40, R89, R88 ;  /* 0x000000585928723e */ /* 0x008fe200000000ff */
[----:B------:R-:W-:Y:S04]  /*10640*/  HMMA.16816.F32 R128, R36, R46, R128 ;  /* 0x0000002e2480723c */ /* 0x000fe80000001880 */
[----:B------:R-:W-:Y:S02]  /*10650*/  F2FP.PACK_AB R42, R93, R92 ;  /* 0x0000005c5d2a723e */ /* 0x000fe400000000ff */
[----:B----4-:R-:W-:Y:S02]  /*10660*/  F2FP.PACK_AB R41, R91, R90 ;  /* 0x0000005a5b29723e */ /* 0x010fe400000000ff */
[----:B------:R-:W-:Y:S01]  /*10670*/  F2FP.PACK_AB R36, R85, R84 ;  /* 0x000000545524723e */ /* 0x000fe200000000ff */
[----:B--2---:R-:W-:Y:S03]  /*10680*/  FADD.FTZ R2, R206, R135 ;  /* 0x00000087ce027221 */ /* 0x004fe60000010000 */
[----:B------:R-:W-:Y:S01]  /*10690*/  F2FP.PACK_AB R38, R97, R96 ;  /* 0x000000606126723e */ /* 0x000fe200000000ff */
[----:B------:R-:W-:Y:S01]  /*106a0*/  FADD.FTZ R2, R207, R2 ;  /* 0x00000002cf027221 */ /* 0x000fe20000010000 */
[----:B------:R-:W-:Y:S02]  /*106b0*/  F2FP.PACK_AB R37, R87, R86 ;  /* 0x000000565725723e */ /* 0x000fe400000000ff */
[----:B------:R-:W-:Y:S02]  /*106c0*/  F2FP.PACK_AB R39, R99, R98 ;  /* 0x000000626327723e */ /* 0x000fe400000000ff */
[----:B-----5:R-:W-:Y:S02]  /*106d0*/  F2FP.PACK_AB R43, R44, R94 ;  /* 0x0000005e2c2b723e */ /* 0x020fe400000000ff */
[----:B------:R-:W-:Y:S03]  /*106e0*/  MOV R135, R133 ;  /* 0x0000008500877202 */ /* 0x000fe60000000f00 */
[-C--:B------:R-:W-:Y:S01]  /*106f0*/  HMMA.16816.F32 R140, R36, R152.reuse, R4 ;  /* 0x00000098248c723c */ /* 0x080fe20000001804 */
[----:B------:R-:W2:Y:S07]  /*10700*/  LDSM.16.MT88.4 R4, [R214+0x2900] ;  /* 0x00290000d604783b */ /* 0x000eae0000004200 */
        /* <DEDUP_REMOVED lines=28> */
[----:B------:R-:W1:Y:S01]  /*108d0*/  LDSM.16.MT88.4 R8, [R215+0x2900] ;  /* 0x00290000d708783b */ /* 0x000e620000004200 */
        /* <DEDUP_REMOVED lines=21> */
[-C--:B------:R-:W-:Y:S03]  /*10a30*/  HMMA.16816.F32 R168, R40, R6.reuse, R28 ;  /* 0x0000000628a8723c */ /* 0x080fe6000000181c */
[----:B------:R-:W-:Y:S01]  /*10a40*/  FADD.FTZ R14, R138, R12 ;  /* 0x0000000c8a0e7221 */ /* 0x000fe20000010000 */
[----:B------:R-:W-:Y:S01]  /*10a50*/  MOV R138, R132 ;  /* 0x00000084008a7202 */ /* 0x000fe20000000f00 */
        /* <DEDUP_REMOVED lines=48> */
[----:B------:R-:W-:Y:S01]  /*10d60*/  STL [R1+0x10], R6 ;  /* 0x0000100601007387 */ /* 0x000fe20000100800 */
[----:B------:R-:W-:Y:S02]  /*10d70*/  FADD.FTZ R0, R94, R4 ;  /* 0x000000045e007221 */ /* 0x000fe40000010000 */
[----:B------:R-:W-:Y:S02]  /*10d80*/  FADD.FTZ R4, R99, R5 ;  /* 0x0000000563047221 */ /* 0x000fe40000010000 */
[----:B------:R-:W-:Y:S02]  /*10d90*/  FADD.FTZ R2, R93, R2 ;  /* 0x000000025d027221 */ /* 0x000fe40000010000 */
[----:B------:R-:W-:Y:S01]  /*10da0*/  FADD.FTZ R0, R44, R0 ;  /* 0x000000002c007221 */ /* 0x000fe20000010000 */
[----:B------:R-:W-:Y:S04]  /*10db0*/  STL [R1+0x14], R4 ;  /* 0x0000140401007387 */ /* 0x000fe80000100800 */
[----:B------:R-:W-:Y:S04]  /*10dc0*/  STL [R1+0x18], R2 ;  /* 0x0000180201007387 */ /* 0x000fe80000100800 */
[----:B------:R1:W-:Y:S02]  /*10dd0*/  STL [R1+0x1c], R0 ;  /* 0x00001c0001007387 */ /* 0x0003e40000100800 */
[----:B-1----:R-:W-:Y:S01]  /*10de0*/  MOV R0, R134 ;  /* 0x0000008600007202 */ /* 0x002fe20000000f00 */
[----:B------:R-:W-:-:S05]  /*10df0*/  @P0 BRA `(.L_x_503) ;  /* 0xffffc9e000000947 */ /* 0x000fca000383ffff */
.L_x_502:
[----:B------:R-:W2:Y:S02]  /*10e00*/  LDL R2, [R1] ;  /* 0x0000000001027983 */ /* 0x000ea40000100800 */
[----:B--2---:R-:W-:-:S13]  /*10e10*/  ISETP.GE.AND P0, PT, R229, R2, PT ;  /* 0x00000002e500720c */ /* 0x004fda0003f06270 */
[----:B------:R-:W-:Y:S05]  /*10e20*/  @!P0 BRA `(.L_x_504) ;  /* 0x00005a3000008947 */ /* 0x000fea0003800000 */
[----:B------:R-:W2:Y:S01]  /*10e30*/  LDL.LU.64 R6, [R1+0x40] ;  /* 0x0000400001067983 */ /* 0x000ea20000300a00 */
[----:B------:R-:W-:Y:S01]  /*10e40*/  MOV R138, R3 ;  /* 0x00000003008a7202 */ /* 0x000fe20000000f00 */
[----:B------:R-:W-:Y:S01]  /*10e50*/  UMOV UR14, 0x60 ;  /* 0x00000060000e7882 */ /* 0x000fe20000000000 */
[----:B------:R-:W-:Y:S01]  /*10e60*/  IMAD.MOV.U32 R136, RZ, RZ, R133 ;  /* 0x000000ffff887224 */ /* 0x000fe200078e0085 */
[----:B------:R-:W3:Y:S01]  /*10e70*/  LDL.LU.64 R4, [R1+0x48] ;  /* 0x0000480001047983 */ /* 0x000ee20000300a00 */
[----:B------:R-:W-:Y:S01]  /*10e80*/  ULDC.64 UR4, c[0x0][0x208] ;  /* 0x0000820000047ab9 */ /* 0x000fe20000000a00 */
[----:B------:R-:W-:Y:S01]  /*10e90*/  IMAD.MOV.U32 R135, RZ, RZ, R134 ;  /* 0x000000ffff877224 */ /* 0x000fe200078e0086 */
[----:B------:R-:W-:Y:S01]  /*10ea0*/  UIMAD.WIDE.U32 UR16, UR14, UR4, URZ ;  /* 0x000000040e1072a5 */ /* 0x000fe2000f8e003f */
[----:B------:R-:W-:Y:S01]  /*10eb0*/  IMAD.MOV.U32 R137, RZ, RZ, R132 ;  /* 0x000000ffff897224 */ /* 0x000fe200078e0084 */
[----:B------:R-:W-:Y:S02]  /*10ec0*/  UIMAD UR5, UR14, UR5, URZ ;  /* 0x000000050e0572a4 */ /* 0x000fe4000f8e023f */
[----:B------:R-:W-:-:S02]  /*10ed0*/  ULDC.64 UR6, c[0x0][0x1e0] ;  /* 0x0000780000067ab9 */ /* 0x000fc40000000a00 */
[----:B------:R-:W-:Y:S02]  /*10ee0*/  USHF.L.U64.HI UR7, UR6, 0x5, UR7 ;  /* 0x0000000506077899 */ /* 0x000fe40008010207 */
[----:B------:R-:W-:Y:S02]  /*10ef0*/  USHF.L.U32 UR6, UR6, 0x5, URZ ;  /* 0x0000000506067899 */ /* 0x000fe4000800063f */
[----:B------:R-:W-:Y:S01]  /*10f00*/  UIADD3 UR5, UR17, UR5, URZ ;  /* 0x0000000511057290 */ /* 0x000fe2000fffe03f */
[----:B--2---:R-:W-:Y:S02]  /*10f10*/  MOV R3, R7 ;  /* 0x0000000700037202 */ /* 0x004fe40000000f00 */
[----:B---3--:R-:W-:-:S05]  /*10f20*/  MOV R2, R4 ;  /* 0x0000000400027202 */ /* 0x008fca0000000f00 */
[----:B------:R1:W-:Y:S04]  /*10f30*/  STL.64 [R1+0x8], R2 ;  /* 0x0000080201007387 */ /* 0x0003e80000100a00 */
.L_x_521:
[----:B------:R-:W-:Y:S04]  /*10f40*/  DEPBAR.LE SB0, 0x0 ;  /* 0x000080000000791a */ /* 0x000fe80000000000 */
[----:B------:R-:W-:Y:S01]  /*10f50*/  BAR.SYNC.DEFER_BLOCKING 0x0 ;  /* 0x0000000000007b1d */ /* 0x000fe20000010000 */
[----:B------:R-:W-:Y:S01]  /*10f60*/  SHF.R.S32.HI R132, RZ, 0x1f, R229 ;  /* 0x0000001fff847819 */ /* 0x000fe200000114e5 */
[C---:B------:R-:W-:Y:S01]  /*10f70*/  IMAD R0, R229.reuse, UR5, RZ ;  /* 0x00000005e5007c24 */ /* 0x040fe2000f8e02ff */
[----:B------:R-:W-:Y:S03]  /*10f80*/  PLOP3.LUT P3, PT, PT, PT, UP2, 0x80, 0x0 ;  /* 0x000000000000781c */ /* 0x000fe60003f6f028 */
[----:B------:R-:W-:Y:S01]  /*10f90*/  IMAD R0, R132, UR16, R0 ;  /* 0x0000001084007c24 */ /* 0x000fe2000f8e0200 */
[----:B------:R-:W-:Y:S06]  /*10fa0*/  LDSM.16.M88.4 R96, [R219+0x6100] ;  /* 0x00610000db60783b */ /* 0x000fec0000000200 */
[----:B--2---:R-:W2:Y:S06]  /*10fb0*/  LDSM.16.M88.4 R16, [R212+0x3100] ;  /* 0x00310000d410783b */ /* 0x004eac0000000200 */
[----:B------:R-:W3:Y:S06]  /*10fc0*/  LDSM.16.M88.4 R92, [R219+0x8100] ;  /* 0x00810000db5c783b */ /* 0x000eec0000000200 */
[----:B-1----:R-:W4:Y:S06]  /*10fd0*/  LDL.64 R2, [R1+0x8] ;  /* 0x0000080001027983 */ /* 0x002f2c0000100a00 */
[----:B------:R-:W1:Y:S06]  /*10fe0*/  LDSM.16.M88.4 R32, [R212+0x3900] ;  /* 0x00390000d420783b */ /* 0x000e6c0000000200 */
[----:B------:R-:W5:Y:S06]  /*10ff0*/  LDL R245, [R1] ;  /* 0x0000000001f57983 */ /* 0x000f6c0000100800 */
[----:B------:R-:W1:Y:S06]  /*11000*/  LDSM.16.M88.4 R48, [R212+0x4100] ;  /* 0x00410000d430783b */ /* 0x000e6c0000000200 */
[----:B------:R-:W5:Y:S01]  /*11010*/  LDL.64 R234, [R1+0x28] ;  /* 0x0000280001ea7983 */ /* 0x000f620000100a00 */
[-C--:B--2---:R-:W-:Y:S05]  /*11020*/  HMMA.16816.F32 R4, R96, R16.reuse, RZ ;  /* 0x000000106004723c */ /* 0x084fea00000018ff */
[----:B------:R-:W2:Y:S03]  /*11030*/  LDSM.16.M88.4 R64, [R212+0x4900] ;  /* 0x00490000d440783b */ /* 0x000ea60000000200 */
[C---:B---3--:R-:W-:Y:S03]  /*11040*/  HMMA.16816.F32 R8, R92.reuse, R16, RZ ;  /* 0x000000105c08723c */ /* 0x048fe600000018ff */
[----:B------:R-:W3:Y:S06]  /*11050*/  LDL.64 R232, [R1+0x38] ;  /* 0x0000380001e87983 */ /* 0x000eec0000100a00 */
[----:B------:R-:W2:Y:S01]  /*11060*/  LDSM.16.M88.4 R80, [R212+0x5100] ;  /* 0x00510000d450783b */ /* 0x000ea20000000200 */
[-C--:B------:R-:W-:Y:S05]  /*11070*/  HMMA.16816.F32 R12, R92, R18.reuse, RZ ;  /* 0x000000125c0c723c */ /* 0x080fea00000018ff */
[----:B------:R-:W3:Y:S03]  /*11080*/  LDL R139, [R1+0x30] ;  /* 0x00003000018b7983 */ /* 0x000ee60000100800 */
[C---:B------:R-:W-:Y:S03]  /*11090*/  HMMA.16816.F32 R16, R96.reuse, R18, RZ ;  /* 0x000000126010723c */ /* 0x040fe600000018ff */
[----:B------:R-:W2:Y:S05]  /*110a0*/  LDSM.16.M88.4 R172, [R212+0x5900] ;  /* 0x00590000d4ac783b */ /* 0x000eaa0000000200 */
[-C--:B-1----:R-:W-:Y:S01]  /*110b0*/  HMMA.16816.F32 R20, R96, R32.reuse, RZ ;  /* 0x000000206014723c */ /* 0x082fe200000018ff */
[----:B------:R-:W3:Y:S06]  /*110c0*/  LDL R134, [R1+0x20] ;  /* 0x0000200001867983 */ /* 0x000eec0000100800 */
[----:B------:R-:W-:Y:S01]  /*110d0*/  LDSM.16.M88.4 R176, [R222+0x6100] ;  /* 0x00610000deb0783b */ /* 0x000fe20000000200 */
[C---:B------:R-:W-:Y:S05]  /*110e0*/  HMMA.16816.F32 R24, R92.reuse, R32, RZ ;  /* 0x000000205c18723c */ /* 0x040fea00000018ff */
[----:B------:R-:W1:Y:S03]  /*110f0*/  LDSM.16.M88.4 R180, [R223] ;  /* 0x00000000dfb4783b */ /* 0x000e660000000200 */
[-C--:B------:R-:W-:Y:S03]  /*11100*/  HMMA.16816.F32 R28, R92, R34.reuse, RZ ;  /* 0x000000225c1c723c */ /* 0x080fe600000018ff */
[----:B------:R-:W1:Y:S05]  /*11110*/  LDSM.16.M88.4 R184, [R222+0x8100] ;  /* 0x00810000deb8783b */ /* 0x000e6a0000000200 */
[C---:B------:R-:W-:Y:S01]  /*11120*/  HMMA.16816.F32 R32, R96.reuse, R34, RZ ;  /* 0x000000226020723c */ /* 0x040fe200000018ff */
[----:B------:R-:W1:Y:S06]  /*11130*/  LDSM.16.M88.4 R188, [R228] ;  /* 0x00000000e4bc783b */ /* 0x000e6c0000000200 */
[----:B------:R-:W-:Y:S01]  /*11140*/  LDSM.16.M88.4 R192, [R225] ;  /* 0x00000000e1c0783b */ /* 0x000fe20000000200 */
[-C--:B------:R-:W-:Y:S05]  /*11150*/  HMMA.16816.F32 R36, R96, R48.reuse, RZ ;  /* 0x000000306024723c */ /* 0x080fea00000018ff */
[----:B------:R-:W-:Y:S03]  /*11160*/  LDSM.16.M88.4 R196, [R224] ;  /* 0x00000000e0c4783b */ /* 0x000fe60000000200 */
[C---:B------:R-:W-:Y:S08]  /*11170*/  HMMA.16816.F32 R40, R92.reuse, R48, RZ ;  /* 0x000000305c28723c */ /* 0x040ff000000018ff */
[-C--:B------:R-:W-:Y:S08]  /*11180*/  HMMA.16816.F32 R44, R92, R50.reuse, RZ ;  /* 0x000000325c2c723c */ /* 0x080ff000000018ff */
[C---:B------:R-:W-:Y:S08]  /*11190*/  HMMA.16816.F32 R48, R96.reuse, R50, RZ ;  /* 0x000000326030723c */ /* 0x040ff000000018ff */
[-C--:B--2---:R-:W-:Y:S08]  /*111a0*/  HMMA.16816.F32 R52, R96, R64.reuse, RZ ;  /* 0x000000406034723c */ /* 0x084ff000000018ff */
        /* <DEDUP_REMOVED lines=11> */
[----:B------:R-:W2:Y:S07]  /*11260*/  LDSM.16.M88.4 R172, [R227] ;  /* 0x00000000e3ac783b */ /* 0x000eae0000000200 */
        /* <DEDUP_REMOVED lines=8> */
[C---:B------:R-:W-:Y:S08]  /*112f0*/  HMMA.16816.F32 R32, R176.reuse, R190, R32 ;  /* 0x000000beb020723c */ /* 0x040ff00000001820 */
[-C--:B--2---:R-:W-:Y:S08]  /*11300*/  HMMA.16816.F32 R36, R176, R172.reuse, R36 ;  /* 0x000000acb024723c */ /* 0x084ff00000001824 */
[C---:B------:R-:W-:Y:S08]  /*11310*/  HMMA.16816.F32 R40, R184.reuse, R172, R40 ;  /* 0x000000acb828723c */ /* 0x040ff00000001828 */
[-C--:B------:R-:W-:Y:S04]  /*11320*/  HMMA.16816.F32 R44, R184, R174.reuse, R44 ;  /* 0x000000aeb82c723c */ /* 0x080fe8000000182c */
[----:B----4-:R-:W-:Y:S04]  /*11330*/  IMAD.WIDE.U32 R2, R229, UR16, R2 ;  /* 0x00000010e5027c25 */ /* 0x010fe8000f8e0002 */
[C---:B------:R-:W-:Y:S04]  /*11340*/  HMMA.16816.F32 R48, R176.reuse, R174, R48 ;  /* 0x000000aeb030723c */ /* 0x040fe80000001830 */
[----:B------:R-:W-:Y:S01]  /*11350*/  IMAD.IADD R0, R3, 0x1, R0 ;  /* 0x0000000103007824 */ /* 0x000fe200078e0200 */
[C---:B------:R-:W-:Y:S03]  /*11360*/  LEA R202, P0, R2.reuse, c[0x0][0x1f8], 0x1 ;  /* 0x00007e0002ca7a11 */ /* 0x040fe600078008ff */
[-C--:B-1----:R-:W-:Y:S04]  /*11370*/  HMMA.16816.F32 R52, R176, R180.reuse, R52 ;  /* 0x000000b4b034723c */ /* 0x082fe80000001834 */
[----:B------:R-:W-:Y:S02]  /*11380*/  LEA.HI.X R203, R2, c[0x0][0x1fc], R0, 0x1, P0 ;  /* 0x00007f0002cb7a11 */ /* 0x000fe400000f0c00 */
[----:B------:R-:W-:Y:S02]  /*11390*/  IADD3 R132, P0, R202, UR9, RZ ;  /* 0x00000009ca847c10 */ /* 0x000fe4000ff1e0ff */
[C---:B------:R-:W-:Y:S01]  /*113a0*/  HMMA.16816.F32 R56, R184.reuse, R180, R56 ;  /* 0x000000b4b838723c */ /* 0x040fe20000001838 */
[----:B------:R-:W-:Y:S01]  /*113b0*/  @!PT LDS RZ, [RZ] ;  /* 0x00000000fffff984 */ /* 0x000fe20000000800 */
[----:B------:R-:W-:Y:S01]  /*113c0*/  @!PT LDS RZ, [RZ] ;  /* 0x00000000fffff984 */ /* 0x000fe20000000800 */
[----:B------:R-:W-:Y:S01]  /*113d0*/  @!PT LDS RZ, [RZ] ;  /* 0x00000000fffff984 */ /* 0x000fe20000000800 */
[----:B------:R1:W-:Y:S03]  /*113e0*/  LDGSTS.E.BYPASS.LTC128B.128 [R231+0x100], [R202.64], !P6 ;  /* 0x00100000cae77fae */ /* 0x0003e6000f101d4c */
[----:B------:R-:W-:Y:S02]  /*113f0*/  IADD3.X R133, R203, UR8, RZ, P0, !PT ;  /* 0x00000008cb857c10 */ /* 0x000fe400087fe4ff */
[----:B------:R-:W-:Y:S02]  /*11400*/  IADD3 R200, P1, R132, UR9, RZ ;  /* 0x0000000984c87c10 */ /* 0x000fe4000ff3e0ff */
[-C--:B------:R-:W-:Y:S01]  /*11410*/  HMMA.16816.F32 R60, R184, R182.reuse, R60 ;  /* 0x000000b6b83c723c */ /* 0x080fe2000000183c */
[----:B------:R2:W-:Y:S03]  /*11420*/  LDGSTS.E.BYPASS.LTC128B.128 [R231+0x900], [R132.64], !P6 ;  /* 0x0090000084e77fae */ /* 0x0005e6000f101d4c */
[----:B------:R-:W-:Y:S02]  /*11430*/  IADD3.X R201, R133, UR8, RZ, P1, !PT ;  /* 0x0000000885c97c10 */ /* 0x000fe40008ffe4ff */
[----:B------:R-:W-:Y:S02]  /*11440*/  IADD3 R2, P0, R200, UR9, RZ ;  /* 0x00000009c8027c10 */ /* 0x000fe4000ff1e0ff */
[C---:B------:R-:W-:Y:S01]  /*11450*/  HMMA.16816.F32 R64, R176.reuse, R182, R64 ;  /* 0x000000b6b040723c */ /* 0x040fe20000001840 */
[----:B------:R1:W-:Y:S03]  /*11460*/  LDGSTS.E.BYPASS.LTC128B.128 [R231+0x1100], [R200.64], !P6 ;  /* 0x01100000c8e77fae */ /* 0x0003e6000f101d4c */
[----:B------:R-:W-:Y:S02]  /*11470*/  IADD3.X R3, R201, UR8, RZ, P0, !PT ;  /* 0x00000008c9037c10 */ /* 0x000fe400087fe4ff */
[----:B------:R-:W-:Y:S02]  /*11480*/  IADD3 R188, P1, R2, UR9, RZ ;  /* 0x0000000902bc7c10 */ /* 0x000fe4000ff3e0ff */
[-C--:B------:R-:W-:Y:S01]  /*11490*/  HMMA.16816.F32 R68, R176, R192.reuse, R68 ;  /* 0x000000c0b044723c */ /* 0x080fe20000001844 */
[----:B------:R4:W-:Y:S03]  /*114a0*/  LDGSTS.E.BYPASS.LTC128B.128 [R231+0x1900], [R2.64], !P6 ;  /* 0x0190000002e77fae */ /* 0x0009e6000f101d4c */
[----:B------:R-:W-:Y:S02]  /*114b0*/  IADD3.X R189, R3, UR8, RZ, P1, !PT ;  /* 0x0000000803bd7c10 */ /* 0x000fe40008ffe4ff */
[----:B------:R-:W-:Y:S02]  /*114c0*/  PLOP3.LUT P1, PT, PT, PT, UP2, 0x80, 0x0 ;  /* 0x000000000000781c */ /* 0x000fe40003f2f028 */
[C---:B------:R-:W-:Y:S01]  /*114d0*/  HMMA.16816.F32 R72, R184.reuse, R192, R72 ;  /* 0x000000c0b848723c */ /* 0x040fe20000001848 */
[----:B------:R3:W-:Y:S03]  /*114e0*/  LDGSTS.E.BYPASS.LTC128B.128 [R231+0x2100], [R188.64], !P6 ;  /* 0x02100000bce77fae */ /* 0x0007e6000f101d4c */
[----:B--2---:R-:W-:Y:S04]  /*114f0*/  IADD3 R132, P0, R188, UR9, RZ ;  /* 0x00000009bc847c10 */ /* 0x004fe8000ff1e0ff */
[-C--:B------:R-:W-:Y:S04]  /*11500*/  HMMA.16816.F32 R76, R184, R194.reuse, R76 ;  /* 0x000000c2b84c723c */ /* 0x080fe8000000184c */
[----:B------:R-:W-:Y:S02]  /*11510*/  IADD3.X R133, R189, UR8, RZ, P0, !PT ;  /* 0x00000008bd857c10 */ /* 0x000fe400087fe4ff */
[C---:B-----5:R-:W-:Y:S02]  /*11520*/  ISETP.GT.AND P0, PT, R229.reuse, R245, PT ;  /* 0x000000f5e500720c */ /* 0x060fe40003f04270 */
[C---:B------:R-:W-:Y:S01]  /*11530*/  HMMA.16816.F32 R80, R176.reuse, R194, R80 ;  /* 0x000000c2b050723c */ /* 0x040fe20000001850 */
[----:B------:R2:W-:Y:S06]  /*11540*/  LDGSTS.E.BYPASS.LTC128B.128 [R231+0x2900], [R132.64], !P6 ;  /* 0x0290000084e77fae */ /* 0x0005ec000f101d4c */
[----:B-1----:R-:W-:Y:S01]  /*11550*/  LDSM.16.M88.4 R200, [R218+0x3100] ;  /* 0x00310000dac8783b */ /* 0x002fe20000000200 */
[-C--:B------:R-:W-:Y:S04]  /*11560*/  HMMA.16816.F32 R84, R176, R196.reuse, R84 ;  /* 0x000000c4b054723c */ /* 0x080fe80000001854 */
[----:B------:R-:W-:Y:S01]  /*11570*/  @P0 IADD3 R0, R229, -0x1, RZ ;  /* 0xffffffffe5000810 */ /* 0x000fe20007ffe0ff */
[----:B---3--:R-:W1:Y:S01]  /*11580*/  LDSM.16.M88.4 R188, [R220+0x6100] ;  /* 0x00610000dcbc783b */ /* 0x008e620000000200 */
[----:B----4-:R-:W-:Y:S02]  /*11590*/  @P0 IMAD.MOV.U32 R3, RZ, RZ, R235 ;  /* 0x000000ffff030224 */ /* 0x010fe400078e00eb */
[C---:B------:R-:W-:Y:S03]  /*115a0*/  HMMA.16816.F32 R88, R184.reuse, R196, R88 ;  /* 0x000000c4b858723c */ /* 0x040fe60000001858 */
[----:B------:R-:W3:Y:S01]  /*115b0*/  LDSM.16.M88.4 R204, [R220+0x8100] ;  /* 0x00810000dccc783b */ /* 0x000ee20000000200 */
[----:B------:R-:W-:Y:S04]  /*115c0*/  @P0 SHF.R.S32.HI R2, RZ, 0x1f, R0 ;  /* 0x0000001fff020819 */ /* 0x000fe80000011400 */
[-C--:B------:R-:W-:Y:S01]  /*115d0*/  HMMA.16816.F32 R92, R184, R198.reuse, R92 ;  /* 0x000000c6b85c723c */ /* 0x080fe2000000185c */
[----:B------:R-:W0:Y:S03]  /*115e0*/  LDGDEPBAR ;  /* 0x00000000000079af */ /* 0x000e260000000000 */
[----:B--2---:R-:W-:Y:S03]  /*115f0*/  @P0 IMAD.WIDE.U32 R132, R0, c[0x0][0x1e0], RZ ;  /* 0x0000780000840a25 */ /* 0x004fe600078e00ff */
[----:B------:R-:W2:Y:S01]  /*11600*/  LDSM.16.M88.4 R208, [R218+0x3900] ;  /* 0x00390000dad0783b */ /* 0x000ea20000000200 */
[----:B------:R-:W-:Y:S04]  /*11610*/  HMMA.16816.F32 R96, R176, R198, R96 ;  /* 0x000000c6b060723c */ /* 0x000fe80000001860 */
[----:B------:R-:W-:Y:S01]  /*11620*/  @P0 IMAD R2, R2, c[0x0][0x1e0], RZ ;  /* 0x0000780002020a24 */ /* 0x000fe200078e02ff */
[----:B------:R-:W4:Y:S03]  /*11630*/  LDSM.16.M88.4 R172, [R218+0x4100] ;  /* 0x00410000daac783b */ /* 0x000f260000000200 */
[----:B------:R-:W-:Y:S03]  /*11640*/  @P0 IMAD R2, R0, c[0x0][0x1e4], R2 ;  /* 0x0000790000020a24 */ /* 0x000fe600078e0202 */
[----:B------:R-:W5:Y:S01]  /*11650*/  LDSM.16.M88.4 R180, [R218+0x4900] ;  /* 0x00490000dab4783b */ /* 0x000f620000000200 */
[----:B------:R-:W-:Y:S02]  /*11660*/  @P0 IMAD.IADD R0, R133, 0x1, R2 ;  /* 0x0000000185000824 */ /* 0x000fe400078e0202 */
[----:B------:R-:W-:Y:S02]  /*11670*/  @P0 IMAD.MOV.U32 R2, RZ, RZ, R232 ;  /* 0x000000ffff020224 */ /* 0x000fe400078e00e8 */
[----:B------:R-:W-:Y:S01]  /*11680*/  @P0 IMAD R0, R0, 0x60, RZ ;  /* 0x0000006000000824 */ /* 0x000fe200078e02ff */
[----:B------:R-:W4:Y:S01]  /*11690*/  LDSM.16.M88.4 R176, [R218+0x5100] ;  /* 0x00510000dab0783b */ /* 0x000f220000000200 */
[----:B------:R-:W-:Y:S01]  /*116a0*/  @P0 IMAD.WIDE.U32 R2, R132, 0x60, R2 ;  /* 0x0000006084020825 */ /* 0x000fe200078e0002 */
[-C--:B-1----:R-:W-:Y:S04]  /*116b0*/  HMMA.16816.F32 R4, R188, R200.reuse, R4 ;  /* 0x000000c8bc04723c */ /* 0x082fe80000001804 */
[----:B------:R-:W1:Y:S01]  /*116c0*/  LDSM.16.M88.4 R184, [R218+0x5900] ;  /* 0x00590000dab8783b */ /* 0x000e620000000200 */
[C---:B------:R-:W-:Y:S01]  /*116d0*/  @P0 LEA R132, P2, R2.reuse, c[0x0][0x1c8], 0x1 ;  /* 0x0000720002840a11 */ /* 0x040fe200078408ff */
[----:B------:R-:W-:Y:S02]  /*116e0*/  @P0 IMAD.IADD R0, R3, 0x1, R0 ;  /* 0x0000000103000824 */ /* 0x000fe400078e0200 */
[C---:B---3--:R-:W-:Y:S02]  /*116f0*/  HMMA.16816.F32 R8, R204.reuse, R200, R8 ;  /* 0x000000c8cc08723c */ /* 0x048fe40000001808 */
[----:B------:R-:W-:Y:S02]  /*11700*/  LDSM.16.M88.4 R192, [R217] ;  /* 0x00000000d9c0783b */ /* 0x000fe40000000200 */
[----:B------:R-:W-:Y:S01]  /*11710*/  @P0 LEA.HI.X R133, R2, c[0x0][0x1cc], R0, 0x1, P2 ;  /* 0x0000730002850a11 */ /* 0x000fe200010f0c00 */
[----:B------:R-:W-:Y:S01]  /*11720*/  @P1 IMAD.HI.U32 R0, R139, c[0x0][0x2c8], RZ ;  /* 0x0000b2008b001a27 */ /* 0x000fe200078e00ff */
[----:B------:R-:W-:Y:S02]  /*11730*/  @P0 IADD3 R2, P1, R132, UR6, RZ ;  /* 0x0000000684020c10 */ /* 0x000fe4000ff3e0ff */
[----:B------:R-:W-:Y:S01]  /*11740*/  LDSM.16.M88.4 R196, [R221+0x8100] ;  /* 0x00810000ddc4783b */ /* 0x000fe20000000200 */
[-C--:B------:R-:W-:Y:S03]  /*11750*/  HMMA.16816.F32 R12, R204, R202.reuse, R12 ;  /* 0x000000cacc0c723c */ /* 0x080fe6000000180c */
[----:B------:R-:W-:Y:S02]  /*11760*/  @P0 IADD3.X R3, R133, UR7, RZ, P1, !PT ;  /* 0x0000000785030c10 */ /* 0x000fe40008ffe4ff */
[----:B------:R-:W-:Y:S03]  /*11770*/  @P3 SHF.R.U32.HI R139, RZ, c[0x0][0x2cc], R0 ;  /* 0x0000b300ff8b3a19 */ /* 0x000fe60000011600 */
[C---:B------:R-:W-:Y:S01]  /*11780*/  HMMA.16816.F32 R16, R188.reuse, R202, R16 ;  /* 0x000000cabc10723c */ /* 0x040fe20000001810 */
[----:B------:R-:W-:Y:S07]  /*11790*/  LDSM.16.M88.4 R200, [R217+0x800] ;  /* 0x00080000d9c8783b */ /* 0x000fee0000000200 */
[-C--:B--2---:R-:W-:Y:S08]  /*117a0*/  HMMA.16816.F32 R20, R188, R208.reuse, R20 ;  /* 0x000000d0bc14723c */ /* 0x084ff00000001814 */
[C---:B------:R-:W-:Y:S08]  /*117b0*/  HMMA.16816.F32 R24, R204.reuse, R208, R24 ;  /* 0x000000d0cc18723c */ /* 0x040ff00000001818 */
[-C--:B------:R-:W-:Y:S08]  /*117c0*/  HMMA.16816.F32 R28, R204, R210.reuse, R28 ;  /* 0x000000d2cc1c723c */ /* 0x080ff0000000181c */
[C---:B------:R-:W-:Y:S08]  /*117d0*/  HMMA.16816.F32 R32, R188.reuse, R210, R32 ;  /* 0x000000d2bc20723c */ /* 0x040ff00000001820 */
[-C--:B----4-:R-:W-:Y:S08]  /*117e0*/  HMMA.16816.F32 R36, R188, R172.reuse, R36 ;  /* 0x000000acbc24723c */ /* 0x090ff00000001824 */
[C---:B------:R-:W-:Y:S08]  /*117f0*/  HMMA.16816.F32 R40, R204.reuse, R172, R40 ;  /* 0x000000accc28723c */ /* 0x040ff00000001828 */
[-C--:B------:R-:W-:Y:S08]  /*11800*/  HMMA.16816.F32 R44, R204, R174.reuse, R44 ;  /* 0x000000aecc2c723c */ /* 0x080ff0000000182c */
[C---:B------:R-:W-:Y:S01]  /*11810*/  HMMA.16816.F32 R48, R188.reuse, R174, R48 ;  /* 0x000000aebc30723c */ /* 0x040fe20000001830 */
[----:B------:R-:W2:Y:S07]  /*11820*/  LDSM.16.M88.4 R172, [R221+0x6100] ;  /* 0x00610000ddac783b */ /* 0x000eae0000000200 */
[-C--:B-----5:R-:W-:Y:S08]  /*11830*/  HMMA.16816.F32 R52, R188, R180.reuse, R52 ;  /* 0x000000b4bc34723c */ /* 0x0a0ff00000001834 */
        /* <DEDUP_REMOVED lines=9> */
[-C--:B-1----:R-:W-:Y:S08]  /*118d0*/  HMMA.16816.F32 R84, R188, R184.reuse, R84 ;  /* 0x000000b8bc54723c */ /* 0x082ff00000001854 */
[C---:B------:R-:W-:Y:S08]  /*118e0*/  HMMA.16816.F32 R88, R204.reuse, R184, R88 ;  /* 0x000000b8cc58723c */ /* 0x040ff00000001858 */
[-C--:B------:R-:W-:Y:S08]  /*118f0*/  HMMA.16816.F32 R92, R204, R186.reuse, R92 ;  /* 0x000000bacc5c723c */ /* 0x080ff0000000185c */
[----:B------:R-:W-:Y:S01]  /*11900*/  HMMA.16816.F32 R96, R188, R186, R96 ;  /* 0x000000babc60723c */ /* 0x000fe20000001860 */
[----:B------:R-:W1:Y:S07]  /*11910*/  LDSM.16.M88.4 R184, [R217+0x2000] ;  /* 0x00200000d9b8783b */ /* 0x000e6e0000000200 */
[-C--:B--2---:R-:W-:Y:S08]  /*11920*/  HMMA.16816.F32 R4, R172, R192.reuse, R4 ;  /* 0x000000c0ac04723c */ /* 0x084ff00000001804 */
[C---:B------:R-:W-:Y:S08]  /*11930*/  HMMA.16816.F32 R8, R196.reuse, R192, R8 ;  /* 0x000000c0c408723c */ /* 0x040ff00000001808 */
[-C--:B------:R-:W-:Y:S08]  /*11940*/  HMMA.16816.F32 R12, R196, R194.reuse, R12 ;  /* 0x000000c2c40c723c */ /* 0x080ff0000000180c */
[C---:B------:R-:W-:Y:S08]  /*11950*/  HMMA.16816.F32 R16, R172.reuse, R194, R16 ;  /* 0x000000c2ac10723c */ /* 0x040ff00000001810 */
[-C--:B------:R-:W-:Y:S08]  /*11960*/  HMMA.16816.F32 R20, R172, R200.reuse, R20 ;  /* 0x000000c8ac14723c */ /* 0x080ff00000001814 */
[C---:B------:R-:W-:Y:S08]  /*11970*/  HMMA.16816.F32 R24, R196.reuse, R200, R24 ;  /* 0x000000c8c418723c */ /* 0x040ff00000001818 */
[-C--:B------:R-:W-:Y:S08]  /*11980*/  HMMA.16816.F32 R28, R196, R202.reuse, R28 ;  /* 0x000000cac41c723c */ /* 0x080ff0000000181c */
[C---:B------:R-:W-:Y:S08]  /*11990*/  HMMA.16816.F32 R32, R172.reuse, R202, R32 ;  /* 0x000000caac20723c */ /* 0x040ff00000001820 */
[-C--:B---3--:R-:W-:Y:S08]  /*119a0*/  HMMA.16816.F32 R36, R172, R180.reuse, R36 ;  /* 0x000000b4ac24723c */ /* 0x088ff00000001824 */
[C---:B------:R-:W-:Y:S07]  /*119b0*/  HMMA.16816.F32 R40, R196.reuse, R180, R40 ;  /* 0x000000b4c428723c */ /* 0x040fee0000001828 */
[----:B------:R-:W-:Y:S01]  /*119c0*/  @P0 IADD3 R180, P2, R2, UR6, RZ ;  /* 0x0000000602b40c10 */ /* 0x000fe2000ff5e0ff */
[-C--:B------:R-:W-:Y:S04]  /*119d0*/  HMMA.16816.F32 R44, R196, R182.reuse, R44 ;  /* 0x000000b6c42c723c */ /* 0x080fe8000000182c */
[----:B------:R-:W-:Y:S04]  /*119e0*/  @P0 IADD3.X R181, R3, UR7, RZ, P2, !PT ;  /* 0x0000000703b50c10 */ /* 0x000fe800097fe4ff */
[C---:B------:R-:W-:Y:S08]  /*119f0*/  HMMA.16816.F32 R48, R172.reuse, R182, R48 ;  /* 0x000000b6ac30723c */ /* 0x040ff00000001830 */
[-C--:B----4-:R-:W-:Y:S08]  /*11a00*/  HMMA.16816.F32 R52, R172, R176.reuse, R52 ;  /* 0x000000b0ac34723c */ /* 0x090ff00000001834 */
[C---:B------:R-:W-:Y:S08]  /*11a10*/  HMMA.16816.F32 R56, R196.reuse, R176, R56 ;  /* 0x000000b0c438723c */ /* 0x040ff00000001838 */
[-C--:B------:R-:W-:Y:S08]  /*11a20*/  HMMA.16816.F32 R60, R196, R178.reuse, R60 ;  /* 0x000000b2c43c723c */ /* 0x080ff0000000183c */
[C---:B------:R-:W-:Y:S01]  /*11a30*/  HMMA.16816.F32 R64, R172.reuse, R178, R64 ;  /* 0x000000b2ac40723c */ /* 0x040fe20000001840 */
[----:B------:R-:W2:Y:S01]  /*11a40*/  LDSM.16.M88.4 R176, [R217+0x2800] ;  /* 0x00280000d9b0783b */ /* 0x000ea20000000200 */
[----:B------:R-:W-:Y:S05]  /*11a50*/  DEPBAR.LE SB0, 0x0 ;  /* 0x000080000000791a */ /* 0x000fea0000000000 */
[----:B------:R-:W-:Y:S01]  /*11a60*/  BAR.SYNC.DEFER_BLOCKING 0x0 ;  /* 0x0000000000007b1d */ /* 0x000fe20000010000 */
[-C--:B-1----:R-:W-:Y:S08]  /*11a70*/  HMMA.16816.F32 R68, R172, R184.reuse, R68 ;  /* 0x000000b8ac44723c */ /* 0x082ff00000001844 */
[C---:B------:R-:W-:Y:S08]  /*11a80*/  HMMA.16816.F32 R72, R196.reuse, R184, R72 ;  /* 0x000000b8c448723c */ /* 0x040ff00000001848 */
[-C--:B------:R-:W-:Y:S01]  /*11a90*/  HMMA.16816.F32 R76, R196, R186.reuse, R76 ;  /* 0x000000bac44c723c */ /* 0x080fe2000000184c */
[----:B------:R-:W-:Y:S01]  /*11aa0*/  @!PT LDS RZ, [RZ] ;  /* 0x00000000fffff984 */ /* 0x000fe20000000800 */
[----:B------:R-:W-:Y:S01]  /*11ab0*/  @!PT LDS RZ, [RZ] ;  /* 0x00000000fffff984 */ /* 0x000fe20000000800 */
[----:B------:R-:W-:Y:S01]  /*11ac0*/  @!PT LDS RZ, [RZ] ;  /* 0x00000000fffff984 */ /* 0x000fe20000000800 */
[----:B------:R1:W-:Y:S07]  /*11ad0*/  @P0 LDGSTS.E.BYPASS.LTC128B.128 [R231+0x3100], [R132.64], !P6 ;  /* 0x0310000084e70fae */ /* 0x0003ee000f101d4c */
[C---:B------:R-:W-:Y:S01]  /*11ae0*/  HMMA.16816.F32 R80, R172.reuse, R186, R80 ;  /* 0x000000baac50723c */ /* 0x040fe20000001850 */
[----:B------:R3:W-:Y:S07]  /*11af0*/  @P0 LDGSTS.E.BYPASS.LTC128B.128 [R231+0x3900], [R2.64], !P6 ;  /* 0x0390000002e70fae */ /* 0x0007ee000f101d4c */
[-C--:B--2---:R-:W-:Y:S01]  /*11b00*/  HMMA.16816.F32 R84, R172, R176.reuse, R84 ;  /* 0x000000b0ac54723c */ /* 0x084fe20000001854 */
[----:B------:R2:W-:Y:S07]  /*11b10*/  @P0 LDGSTS.E.BYPASS.LTC128B.128 [R231+0x4100], [R180.64], !P6 ;  /* 0x04100000b4e70fae */ /* 0x0005ee000f101d4c */
[C---:B------:R-:W-:Y:S08]  /*11b20*/  HMMA.16816.F32 R88, R196.reuse, R176, R88 ;  /* 0x000000b0c458723c */ /* 0x040ff00000001858 */
[-C--:B------:R-:W-:Y:S04]  /*11b30*/  HMMA.16816.F32 R92, R196, R178.reuse, R92 ;  /* 0x000000b2c45c723c */ /* 0x080fe8000000185c */
[----:B-1----:R-:W-:Y:S04]  /*11b40*/  @P0 IADD3 R132, P1, R180, UR6, RZ ;  /* 0x00000006b4840c10 */ /* 0x002fe8000ff3e0ff */
[----:B------:R-:W-:Y:S01]  /*11b50*/  @P0 IADD3.X R133, R181, UR7, RZ, P1, !PT ;  /* 0x00000007b5850c10 */ /* 0x000fe20008ffe4ff */
[----:B------:R-:W-:Y:S04]  /*11b60*/  HMMA.16816.F32 R96, R172, R178, R96 ;  /* 0x000000b2ac60723c */ /* 0x000fe80000001860 */
[----:B------:R1:W-:Y:S01]  /*11b70*/  @P0 LDGSTS.E.BYPASS.LTC128B.128 [R231+0x4900], [R132.64], !P6 ;  /* 0x0490000084e70fae */ /* 0x0003e2000f101d4c */
[----:B---3--:R-:W-:Y:S04]  /*11b80*/  @P0 IADD3 R2, P2, R132, UR6, RZ ;  /* 0x0000000684020c10 */ /* 0x008fe8000ff5e0ff */
[----:B------:R-:W-:Y:S03]  /*11b90*/  @P0 IADD3.X R3, R133, UR7, RZ, P2, !PT ;  /* 0x0000000785030c10 */ /* 0x000fe600097fe4ff */
[----:B------:R-:W-:Y:S02]  /*11ba0*/  @P0 IADD3 R176, P1, R2, UR6, RZ ;  /* 0x0000000602b00c10 */ /* 0x000fe4000ff3e0ff */
[----:B------:R3:W-:Y:S02]  /*11bb0*/  @P0 LDGSTS.E.BYPASS.LTC128B.128 [R231+0x5100], [R2.64], !P6 ;  /* 0x0510000002e70fae */ /* 0x0007e4000f101d4c */
[----:B------:R-:W-:Y:S05]  /*11bc0*/  @P0 IADD3.X R177, R3, UR7, RZ, P1, !PT ;  /* 0x0000000703b10c10 */ /* 0x000fea0008ffe4ff */
[----:B------:R2:W-:Y:S01]  /*11bd0*/  @P0 LDGSTS.E.BYPASS.LTC128B.128 [R231+0x5900], [R176.64], !P6 ;  /* 0x05900000b0e70fae */ /* 0x0005e2000f101d4c */
[----:B------:R-:W-:Y:S05]  /*11be0*/  PLOP3.LUT P0, PT, PT, PT, UP1, 0x40, 0x0 ;  /* 0x000000000000781c */ /* 0x000fea0003f0e818 */
[----:B------:R-:W0:Y:S01]  /*11bf0*/  LDGDEPBAR ;  /* 0x00000000000079af */ /* 0x000e220000000000 */
[----:B-1----:R-:W-:Y:S05]  /*11c00*/  IMAD R133, R229, -0x60, RZ ;  /* 0xffffffa0e5857824 */ /* 0x002fea00078e02ff */
[----:B------:R-:W3:Y:S01]  /*11c10*/  SHFL.IDX PT, R132, R139, RZ, 0x1c1f ;  /* 0x001c1fff8b847589 */ /* 0x000ee200000e0000 */
[----:B------:R-:W-:Y:S01]  /*11c20*/  IMAD.IADD R174, R133, 0x1, -R134 ;  /* 0x0000000185ae7824 */ /* 0x000fe200078e0a86 */
[----:B------:R-:W-:Y:S04]  /*11c30*/  IADD3 R173, -R134, 0x1, R133 ;  /* 0x0000000186ad7810 */ /* 0x000fe80007ffe185 */
[----:B------:R-:W-:Y:S04]  /*11c40*/  IADD3 R173, R173, c[0x0][0x1d0], RZ ;  /* 0x00007400adad7a10 */ /* 0x000fe80007ffe0ff */
[----:B------:R-:W-:Y:S04]  /*11c50*/  IADD3 R173, R173, -c[0x0][0x168], RZ ;  /* 0x80005a00adad7a10 */ /* 0x000fe80007ffe0ff */
[C---:B------:R-:W-:Y:S02]  /*11c60*/  IADD3 R172, R173.reuse, c[0x0][0x328], RZ ;  /* 0x0000ca00adac7a10 */ /* 0x040fe40007ffe0ff */
[----:B------:R-:W-:Y:S03]  /*11c70*/  IADD3 R173, R173, UR10, RZ ;  /* 0x0000000aadad7c10 */ /* 0x000fe6000fffe0ff */
[--C-:B---3--:R-:W-:Y:S02]  /*11c80*/  IMAD.IADD R2, R172, 0x1, R132.reuse ;  /* 0x00000001ac027824 */ /* 0x108fe400078e0284 */
[----:B------:R-:W-:Y:S01]  /*11c90*/  IMAD.IADD R0, R173, 0x1, R132 ;  /* 0x00000001ad007824 */ /* 0x000fe200078e0284 */
[----:B------:R-:W-:-:S05]  /*11ca0*/  @P0 BRA `(.L_x_505) ;  /* 0x0000018000000947 */ /* 0x000fca0003800000 */
[----:B--2---:R-:W-:Y:S01]  /*11cb0*/  IADD3 R3, R132, c[0x0][0x1d0], RZ ;  /* 0x0000740084037a10 */ /* 0x004fe20007ffe0ff */
        /* <DEDUP_REMOVED lines=13> */
.L_x_507:
[----:B------:R-:W-:Y:S04]  /*11d90*/  MOV R132, c[0x0][0x32c] ;  /* 0x0000cb0000847a02 */ /* 0x000fe80000000f00 */
[----:B------:R-:W-:Y:S11]  /*11da0*/  ISETP.NE.AND P0, PT, R132, 0x1, PT ;  /* 0x000000018400780c */ /* 0x000ff60003f05270 */
[----:B------:R-:W-:Y:S02]  /*11db0*/  @!UPT UIADD3 URZ, URZ, URZ, URZ ;  /* 0x0000003f3f3ff290 */ /* 0x000fe4000fffe03f */
[----:B------:R-:W-:Y:S05]  /*11dc0*/  @P0 IMAD.HI.U32 R132, R3, c[0x0][0x330], RZ ;  /* 0x0000cc0003840a27 */ /* 0x000fea00078e00ff */
[----:B------:R-:W-:Y:S02]  /*11dd0*/  @P0 SHF.R.U32.HI R3, RZ, c[0x0][0x334], R132 ;  /* 0x0000cd00ff030a19 */ /* 0x000fe40000011684 */
.L_x_508:
[----:B------:R-:W-:Y:S05]  /*11de0*/  BSYNC B0 ;  /* 0x0000000000007941 */ /* 0x000fea0003800000 */
.L_x_506:
[----:B------:R-:W-:Y:S05]  /*11df0*/  IMAD R3, R3, c[0x0][0x32c], R174 ;  /* 0x0000cb0003037a24 */ /* 0x000fea00078e02ae */
[----:B------:R-:W-:Y:S02]  /*11e00*/  IADD3 R132, R3, c[0x0][0x32c], RZ ;  /* 0x0000cb0003847a10 */ /* 0x000fe40007ffe0ff */
[----:B------:R-:W-:Y:S02]  /*11e10*/  IMNMX R0, R0, R3, !PT ;  /* 0x0000000300007217 */ /* 0x000fe40007800200 */
[----:B------:R-:W-:Y:S02]  /*11e20*/  IMNMX R2, R2, R132, PT ;  /* 0x0000008402027217 */ /* 0x000fe40003800200 */
.L_x_505:
[----:B--2---:R-:W-:Y:S01]  /*11e30*/  PLOP3.LUT P0, PT, PT, PT, UP1, 0x40, 0x0 ;  /* 0x000000000000781c */ /* 0x004fe20003f0e818 */
        /* <DEDUP_REMOVED lines=18> */
.L_x_511:
[----:B------:R-:W-:Y:S04]  /*11f60*/  MOV R175, c[0x0][0x32c] ;  /* 0x0000cb0000af7a02 */ /* 0x000fe80000000f00 */
[----:B------:R-:W-:Y:S11]  /*11f70*/  ISETP.NE.AND P0, PT, R175, 0x1, PT ;  /* 0x00000001af00780c */ /* 0x000ff60003f05270 */
[----:B------:R-:W-:Y:S02]  /*11f80*/  @!UPT UIADD3 URZ, URZ, URZ, URZ ;  /* 0x0000003f3f3ff290 */ /* 0x000fe4000fffe03f */
[----:B------:R-:W-:Y:S05]  /*11f90*/  @P0 IMAD.HI.U32 R175, R134, c[0x0][0x330], RZ ;  /* 0x0000cc0086af0a27 */ /* 0x000fea00078e00ff */
[----:B------:R-:W-:Y:S02]  /*11fa0*/  @P0 SHF.R.U32.HI R134, RZ, c[0x0][0x334], R175 ;  /* 0x0000cd00ff860a19 */ /* 0x000fe400000116af */
.L_x_512:
[----:B------:R-:W-:Y:S05]  /*11fb0*/  BSYNC B0 ;  /* 0x0000000000007941 */ /* 0x000fea0003800000 */
.L_x_510:
[----:B------:R-:W-:Y:S05]  /*11fc0*/  IMAD R134, R134, c[0x0][0x32c], R174 ;  /* 0x0000cb0086867a24 */ /* 0x000fea00078e02ae */
[----:B------:R-:W-:Y:S02]  /*11fd0*/  IADD3 R175, R134, c[0x0][0x32c], RZ ;  /* 0x0000cb0086af7a10 */ /* 0x000fe40007ffe0ff */
[----:B------:R-:W-:Y:S02]  /*11fe0*/  IMNMX R3, R3, R134, !PT ;  /* 0x0000008603037217 */ /* 0x000fe40007800200 */
[----:B------:R-:W-:Y:S02]  /*11ff0*/  IMNMX R132, R132, R175, PT ;  /* 0x000000af84847217 */ /* 0x000fe40003800200 */
.L_x_509:
[C---:B------:R-:W-:Y:S02]  /*12000*/  ISETP.GE.AND P0, PT, R133.reuse, 0x9, PT ;  /* 0x000000098500780c */ /* 0x040fe40003f06270 */
[C---:B------:R-:W-:Y:S02]  /*12010*/  ISETP.GE.AND P1, PT, R133.reuse, 0x2, PT ;  /* 0x000000028500780c */ /* 0x040fe40003f26270 */
[----:B------:R-:W-:Y:S02]  /*12020*/  P2R R181, PR, RZ, 0x1 ;  /* 0x00000001ffb57803 */ /* 0x000fe40000000000 */
[C---:B------:R-:W-:Y:S02]  /*12030*/  ISETP.GT.AND P0, PT, R0.reuse, 0x8, !P0 ;  /* 0x000000080000780c */ /* 0x040fe40004704270 */
[----:B------:R-:W-:Y:S02]  /*12040*/  P2R R182, PR, RZ, 0x2 ;  /* 0x00000002ffb67803 */ /* 0x000fe40000000000 */
[----:B------:R-:W-:Y:S02]  /*12050*/  ISETP.GT.AND P1, PT, R0, 0x1, !P1 ;  /* 0x000000010000780c */ /* 0x000fe40004f24270 */
[C---:B------:R-:W-:Y:S02]  /*12060*/  ISETP.GE.AND P2, PT, R133.reuse, 0x11, PT ;  /* 0x000000118500780c */ /* 0x040fe40003f46270 */
[C---:B------:R-:W-:Y:S02]  /*12070*/  ISETP.LT.OR P0, PT, R2.reuse, 0x9, P0 ;  /* 0x000000090200780c */ /* 0x040fe40000701670 */
[----:B------:R-:W-:Y:S02]  /*12080*/  ISETP.LT.OR P1, PT, R2, 0x2, P1 ;  /* 0x000000020200780c */ /* 0x000fe40000f21670 */
[----:B------:R-:W-:Y:S02]  /*12090*/  ISETP.GE.AND P3, PT, R133, 0xa, PT ;  /* 0x0000000a8500780c */ /* 0x000fe40003f66270 */
[----:B------:R-:W-:Y:S02]  /*120a0*/  FSEL R184, R16, -INF , !P0 ;  /* 0xff80000010b87808 */ /* 0x000fe40004000000 */
[C---:B------:R-:W-:Y:S02]  /*120b0*/  ISETP.GT.AND P0, PT, R0.reuse, 0x10, !P2 ;  /* 0x000000100000780c */ /* 0x040fe40005704270 */
[----:B------:R-:W-:Y:S02]  /*120c0*/  FSEL R183, R5, -INF , !P1 ;  /* 0xff80000005b77808 */ /* 0x000fe40004800000 */
[----:B------:R-:W-:Y:S02]  /*120d0*/  ISETP.GT.AND P1, PT, R0, 0x9, !P3 ;  /* 0x000000090000780c */ /* 0x000fe40005f24270 */
[----:B------:R-:W-:Y:S02]  /*120e0*/  P2R R179, PR, RZ, 0x4 ;  /* 0x00000004ffb37803 */ /* 0x000fe40000000000 */
[C---:B------:R-:W-:Y:S02]  /*120f0*/  ISETP.LT.OR P0, PT, R2.reuse, 0x11, P0 ;  /* 0x000000110200780c */ /* 0x040fe40000701670 */
[----:B------:R-:W-:Y:S02]  /*12100*/  ISETP.GE.AND P2, PT, R133, 0x12, PT ;  /* 0x000000128500780c */ /* 0x000fe40003f46270 */
[----:B------:R-:W-:Y:S02]  /*12110*/  ISETP.LT.OR P1, PT, R2, 0xa, P1 ;  /* 0x0000000a0200780c */ /* 0x000fe40000f21670 */
[----:B------:R-:W-:Y:S02]  /*12120*/  FSEL R186, R20, -INF , !P0 ;  /* 0xff80000014ba7808 */ /* 0x000fe40004000000 */
[----:B------:R-:W-:Y:S02]  /*12130*/  ISETP.GT.AND P0, PT, R0, 0x11, !P2 ;  /* 0x000000110000780c */ /* 0x000fe40005704270 */
[----:B------:R-:W-:Y:S02]  /*12140*/  FSEL R185, R17, -INF , !P1 ;  /* 0xff80000011b97808 */ /* 0x000fe40004800000 */
[----:B------:R-:W-:Y:S02]  /*12150*/  ISETP.LT.OR P0, PT, R2, 0x12, P0 ;  /* 0x000000120200780c */ /* 0x000fe40000701670 */
[----:B------:R-:W-:Y:S02]  /*12160*/  ISETP.GE.AND P1, PT, R133, 0x19, PT ;  /* 0x000000198500780c */ /* 0x000fe40003f26270 */
[----:B------:R-:W-:Y:S02]  /*12170*/  FSEL R187, R21, -INF , !P0 ;  /* 0xff80000015bb7808 */ /* 0x000fe40004000000 */
[----:B------:R-:W-:Y:S02]  /*12180*/  ISETP.GT.AND P0, PT, R0, 0x18, !P1 ;  /* 0x000000180000780c */ /* 0x000fe40004f04270 */
[----:B------:R-:W-:Y:S02]  /*12190*/  P2R R177, PR, RZ, 0x2 ;  /* 0x00000002ffb17803 */ /* 0x000fe40000000000 */
[----:B------:R-:W-:Y:S02]  /*121a0*/  ISETP.LT.OR P0, PT, R2, 0x19, P0 ;  /* 0x000000190200780c */ /* 0x000fe40000701670 */
[C---:B------:R-:W-:Y:S02]  /*121b0*/  ISETP.GE.AND P1, PT, R133.reuse, 0x1a, PT ;  /* 0x0000001a8500780c */ /* 0x040fe40003f26270 */
[----:B------:R-:W-:Y:S02]  /*121c0*/  FSEL R188, R32, -INF , !P0 ;  /* 0xff80000020bc7808 */ /* 0x000fe40004000000 */
[----:B------:R-:W-:Y:S02]  /*121d0*/  ISETP.GT.AND P0, PT, R0, 0x19, !P1 ;  /* 0x000000190000780c */ /* 0x000fe40004f04270 */
[----:B------:R-:W-:Y:S02]  /*121e0*/  P2R R176, PR, RZ, 0x2 ;  /* 0x00000002ffb07803 */ /* 0x000fe40000000000 */
        /* <DEDUP_REMOVED lines=39> */
[----:B------:R-:W-:Y:S02]  /*12460*/  ISETP.GE.AND P4, PT, R133, 0x41, PT ;  /* 0x000000418500780c */ /* 0x000fe40003f86270 */
[----:B------:R-:W-:Y:S02]  /*12470*/  ISETP.LT.OR P0, PT, R2, 0x3a, P0 ;  /* 0x0000003a0200780c */ /* 0x000fe40000701670 */
[----:B------:R-:W-:Y:S02]  /*12480*/  P2R R180, PR, RZ, 0x8 ;  /* 0x00000008ffb47803 */ /* 0x000fe40000000000 */
[----:B------:R-:W-:Y:S02]  /*12490*/  FSEL R203, R65, -INF , !P0 ;  /* 0xff80000041cb7808 */ /* 0x000fe40004000000 */
[----:B------:R-:W-:Y:S02]  /*124a0*/  ISETP.GT.AND P0, PT, R0, 0x40, !P4 ;  /* 0x000000400000780c */ /* 0x000fe40006704270 */
[C---:B------:R-:W-:Y:S02]  /*124b0*/  ISETP.GE.AND P3, PT, R133.reuse, 0x42, PT ;  /* 0x000000428500780c */ /* 0x040fe40003f66270 */
        /* <DEDUP_REMOVED lines=28> */
[----:B------:R-:W-:Y:S04]  /*12680*/  ISETP.GT.AND P0, PT, R0, 0x58, !P5 ;  /* 0x000000580000780c */ /* 0x000fe80006f04270 */
[----:B------:R-:W-:Y:S04]  /*12690*/  ISETP.LT.OR P0, PT, R2, 0x59, P0 ;  /* 0x000000590200780c */ /* 0x000fe80000701670 */
[----:B------:R-:W-:Y:S02]  /*126a0*/  FSEL R243, R96, -INF , !P0 ;  /* 0xff80000060f37808 */ /* 0x000fe40004000000 */
[----:B------:R-:W-:Y:S04]  /*126b0*/  ISETP.GT.AND P0, PT, R0, RZ, !P1 ;  /* 0x000000ff0000720c */ /* 0x000fe80004f04270 */
[----:B------:R-:W-:Y:S04]  /*126c0*/  ISETP.LT.OR P0, PT, R2, 0x1, P0 ;  /* 0x000000010200780c */ /* 0x000fe80000701670 */
[----:B------:R-:W-:Y:S02]  /*126d0*/  FSEL R52, R4, -INF , !P0 ;  /* 0xff80000004347808 */ /* 0x000fe40004000000 */
[----:B------:R-:W-:Y:S01]  /*126e0*/  ISETP.GE.AND P0, PT, R133, 0x5a, PT ;  /* 0x0000005a8500780c */ /* 0x000fe20003f06270 */
[----:B------:R-:W1:Y:S03]  /*126f0*/  SHFL.IDX PT, R4, R139, 0x2, 0x1c1f ;  /* 0x005c1f008b047f89 */ /* 0x000e6600000e0000 */
[----:B------:R-:W-:Y:S02]  /*12700*/  P2R R37, PR, RZ, 0x1 ;  /* 0x00000001ff257803 */ /* 0x000fe40000000000 */
[----:B------:R-:W-:Y:S04]  /*12710*/  ISETP.GT.AND P0, PT, R0, 0x59, !P0 ;  /* 0x000000590000780c */ /* 0x000fe80004704270 */
        /* <DEDUP_REMOVED lines=20> */
.L_x_515:
[----:B------:R-:W-:Y:S04]  /*12860*/  MOV R49, c[0x0][0x32c] ;  /* 0x0000cb0000317a02 */ /* 0x000fe80000000f00 */
[----:B------:R-:W-:Y:S11]  /*12870*/  ISETP.NE.AND P0, PT, R49, 0x1, PT ;  /* 0x000000013100780c */ /* 0x000ff60003f05270 */
[----:B------:R-:W-:Y:S02]  /*12880*/  @!UPT UIADD3 URZ, URZ, URZ, URZ ;  /* 0x0000003f3f3ff290 */ /* 0x000fe4000fffe03f */
[----:B------:R-:W-:Y:S05]  /*12890*/  @P0 IMAD.HI.U32 R49, R4, c[0x0][0x330], RZ ;  /* 0x0000cc0004310a27 */ /* 0x000fea00078e00ff */
[----:B------:R-:W-:Y:S02]  /*128a0*/  @P0 SHF.R.U32.HI R4, RZ, c[0x0][0x334], R49 ;  /* 0x0000cd00ff040a19 */ /* 0x000fe40000011631 */
.L_x_516:
[----:B------:R-:W-:Y:S05]  /*128b0*/  BSYNC B0 ;  /* 0x0000000000007941 */ /* 0x000fea0003800000 */
.L_x_514:
[----:B------:R-:W-:Y:S05]  /*128c0*/  IMAD R4, R4, c[0x0][0x32c], R174 ;  /* 0x0000cb0004047a24 */ /* 0x000fea00078e02ae */
[----:B------:R-:W-:Y:S02]  /*128d0*/  IADD3 R49, R4, c[0x0][0x32c], RZ ;  /* 0x0000cb0004317a10 */ /* 0x000fe40007ffe0ff */
[----:B------:R-:W-:Y:S02]  /*128e0*/  IMNMX R0, R0, R4, !PT ;  /* 0x0000000400007217 */ /* 0x000fe40007800200 */
[----:B------:R-:W-:Y:S02]  /*128f0*/  IMNMX R2, R2, R49, PT ;  /* 0x0000003102027217 */ /* 0x000fe40003800200 */
.L_x_513:
[----:B------:R-:W-:Y:S02]  /*12900*/  ISETP.NE.AND P0, PT, R181, RZ, PT ;  /* 0x000000ffb500720c */ /* 0x000fe40003f05270 */
[----:B------:R-:W-:Y:S02]  /*12910*/  P2R R4, PR, RZ, 0x10 ;  /* 0x00000010ff047803 */ /* 0x000fe40000000000 */
[----:B------:R-:W-:Y:S02]  /*12920*/  ISETP.GT.AND P0, PT, R3, 0x8, !P0 ;  /* 0x000000080300780c */ /* 0x000fe40004704270 */
[----:B------:R-:W-:Y:S02]  /*12930*/  P2R R49, PR, RZ, 0x40 ;  /* 0x00000040ff317803 */ /* 0x000fe40000000000 */
[----:B------:R-:W-:Y:S02]  /*12940*/  ISETP.LT.OR P0, PT, R132, 0x9, P0 ;  /* 0x000000098400780c */ /* 0x000fe40000701670 */
[----:B------:R-:W-:Y:S02]  /*12950*/  ISETP.NE.AND P6, PT, R37, RZ, PT ;  /* 0x000000ff2500720c */ /* 0x000fe40003fc5270 */
[----:B------:R-:W-:Y:S02]  /*12960*/  FSEL R53, R18, -INF , !P0 ;  /* 0xff80000012357808 */ /* 0x000fe40004000000 */
[----:B------:R-:W-:Y:S04]  /*12970*/  ISETP.NE.AND P0, PT, R180, RZ, PT ;  /* 0x000000ffb400720c */ /* 0x000fe80003f05270 */
[----:B------:R-:W-:Y:S04]  /*12980*/  ISETP.GT.AND P0, PT, R3, 0x9, !P0 ;  /* 0x000000090300780c */ /* 0x000fe80004704270 */
[C---:B------:R-:W-:Y:S04]  /*12990*/  ISETP.LT.OR P0, PT, R132.reuse, 0xa, P0 ;  /* 0x0000000a8400780c */ /* 0x040fe80000701670 */
[----:B------:R-:W-:Y:S02]  /*129a0*/  FSEL R64, R19, -INF , !P0 ;  /* 0xff80000013407808 */ /* 0x000fe40004000000 */
[----:B------:R-:W-:Y:S04]  /*129b0*/  ISETP.NE.AND P0, PT, R179, RZ, PT ;  /* 0x000000ffb300720c */ /* 0x000fe80003f05270 */
[C---:B------:R-:W-:Y:S04]  /*129c0*/  ISETP.GT.AND P0, PT, R3.reuse, 0x10, !P0 ;  /* 0x000000100300780c */ /* 0x040fe80004704270 */
[----:B------:R-:W-:Y:S04]  /*129d0*/  ISETP.LT.OR P0, PT, R132, 0x11, P0 ;  /* 0x000000118400780c */ /* 0x000fe80000701670 */
        /* <DEDUP_REMOVED lines=45> */
[C---:B------:R-:W-:Y:S02]  /*12cb0*/  ISETP.GT.AND P0, PT, R3.reuse, 0x40, !P4 ;  /* 0x000000400300780c */ /* 0x040fe40006704270 */
[----:B------:R-:W-:Y:S02]  /*12cc0*/  ISETP.NE.AND P4, PT, R182, RZ, PT ;  /* 0x000000ffb600720c */ /* 0x000fe40003f85270 */
[----:B------:R-:W-:Y:S04]  /*12cd0*/  ISETP.LT.OR P0, PT, R132, 0x41, P0 ;  /* 0x000000418400780c */ /* 0x000fe80000701670 */
[----:B------:R-:W-:Y:S02]  /*12ce0*/  FSEL R205, R70, -INF , !P0 ;  /* 0xff80000046cd7808 */ /* 0x000fe40004000000 */
[----:B------:R-:W-:Y:S04]  /*12cf0*/  ISETP.GT.AND P0, PT, R3, 0x41, !P3 ;  /* 0x000000410300780c */ /* 0x000fe80005f04270 */
[C---:B------:R-:W-:Y:S04]  /*12d00*/  ISETP.LT.OR P0, PT, R132.reuse, 0x42, P0 ;  /* 0x000000428400780c */ /* 0x040fe80000701670 */
[----:B------:R-:W-:Y:S02]  /*12d10*/  FSEL R206, R71, -INF , !P0 ;  /* 0xff80000047ce7808 */ /* 0x000fe40004000000 */
        /* <DEDUP_REMOVED lines=15> */
[----:B------:R-:W-:Y:S04]  /*12e10*/  ISETP.GT.AND P0, PT, R3, 0x1, !P4 ;  /* 0x000000010300780c */ /* 0x000fe80006704270 */
[C---:B------:R-:W-:Y:S04]  /*12e20*/  ISETP.LT.OR P0, PT, R132.reuse, 0x2, P0 ;  /* 0x000000028400780c */ /* 0x040fe80000701670 */
[----:B------:R-:W-:Y:S02]  /*12e30*/  FSEL R19, R7, -INF , !P0 ;  /* 0xff80000007137808 */ /* 0x000fe40004000000 */
[C---:B------:R-:W-:Y:S04]  /*12e40*/  ISETP.GT.AND P0, PT, R3.reuse, RZ, !P1 ;  /* 0x000000ff0300720c */ /* 0x040fe80004f04270 */
[----:B------:R-:W-:Y:S04]  /*12e50*/  ISETP.LT.OR P0, PT, R132, 0x1, P0 ;  /* 0x000000018400780c */ /* 0x000fe80000701670 */
[----:B------:R-:W-:Y:S02]  /*12e60*/  FSEL R18, R6, -INF , !P0 ;  /* 0xff80000006127808 */ /* 0x000fe40004000000 */
[C---:B------:R-:W-:Y:S04]  /*12e70*/  ISETP.GT.AND P0, PT, R3.reuse, 0x58, !P5 ;  /* 0x000000580300780c */ /* 0x040fe80006f04270 */
[----:B------:R-:W-:Y:S04]  /*12e80*/  ISETP.LT.OR P0, PT, R132, 0x59, P0 ;  /* 0x000000598400780c */ /* 0x000fe80000701670 */
[----:B------:R-:W-:Y:S02]  /*12e90*/  FSEL R241, R98, -INF , !P0 ;  /* 0xff80000062f17808 */ /* 0x000fe40004000000 */
[----:B------:R-:W-:Y:S02]  /*12ea0*/  ISETP.GT.AND P0, PT, R3, 0x59, !P6 ;  /* 0x000000590300780c */ /* 0x000fe40007704270 */
[----:B------:R-:W1:Y:S02]  /*12eb0*/  SHFL.IDX PT, R3, R139, 0x3, 0x1c1f ;  /* 0x007c1f008b037f89 */ /* 0x000e6400000e0000 */
[----:B------:R-:W-:Y:S04]  /*12ec0*/  ISETP.LT.OR P0, PT, R132, 0x5a, P0 ;  /* 0x0000005a8400780c */ /* 0x000fe80000701670 */
[----:B------:R-:W-:Y:S02]  /*12ed0*/  FSEL R242, R99, -INF , !P0 ;  /* 0xff80000063f27808 */ /* 0x000fe40004000000 */
[----:B------:R-:W-:Y:S04]  /*12ee0*/  ISETP.GT.AND P0, PT, R0, RZ, !P1 ;  /* 0x000000ff0000720c */ /* 0x000fe80004f04270 */
[----:B------:R-:W-:Y:S04]  /*12ef0*/  ISETP.LT.OR P0, PT, R2, 0x1, P0 ;  /* 0x000000010200780c */ /* 0x000fe80000701670 */
[----:B------:R-:W-:Y:S02]  /*12f00*/  FSEL R8, R8, -INF , !P0 ;  /* 0xff80000008087808 */ /* 0x000fe40004000000 */
[----:B------:R-:W-:Y:S02]  /*12f10*/  ISETP.GT.AND P0, PT, R0, 0x1, !P4 ;  /* 0x000000010000780c */ /* 0x000fe40006704270 */
[----:B------:R-:W-:Y:S02]  /*12f20*/  ISETP.NE.AND P4, PT, R4, RZ, PT ;  /* 0x000000ff0400720c */ /* 0x000fe40003f85270 */
        /* <DEDUP_REMOVED lines=82> */
[----:B------:R-:W-:Y:S01]  /*13450*/  ISETP.GT.AND P0, PT, R0, 0x59, !P6 ;  /* 0x000000590000780c */ /* 0x000fe20007704270 */
[--C-:B-1----:R-:W-:Y:S01]  /*13460*/  IMAD.IADD R0, R173, 0x1, R3.reuse ;  /* 0x00000001ad007824 */ /* 0x102fe200078e0203 */
[----:B------:R-:W-:Y:S02]  /*13470*/  ISETP.NE.AND P6, PT, R49, RZ, PT ;  /* 0x000000ff3100720c */ /* 0x000fe40003fc5270 */
[----:B------:R-:W-:Y:S01]  /*13480*/  ISETP.LT.OR P0, PT, R2, 0x5a, P0 ;  /* 0x0000005a0200780c */ /* 0x000fe20000701670 */
[----:B------:R-:W-:Y:S03]  /*13490*/  IMAD.IADD R2, R172, 0x1, R3 ;  /* 0x00000001ac027824 */ /* 0x000fe600078e0203 */
[----:B------:R-:W-:Y:S02]  /*134a0*/  FSEL R93, R93, -INF , !P0 ;  /* 0xff8000005d5d7808 */ /* 0x000fe40004000000 */
[----:B------:R-:W-:Y:S11]  /*134b0*/  PLOP3.LUT P0, PT, PT, PT, UP1, 0x40, 0x0 ;  /* 0x000000000000781c */ /* 0x000ff60003f0e818 */
[----:B------:R-:W-:Y:S02]  /*134c0*/  @!UPT UIADD3 URZ, URZ, URZ, URZ ;  /* 0x0000003f3f3ff290 */ /* 0x000fe4000fffe03f */
        /* <DEDUP_REMOVED lines=15> */
.L_x_519:
[----:B------:R-:W-:Y:S04]  /*135c0*/  MOV R4, c[0x0][0x32c] ;  /* 0x0000cb0000047a02 */ /* 0x000fe80000000f00 */
[----:B------:R-:W-:Y:S11]  /*135d0*/  ISETP.NE.AND P0, PT, R4, 0x1, PT ;  /* 0x000000010400780c */ /* 0x000ff60003f05270 */
[----:B------:R-:W-:Y:S02]  /*135e0*/  @!UPT UIADD3 URZ, URZ, URZ, URZ ;  /* 0x0000003f3f3ff290 */ /* 0x000fe4000fffe03f */
[----:B------:R-:W-:Y:S05]  /*135f0*/  @P0 IMAD.HI.U32 R4, R3, c[0x0][0x330], RZ ;  /* 0x0000cc0003040a27 */ /* 0x000fea00078e00ff */
[----:B------:R-:W-:Y:S02]  /*13600*/  @P0 SHF.R.U32.HI R3, RZ, c[0x0][0x334], R4 ;  /* 0x0000cd00ff030a19 */ /* 0x000fe40000011604 */
.L_x_520:
[----:B------:R-:W-:Y:S05]  /*13610*/  BSYNC B0 ;  /* 0x0000000000007941 */ /* 0x000fea0003800000 */
.L_x_518:
[----:B------:R-:W-:Y:S05]  /*13620*/  IMAD R3, R3, c[0x0][0x32c], R174 ;  /* 0x0000cb0003037a24 */ /* 0x000fea00078e02ae */
[----:B------:R-:W-:Y:S02]  /*13630*/  IADD3 R4, R3, c[0x0][0x32c], RZ ;  /* 0x0000cb0003047a10 */ /* 0x000fe40007ffe0ff */
[----:B------:R-:W-:Y:S02]  /*13640*/  IMNMX R0, R0, R3, !PT ;  /* 0x0000000300007217 */ /* 0x000fe40007800200 */
[----:B------:R-:W-:Y:S02]  /*13650*/  IMNMX R2, R2, R4, PT ;  /* 0x0000000402027217 */ /* 0x000fe40003800200 */
.L_x_517:
[----:B------:R-:W-:Y:S02]  /*13660*/  ISETP.GT.AND P0, PT, R0, RZ, !P1 ;  /* 0x000000ff0000720c */ /* 0x000fe40004f04270 */
[----:B------:R-:W-:Y:S02]  /*13670*/  ISETP.NE.AND P1, PT, R179, RZ, PT ;  /* 0x000000ffb300720c */ /* 0x000fe40003f25270 */
        /* <DEDUP_REMOVED lines=50> */
[----:B------:R-:W-:Y:S01]  /*139a0*/  ISETP.NE.AND P0, PT, R175, RZ, PT ;  /* 0x000000ffaf00720c */ /* 0x000fe20003f05270 */
[----:B------:R-:W-:Y:S01]  /*139b0*/  LDSM.16.MT88.4 R28, [R216+0x100] ;  /* 0x00010000d81c783b */ /* 0x000fe20000004200 */
        /* <DEDUP_REMOVED lines=13> */
[----:B------:R-:W-:Y:S02]  /*13a90*/  FMNMX.FTZ R134, R185, R134, !PT ;  /* 0x00000086b9867209 */ /* 0x000fe40007810000 */
        /* <DEDUP_REMOVED lines=47> */
[----:B------:R-:W-:Y:S02]  /*13d90*/  ISETP.NE.AND P3, PT, R5, RZ, PT ;  /* 0x000000ff0500720c */ /* 0x000fe40003f65270 */
        /* <DEDUP_REMOVED lines=18> */
[----:B------:R-:W-:Y:S02]  /*13ec0*/  ISETP.LT.OR P0, PT, R2, 0x42, P0 ;  /* 0x000000420200780c */ /* 0x000fe40000701670 */
[----:B------:R-:W-:Y:S02]  /*13ed0*/  FMNMX.FTZ R4, R198, R4, !PT ;  /* 0x00000004c6047209 */ /* 0x000fe40007810000 */
[----:B------:R-:W-:Y:S01]  /*13ee0*/  FMNMX.FTZ R5, R10, R138, !PT ;  /* 0x0000008a0a057209 */ /* 0x000fe20007810000 */
[----:B------:R-:W2:Y:S01]  /*13ef0*/  SHFL.BFLY PT, R133, R3, 0x2, 0x1f ;  /* 0x0c401f0003857f89 */ /* 0x000ea200000e0000 */
[----:B------:R-:W-:Y:S02]  /*13f00*/  FMNMX.FTZ R4, R199, R4, !PT ;  /* 0x00000004c7047209 */ /* 0x000fe40007810000 */
[----:B------:R-:W-:Y:S02]  /*13f10*/  FSEL R89, R75, -INF , !P0 ;  /* 0xff8000004b597808 */ /* 0x000fe40004000000 */
[----:B------:R-:W-:Y:S02]  /*13f20*/  FMNMX.FTZ R4, R207, R4, !PT ;  /* 0x00000004cf047209 */ /* 0x000fe40007810000 */
[----:B------:R-:W-:Y:S02]  /*13f30*/  ISETP.GT.AND P0, PT, R0, 0x48, !P2 ;  /* 0x000000480000780c */ /* 0x000fe40005704270 */
[----:B------:R-:W-:Y:S02]  /*13f40*/  FMNMX.FTZ R4, R208, R4, !PT ;  /* 0x00000004d0047209 */ /* 0x000fe40007810000 */
[----:B------:R-:W-:Y:S02]  /*13f50*/  FMNMX.FTZ R5, R11, R5, !PT ;  /* 0x000000050b057209 */ /* 0x000fe40007810000 */
[----:B------:R-:W-:Y:S02]  /*13f60*/  FMNMX.FTZ R4, R210, R4, !PT ;  /* 0x00000004d2047209 */ /* 0x000fe40007810000 */
[----:B------:R-:W-:Y:S02]  /*13f70*/  FMNMX.FTZ R5, R14, R5, !PT ;  /* 0x000000050e057209 */ /* 0x000fe40007810000 */
[----:B-1----:R-:W-:Y:S02]  /*13f80*/  FMNMX.FTZ R134, R134, R6, !PT ;  /* 0x0000000686867209 */ /* 0x002fe40007810000 */
[----:B------:R-:W-:Y:S02]  /*13f90*/  FMNMX.FTZ R4, R211, R4, !PT ;  /* 0x00000004d3047209 */ /* 0x000fe40007810000 */
[C---:B------:R-:W-:Y:S01]  /*13fa0*/  FSETP.NEU.FTZ.AND P2, PT, R134.reuse, -INF , PT ;  /* 0xff8000008600780b */ /* 0x040fe20003f5d000 */
[----:B------:R-:W-:Y:S01]  /*13fb0*/  FMUL.FTZ R39, R134, c[0x0][0x2d0] ;  /* 0x0000b40086277a20 */ /* 0x000fe20000410000 */
[----:B------:R-:W-:Y:S02]  /*13fc0*/  FMNMX.FTZ R5, R15, R5, !PT ;  /* 0x000000050f057209 */ /* 0x000fe40007810000 */
[----:B--2---:R-:W-:Y:S02]  /*13fd0*/  FMNMX.FTZ R133, R3, R133, !PT ;  /* 0x0000008503857209 */ /* 0x004fe40007810000 */
[----:B------:R-:W-:Y:S02]  /*13fe0*/  FSEL R39, R39, RZ, P2 ;  /* 0x000000ff27277208 */ /* 0x000fe40001000000 */
[----:B------:R-:W-:Y:S01]  /*13ff0*/  FMNMX.FTZ R3, R238, R4, !PT ;  /* 0x00000004ee037209 */ /* 0x000fe20007810000 */
[----:B------:R-:W1:Y:S01]  /*14000*/  SHFL.BFLY PT, R6, R133, 0x1, 0x1f ;  /* 0x0c201f0085067f89 */ /* 0x000e6200000e0000 */
[----:B------:R-:W-:Y:S01]  /*14010*/  FMNMX.FTZ R5, R56, R5, !PT ;  /* 0x0000000538057209 */ /* 0x000fe20007810000 */
[--C-:B------:R-:W-:Y:S01]  /*14020*/  FFMA.FTZ R4, R52, c[0x0][0x2d0], -R39.reuse ;  /* 0x0000b40034047a23 */ /* 0x100fe20000010827 */
[----:B------:R-:W-:Y:S02]  /*14030*/  ISETP.LT.OR P0, PT, R2, 0x49, P0 ;  /* 0x000000490200780c */ /* 0x000fe40000701670 */
[----:B------:R-:W-:Y:S01]  /*14040*/  FMNMX.FTZ R5, R57, R5, !PT ;  /* 0x0000000539057209 */ /* 0x000fe20007810000 */
[----:B------:R2:W3:Y:S01]  /*14050*/  MUFU.EX2 R23, R4 ;  /* 0x0000000400177308 */ /* 0x0004e20000000800 */
[----:B------:R-:W-:Y:S02]  /*14060*/  FMNMX.FTZ R3, R240, R3, !PT ;  /* 0x00000003f0037209 */ /* 0x000fe40007810000 */
[----:B------:R-:W-:Y:S02]  /*14070*/  FMNMX.FTZ R5, R66, R5, !PT ;  /* 0x0000000542057209 */ /* 0x000fe40007810000 */
[----:B------:R-:W-:Y:S02]  /*14080*/  FMNMX.FTZ R3, R92, R3, !PT ;  /* 0x000000035c037209 */ /* 0x000fe40007810000 */
[----:B------:R-:W-:Y:S02]  /*14090*/  FMNMX.FTZ R5, R70, R5, !PT ;  /* 0x0000000546057209 */ /* 0x000fe40007810000 */
[----:B------:R-:W-:Y:S02]  /*140a0*/  FMNMX.FTZ R3, R93, R3, !PT ;  /* 0x000000035d037209 */ /* 0x000fe40007810000 */
[----:B------:R-:W-:Y:S02]  /*140b0*/  FMNMX.FTZ R5, R71, R5, !PT ;  /* 0x0000000547057209 */ /* 0x000fe40007810000 */
[----:B------:R-:W-:Y:S01]  /*140c0*/  ISETP.NE.AND P1, PT, R16, RZ, PT ;  /* 0x000000ff1000720c */ /* 0x000fe20003f25270 */
[----:B------:R-:W4:Y:S01]  /*140d0*/  SHFL.BFLY PT, R7, R3, 0x2, 0x1f ;  /* 0x0c401f0003077f89 */ /* 0x000f2200000e0000 */
[----:B------:R-:W-:Y:S01]  /*140e0*/  FMNMX.FTZ R5, R72, R5, !PT ;  /* 0x0000000548057209 */ /* 0x000fe20007810000 */
[--C-:B------:R-:W-:Y:S01]  /*140f0*/  FFMA.FTZ R16, R188, c[0x0][0x2d0], -R39.reuse ;  /* 0x0000b400bc107a23 */ /* 0x100fe20000010827 */
[----:B------:R-:W-:Y:S02]  /*14100*/  FSEL R78, R78, -INF , !P0 ;  /* 0xff8000004e4e7808 */ /* 0x000fe40004000000 */
[----:B-1----:R-:W-:Y:S01]  /*14110*/  FMNMX.FTZ R133, R133, R6, !PT ;  /* 0x0000000685857209 */ /* 0x002fe20007810000 */
[----:B------:R-:W-:Y:S01]  /*14120*/  MUFU.EX2 R252, R16 ;  /* 0x0000001000fc7308 */ /* 0x000fe20000000800 */
[----:B------:R-:W-:Y:S02]  /*14130*/  ISETP.GT.AND P0, PT, R0, 0x49, !P1 ;  /* 0x000000490000780c */ /* 0x000fe40004f04270 */
[C---:B------:R-:W-:Y:S01]  /*14140*/  FSETP.NEU.FTZ.AND P1, PT, R133.reuse, -INF , PT ;  /* 0xff8000008500780b */ /* 0x040fe20003f3d000 */
[----:B------:R-:W-:Y:S01]  /*14150*/  FMUL.FTZ R60, R133, c[0x0][0x2d0] ;  /* 0x0000b400853c7a20 */ /* 0x000fe20000410000 */
[----:B--2---:R-:W-:Y:S01]  /*14160*/  FMNMX.FTZ R4, R73, R5, !PT ;  /* 0x0000000549047209 */ /* 0x004fe20007810000 */
[--C-:B------:R-:W-:Y:S01]  /*14170*/  FFMA.FTZ R5, R183, c[0x0][0x2d0], -R39.reuse ;  /* 0x0000b400b7057a23 */ /* 0x100fe20000010827 */
[----:B------:R-:W-:Y:S02]  /*14180*/  ISETP.LT.OR P0, PT, R2, 0x4a, P0 ;  /* 0x0000004a0200780c */ /* 0x000fe40000701670 */
[----:B------:R-:W-:Y:S01]  /*14190*/  FMNMX.FTZ R4, R76, R4, !PT ;  /* 0x000000044c047209 */ /* 0x000fe20007810000 */
[----:B------:R1:W2:Y:S01]  /*141a0*/  MUFU.EX2 R174, R5 ;  /* 0x0000000500ae7308 */ /* 0x0002a20000000800 */
[----:B------:R-:W-:Y:S02]  /*141b0*/  FSEL R60, R60, RZ, P1 ;  /* 0x000000ff3c3c7208 */ /* 0x000fe40000800000 */
[----:B------:R-:W-:Y:S02]  /*141c0*/  FSEL R79, R79, -INF , !P0 ;  /* 0xff8000004f4f7808 */ /* 0x000fe40004000000 */
[----:B------:R-:W-:Y:S02]  /*141d0*/  ISETP.NE.AND P0, PT, R48, RZ, PT ;  /* 0x000000ff3000720c */ /* 0x000fe40003f05270 */
[----:B------:R-:W-:Y:S01]  /*141e0*/  ISETP.NE.AND P4, PT, R37, RZ, PT ;  /* 0x000000ff2500720c */ /* 0x000fe20003f85270 */
[----:B------:R-:W-:Y:S01]  /*141f0*/  LDSM.16.MT88.4 R48, [R214+0x100] ;  /* 0x00010000d630783b */ /* 0x000fe20000004200 */
[----:B----4-:R-:W-:Y:S02]  /*14200*/  FMNMX.FTZ R3, R3, R7, !PT ;  /* 0x0000000703037209 */ /* 0x010fe40007810000 */
[C---:B------:R-:W-:Y:S02]  /*14210*/  ISETP.GT.AND P0, PT, R0.reuse, 0x51, !P0 ;  /* 0x000000510000780c */ /* 0x040fe40004704270 */
[----:B------:R-:W-:Y:S02]  /*14220*/  ISETP.GT.AND P4, PT, R0, 0x59, !P4 ;  /* 0x000000590000780c */ /* 0x000fe40006784270 */
[----:B------:R-:W-:Y:S01]  /*14230*/  ISETP.LT.OR P0, PT, R2, 0x52, P0 ;  /* 0x000000520200780c */ /* 0x000fe20000701670 */
[----:B------:R-:W4:Y:S01]  /*14240*/  SHFL.BFLY PT, R132, R3, 0x1, 0x1f ;  /* 0x0c201f0003847f89 */ /* 0x000f2200000e0000 */
[----:B------:R-:W-:Y:S02]  /*14250*/  ISETP.GT.AND P3, PT, R0, 0x50, !P3 ;  /* 0x000000500000780c */ /* 0x000fe40005f64270 */
[----:B------:R-:W-:Y:S02]  /*14260*/  FSEL R91, R91, -INF , !P0 ;  /* 0xff8000005b5b7808 */ /* 0x000fe40004000000 */
[C---:B------:R-:W-:Y:S02]  /*14270*/  ISETP.LT.OR P0, PT, R2.reuse, 0x5a, P4 ;  /* 0x0000005a0200780c */ /* 0x040fe40002701670 */
[----:B------:R-:W-:Y:S02]  /*14280*/  ISETP.LT.OR P3, PT, R2, 0x51, P3 ;  /* 0x000000510200780c */ /* 0x000fe40001f61670 */
[----:B-1----:R-:W-:Y:S01]  /*14290*/  FMNMX.FTZ R5, R77, R4, !PT ;  /* 0x000000044d057209 */ /* 0x002fe20007810000 */
[--C-:B------:R-:W-:Y:S01]  /*142a0*/  FFMA.FTZ R4, R184, c[0x0][0x2d0], -R39.reuse ;  /* 0x0000b400b8047a23 */ /* 0x100fe20000010827 */
[----:B------:R-:W-:Y:S02]  /*142b0*/  FSEL R38, R95, -INF , !P0 ;  /* 0xff8000005f267808 */ /* 0x000fe40004000000 */
[----:B---3--:R-:W-:Y:S01]  /*142c0*/  MOV R95, R23 ;  /* 0x00000017005f7202 */ /* 0x008fe20000000f00 */
[----:B------:R1:W-:Y:S01]  /*142d0*/  MUFU.EX2 R176, R4 ;  /* 0x0000000400b07308 */ /* 0x0003e20000000800 */
[----:B------:R-:W-:Y:S02]  /*142e0*/  FMNMX.FTZ R5, R87, R5, !PT ;  /* 0x0000000557057209 */ /* 0x000fe40007810000 */
[----:B------:R-:W-:Y:S02]  /*142f0*/  ISETP.GT.AND P5, PT, R0, 0x58, !P5 ;  /* 0x000000580000780c */ /* 0x000fe40006fa4270 */
[----:B------:R-:W-:Y:S02]  /*14300*/  FMNMX.FTZ R5, R88, R5, !PT ;  /* 0x0000000558057209 */ /* 0x000fe40007810000 */
[----:B------:R-:W-:Y:S02]  /*14310*/  FSEL R90, R90, -INF , !P3 ;  /* 0xff8000005a5a7808 */ /* 0x000fe40005800000 */
[----:B------:R-:W-:Y:S02]  /*14320*/  FMNMX.FTZ R5, R63, R5, !PT ;  /* 0x000000053f057209 */ /* 0x000fe40007810000 */
[----:B----4-:R-:W-:Y:S01]  /*14330*/  FMNMX.FTZ R132, R3, R132, !PT ;  /* 0x0000008403847209 */ /* 0x010fe20007810000 */
[--C-:B------:R-:W-:Y:S01]  /*14340*/  FFMA.FTZ R3, R64, c[0x0][0x2d0], -R60.reuse ;  /* 0x0000b40040037a23 */ /* 0x100fe2000001083c */
[----:B------:R-:W-:Y:S02]  /*14350*/  FMNMX.FTZ R5, R74, R5, !PT ;  /* 0x000000054a057209 */ /* 0x000fe40007810000 */
[C---:B------:R-:W-:Y:S01]  /*14360*/  FSETP.NEU.FTZ.AND P0, PT, R132.reuse, -INF , PT ;  /* 0xff8000008400780b */ /* 0x040fe20003f1d000 */
[----:B------:R-:W-:Y:S01]  /*14370*/  FMUL.FTZ R61, R132, c[0x0][0x2d0] ;  /* 0x0000b400843d7a20 */ /* 0x000fe20000410000 */
[----:B------:R-:W-:Y:S02]  /*14380*/  FMNMX.FTZ R5, R89, R5, !PT ;  /* 0x0000000559057209 */ /* 0x000fe40007810000 */
[----:B------:R-:W-:Y:S01]  /*14390*/  ISETP.LT.OR P3, PT, R2, 0x59, P5 ;  /* 0x000000590200780c */ /* 0x000fe20002f61670 */
[--C-:B------:R-:W-:Y:S01]  /*143a0*/  FFMA.FTZ R2, R53, c[0x0][0x2d0], -R60.reuse ;  /* 0x0000b40035027a23 */ /* 0x100fe2000001083c */
[----:B------:R-:W-:Y:S02]  /*143b0*/  FSEL R61, R61, RZ, P0 ;  /* 0x000000ff3d3d7208 */ /* 0x000fe40000000000 */
[----:B------:R-:W-:Y:S01]  /*143c0*/  FSEL R94, R94, -INF , !P3 ;  /* 0xff8000005e5e7808 */ /* 0x000fe20005800000 */
[----:B-1----:R-:W-:Y:S01]  /*143d0*/  FFMA.FTZ R4, R185, c[0x0][0x2d0], -R39 ;  /* 0x0000b400b9047a23 */ /* 0x002fe20000010827 */
[----:B--2---:R-:W-:Y:S02]  /*143e0*/  F2FP.PACK_AB R40, R174, R95 ;  /* 0x0000005fae28723e */ /* 0x004fe400000000ff */
[----:B------:R-:W-:Y:S01]  /*143f0*/  MOV R172, R245 ;  /* 0x000000f500ac7202 */ /* 0x000fe20000000f00 */
[----:B------:R1:W-:Y:S02]  /*14400*/  MUFU.EX2 R22, R4 ;  /* 0x0000000400167308 */ /* 0x0003e40000000800 */
[--C-:B-1----:R-:W-:Y:S08]  /*14410*/  FFMA.FTZ R4, R18, c[0x0][0x2d0], -R60.reuse ;  /* 0x0000b40012047a23 */ /* 0x102ff0000001083c */
[----:B------:R1:W2:Y:S02]  /*14420*/  MUFU.EX2 R24, R4 ;  /* 0x0000000400187308 */ /* 0x0002a40000000800 */
[----:B-1----:R-:W-:Y:S08]  /*14430*/  FMNMX.FTZ R4, R78, R5, !PT ;  /* 0x000000054e047209 */ /* 0x002ff00007810000 */
[----:B------:R1:W-:Y:S01]  /*14440*/  MUFU.EX2 R5, R3 ;  /* 0x0000000300057308 */ /* 0x0003e20000000800 */
[----:B------:R-:W-:Y:S01]  /*14450*/  FMNMX.FTZ R0, R79, R4, !PT ;  /* 0x000000044f007209 */ /* 0x000fe20007810000 */
[--C-:B------:R-:W-:Y:S03]  /*14460*/  FFMA.FTZ R4, R19, c[0x0][0x2d0], -R60.reuse ;  /* 0x0000b40013047a23 */ /* 0x100fe6000001083c */
[----:B------:R-:W-:Y:S05]  /*14470*/  FMNMX.FTZ R0, R90, R0, !PT ;  /* 0x000000005a007209 */ /* 0x000fea0007810000 */
[----:B------:R-:W3:Y:S01]  /*14480*/  MUFU.EX2 R173, R4 ;  /* 0x0000000400ad7308 */ /* 0x000ee20000000800 */
[----:B------:R-:W-:Y:S04]  /*14490*/  FMNMX.FTZ R0, R91, R0, !PT ;  /* 0x000000005b007209 */ /* 0x000fe80007810000 */
[----:B------:R-:W-:Y:S04]  /*144a0*/  FMNMX.FTZ R0, R94, R0, !PT ;  /* 0x000000005e007209 */ /* 0x000fe80007810000 */
[----:B------:R-:W-:Y:S01]  /*144b0*/  FMNMX.FTZ R0, R38, R0, !PT ;  /* 0x0000000026007209 */ /* 0x000fe20007810000 */
[----:B------:R4:W5:Y:S01]  /*144c0*/  MUFU.EX2 R4, R2 ;  /* 0x0000000200047308 */ /* 0x0009620000000800 */
[--C-:B-1----:R-:W-:Y:S02]  /*144d0*/  FFMA.FTZ R3, R8, c[0x0][0x2d0], -R61.reuse ;  /* 0x0000b40008037a23 */ /* 0x102fe4000001083d */
[--C-:B------:R-:W-:Y:S01]  /*144e0*/  FFMA.FTZ R8, R65, c[0x0][0x2d0], -R60.reuse ;  /* 0x0000b40041087a23 */ /* 0x100fe2000001083c */
[----:B--2---:R-:W-:Y:S01]  /*144f0*/  MOV R65, R24 ;  /* 0x0000001800417202 */ /* 0x004fe20000000f00 */
[----:B------:R-:W-:Y:S05]  /*14500*/  FFMA.FTZ R24, R69, c[0x0][0x2d0], -R60 ;  /* 0x0000b40045187a23 */ /* 0x000fea000001083c */
[----:B------:R1:W-:Y:S01]  /*14510*/  MUFU.EX2 R139, R3 ;  /* 0x00000003008b7308 */ /* 0x0003e20000000800 */
[----:B---3--:R-:W-:Y:S09]  /*14520*/  F2FP.PACK_AB R41, R173, R65 ;  /* 0x00000041ad29723e */ /* 0x008ff200000000ff */
[----:B------:R-:W-:Y:S01]  /*14530*/  MUFU.EX2 R26, R8 ;  /* 0x00000008001a7308 */ /* 0x000fe20000000800 */
[----:B----4-:R-:W2:Y:S01]  /*14540*/  SHFL.BFLY PT, R2, R0, 0x2, 0x1f ;  /* 0x0c401f0000027f89 */ /* 0x010ea200000e0000 */
[----:B-----5:R-:W-:Y:S02]  /*14550*/  IMAD.MOV.U32 R64, RZ, RZ, R4 ;  /* 0x000000ffff407224 */ /* 0x020fe400078e0004 */
[--C-:B------:R-:W-:Y:S06]  /*14560*/  FFMA.FTZ R4, R13, c[0x0][0x2d0], -R61.reuse ;  /* 0x0000b4000d047a23 */ /* 0x100fec000001083d */
[----:B------:R-:W-:Y:S01]  /*14570*/  MUFU.EX2 R250, R24 ;  /* 0x0000001800fa7308 */ /* 0x000fe20000000800 */
[--C-:B-1----:R-:W-:Y:S09]  /*14580*/  FFMA.FTZ R3, R9, c[0x0][0x2d0], -R61.reuse ;  /* 0x0000b40009037a23 */ /* 0x102ff2000001083d */
[----:B------:R1:W3:Y:S10]  /*14590*/  MUFU.EX2 R175, R3 ;  /* 0x0000000300af7308 */ /* 0x0002f40000000800 */
[----:B------:R-:W-:Y:S01]  /*145a0*/  MUFU.EX2 R6, R4 ;  /* 0x0000000400067308 */ /* 0x000fe20000000800 */
[----:B-1----:R-:W-:Y:S01]  /*145b0*/  FFMA.FTZ R3, R12, c[0x0][0x2d0], -R61 ;  /* 0x0000b4000c037a23 */ /* 0x002fe2000001083d */
[----:B---3--:R-:W-:Y:S01]  /*145c0*/  F2FP.PACK_AB R44, R175, R139 ;  /* 0x0000008baf2c723e */ /* 0x008fe200000000ff */
[----:B------:R-:W-:Y:S07]  /*145d0*/  FFMA.FTZ R12, R68, c[0x0][0x2d0], -R60 ;  /* 0x0000b400440c7a23 */ /* 0x000fee000001083c */
[----:B------:R2:W1:Y:S02]  /*145e0*/  MUFU.EX2 R7, R3 ;  /* 0x0000000300077308 */ /* 0x0004640000000800 */
[----:B--2---:R-:W-:Y:S01]  /*145f0*/  FMNMX.FTZ R3, R0, R2, !PT ;  /* 0x0000000200037209 */ /* 0x004fe20007810000 */
[----:B------:R-:W-:Y:S01]  /*14600*/  FFMA.FTZ R2, R186, c[0x0][0x2d0], -R39 ;  /* 0x0000b400ba027a23 */ /* 0x000fe20000010827 */
[----:B------:R-:W-:Y:S06]  /*14610*/  FSEL R0, R134, RZ, P2 ;  /* 0x000000ff86007208 */ /* 0x000fec0001000000 */
[----:B------:R2:W-:Y:S01]  /*14620*/  MUFU.EX2 R27, R2 ;  /* 0x00000002001b7308 */ /* 0x0005e20000000800 */
[----:B------:R-:W3:Y:S01]  /*14630*/  SHFL.BFLY PT, R4, R3, 0x1, 0x1f ;  /* 0x0c201f0003047f89 */ /* 0x000ee200000e0000 */
[----:B------:R-:W-:Y:S01]  /*14640*/  FADD.FTZ R0, -R0, R135 ;  /* 0x0000008700007221 */ /* 0x000fe20000010100 */
[----:B-1----:R-:W-:Y:S03]  /*14650*/  MOV R135, R7 ;  /* 0x0000000700877202 */ /* 0x002fe60000000f00 */
[----:B------:R-:W-:Y:S04]  /*14660*/  FMUL.FTZ R0, R0, c[0x0][0x2d0] ;  /* 0x0000b40000007a20 */ /* 0x000fe80000410000 */
[----:B------:R1:W4:Y:S01]  /*14670*/  MUFU.EX2 R37, R0 ;  /* 0x0000000000257308 */ /* 0x0003220000000800 */
[----:B--2---:R-:W-:Y:S02]  /*14680*/  FSEL R2, R133, RZ, P1 ;  /* 0x000000ff85027208 */ /* 0x004fe40000800000 */
[----:B---3--:R-:W-:Y:S03]  /*14690*/  FMNMX.FTZ R3, R3, R4, !PT ;  /* 0x0000000403037209 */ /* 0x008fe60007810000 */
[----:B------:R-:W-:Y:S02]  /*146a0*/  FADD.FTZ R2, -R2, R136 ;  /* 0x0000008802027221 */ /* 0x000fe40000010100 */
[C---:B------:R-:W-:Y:S02]  /*146b0*/  FMUL.FTZ R62, R3.reuse, c[0x0][0x2d0] ;  /* 0x0000b400033e7a20 */ /* 0x040fe40000410000 */
[----:B------:R-:W-:Y:S01]  /*146c0*/  FMUL.FTZ R2, R2, c[0x0][0x2d0] ;  /* 0x0000b40002027a20 */ /* 0x000fe20000410000 */
[----:B-1----:R-:W-:Y:S01]  /*146d0*/  FSEL R0, R132, RZ, P0 ;  /* 0x000000ff84007208 */ /* 0x002fe20000000000 */
[----:B------:R-:W-:Y:S01]  /*146e0*/  IMAD.MOV.U32 R136, RZ, RZ, R22 ;  /* 0x000000ffff887224 */ /* 0x000fe200078e0016 */
[----:B------:R-:W-:Y:S01]  /*146f0*/  FSETP.NEU.FTZ.AND P0, PT, R3, -INF , PT ;  /* 0xff8000000300780b */ /* 0x000fe20003f1d000 */
[----:B------:R-:W1:Y:S01]  /*14700*/  MUFU.EX2 R36, R2 ;  /* 0x0000000200247308 */ /* 0x000e620000000800 */
[----:B------:R-:W2:Y:S01]  /*14710*/  LDSM.16.MT88.4 R20, [R213+0x100] ;  /* 0x00010000d514783b */ /* 0x000ea20000004200 */
[----:B------:R-:W-:Y:S01]  /*14720*/  FADD.FTZ R0, -R0, R137 ;  /* 0x0000008900007221 */ /* 0x000fe20000010100 */
[----:B------:R-:W-:Y:S01]  /*14730*/  FSEL R62, R62, RZ, P0 ;  /* 0x000000ff3e3e7208 */ /* 0x000fe20000000000 */
[C---:B----4-:R-:W-:Y:S01]  /*14740*/  FMUL.FTZ R16, R37.reuse, R152 ;  /* 0x0000009825107220 */ /* 0x050fe20000410000 */
[----:B------:R-:W-:Y:S01]  /*14750*/  MOV R137, R5 ;  /* 0x0000000500897202 */ /* 0x000fe20000000f00 */
[----:B------:R-:W-:Y:S01]  /*14760*/  FMUL.FTZ R0, R0, c[0x0][0x2d0] ;  /* 0x0000b40000007a20 */ /* 0x000fe20000410000 */
[----:B------:R-:W-:Y:S01]  /*14770*/  F2FP.PACK_AB R42, R136, R176 ;  /* 0x000000b0882a723e */ /* 0x000fe200000000ff */
[----:B------:R-:W-:Y:S01]  /*14780*/  FMUL.FTZ R17, R37, R153 ;  /* 0x0000009925117220 */ /* 0x000fe20000410000 */
[----:B------:R-:W-:Y:S01]  /*14790*/  F2FP.PACK_AB R43, R137, R64 ;  /* 0x00000040892b723e */ /* 0x000fe200000000ff */
[----:B------:R3:W4:Y:S01]  /*147a0*/  MUFU.EX2 R2, R0 ;  /* 0x0000000000027308 */ /* 0x0007220000000800 */
[--C-:B------:R-:W-:Y:S02]  /*147b0*/  FFMA.FTZ R4, R14, c[0x0][0x2d0], -R62.reuse ;  /* 0x0000b4000e047a23 */ /* 0x100fe4000001083e */
[C---:B------:R-:W-:Y:S02]  /*147c0*/  FMUL.FTZ R112, R37.reuse, R112 ;  /* 0x0000007025707220 */ /* 0x040fe40000410000 */
[C---:B------:R-:W-:Y:S02]  /*147d0*/  FMUL.FTZ R113, R37.reuse, R113 ;  /* 0x0000007125717220 */ /* 0x040fe40000410000 */
[C---:B------:R-:W-:Y:S02]  /*147e0*/  FMUL.FTZ R116, R37.reuse, R116 ;  /* 0x0000007425747220 */ /* 0x040fe40000410000 */
[C---:B------:R-:W-:Y:S01]  /*147f0*/  FMUL.FTZ R117, R37.reuse, R117 ;  /* 0x0000007525757220 */ /* 0x040fe20000410000 */
[----:B------:R5:W2:Y:S01]  /*14800*/  MUFU.EX2 R9, R4 ;  /* 0x0000000400097308 */ /* 0x000aa20000000800 */
[C---:B------:R-:W-:Y:S02]  /*14810*/  FMUL.FTZ R104, R37.reuse, R104 ;  /* 0x0000006825687220 */ /* 0x040fe40000410000 */
[----:B------:R-:W-:Y:S02]  /*14820*/  FMUL.FTZ R105, R37, R105 ;  /* 0x0000006925697220 */ /* 0x000fe40000410000 */
[C---:B-1----:R-:W-:Y:S02]  /*14830*/  FMUL.FTZ R7, R36.reuse, R143 ;  /* 0x0000008f24077220 */ /* 0x042fe40000410000 */
[C---:B------:R-:W-:Y:S02]  /*14840*/  FMUL.FTZ R18, R36.reuse, R154 ;  /* 0x0000009a24127220 */ /* 0x040fe40000410000 */
[C---:B------:R-:W-:Y:S02]  /*14850*/  FMUL.FTZ R19, R36.reuse, R155 ;  /* 0x0000009b24137220 */ /* 0x040fe40000410000 */
[C---:B------:R-:W-:Y:S01]  /*14860*/  FMUL.FTZ R106, R36.reuse, R106 ;  /* 0x0000006a246a7220 */ /* 0x040fe20000410000 */
[----:B------:R-:W-:Y:S01]  /*14870*/  LDSM.16.MT88.4 R152, [R213+0x2900] ;  /* 0x00290000d598783b */ /* 0x000fe20000004200 */
[----:B------:R-:W-:Y:S02]  /*14880*/  FMUL.FTZ R107, R36, R107 ;  /* 0x0000006b246b7220 */ /* 0x000fe40000410000 */
[--C-:B---3--:R-:W-:Y:S02]  /*14890*/  FFMA.FTZ R0, R10, c[0x0][0x2d0], -R62.reuse ;  /* 0x0000b4000a007a23 */ /* 0x108fe4000001083e */
[C---:B----4-:R-:W-:Y:S02]  /*148a0*/  FMUL.FTZ R108, R2.reuse, R108 ;  /* 0x0000006c026c7220 */ /* 0x050fe40000410000 */
[----:B------:R1:W-:Y:S01]  /*148b0*/  MUFU.EX2 R75, R0 ;  /* 0x00000000004b7308 */ /* 0x0003e20000000800 */
[C---:B------:R-:W-:Y:S02]  /*148c0*/  FMUL.FTZ R8, R2.reuse, R144 ;  /* 0x0000009002087220 */ /* 0x040fe40000410000 */
[C---:B------:R-:W-:Y:S02]  /*148d0*/  FMUL.FTZ R13, R2.reuse, R149 ;  /* 0x00000095020d7220 */ /* 0x040fe40000410000 */
[--C-:B-----5:R-:W-:Y:S02]  /*148e0*/  FFMA.FTZ R4, R15, c[0x0][0x2d0], -R62.reuse ;  /* 0x0000b4000f047a23 */ /* 0x120fe4000001083e */
[----:B--2---:R-:W-:Y:S02]  /*148f0*/  IMAD.MOV.U32 R143, RZ, RZ, R9 ;  /* 0x000000ffff8f7224 */ /* 0x004fe400078e0009 */
[C---:B------:R-:W-:Y:S01]  /*14900*/  FMUL.FTZ R9, R2.reuse, R145 ;  /* 0x0000009102097220 */ /* 0x040fe20000410000 */
[----:B------:R2:W-:Y:S01]  /*14910*/  MUFU.EX2 R5, R4 ;  /* 0x0000000400057308 */ /* 0x0005e20000000800 */
[C---:B------:R-:W-:Y:S02]  /*14920*/  FMUL.FTZ R24, R2.reuse, R160 ;  /* 0x000000a002187220 */ /* 0x040fe40000410000 */
[C---:B------:R-:W-:Y:S01]  /*14930*/  FMUL.FTZ R25, R2.reuse, R161 ;  /* 0x000000a102197220 */ /* 0x040fe20000410000 */
[----:B------:R-:W-:Y:S01]  /*14940*/  MOV R161, R26 ;  /* 0x0000001a00a17202 */ /* 0x000fe20000000f00 */
[C---:B------:R-:W-:Y:S02]  /*14950*/  FMUL.FTZ R100, R2.reuse, R100 ;  /* 0x0000006402647220 */ /* 0x040fe40000410000 */
[C---:B------:R-:W-:Y:S02]  /*14960*/  FMUL.FTZ R101, R2.reuse, R101 ;  /* 0x0000006502657220 */ /* 0x040fe40000410000 */
[----:B------:R-:W-:Y:S02]  /*14970*/  FMUL.FTZ R109, R2, R109 ;  /* 0x0000006d026d7220 */ /* 0x000fe40000410000 */
[C---:B------:R-:W-:Y:S02]  /*14980*/  FMUL.FTZ R114, R36.reuse, R114 ;  /* 0x0000007224727220 */ /* 0x040fe40000410000 */
[C---:B------:R-:W-:Y:S02]  /*14990*/  FMUL.FTZ R115, R36.reuse, R115 ;  /* 0x0000007324737220 */ /* 0x040fe40000410000 */
[----:B-1----:R-:W-:Y:S02]  /*149a0*/  FFMA.FTZ R0, R11, c[0x0][0x2d0], -R62 ;  /* 0x0000b4000b007a23 */ /* 0x002fe4000001083e */
[C---:B------:R-:W-:Y:S02]  /*149b0*/  FMUL.FTZ R118, R36.reuse, R118 ;  /* 0x0000007624767220 */ /* 0x040fe40000410000 */
[----:B------:R1:W3:Y:S01]  /*149c0*/  MUFU.EX2 R33, R0 ;  /* 0x0000000000217308 */ /* 0x0002e20000000800 */
[----:B------:R-:W-:Y:S02]  /*149d0*/  FMUL.FTZ R119, R36, R119 ;  /* 0x0000007724777220 */ /* 0x000fe40000410000 */
[C---:B------:R-:W-:Y:S02]  /*149e0*/  FMUL.FTZ R120, R2.reuse, R120 ;  /* 0x0000007802787220 */ /* 0x040fe40000410000 */
[--C-:B--2---:R-:W-:Y:S02]  /*149f0*/  FFMA.FTZ R4, R187, c[0x0][0x2d0], -R39.reuse ;  /* 0x0000b400bb047a23 */ /* 0x104fe40000010827 */
[C---:B------:R-:W-:Y:S02]  /*14a00*/  FMUL.FTZ R121, R2.reuse, R121 ;  /* 0x0000007902797220 */ /* 0x040fe40000410000 */
[C---:B------:R-:W-:Y:S01]  /*14a10*/  FMUL.FTZ R124, R2.reuse, R124 ;  /* 0x0000007c027c7220 */ /* 0x040fe20000410000 */
[----:B------:R2:W4:Y:S01]  /*14a20*/  MUFU.EX2 R32, R4 ;  /* 0x0000000400207308 */ /* 0x0005220000000800 */
[----:B------:R-:W-:Y:S02]  /*14a30*/  FMUL.FTZ R125, R2, R125 ;  /* 0x0000007d027d7220 */ /* 0x000fe40000410000 */
[C---:B------:R-:W-:Y:S02]  /*14a40*/  FMUL.FTZ R128, R37.reuse, R128 ;  /* 0x0000008025807220 */ /* 0x040fe40000410000 */
[----:B------:R-:W-:Y:S02]  /*14a50*/  FMUL.FTZ R129, R37, R129 ;  /* 0x0000008125817220 */ /* 0x000fe40000410000 */
[C---:B------:R-:W-:Y:S02]  /*14a60*/  FMUL.FTZ R130, R36.reuse, R130 ;  /* 0x0000008224827220 */ /* 0x040fe40000410000 */
[----:B------:R-:W-:Y:S01]  /*14a70*/  FMUL.FTZ R131, R36, R131 ;  /* 0x0000008324837220 */ /* 0x000fe20000410000 */
[----:B-1----:R-:W-:Y:S02]  /*14a80*/  FSEL R0, R3, RZ, P0 ;  /* 0x000000ff03007208 */ /* 0x002fe40000000000 */
[----:B---3--:R-:W-:Y:S03]  /*14a90*/  F2FP.PACK_AB R45, R33, R75 ;  /* 0x0000004b212d723e */ /* 0x008fe600000000ff */
[----:B------:R-:W-:Y:S02]  /*14aa0*/  FADD.FTZ R0, -R0, R138 ;  /* 0x0000008a00007221 */ /* 0x000fe40000010100 */
[----:B------:R-:W-:Y:S02]  /*14ab0*/  IMAD.MOV.U32 R138, RZ, RZ, R6 ;  /* 0x000000ffff8a7224 */ /* 0x000fe400078e0006 */
[----:B------:R-:W-:Y:S02]  /*14ac0*/  FMUL.FTZ R0, R0, c[0x0][0x2d0] ;  /* 0x0000b40000007a20 */ /* 0x000fe40000410000 */
[C---:B--2---:R-:W-:Y:S01]  /*14ad0*/  FMUL.FTZ R4, R37.reuse, R140 ;  /* 0x0000008c25047220 */ /* 0x044fe20000410000 */
[----:B------:R-:W-:Y:S01]  /*14ae0*/  MOV R140, R5 ;  /* 0x00000005008c7202 */ /* 0x000fe20000000f00 */
[----:B------:R-:W-:Y:S01]  /*14af0*/  FMUL.FTZ R5, R37, R141 ;  /* 0x0000008d25057220 */ /* 0x000fe20000410000 */
[----:B------:R-:W-:Y:S01]  /*14b00*/  F2FP.PACK_AB R46, R138, R135 ;  /* 0x000000878a2e723e */ /* 0x000fe200000000ff */
[----:B------:R-:W1:Y:S01]  /*14b10*/  MUFU.EX2 R0, R0 ;  /* 0x0000000000007308 */ /* 0x000e620000000800 */
[----:B------:R-:W-:Y:S01]  /*14b20*/  FMUL.FTZ R6, R36, R142 ;  /* 0x0000008e24067220 */ /* 0x000fe20000410000 */
[----:B------:R-:W-:Y:S02]  /*14b30*/  F2FP.PACK_AB R47, R140, R143 ;  /* 0x0000008f8c2f723e */ /* 0x000fe400000000ff */
[----:B----4-:R-:W-:Y:S01]  /*14b40*/  MOV R142, R32 ;  /* 0x00000020008e7202 */ /* 0x010fe20000000f00 */
[----:B------:R-:W-:Y:S03]  /*14b50*/  FFMA.FTZ R32, R80, c[0x0][0x2d0], -R60 ;  /* 0x0000b40050207a23 */ /* 0x000fe6000001083c */
[-C--:B------:R-:W-:Y:S02]  /*14b60*/  HMMA.16816.F32 R4, R40, R20.reuse, R4 ;  /* 0x000000142804723c */ /* 0x080fe40000001804 */
[----:B------:R2:W-:Y:S10]  /*14b70*/  MUFU.EX2 R141, R12 ;  /* 0x0000000c008d7308 */ /* 0x0005f40000000800 */
[----:B------:R3:W-:Y:S01]  /*14b80*/  MUFU.EX2 R249, R32 ;  /* 0x0000002000f97308 */ /* 0x0007e20000000800 */
[C---:B-1----:R-:W-:Y:S01]  /*14b90*/  FMUL.FTZ R10, R0.reuse, R146 ;  /* 0x00000092000a7220 */ /* 0x042fe20000410000 */
[----:B------:R-:W-:Y:S01]  /*14ba0*/  MOV R146, R95 ;  /* 0x0000005f00927202 */ /* 0x000fe20000000f00 */
[C---:B------:R-:W-:Y:S02]  /*14bb0*/  FMUL.FTZ R11, R0.reuse, R147 ;  /* 0x00000093000b7220 */ /* 0x040fe40000410000 */
[C---:B------:R-:W-:Y:S02]  /*14bc0*/  FMUL.FTZ R110, R0.reuse, R110 ;  /* 0x0000006e006e7220 */ /* 0x040fe40000410000 */
[C---:B------:R-:W-:Y:S02]  /*14bd0*/  FMUL.FTZ R111, R0.reuse, R111 ;  /* 0x0000006f006f7220 */ /* 0x040fe40000410000 */
[----:B------:R-:W-:Y:S01]  /*14be0*/  FMUL.FTZ R122, R0, R122 ;  /* 0x0000007a007a7220 */ /* 0x000fe20000410000 */
[C---:B------:R-:W-:Y:S04]  /*14bf0*/  HMMA.16816.F32 R8, R44.reuse, R20, R8 ;  /* 0x000000142c08723c */ /* 0x040fe80000001808 */
[----:B--2---:R-:W-:Y:S02]  /*14c00*/  FMUL.FTZ R12, R2, R148 ;  /* 0x00000094020c7220 */ /* 0x004fe40000410000 */
[C---:B------:R-:W-:Y:S02]  /*14c10*/  FMUL.FTZ R14, R0.reuse, R150 ;  /* 0x00000096000e7220 */ /* 0x040fe40000410000 */
[----:B------:R-:W-:Y:S04]  /*14c20*/  FFMA.FTZ R20, R189, c[0x0][0x2d0], -R39 ;  /* 0x0000b400bd147a23 */ /* 0x000fe80000010827 */
[----:B------:R1:W-:Y:S01]  /*14c30*/  MUFU.EX2 R251, R20 ;  /* 0x0000001400fb7308 */ /* 0x0003e20000000800 */
[----:B------:R-:W-:Y:S02]  /*14c40*/  FMUL.FTZ R15, R0, R151 ;  /* 0x00000097000f7220 */ /* 0x000fe40000410000 */
[----:B---3--:R-:W-:Y:S02]  /*14c50*/  FFMA.FTZ R32, R54, c[0x0][0x2d0], -R61 ;  /* 0x0000b40036207a23 */ /* 0x008fe4000001083d */
[----:B------:R-:W2:Y:S01]  /*14c60*/  LDSM.16.MT88.4 R52, [R215+0x100] ;  /* 0x00010000d734783b */ /* 0x000ea20000004200 */
[C---:B------:R-:W-:Y:S02]  /*14c70*/  FMUL.FTZ R123, R0.reuse, R123 ;  /* 0x0000007b007b7220 */ /* 0x040fe40000410000 */
[-C--:B------:R-:W-:Y:S02]  /*14c80*/  HMMA.16816.F32 R12, R44, R22.reuse, R12 ;  /* 0x000000162c0c723c */ /* 0x080fe4000000180c */
[----:B------:R3:W-:Y:S01]  /*14c90*/  MUFU.EX2 R247, R32 ;  /* 0x0000002000f77308 */ /* 0x0007e20000000800 */
[C---:B------:R-:W-:Y:S02]  /*14ca0*/  FMUL.FTZ R126, R0.reuse, R126 ;  /* 0x0000007e007e7220 */ /* 0x040fe40000410000 */
[C---:B------:R-:W-:Y:S02]  /*14cb0*/  FMUL.FTZ R127, R0.reuse, R127 ;  /* 0x0000007f007f7220 */ /* 0x040fe40000410000 */
[C---:B------:R-:W-:Y:S01]  /*14cc0*/  FMUL.FTZ R21, R37.reuse, R157 ;  /* 0x0000009d25157220 */ /* 0x040fe20000410000 */
[C---:B------:R-:W-:Y:S04]  /*14cd0*/  HMMA.16816.F32 R16, R40.reuse, R22, R16 ;  /* 0x000000162810723c */ /* 0x040fe80000001810 */
[C---:B------:R-:W-:Y:S01]  /*14ce0*/  FMUL.FTZ R26, R0.reuse, R162 ;  /* 0x000000a2001a7220 */ /* 0x040fe20000410000 */
[----:B------:R-:W-:Y:S01]  /*14cf0*/  MOV R162, R27 ;  /* 0x0000001b00a27202 */ /* 0x000fe20000000f00 */
[----:B------:R-:W-:Y:S02]  /*14d00*/  FMUL.FTZ R27, R0, R163 ;  /* 0x000000a3001b7220 */ /* 0x000fe40000410000 */
[----:B-1----:R-:W-:Y:S02]  /*14d10*/  FMUL.FTZ R20, R37, R156 ;  /* 0x0000009c25147220 */ /* 0x002fe40000410000 */
[----:B------:R-:W4:Y:S02]  /*14d20*/  LDL.LU R156, [R1+0x1c] ;  /* 0x00001c00019c7983 */ /* 0x000f240000300800 */
[C---:B------:R-:W-:Y:S01]  /*14d30*/  FMUL.FTZ R22, R36.reuse, R158 ;  /* 0x0000009e24167220 */ /* 0x040fe20000410000 */
[----:B------:R-:W-:Y:S01]  /*14d40*/  MOV R158, R64 ;  /* 0x00000040009e7202 */ /* 0x000fe20000000f00 */
[----:B------:R-:W-:Y:S01]  /*14d50*/  FMUL.FTZ R23, R36, R159 ;  /* 0x0000009f24177220 */ /* 0x000fe20000410000 */
[----:B------:R-:W-:Y:S01]  /*14d60*/  MOV R159, R176 ;  /* 0x000000b0009f7202 */ /* 0x000fe20000000f00 */
[----:B------:R-:W-:Y:S02]  /*14d70*/  IMAD.MOV.U32 R157, RZ, RZ, R135 ;  /* 0x000000ffff9d7224 */ /* 0x000fe400078e0087 */
[----:B---3--:R-:W-:Y:S02]  /*14d80*/  FFMA.FTZ R32, R67, c[0x0][0x2d0], -R61 ;  /* 0x0000b40043207a23 */ /* 0x008fe4000001083d */
[C---:B------:R-:W-:Y:S01]  /*14d90*/  FMUL.FTZ R102, R0.reuse, R102 ;  /* 0x0000006600667220 */ /* 0x040fe20000410000 */
[-C--:B------:R-:W-:Y:S01]  /*14da0*/  HMMA.16816.F32 R20, R40, R28.reuse, R20 ;  /* 0x0000001c2814723c */ /* 0x080fe20000001814 */
[----:B------:R1:W3:Y:S02]  /*14db0*/  MUFU.EX2 R246, R32 ;  /* 0x0000002000f67308 */ /* 0x0002e40000000800 */
[----:B------:R-:W-:Y:S02]  /*14dc0*/  FMUL.FTZ R103, R0, R103 ;  /* 0x0000006700677220 */ /* 0x000fe40000410000 */
[----:B------:R-:W-:Y:S02]  /*14dd0*/  IMAD.MOV.U32 R163, RZ, RZ, R33 ;  /* 0x000000ffffa37224 */ /* 0x000fe400078e0021 */
[----:B------:R-:W-:Y:S01]  /*14de0*/  FMUL.FTZ R33, R2, R169 ;  /* 0x000000a902217220 */ /* 0x000fe20000410000 */
[C---:B------:R-:W-:Y:S04]  /*14df0*/  HMMA.16816.F32 R24, R44.reuse, R28, R24 ;  /* 0x0000001c2c18723c */ /* 0x040fe80000001818 */
[----:B------:R-:W-:Y:S03]  /*14e00*/  IMAD.MOV.U32 R64, RZ, RZ, R172 ;  /* 0x000000ffff407224 */ /* 0x000fe600078e00ac */
[--C-:B------:R-:W-:Y:S01]  /*14e10*/  FFMA.FTZ R28, R34, c[0x0][0x2d0], -R61.reuse ;  /* 0x0000b400221c7a23 */ /* 0x100fe2000001083d */
[-C--:B------:R-:W-:Y:S03]  /*14e20*/  HMMA.16816.F32 R100, R44, R30.reuse, R100 ;  /* 0x0000001e2c64723c */ /* 0x080fe60000001864 */
[----:B------:R5:W-:Y:S01]  /*14e30*/  MUFU.EX2 R160, R28 ;  /* 0x0000001c00a07308 */ /* 0x000be20000000800 */
[----:B------:R-:W-:Y:S02]  /*14e40*/  FMUL.FTZ R29, R37, R165 ;  /* 0x000000a5251d7220 */ /* 0x000fe40000410000 */
[----:B------:R-:W-:Y:S02]  /*14e50*/  FMUL.FTZ R34, R0, R170 ;  /* 0x000000aa00227220 */ /* 0x000fe40000410000 */
[C---:B------:R-:W-:Y:S04]  /*14e60*/  HMMA.16816.F32 R104, R40.reuse, R30, R104 ;  /* 0x0000001e2868723c */ /* 0x040fe80000001868 */
[----:B-1----:R-:W-:Y:S02]  /*14e70*/  FMUL.FTZ R32, R2, R168 ;  /* 0x000000a802207220 */ /* 0x002fe40000410000 */
[----:B------:R-:W-:Y:S02]  /*14e80*/  IMAD.MOV.U32 R144, RZ, RZ, R64 ;  /* 0x000000ffff907224 */ /* 0x000fe400078e0040 */
[C---:B------:R-:W-:Y:S04]  /*14e90*/  FMUL.FTZ R30, R36.reuse, R166 ;  /* 0x000000a6241e7220 */ /* 0x040fe80000410000 */
[----:B------:R-:W-:Y:S02]  /*14ea0*/  FMUL.FTZ R31, R36, R167 ;  /* 0x000000a7241f7220 */ /* 0x000fe40000410000 */
[----:B-----5:R-:W-:Y:S02]  /*14eb0*/  FFMA.FTZ R28, R35, c[0x0][0x2d0], -R61 ;  /* 0x0000b400231c7a23 */ /* 0x020fe4000001083d */
[----:B------:R-:W-:Y:S02]  /*14ec0*/  FMUL.FTZ R35, R0, R171 ;  /* 0x000000ab00237220 */ /* 0x000fe40000410000 */
[----:B------:R1:W-:Y:S02]  /*14ed0*/  MUFU.EX2 R248, R28 ;  /* 0x0000001c00f87308 */ /* 0x0003e40000000800 */
[----:B-1----:R-:W-:Y:S07]  /*14ee0*/  FMUL.FTZ R28, R37, R164 ;  /* 0x000000a4251c7220 */ /* 0x002fee0000410000 */
[-C--:B------:R-:W-:Y:S08]  /*14ef0*/  HMMA.16816.F32 R28, R40, R48.reuse, R28 ;  /* 0x00000030281c723c */ /* 0x080ff0000000181c */
[C---:B------:R-:W-:Y:S07]  /*14f00*/  HMMA.16816.F32 R108, R44.reuse, R48, R108 ;  /* 0x000000302c6c723c */ /* 0x040fee000000186c */
[--C-:B------:R-:W-:Y:S01]  /*14f10*/  FFMA.FTZ R48, R190, c[0x0][0x2d0], -R39.reuse ;  /* 0x0000b400be307a23 */ /* 0x100fe20000010827 */
[-C--:B------:R-:W-:Y:S03]  /*14f20*/  HMMA.16816.F32 R32, R44, R50.reuse, R32 ;  /* 0x000000322c20723c */ /* 0x080fe60000001820 */
[----:B------:R1:W-:Y:S05]  /*14f30*/  MUFU.EX2 R245, R48 ;  /* 0x0000003000f57308 */ /* 0x0003ea0000000800 */
[C---:B------:R-:W-:Y:S08]  /*14f40*/  HMMA.16816.F32 R112, R40.reuse, R50, R112 ;  /* 0x000000322870723c */ /* 0x040ff00000001870 */
[-C--:B--2---:R-:W-:Y:S08]  /*14f50*/  HMMA.16816.F32 R116, R40, R52.reuse, R116 ;  /* 0x000000342874723c */ /* 0x084ff00000001874 */
[C---:B------:R-:W-:Y:S04]  /*14f60*/  HMMA.16816.F32 R120, R44.reuse, R52, R120 ;  /* 0x000000342c78723c */ /* 0x040fe80000001878 */
[--C-:B-1----:R-:W-:Y:S02]  /*14f70*/  FFMA.FTZ R48, R56, c[0x0][0x2d0], -R62.reuse ;  /* 0x0000b40038307a23 */ /* 0x102fe4000001083e */
[--C-:B------:R-:W-:Y:S02]  /*14f80*/  FFMA.FTZ R56, R66, c[0x0][0x2d0], -R62.reuse ;  /* 0x0000b40042387a23 */ /* 0x100fe4000001083e */
[----:B------:R1:W-:Y:S01]  /*14f90*/  MUFU.EX2 R68, R48 ;  /* 0x0000003000447308 */ /* 0x0003e20000000800 */
[-C--:B------:R-:W-:Y:S03]  /*14fa0*/  HMMA.16816.F32 R124, R44, R54.reuse, R124 ;  /* 0x000000362c7c723c */ /* 0x080fe6000000187c */
[--C-:B------:R-:W-:Y:S04]  /*14fb0*/  FFMA.FTZ R52, R70, c[0x0][0x2d0], -R62.reuse ;  /* 0x0000b40046347a23 */ /* 0x100fe8000001083e */
[--C-:B------:R-:W-:Y:S01]  /*14fc0*/  FFMA.FTZ R44, R191, c[0x0][0x2d0], -R39.reuse ;  /* 0x0000b400bf2c7a23 */ /* 0x100fe20000010827 */
[----:B------:R-:W-:Y:S01]  /*14fd0*/  HMMA.16816.F32 R128, R40, R54, R128 ;  /* 0x000000362880723c */ /* 0x000fe20000001880 */
[----:B------:R2:W-:Y:S03]  /*14fe0*/  MUFU.EX2 R189, R56 ;  /* 0x0000003800bd7308 */ /* 0x0005e60000000800 */
[----:B---3--:R-:W-:Y:S02]  /*14ff0*/  F2FP.PACK_AB R46, R246, R247 ;  /* 0x000000f7f62e723e */ /* 0x008fe400000000ff */
[----:B------:R-:W-:Y:S02]  /*15000*/  MOV R191, R144 ;  /* 0x0000009000bf7202 */ /* 0x000fe40000000f00 */
[----:B------:R-:W-:Y:S02]  /*15010*/  F2FP.PACK_AB R40, R142, R162 ;  /* 0x000000a28e28723e */ /* 0x000fe400000000ff */
[----:B------:R-:W-:Y:S01]  /*15020*/  ISETP.GT.AND P0, PT, R229, R191, PT ;  /* 0x000000bfe500720c */ /* 0x000fe20003f04270 */
[----:B------:R3:W-:Y:S01]  /*15030*/  MUFU.EX2 R187, R44 ;  /* 0x0000002c00bb7308 */ /* 0x0007e20000000800 */
[----:B------:R-:W-:Y:S02]  /*15040*/  F2FP.PACK_AB R41, R141, R161 ;  /* 0x000000a18d29723e */ /* 0x000fe400000000ff */
[----:B------:R-:W-:Y:S01]  /*15050*/  F2FP.PACK_AB R42, R251, R252 ;  /* 0x000000fcfb2a723e */ /* 0x000fe200000000ff */
[----:B-1----:R-:W-:Y:S01]  /*15060*/  FFMA.FTZ R48, R57, c[0x0][0x2d0], -R62 ;  /* 0x0000b40039307a23 */ /* 0x002fe2000001083e */
[----:B------:R-:W-:Y:S05]  /*15070*/  F2FP.PACK_AB R43, R249, R250 ;  /* 0x000000faf92b723e */ /* 0x000fea00000000ff */
[----:B------:R1:W5:Y:S01]  /*15080*/  MUFU.EX2 R190, R48 ;  /* 0x0000003000be7308 */ /* 0x0003620000000800 */
[--C-:B--2---:R-:W-:Y:S09]  /*15090*/  FFMA.FTZ R56, R84, c[0x0][0x2d0], -R60.reuse ;  /* 0x0000b40054387a23 */ /* 0x104ff2000001083c */
[----:B------:R2:W2:Y:S01]  /*150a0*/  MUFU.EX2 R188, R52 ;  /* 0x0000003400bc7308 */ /* 0x0004a20000000800 */
[----:B---3--:R-:W-:Y:S09]  /*150b0*/  FFMA.FTZ R44, R81, c[0x0][0x2d0], -R60 ;  /* 0x0000b400512c7a23 */ /* 0x008ff2000001083c */
[----:B------:R3:W-:Y:S01]  /*150c0*/  MUFU.EX2 R167, R44 ;  /* 0x0000002c00a77308 */ /* 0x0007e20000000800 */
[----:B-1----:R-:W1:Y:S01]  /*150d0*/  LDSM.16.MT88.4 R48, [R213+0x900] ;  /* 0x00090000d530783b */ /* 0x002e620000004200 */
[----:B-----5:R-:W-:Y:S08]  /*150e0*/  F2FP.PACK_AB R45, R190, R68 ;  /* 0x00000044be2d723e */ /* 0x020ff000000000ff */
[----:B------:R5:W-:Y:S01]  /*150f0*/  MUFU.EX2 R166, R56 ;  /* 0x0000003800a67308 */ /* 0x000be20000000800 */
[----:B--2---:R-:W2:Y:S01]  /*15100*/  LDSM.16.MT88.4 R52, [R216+0x900] ;  /* 0x00090000d834783b */ /* 0x004ea20000004200 */
[----:B------:R-:W-:Y:S02]  /*15110*/  F2FP.PACK_AB R47, R188, R189 ;  /* 0x000000bdbc2f723e */ /* 0x000fe400000000ff */
[----:B---3--:R-:W-:Y:S05]  /*15120*/  F2FP.PACK_AB R44, R248, R160 ;  /* 0x000000a0f82c723e */ /* 0x008fea00000000ff */
[----:B-----5:R-:W3:Y:S01]  /*15130*/  LDSM.16.MT88.4 R56, [R214+0x900] ;  /* 0x00090000d638783b */ /* 0x020ee20000004200 */
[-C--:B-1----:R-:W-:Y:S08]  /*15140*/  HMMA.16816.F32 R4, R40, R48.reuse, R4 ;  /* 0x000000302804723c */ /* 0x082ff00000001804 */
[C---:B------:R-:W-:Y:S07]  /*15150*/  HMMA.16816.F32 R8, R44.reuse, R48, R8 ;  /* 0x000000302c08723c */ /* 0x040fee0000001808 */
[--C-:B------:R-:W-:Y:S01]  /*15160*/  FFMA.FTZ R48, R192, c[0x0][0x2d0], -R39.reuse ;  /* 0x0000b400c0307a23 */ /* 0x100fe20000010827 */
[-C--:B------:R-:W-:Y:S03]  /*15170*/  HMMA.16816.F32 R12, R44, R50.reuse, R12 ;  /* 0x000000322c0c723c */ /* 0x080fe6000000180c */
[----:B------:R1:W-:Y:S01]  /*15180*/  MUFU.EX2 R186, R48 ;  /* 0x0000003000ba7308 */ /* 0x0003e20000000800 */
[----:B------:R-:W-:Y:S04]  /*15190*/  IMAD.MOV.U32 R192, RZ, RZ, R140 ;  /* 0x000000ffffc07224 */ /* 0x000fe800078e008c */
[C---:B------:R-:W-:Y:S08]  /*151a0*/  HMMA.16816.F32 R16, R40.reuse, R50, R16 ;  /* 0x000000322810723c */ /* 0x040ff00000001810 */
[-C--:B--2---:R-:W-:Y:S08]  /*151b0*/  HMMA.16816.F32 R20, R40, R52.reuse, R20 ;  /* 0x000000342814723c */ /* 0x084ff00000001814 */
[C---:B------:R-:W-:Y:S04]  /*151c0*/  HMMA.16816.F32 R24, R44.reuse, R52, R24 ;  /* 0x000000342c18723c */ /* 0x040fe80000001818 */
[----:B-1----:R-:W-:Y:S01]  /*151d0*/  FFMA.FTZ R48, R193, c[0x0][0x2d0], -R39 ;  /* 0x0000b400c1307a23 */ /* 0x002fe20000010827 */
[----:B------:R-:W-:Y:S02]  /*151e0*/  MOV R193, R141 ;  /* 0x0000008d00c17202 */ /* 0x000fe40000000f00 */
[--C-:B------:R-:W-:Y:S01]  /*151f0*/  FFMA.FTZ R52, R83, c[0x0][0x2d0], -R61.reuse ;  /* 0x0000b40053347a23 */ /* 0x100fe2000001083d */
[-C--:B------:R-:W-:Y:S01]  /*15200*/  HMMA.16816.F32 R100, R44, R54.reuse, R100 ;  /* 0x000000362c64723c */ /* 0x080fe20000001864 */
[----:B------:R1:W-:Y:S07]  /*15210*/  MUFU.EX2 R185, R48 ;  /* 0x0000003000b97308 */ /* 0x0003ee0000000800 */
[C---:B------:R-:W-:Y:S03]  /*15220*/  HMMA.16816.F32 R104, R40.reuse, R54, R104 ;  /* 0x000000362868723c */ /* 0x040fe60000001868 */
[----:B------:R2:W-:Y:S05]  /*15230*/  MUFU.EX2 R164, R52 ;  /* 0x0000003400a47308 */ /* 0x0005ea0000000800 */
[-C--:B---3--:R-:W-:Y:S08]  /*15240*/  HMMA.16816.F32 R28, R40, R56.reuse, R28 ;  /* 0x00000038281c723c */ /* 0x088ff0000000181c */
[C---:B------:R-:W-:Y:S04]  /*15250*/  HMMA.16816.F32 R108, R44.reuse, R56, R108 ;  /* 0x000000382c6c723c */ /* 0x040fe8000000186c */
[----:B-1----:R-:W-:Y:S03]  /*15260*/  FFMA.FTZ R48, R96, c[0x0][0x2d0], -R60 ;  /* 0x0000b40060307a23 */ /* 0x002fe6000001083c */
[----:B------:R-:W-:Y:S01]  /*15270*/  FFMA.FTZ R56, R72, c[0x0][0x2d0], -R62 ;  /* 0x0000b40048387a23 */ /* 0x000fe2000001083e */
[----:B------:R1:W-:Y:S01]  /*15280*/  MUFU.EX2 R184, R48 ;  /* 0x0000003000b87308 */ /* 0x0003e20000000800 */
[-C--:B------:R-:W-:Y:S03]  /*15290*/  HMMA.16816.F32 R32, R44, R58.reuse, R32 ;  /* 0x0000003a2c20723c */ /* 0x080fe60000001820 */
[--C-:B--2---:R-:W-:Y:S05]  /*152a0*/  FFMA.FTZ R52, R85, c[0x0][0x2d0], -R61.reuse ;  /* 0x0000b40055347a23 */ /* 0x104fea000001083d */
[C---:B------:R-:W-:Y:S01]  /*152b0*/  HMMA.16816.F32 R112, R40.reuse, R58, R112 ;  /* 0x0000003a2870723c */ /* 0x040fe20000001870 */
[----:B------:R2:W-:Y:S10]  /*152c0*/  MUFU.EX2 R182, R52 ;  /* 0x0000003400b67308 */ /* 0x0005f40000000800 */
[----:B------:R3:W-:Y:S01]  /*152d0*/  MUFU.EX2 R178, R56 ;  /* 0x0000003800b27308 */ /* 0x0007e20000000800 */
[----:B-1----:R-:W-:Y:S09]  /*152e0*/  FFMA.FTZ R48, R97, c[0x0][0x2d0], -R60 ;  /* 0x0000b40061307a23 */ /* 0x002ff2000001083c */
[----:B------:R1:W-:Y:S01]  /*152f0*/  MUFU.EX2 R183, R48 ;  /* 0x0000003000b77308 */ /* 0x0003e20000000800 */
[--C-:B--2---:R-:W-:Y:S09]  /*15300*/  FFMA.FTZ R52, R86, c[0x0][0x2d0], -R61.reuse ;  /* 0x0000b40056347a23 */ /* 0x104ff2000001083d */
[----:B------:R2:W5:Y:S01]  /*15310*/  MUFU.EX2 R181, R52 ;  /* 0x0000003400b57308 */ /* 0x0005620000000800 */
[----:B---3--:R-:W-:Y:S09]  /*15320*/  FFMA.FTZ R56, R73, c[0x0][0x2d0], -R62 ;  /* 0x0000b40049387a23 */ /* 0x008ff2000001083e */
[----:B------:R3:W-:Y:S01]  /*15330*/  MUFU.EX2 R171, R56 ;  /* 0x0000003800ab7308 */ /* 0x0007e20000000800 */
[----:B-1----:R-:W-:Y:S09]  /*15340*/  FFMA.FTZ R48, R82, c[0x0][0x2d0], -R61 ;  /* 0x0000b40052307a23 */ /* 0x002ff2000001083d */
[----:B------:R1:W-:Y:S01]  /*15350*/  MUFU.EX2 R165, R48 ;  /* 0x0000003000a57308 */ /* 0x0003e20000000800 */
[--C-:B--2---:R-:W-:Y:S01]  /*15360*/  FFMA.FTZ R52, R194, c[0x0][0x2d0], -R39.reuse ;  /* 0x0000b400c2347a23 */ /* 0x104fe20000010827 */
[----:B------:R-:W-:Y:S08]  /*15370*/  MOV R194, R142 ;  /* 0x0000008e00c27202 */ /* 0x000ff00000000f00 */
[----:B------:R2:W-:Y:S01]  /*15380*/  MUFU.EX2 R180, R52 ;  /* 0x0000003400b47308 */ /* 0x0005e20000000800 */
[----:B---3--:R-:W-:Y:S01]  /*15390*/  FFMA.FTZ R56, R196, c[0x0][0x2d0], -R60 ;  /* 0x0000b400c4387a23 */ /* 0x008fe2000001083c */
[----:B------:R-:W-:Y:S08]  /*153a0*/  MOV R196, R137 ;  /* 0x0000008900c47202 */ /* 0x000ff00000000f00 */
[----:B------:R3:W-:Y:S01]  /*153b0*/  MUFU.EX2 R168, R56 ;  /* 0x0000003800a87308 */ /* 0x0007e20000000800 */
[----:B-1----:R-:W1:Y:S01]  /*153c0*/  LDSM.16.MT88.4 R48, [R215+0x900] ;  /* 0x00090000d730783b */ /* 0x002e620000004200 */
[--C-:B--2---:R-:W-:Y:S08]  /*153d0*/  FFMA.FTZ R52, R71, c[0x0][0x2d0], -R62.reuse ;  /* 0x0000b40047347a23 */ /* 0x104ff0000001083e */
[----:B------:R2:W1:Y:S01]  /*153e0*/  MUFU.EX2 R179, R52 ;  /* 0x0000003400b37308 */ /* 0x0004620000000800 */
[----:B---3--:R-:W-:Y:S08]  /*153f0*/  LDSM.16.MT88.4 R56, [R214+0x1100] ;  /* 0x00110000d638783b */ /* 0x008ff00000004200 */
[----:B--2---:R-:W2:Y:S01]  /*15400*/  LDSM.16.MT88.4 R52, [R213+0x1100] ;  /* 0x00110000d534783b */ /* 0x004ea20000004200 */
[-C--:B-1----:R-:W-:Y:S08]  /*15410*/  HMMA.16816.F32 R116, R40, R48.reuse, R116 ;  /* 0x000000302874723c */ /* 0x082ff00000001874 */
[C---:B------:R-:W-:Y:S07]  /*15420*/  HMMA.16816.F32 R120, R44.reuse, R48, R120 ;  /* 0x000000302c78723c */ /* 0x040fee0000001878 */
[----:B------:R-:W-:Y:S01]  /*15430*/  FFMA.FTZ R48, R76, c[0x0][0x2d0], -R62 ;  /* 0x0000b4004c307a23 */ /* 0x000fe2000001083e */
[-C--:B------:R-:W-:Y:S03]  /*15440*/  HMMA.16816.F32 R124, R44, R50.reuse, R124 ;  /* 0x000000322c7c723c */ /* 0x080fe6000000187c */
[----:B------:R1:W3:Y:S04]  /*15450*/  MUFU.EX2 R177, R48 ;  /* 0x0000003000b17308 */ /* 0x0002e80000000800 */
[----:B------:R-:W-:Y:S01]  /*15460*/  FFMA.FTZ R44, R197, c[0x0][0x2d0], -R39 ;  /* 0x0000b400c52c7a23 */ /* 0x000fe20000010827 */
[----:B------:R-:W-:Y:S04]  /*15470*/  HMMA.16816.F32 R128, R40, R50, R128 ;  /* 0x000000322880723c */ /* 0x000fe80000001880 */
[----:B-----5:R-:W-:Y:S01]  /*15480*/  F2FP.PACK_AB R46, R181, R182 ;  /* 0x000000b6b52e723e */ /* 0x020fe200000000ff */
[----:B------:R5:W-:Y:S01]  /*15490*/  MUFU.EX2 R170, R44 ;  /* 0x0000002c00aa7308 */ /* 0x000be20000000800 */
[----:B------:R-:W-:Y:S01]  /*154a0*/  F2FP.PACK_AB R45, R178, R179 ;  /* 0x000000b3b22d723e */ /* 0x000fe200000000ff */
[----:B------:R-:W-:Y:S01]  /*154b0*/  IMAD.MOV.U32 R197, RZ, RZ, R143 ;  /* 0x000000ffffc57224 */ /* 0x000fe200078e008f */
[----:B------:R-:W-:Y:S04]  /*154c0*/  F2FP.PACK_AB R40, R187, R245 ;  /* 0x000000f5bb28723e */ /* 0x000fe800000000ff */
[----:B------:R-:W-:Y:S02]  /*154d0*/  F2FP.PACK_AB R41, R166, R167 ;  /* 0x000000a7a629723e */ /* 0x000fe400000000ff */
[----:B------:R-:W-:Y:S02]  /*154e0*/  F2FP.PACK_AB R42, R185, R186 ;  /* 0x000000bab92a723e */ /* 0x000fe400000000ff */
[----:B------:R-:W-:Y:S01]  /*154f0*/  F2FP.PACK_AB R43, R183, R184 ;  /* 0x000000b8b72b723e */ /* 0x000fe200000000ff */
[----:B-1----:R-:W1:Y:S01]  /*15500*/  LDSM.16.MT88.4 R48, [R216+0x1100] ;  /* 0x00110000d830783b */ /* 0x002e620000004200 */
[----:B---3--:R-:W-:Y:S05]  /*15510*/  F2FP.PACK_AB R47, R177, R171 ;  /* 0x000000abb12f723e */ /* 0x008fea00000000ff */
[-C--:B--2---:R-:W-:Y:S03]  /*15520*/  HMMA.16816.F32 R4, R40, R52.reuse, R4 ;  /* 0x000000342804723c */ /* 0x084fe60000001804 */
[----:B-----5:R-:W-:Y:S02]  /*15530*/  FFMA.FTZ R44, R195, c[0x0][0x2d0], -R60 ;  /* 0x0000b400c32c7a23 */ /* 0x020fe4000001083c */
[----:B------:R-:W-:Y:S02]  /*15540*/  IMAD.MOV.U32 R195, RZ, RZ, R138 ;  /* 0x000000ffffc37224 */ /* 0x000fe400078e008a */
[----:B------:R2:W-:Y:S02]  /*15550*/  MUFU.EX2 R169, R44 ;  /* 0x0000002c00a97308 */ /* 0x0005e40000000800 */
[----:B--2---:R-:W-:Y:S07]  /*15560*/  F2FP.PACK_AB R44, R164, R165 ;  /* 0x000000a5a42c723e */ /* 0x004fee00000000ff */
[C---:B------:R-:W-:Y:S07]  /*15570*/  HMMA.16816.F32 R8, R44.reuse, R52, R8 ;  /* 0x000000342c08723c */ /* 0x040fee0000001808 */
[--C-:B------:R-:W-:Y:S01]  /*15580*/  FFMA.FTZ R52, R202, c[0x0][0x2d0], -R39.reuse ;  /* 0x0000b400ca347a23 */ /* 0x100fe20000010827 */
[-C--:B------:R-:W-:Y:S03]  /*15590*/  HMMA.16816.F32 R12, R44, R54.reuse, R12 ;  /* 0x000000362c0c723c */ /* 0x080fe6000000180c */
[----:B------:R2:W-:Y:S01]  /*155a0*/  MUFU.EX2 R176, R52 ;  /* 0x0000003400b07308 */ /* 0x0005e20000000800 */
[----:B------:R-:W-:Y:S04]  /*155b0*/  MOV R202, R136 ;  /* 0x0000008800ca7202 */ /* 0x000fe80000000f00 */
[C---:B------:R-:W-:Y:S08]  /*155c0*/  HMMA.16816.F32 R16, R40.reuse, R54, R16 ;  /* 0x000000362810723c */ /* 0x040ff00000001810 */
[-C--:B-1----:R-:W-:Y:S08]  /*155d0*/  HMMA.16816.F32 R20, R40, R48.reuse, R20 ;  /* 0x000000302814723c */ /* 0x082ff00000001814 */
[C---:B------:R-:W-:Y:S04]  /*155e0*/  HMMA.16816.F32 R24, R44.reuse, R48, R24 ;  /* 0x000000302c18723c */ /* 0x040fe80000001818 */
[----:B--2---:R-:W-:Y:S02]  /*155f0*/  FFMA.FTZ R52, R203, c[0x0][0x2d0], -R39 ;  /* 0x0000b400cb347a23 */ /* 0x004fe40000010827 */
[----:B------:R-:W-:Y:S02]  /*15600*/  IMAD.MOV.U32 R203, RZ, RZ, R175 ;  /* 0x000000ffffcb7224 */ /* 0x000fe400078e00af */
[-C--:B------:R-:W-:Y:S01]  /*15610*/  HMMA.16816.F32 R100, R44, R50.reuse, R100 ;  /* 0x000000322c64723c */ /* 0x080fe20000001864 */
[----:B------:R1:W-:Y:S03]  /*15620*/  MUFU.EX2 R175, R52 ;  /* 0x0000003400af7308 */ /* 0x0003e60000000800 */
[--C-:B------:R-:W-:Y:S04]  /*15630*/  FFMA.FTZ R48, R98, c[0x0][0x2d0], -R61.reuse ;  /* 0x0000b40062307a23 */ /* 0x100fe8000001083d */
[C---:B------:R-:W-:Y:S03]  /*15640*/  HMMA.16816.F32 R104, R40.reuse, R50, R104 ;  /* 0x000000322868723c */ /* 0x040fe60000001868 */
[----:B------:R2:W-:Y:S05]  /*15650*/  MUFU.EX2 R138, R48 ;  /* 0x00000030008a7308 */ /* 0x0005ea0000000800 */
[-C--:B------:R-:W-:Y:S08]  /*15660*/  HMMA.16816.F32 R28, R40, R56.reuse, R28 ;  /* 0x00000038281c723c */ /* 0x080ff0000000181c */
[C---:B------:R-:W-:Y:S04]  /*15670*/  HMMA.16816.F32 R108, R44.reuse, R56, R108 ;  /* 0x000000382c6c723c */ /* 0x040fe8000000186c */
[----:B-1----:R-:W-:Y:S01]  /*15680*/  FFMA.FTZ R52, R200, c[0x0][0x2d0], -R60 ;  /* 0x0000b400c8347a23 */ /* 0x002fe2000001083c */
[----:B------:R-:W-:Y:S02]  /*15690*/  MOV R200, R173 ;  /* 0x000000ad00c87202 */ /* 0x000fe40000000f00 */
[----:B------:R-:W-:Y:S01]  /*156a0*/  FFMA.FTZ R56, R87, c[0x0][0x2d0], -R62 ;  /* 0x0000b40057387a23 */ /* 0x000fe2000001083e */
[-C--:B------:R-:W-:Y:S01]  /*156b0*/  HMMA.16816.F32 R32, R44, R58.reuse, R32 ;  /* 0x0000003a2c20723c */ /* 0x080fe20000001820 */
[----:B------:R1:W-:Y:S03]  /*156c0*/  MUFU.EX2 R173, R52 ;  /* 0x0000003400ad7308 */ /* 0x0003e60000000800 */
[--C-:B--2---:R-:W-:Y:S04]  /*156d0*/  FFMA.FTZ R48, R99, c[0x0][0x2d0], -R61.reuse ;  /* 0x0000b40063307a23 */ /* 0x104fe8000001083d */
[C---:B------:R-:W-:Y:S03]  /*156e0*/  HMMA.16816.F32 R112, R40.reuse, R58, R112 ;  /* 0x0000003a2870723c */ /* 0x040fe60000001870 */
[----:B------:R2:W-:Y:S10]  /*156f0*/  MUFU.EX2 R172, R48 ;  /* 0x0000003000ac7308 */ /* 0x0005f40000000800 */
[----:B------:R3:W-:Y:S01]  /*15700*/  MUFU.EX2 R99, R56 ;  /* 0x0000003800637308 */ /* 0x0007e20000000800 */
[----:B-1----:R-:W-:Y:S01]  /*15710*/  FFMA.FTZ R52, R201, c[0x0][0x2d0], -R60 ;  /* 0x0000b400c9347a23 */ /* 0x002fe2000001083c */
[----:B------:R-:W-:Y:S08]  /*15720*/  MOV R201, R174 ;  /* 0x000000ae00c97202 */ /* 0x000ff00000000f00 */
[----:B------:R1:W-:Y:S01]  /*15730*/  MUFU.EX2 R174, R52 ;  /* 0x0000003400ae7308 */ /* 0x0003e20000000800 */
[--C-:B--2---:R-:W-:Y:S02]  /*15740*/  FFMA.FTZ R48, R198, c[0x0][0x2d0], -R61.reuse ;  /* 0x0000b400c6307a23 */ /* 0x104fe4000001083d */
[----:B------:R-:W2:Y:S07]  /*15750*/  LDL.LU R198, [R1+0x18] ;  /* 0x0000180001c67983 */ /* 0x000eae0000300800 */
[----:B------:R5:W-:Y:S01]  /*15760*/  MUFU.EX2 R137, R48 ;  /* 0x0000003000897308 */ /* 0x000be20000000800 */
[----:B---3--:R-:W-:Y:S09]  /*15770*/  FFMA.FTZ R56, R88, c[0x0][0x2d0], -R62 ;  /* 0x0000b40058387a23 */ /* 0x008ff2000001083e */
[----:B------:R3:W-:Y:S01]  /*15780*/  MUFU.EX2 R98, R56 ;  /* 0x0000003800627308 */ /* 0x0007e20000000800 */
[----:B-1----:R-:W1:Y:S01]  /*15790*/  LDSM.16.MT88.4 R52, [R215+0x1100] ;  /* 0x00110000d734783b */ /* 0x002e620000004200 */
[----:B-----5:R-:W-:Y:S01]  /*157a0*/  FFMA.FTZ R48, R199, c[0x0][0x2d0], -R61 ;  /* 0x0000b400c7307a23 */ /* 0x020fe2000001083d */
[----:B------:R-:W-:Y:S07]  /*157b0*/  MOV R199, R139 ;  /* 0x0000008b00c77202 */ /* 0x000fee0000000f00 */
[----:B------:R5:W1:Y:S01]  /*157c0*/  MUFU.EX2 R139, R48 ;  /* 0x00000030008b7308 */ /* 0x000a620000000800 */
[----:B---3--:R-:W-:Y:S09]  /*157d0*/  FFMA.FTZ R56, R206, c[0x0][0x2d0], -R60 ;  /* 0x0000b400ce387a23 */ /* 0x008ff2000001083c */
[----:B------:R3:W-:Y:S01]  /*157e0*/  MUFU.EX2 R96, R56 ;  /* 0x0000003800607308 */ /* 0x0007e20000000800 */
[--C-:B-----5:R-:W-:Y:S01]  /*157f0*/  FFMA.FTZ R48, R204, c[0x0][0x2d0], -R39.reuse ;  /* 0x0000b400cc307a23 */ /* 0x120fe20000010827 */
[-C--:B-1----:R-:W-:Y:S01]  /*15800*/  HMMA.16816.F32 R116, R40, R52.reuse, R116 ;  /* 0x000000342874723c */ /* 0x082fe20000001874 */
[----:B------:R-:W5:Y:S07]  /*15810*/  LDL.LU R204, [R1+0x14] ;  /* 0x0000140001cc7983 */ /* 0x000f6e0000300800 */
[----:B------:R1:W-:Y:S01]  /*15820*/  MUFU.EX2 R136, R48 ;  /* 0x0000003000887308 */ /* 0x0003e20000000800 */
[----:B------:R-:W4:Y:S01]  /*15830*/  LDL.LU R145, [R1+0x10] ;  /* 0x0000100001917983 */ /* 0x000f220000300800 */
[C---:B------:R-:W-:Y:S03]  /*15840*/  HMMA.16816.F32 R120, R44.reuse, R52, R120 ;  /* 0x000000342c78723c */ /* 0x040fe60000001878 */
[----:B---3--:R-:W-:Y:S04]  /*15850*/  LDSM.16.MT88.4 R56, [R214+0x1900] ;  /* 0x00190000d638783b */ /* 0x008fe80000004200 */
[--C-:B------:R-:W-:Y:S01]  /*15860*/  FFMA.FTZ R52, R63, c[0x0][0x2d0], -R62.reuse ;  /* 0x0000b4003f347a23 */ /* 0x100fe2000001083e */
[-C--:B------:R-:W-:Y:S03]  /*15870*/  HMMA.16816.F32 R124, R44, R54.reuse, R124 ;  /* 0x000000362c7c723c */ /* 0x080fe6000000187c */
[----:B------:R3:W3:Y:S04]  /*15880*/  MUFU.EX2 R67, R52 ;  /* 0x0000003400437308 */ /* 0x0006e80000000800 */
[--C-:B------:R-:W-:Y:S01]  /*15890*/  FFMA.FTZ R44, R209, c[0x0][0x2d0], -R39.reuse ;  /* 0x0000b400d12c7a23 */ /* 0x100fe20000010827 */
[----:B------:R-:W-:Y:S04]  /*158a0*/  HMMA.16816.F32 R128, R40, R54, R128 ;  /* 0x000000362880723c */ /* 0x000fe80000001880 */
[----:B-1----:R-:W-:Y:S01]  /*158b0*/  FFMA.FTZ R48, R77, c[0x0][0x2d0], -R62 ;  /* 0x0000b4004d307a23 */ /* 0x002fe2000001083e */
[----:B------:R1:W-:Y:S01]  /*158c0*/  MUFU.EX2 R97, R44 ;  /* 0x0000002c00617308 */ /* 0x0003e20000000800 */
[----:B------:R-:W-:Y:S02]  /*158d0*/  F2FP.PACK_AB R46, R139, R137 ;  /* 0x000000898b2e723e */ /* 0x000fe400000000ff */
[----:B------:R-:W-:Y:S04]  /*158e0*/  F2FP.PACK_AB R40, R170, R180 ;  /* 0x000000b4aa28723e */ /* 0x000fe800000000ff */
[----:B------:R-:W-:Y:S02]  /*158f0*/  F2FP.PACK_AB R41, R168, R169 ;  /* 0x000000a9a829723e */ /* 0x000fe400000000ff */
[----:B------:R-:W-:Y:S01]  /*15900*/  F2FP.PACK_AB R42, R175, R176 ;  /* 0x000000b0af2a723e */ /* 0x000fe200000000ff */
[----:B------:R1:W1:Y:S01]  /*15910*/  MUFU.EX2 R135, R48 ;  /* 0x0000003000877308 */ /* 0x0002620000000800 */
[----:B------:R-:W-:Y:S02]  /*15920*/  F2FP.PACK_AB R43, R174, R173 ;  /* 0x000000adae2b723e */ /* 0x000fe400000000ff */
[----:B------:R-:W-:Y:S01]  /*15930*/  MOV R209, R65 ;  /* 0x0000004100d17202 */ /* 0x000fe20000000f00 */
[----:B---3--:R-:W-:Y:S01]  /*15940*/  LDSM.16.MT88.4 R52, [R216+0x1900] ;  /* 0x00190000d834783b */ /* 0x008fe20000004200 */
[----:B------:R-:W-:Y:S01]  /*15950*/  F2FP.PACK_AB R47, R67, R98 ;  /* 0x00000062432f723e */ /* 0x000fe200000000ff */
[--C-:B-1----:R-:W-:Y:S04]  /*15960*/  FFMA.FTZ R44, R205, c[0x0][0x2d0], -R60.reuse ;  /* 0x0000b400cd2c7a23 */ /* 0x102fe8000001083c */
[----:B------:R1:W-:Y:S02]  /*15970*/  MUFU.EX2 R88, R44 ;  /* 0x0000002c00587308 */ /* 0x0003e40000000800 */
[----:B------:R-:W3:Y:S01]  /*15980*/  LDSM.16.MT88.4 R48, [R213+0x1900] ;  /* 0x00190000d530783b */ /* 0x000ee20000004200 */
[----:B------:R-:W-:Y:S02]  /*15990*/  F2FP.PACK_AB R45, R99, R135 ;  /* 0x00000087632d723e */ /* 0x000fe400000000ff */
[----:B-1----:R-:W-:Y:S01]  /*159a0*/  F2FP.PACK_AB R44, R172, R138 ;  /* 0x0000008aac2c723e */ /* 0x002fe200000000ff */
[-C--:B---3--:R-:W-:Y:S08]  /*159b0*/  HMMA.16816.F32 R4, R40, R48.reuse, R4 ;  /* 0x000000302804723c */ /* 0x088ff00000001804 */
[C---:B------:R-:W-:Y:S07]  /*159c0*/  HMMA.16816.F32 R8, R44.reuse, R48, R8 ;  /* 0x000000302c08723c */ /* 0x040fee0000001808 */
[--C-:B------:R-:W-:Y:S01]  /*159d0*/  FFMA.FTZ R48, R233, c[0x0][0x2d0], -R39.reuse ;  /* 0x0000b400e9307a23 */ /* 0x100fe20000010827 */
[-C--:B------:R-:W-:Y:S03]  /*159e0*/  HMMA.16816.F32 R12, R44, R50.reuse, R12 ;  /* 0x000000322c0c723c */ /* 0x080fe6000000180c */
[----:B------:R1:W-:Y:S05]  /*159f0*/  MUFU.EX2 R87, R48 ;  /* 0x0000003000577308 */ /* 0x0003ea0000000800 */
[C---:B------:R-:W-:Y:S08]  /*15a00*/  HMMA.16816.F32 R16, R40.reuse, R50, R16 ;  /* 0x000000322810723c */ /* 0x040ff00000001810 */
[-C--:B------:R-:W-:Y:S08]  /*15a10*/  HMMA.16816.F32 R20, R40, R52.reuse, R20 ;  /* 0x000000342814723c */ /* 0x080ff00000001814 */
[C---:B------:R-:W-:Y:S04]  /*15a20*/  HMMA.16816.F32 R24, R44.reuse, R52, R24 ;  /* 0x000000342c18723c */ /* 0x040fe80000001818 */
[----:B-1----:R-:W-:Y:S03]  /*15a30*/  FFMA.FTZ R48, R234, c[0x0][0x2d0], -R39 ;  /* 0x0000b400ea307a23 */ /* 0x002fe60000010827 */
[--C-:B------:R-:W-:Y:S01]  /*15a40*/  FFMA.FTZ R52, R208, c[0x0][0x2d0], -R61.reuse ;  /* 0x0000b400d0347a23 */ /* 0x100fe2000001083d */
[-C--:B------:R-:W-:Y:S01]  /*15a50*/  HMMA.16816.F32 R100, R44, R54.reuse, R100 ;  /* 0x000000362c64723c */ /* 0x080fe20000001864 */
[----:B------:R1:W-:Y:S07]  /*15a60*/  MUFU.EX2 R95, R48 ;  /* 0x00000030005f7308 */ /* 0x0003ee0000000800 */
[C---:B------:R-:W-:Y:S03]  /*15a70*/  HMMA.16816.F32 R104, R40.reuse, R54, R104 ;  /* 0x000000362868723c */ /* 0x040fe60000001868 */
[----:B------:R3:W-:Y:S05]  /*15a80*/  MUFU.EX2 R84, R52 ;  /* 0x0000003400547308 */ /* 0x0007ea0000000800 */
[-C--:B------:R-:W-:Y:S08]  /*15a90*/  HMMA.16816.F32 R28, R40, R56.reuse, R28 ;  /* 0x00000038281c723c */ /* 0x080ff0000000181c */
[C---:B------:R-:W-:Y:S04]  /*15aa0*/  HMMA.16816.F32 R108, R44.reuse, R56, R108 ;  /* 0x000000382c6c723c */ /* 0x040fe8000000186c */
[----:B-1----:R-:W-:Y:S03]  /*15ab0*/  FFMA.FTZ R48, R230, c[0x0][0x2d0], -R60 ;  /* 0x0000b400e6307a23 */ /* 0x002fe6000001083c */
[----:B------:R-:W-:Y:S01]  /*15ac0*/  FFMA.FTZ R56, R89, c[0x0][0x2d0], -R62 ;  /* 0x0000b40059387a23 */ /* 0x000fe2000001083e */
[-C--:B------:R-:W-:Y:S01]  /*15ad0*/  HMMA.16816.F32 R32, R44, R58.reuse, R32 ;  /* 0x0000003a2c20723c */ /* 0x080fe20000001820 */
[----:B------:R1:W-:Y:S03]  /*15ae0*/  MUFU.EX2 R85, R48 ;  /* 0x0000003000557308 */ /* 0x0003e60000000800 */
[--C-:B---3--:R-:W-:Y:S04]  /*15af0*/  FFMA.FTZ R52, R210, c[0x0][0x2d0], -R61.reuse ;  /* 0x0000b400d2347a23 */ /* 0x108fe8000001083d */
[C---:B------:R-:W-:Y:S03]  /*15b00*/  HMMA.16816.F32 R112, R40.reuse, R58, R112 ;  /* 0x0000003a2870723c */ /* 0x040fe60000001870 */
[----:B------:R3:W-:Y:S10]  /*15b10*/  MUFU.EX2 R83, R52 ;  /* 0x0000003400537308 */ /* 0x0007f40000000800 */
[----:B------:R3:W-:Y:S01]  /*15b20*/  MUFU.EX2 R65, R56 ;  /* 0x0000003800417308 */ /* 0x0007e20000000800 */
[----:B-1----:R-:W-:Y:S09]  /*15b30*/  FFMA.FTZ R48, R232, c[0x0][0x2d0], -R60 ;  /* 0x0000b400e8307a23 */ /* 0x002ff2000001083c */
[----:B------:R1:W-:Y:S01]  /*15b40*/  MUFU.EX2 R86, R48 ;  /* 0x0000003000567308 */ /* 0x0003e20000000800 */
[--C-:B---3--:R-:W-:Y:S09]  /*15b50*/  FFMA.FTZ R52, R211, c[0x0][0x2d0], -R61.reuse ;  /* 0x0000b400d3347a23 */ /* 0x108ff2000001083d */
[----:B------:R3:W3:Y:S01]  /*15b60*/  MUFU.EX2 R81, R52 ;  /* 0x0000003400517308 */ /* 0x0006e20000000800 */
[----:B------:R-:W-:Y:S09]  /*15b70*/  FFMA.FTZ R56, R78, c[0x0][0x2d0], -R62 ;  /* 0x0000b4004e387a23 */ /* 0x000ff2000001083e */
[----:B------:R3:W-:Y:S01]  /*15b80*/  MUFU.EX2 R64, R56 ;  /* 0x0000003800407308 */ /* 0x0007e20000000800 */
[----:B-1----:R-:W-:Y:S02]  /*15b90*/  FFMA.FTZ R48, R207, c[0x0][0x2d0], -R61 ;  /* 0x0000b400cf307a23 */ /* 0x002fe4000001083d */
[----:B--2---:R-:W-:Y:S07]  /*15ba0*/  FFMA.FTZ R2, R2, R198, R199 ;  /* 0x000000c602027223 */ /* 0x004fee00000100c7 */
[----:B------:R1:W-:Y:S01]  /*15bb0*/  MUFU.EX2 R82, R48 ;  /* 0x0000003000527308 */ /* 0x0003e20000000800 */
[----:B------:R-:W-:Y:S02]  /*15bc0*/  FADD.FTZ R2, R203, R2 ;  /* 0x00000002cb027221 */ /* 0x000fe40000010000 */
[----:B---3--:R-:W-:Y:S07]  /*15bd0*/  FFMA.FTZ R52, R235, c[0x0][0x2d0], -R39 ;  /* 0x0000b400eb347a23 */ /* 0x008fee0000010827 */
[----:B------:R2:W-:Y:S01]  /*15be0*/  MUFU.EX2 R80, R52 ;  /* 0x0000003400507308 */ /* 0x0005e20000000800 */
[----:B------:R-:W-:Y:S01]  /*15bf0*/  FFMA.FTZ R56, R237, c[0x0][0x2d0], -R60 ;  /* 0x0000b400ed387a23 */ /* 0x000fe2000001083c */
[----:B-1----:R-:W1:Y:S01]  /*15c00*/  LDSM.16.MT88.4 R48, [R215+0x1900] ;  /* 0x00190000d730783b */ /* 0x002e620000004200 */
[----:B--2---:R-:W-:Y:S07]  /*15c10*/  FFMA.FTZ R52, R74, c[0x0][0x2d0], -R62 ;  /* 0x0000b4004a347a23 */ /* 0x004fee000001083e */
[----:B------:R2:W-:Y:S10]  /*15c20*/  MUFU.EX2 R74, R56 ;  /* 0x00000038004a7308 */ /* 0x0005f40000000800 */
[----:B------:R3:W3:Y:S01]  /*15c30*/  MUFU.EX2 R66, R52 ;  /* 0x0000003400427308 */ /* 0x0006e20000000800 */
[----:B-----5:R-:W-:Y:S01]  /*15c40*/  FFMA.FTZ R36, R36, R204, R209 ;  /* 0x000000cc24247223 */ /* 0x020fe200000100d1 */
[----:B--2---:R-:W-:Y:S01]  /*15c50*/  LDSM.16.MT88.4 R56, [R214+0x2100] ;  /* 0x00210000d638783b */ /* 0x004fe20000004200 */
[----:B----4-:R-:W-:Y:S01]  /*15c60*/  FFMA.FTZ R37, R37, R145, R146 ;  /* 0x0000009125257223 */ /* 0x010fe20000010092 */
[-C--:B-1----:R-:W-:Y:S06]  /*15c70*/  HMMA.16816.F32 R116, R40, R48.reuse, R116 ;  /* 0x000000302874723c */ /* 0x082fec0000001874 */
[----:B---3--:R-:W1:Y:S02]  /*15c80*/  LDSM.16.MT88.4 R52, [R213+0x2100] ;  /* 0x00210000d534783b */ /* 0x008e640000004200 */
[C---:B------:R-:W-:Y:S07]  /*15c90*/  HMMA.16816.F32 R120, R44.reuse, R48, R120 ;  /* 0x000000302c78723c */ /* 0x040fee0000001878 */
[----:B------:R-:W-:Y:S01]  /*15ca0*/  FFMA.FTZ R48, R79, c[0x0][0x2d0], -R62 ;  /* 0x0000b4004f307a23 */ /* 0x000fe2000001083e */
[-C--:B------:R-:W-:Y:S03]  /*15cb0*/  HMMA.16816.F32 R124, R44, R50.reuse, R124 ;  /* 0x000000322c7c723c */ /* 0x080fe6000000187c */
[----:B------:R2:W3:Y:S04]  /*15cc0*/  MUFU.EX2 R63, R48 ;  /* 0x00000030003f7308 */ /* 0x0004e80000000800 */
[--C-:B------:R-:W-:Y:S01]  /*15cd0*/  FFMA.FTZ R44, R239, c[0x0][0x2d0], -R39.reuse ;  /* 0x0000b400ef2c7a23 */ /* 0x100fe20000010827 */
[----:B------:R-:W-:Y:S04]  /*15ce0*/  HMMA.16816.F32 R128, R40, R50, R128 ;  /* 0x000000322880723c */ /* 0x000fe80000001880 */
[----:B------:R-:W-:Y:S01]  /*15cf0*/  F2FP.PACK_AB R46, R81, R83 ;  /* 0x00000053512e723e */ /* 0x000fe200000000ff */
[----:B------:R4:W5:Y:S01]  /*15d00*/  MUFU.EX2 R78, R44 ;  /* 0x0000002c004e7308 */ /* 0x0009620000000800 */
[----:B------:R-:W-:Y:S02]  /*15d10*/  F2FP.PACK_AB R45, R65, R66 ;  /* 0x00000042412d723e */ /* 0x000fe400000000ff */
[----:B------:R-:W-:Y:S04]  /*15d20*/  F2FP.PACK_AB R40, R97, R136 ;  /* 0x000000886128723e */ /* 0x000fe800000000ff */
[----:B------:R-:W-:Y:S02]  /*15d30*/  F2FP.PACK_AB R41, R96, R88 ;  /* 0x000000586029723e */ /* 0x000fe400000000ff */
[----:B------:R-:W-:Y:S02]  /*15d40*/  F2FP.PACK_AB R42, R95, R87 ;  /* 0x000000575f2a723e */ /* 0x000fe400000000ff */
[----:B------:R-:W-:Y:S01]  /*15d50*/  F2FP.PACK_AB R43, R86, R85 ;  /* 0x00000055562b723e */ /* 0x000fe200000000ff */
[----:B--2---:R-:W2:Y:S01]  /*15d60*/  LDSM.16.MT88.4 R48, [R216+0x2100] ;  /* 0x00210000d830783b */ /* 0x004ea20000004200 */
[----:B---3--:R-:W-:Y:S05]  /*15d70*/  F2FP.PACK_AB R47, R63, R64 ;  /* 0x000000403f2f723e */ /* 0x008fea00000000ff */
[-C--:B-1----:R-:W-:Y:S03]  /*15d80*/  HMMA.16816.F32 R4, R40, R52.reuse, R4 ;  /* 0x000000342804723c */ /* 0x082fe60000001804 */
[--C-:B----4-:R-:W-:Y:S04]  /*15d90*/  FFMA.FTZ R44, R236, c[0x0][0x2d0], -R60.reuse ;  /* 0x0000b400ec2c7a23 */ /* 0x110fe8000001083c */
[----:B------:R1:W3:Y:S02]  /*15da0*/  MUFU.EX2 R77, R44 ;  /* 0x0000002c004d7308 */ /* 0x0002e40000000800 */
[----:B-1----:R-:W-:Y:S07]  /*15db0*/  F2FP.PACK_AB R44, R84, R82 ;  /* 0x00000052542c723e */ /* 0x002fee00000000ff */
[C---:B------:R-:W-:Y:S07]  /*15dc0*/  HMMA.16816.F32 R8, R44.reuse, R52, R8 ;  /* 0x000000342c08723c */ /* 0x040fee0000001808 */
[--C-:B------:R-:W-:Y:S01]  /*15dd0*/  FFMA.FTZ R52, R243, c[0x0][0x2d0], -R39.reuse ;  /* 0x0000b400f3347a23 */ /* 0x100fe20000010827 */
[-C--:B------:R-:W-:Y:S03]  /*15de0*/  HMMA.16816.F32 R12, R44, R54.reuse, R12 ;  /* 0x000000362c0c723c */ /* 0x080fe6000000180c */
[----:B------:R1:W-:Y:S01]  /*15df0*/  MUFU.EX2 R76, R52 ;  /* 0x00000034004c7308 */ /* 0x0003e20000000800 */
[----:B------:R-:W-:Y:S04]  /*15e00*/  FFMA.FTZ R39, R244, c[0x0][0x2d0], -R39 ;  /* 0x0000b400f4277a23 */ /* 0x000fe80000010827 */
[C---:B------:R-:W-:Y:S05]  /*15e10*/  HMMA.16816.F32 R16, R40.reuse, R54, R16 ;  /* 0x000000362810723c */ /* 0x040fea0000001810 */
[----:B------:R4:W3:Y:S03]  /*15e20*/  MUFU.EX2 R73, R39 ;  /* 0x0000002700497308 */ /* 0x0008e60000000800 */
[-C--:B--2---:R-:W-:Y:S08]  /*15e30*/  HMMA.16816.F32 R20, R40, R48.reuse, R20 ;  /* 0x000000302814723c */ /* 0x084ff00000001814 */
[C---:B------:R-:W-:Y:S01]  /*15e40*/  HMMA.16816.F32 R24, R44.reuse, R48, R24 ;  /* 0x000000302c18723c */ /* 0x040fe20000001818 */
[----:B-1----:R-:W1:Y:S07]  /*15e50*/  LDSM.16.MT88.4 R52, [R215+0x2100] ;  /* 0x00210000d734783b */ /* 0x002e6e0000004200 */
[-C--:B------:R-:W-:Y:S04]  /*15e60*/  HMMA.16816.F32 R100, R44, R50.reuse, R100 ;  /* 0x000000322c64723c */ /* 0x080fe80000001864 */
[--C-:B----4-:R-:W-:Y:S02]  /*15e70*/  FFMA.FTZ R39, R241, c[0x0][0x2d0], -R60.reuse ;  /* 0x0000b400f1277a23 */ /* 0x110fe4000001083c */
[----:B------:R-:W-:Y:S02]  /*15e80*/  FFMA.FTZ R60, R242, c[0x0][0x2d0], -R60 ;  /* 0x0000b400f23c7a23 */ /* 0x000fe4000001083c */
[C---:B------:R-:W-:Y:S01]  /*15e90*/  HMMA.16816.F32 R104, R40.reuse, R50, R104 ;  /* 0x000000322868723c */ /* 0x040fe20000001868 */
[----:B------:R2:W-:Y:S01]  /*15ea0*/  MUFU.EX2 R72, R39 ;  /* 0x0000002700487308 */ /* 0x0005e20000000800 */
[----:B------:R-:W4:Y:S06]  /*15eb0*/  LDSM.16.MT88.4 R48, [R216+0x2900] ;  /* 0x00290000d830783b */ /* 0x000f2c0000004200 */
[-C--:B------:R-:W-:Y:S03]  /*15ec0*/  HMMA.16816.F32 R28, R40, R56.reuse, R28 ;  /* 0x00000038281c723c */ /* 0x080fe6000000181c */
[----:B------:R-:W1:Y:S05]  /*15ed0*/  MUFU.EX2 R71, R60 ;  /* 0x0000003c00477308 */ /* 0x000e6a0000000800 */
[C---:B------:R-:W-:Y:S08]  /*15ee0*/  HMMA.16816.F32 R108, R44.reuse, R56, R108 ;  /* 0x000000382c6c723c */ /* 0x040ff0000000186c */
[-C--:B------:R-:W-:Y:S04]  /*15ef0*/  HMMA.16816.F32 R32, R44, R58.reuse, R32 ;  /* 0x0000003a2c20723c */ /* 0x080fe80000001820 */
[--C-:B--2---:R-:W-:Y:S04]  /*15f00*/  FFMA.FTZ R39, R238, c[0x0][0x2d0], -R61.reuse ;  /* 0x0000b400ee277a23 */ /* 0x104fe8000001083d */
[----:B------:R2:W-:Y:S01]  /*15f10*/  MUFU.EX2 R70, R39 ;  /* 0x0000002700467308 */ /* 0x0005e20000000800 */
[C---:B------:R-:W-:Y:S08]  /*15f20*/  HMMA.16816.F32 R112, R40.reuse, R58, R112 ;  /* 0x0000003a2870723c */ /* 0x040ff00000001870 */
[-C--:B-1----:R-:W-:Y:S08]  /*15f30*/  HMMA.16816.F32 R116, R40, R52.reuse, R116 ;  /* 0x000000342874723c */ /* 0x082ff00000001874 */
[C---:B------:R-:W-:Y:S04]  /*15f40*/  HMMA.16816.F32 R120, R44.reuse, R52, R120 ;  /* 0x000000342c78723c */ /* 0x040fe80000001878 */
[--C-:B--2---:R-:W-:Y:S04]  /*15f50*/  FFMA.FTZ R39, R240, c[0x0][0x2d0], -R61.reuse ;  /* 0x0000b400f0277a23 */ /* 0x104fe8000001083d */
[-C--:B------:R-:W-:Y:S01]  /*15f60*/  HMMA.16816.F32 R124, R44, R54.reuse, R124 ;  /* 0x000000362c7c723c */ /* 0x080fe2000000187c */
[----:B------:R1:W2:Y:S07]  /*15f70*/  MUFU.EX2 R60, R39 ;  /* 0x00000027003c7308 */ /* 0x0002ae0000000800 */
[----:B------:R-:W-:Y:S07]  /*15f80*/  HMMA.16816.F32 R128, R40, R54, R128 ;  /* 0x000000362880723c */ /* 0x000fee0000001880 */
[----:B-----5:R-:W-:Y:S02]  /*15f90*/  F2FP.PACK_AB R40, R78, R80 ;  /* 0x000000504e28723e */ /* 0x020fe400000000ff */
[----:B---3--:R-:W-:Y:S03]  /*15fa0*/  F2FP.PACK_AB R41, R74, R77 ;  /* 0x0000004d4a29723e */ /* 0x008fe600000000ff */
[----:B------:R-:W-:Y:S02]  /*15fb0*/  F2FP.PACK_AB R42, R73, R76 ;  /* 0x0000004c492a723e */ /* 0x000fe400000000ff */
[----:B------:R-:W-:Y:S01]  /*15fc0*/  F2FP.PACK_AB R43, R71, R72 ;  /* 0x00000048472b723e */ /* 0x000fe200000000ff */
[--C-:B-1----:R-:W-:Y:S01]  /*15fd0*/  FFMA.FTZ R39, R92, c[0x0][0x2d0], -R61.reuse ;  /* 0x0000b4005c277a23 */ /* 0x102fe2000001083d */
[----:B--2---:R-:W-:Y:S01]  /*15fe0*/  F2FP.PACK_AB R44, R60, R70 ;  /* 0x000000463c2c723e */ /* 0x004fe200000000ff */
[----:B------:R-:W-:Y:S04]  /*15ff0*/  FFMA.FTZ R61, R93, c[0x0][0x2d0], -R61 ;  /* 0x0000b4005d3d7a23 */ /* 0x000fe8000001083d */
[-C--:B------:R-:W-:Y:S01]  /*16000*/  HMMA.16816.F32 R140, R40, R152.reuse, R4 ;  /* 0x00000098288c723c */ /* 0x080fe20000001804 */
[----:B------:R1:W-:Y:S01]  /*16010*/  MUFU.EX2 R69, R39 ;  /* 0x0000002700457308 */ /* 0x0003e20000000800 */
[----:B------:R-:W2:Y:S09]  /*16020*/  LDSM.16.MT88.4 R4, [R214+0x2900] ;  /* 0x00290000d604783b */ /* 0x000eb20000004200 */
[----:B------:R-:W3:Y:S01]  /*16030*/  MUFU.EX2 R61, R61 ;  /* 0x0000003d003d7308 */ /* 0x000ee20000000800 */
[--C-:B-1----:R-:W-:Y:S09]  /*16040*/  FFMA.FTZ R39, R90, c[0x0][0x2d0], -R62.reuse ;  /* 0x0000b4005a277a23 */ /* 0x102ff2000001083e */
[----:B------:R1:W-:Y:S01]  /*16050*/  MUFU.EX2 R56, R39 ;  /* 0x0000002700387308 */ /* 0x0003e20000000800 */
[----:B---3--:R-:W-:Y:S01]  /*16060*/  F2FP.PACK_AB R46, R61, R69 ;  /* 0x000000453d2e723e */ /* 0x008fe200000000ff */
[--C-:B-1----:R-:W-:Y:S08]  /*16070*/  FFMA.FTZ R39, R91, c[0x0][0x2d0], -R62.reuse ;  /* 0x0000b4005b277a23 */ /* 0x102ff0000001083e */
[----:B------:R1:W3:Y:S02]  /*16080*/  MUFU.EX2 R57, R39 ;  /* 0x0000002700397308 */ /* 0x0002e40000000800 */
[--C-:B-1----:R-:W-:Y:S01]  /*16090*/  FFMA.FTZ R39, R94, c[0x0][0x2d0], -R62.reuse ;  /* 0x0000b4005e277a23 */ /* 0x102fe2000001083e */
[----:B---3--:R-:W-:Y:S01]  /*160a0*/  F2FP.PACK_AB R45, R57, R56 ;  /* 0x00000038392d723e */ /* 0x008fe200000000ff */
[----:B------:R-:W-:Y:S06]  /*160b0*/  FFMA.FTZ R62, R38, c[0x0][0x2d0], -R62 ;  /* 0x0000b400263e7a23 */ /* 0x000fec000001083e */
[----:B------:R-:W-:Y:S10]  /*160c0*/  MUFU.EX2 R39, R39 ;  /* 0x0000002700277308 */ /* 0x000ff40000000800 */
[----:B------:R-:W1:Y:S02]  /*160d0*/  MUFU.EX2 R62, R62 ;  /* 0x0000003e003e7308 */ /* 0x000e640000000800 */
[----:B-1----:R-:W-:Y:S07]  /*160e0*/  F2FP.PACK_AB R47, R62, R39 ;  /* 0x000000273e2f723e */ /* 0x002fee00000000ff */
        /* <DEDUP_REMOVED lines=8> */
[----:B------:R-:W-:Y:S02]  /*16170*/  FFMA.FTZ R12, R0, R156, R75 ;  /* 0x0000009c000c7223 */ /* 0x000fe4000001004b */
[----:B------:R-:W-:Y:S01]  /*16180*/  FADD.FTZ R8, R202, R8 ;  /* 0x00000008ca087221 */ /* 0x000fe20000010000 */
[-C--:B----4-:R-:W-:Y:S03]  /*16190*/  HMMA.16816.F32 R156, R40, R48.reuse, R20 ;  /* 0x00000030289c723c */ /* 0x090fe60000001814 */
        /* <DEDUP_REMOVED lines=57> */
[----:B------:R-:W-:Y:S01]  /*16530*/  FADD.FTZ R5, R175, R0 ;  /* 0x00000000af057221 */ /* 0x000fe20000010000 */
[----:B------:R-:W-:Y:S01]  /*16540*/  MOV R137, R132 ;  /* 0x0000008400897202 */ /* 0x000fe20000000f00 */
[----:B------:R-:W-:Y:S02]  /*16550*/  FADD.FTZ R4, R99, R4 ;  /* 0x0000000463047221 */ /* 0x000fe40000010000 */
[----:B------:R-:W-:Y:S01]  /*16560*/  FADD.FTZ R2, R174, R12 ;  /* 0x0000000cae027221 */ /* 0x000fe20000010000 */
[C---:B------:R-:W-:Y:S04]  /*16570*/  HMMA.16816.F32 R120, R44.reuse, R8, R120 ;  /* 0x000000082c78723c */ /* 0x040fe80000001878 */
[----:B------:R-:W-:Y:S02]  /*16580*/  FADD.FTZ R0, R139, R13 ;  /* 0x0000000d8b007221 */ /* 0x000fe40000010000 */
[----:B------:R-:W-:Y:S01]  /*16590*/  FADD.FTZ R6, R136, R5 ;  /* 0x0000000588067221 */ /* 0x000fe20000010000 */
[----:B------:R-:W-:Y:S01]  /*165a0*/  MOV R136, R133 ;  /* 0x0000008500887202 */ /* 0x000fe20000000f00 */
        /* <DEDUP_REMOVED lines=31> */
[----:B------:R1:W-:Y:S01]  /*167a0*/  STL [R1+0x10], R0 ;  /* 0x0000100001007387 */ /* 0x0003e20000100800 */
[----:B------:R-:W-:Y:S02]  /*167b0*/  FADD.FTZ R2, R57, R2 ;  /* 0x0000000239027221 */ /* 0x000fe40000010000 */
[----:B------:R-:W-:Y:S01]  /*167c0*/  FADD.FTZ R4, R61, R4 ;  /* 0x000000043d047221 */ /* 0x000fe20000010000 */
[----:B------:R2:W-:Y:S01]  /*167d0*/  STL [R1+0x14], R5 ;  /* 0x0000140501007387 */ /* 0x0005e20000100800 */
[----:B------:R-:W-:Y:S02]  /*167e0*/  FADD.FTZ R2, R39, R2 ;  /* 0x0000000227027221 */ /* 0x000fe40000010000 */
[----:B------:R-:W-:Y:S01]  /*167f0*/  IMAD.MOV.U32 R135, RZ, RZ, R134 ;  /* 0x000000ffff877224 */ /* 0x000fe200078e0086 */
[----:B------:R2:W-:Y:S01]  /*16800*/  STL [R1+0x18], R4 ;  /* 0x0000180401007387 */ /* 0x0005e20000100800 */
[----:B------:R-:W-:Y:S05]  /*16810*/  FADD.FTZ R2, R62, R2 ;  /* 0x000000023e027221 */ /* 0x000fea0000010000 */
[----:B------:R2:W-:Y:S01]  /*16820*/  STL [R1+0x1c], R2 ;  /* 0x00001c0201007387 */ /* 0x0005e20000100800 */
[----:B-1----:R-:W-:Y:S04]  /*16830*/  IADD3 R0, R229, -0x1, RZ ;  /* 0xffffffffe5007810 */ /* 0x002fe80007ffe0ff */
[----:B------:R-:W-:Y:S01]  /*16840*/  MOV R229, R0 ;  /* 0x0000000000e57202 */ /* 0x000fe20000000f00 */
[----:B------:R-:W-:-:S05]  /*16850*/  @P0 BRA `(.L_x_521) ;  /* 0xffffa6e000000947 */ /* 0x000fca000383ffff */
.L_x_504:
[----:B------:R-:W3:Y:S04]  /*16860*/  LDL.LU R0, [R1+0x10] ;  /* 0x0000100001007983 */ /* 0x000ee80000300800 */
[----:B--2---:R-:W2:Y:S04]  /*16870*/  LDL.LU R4, [R1+0x14] ;  /* 0x0000140001047983 */ /* 0x004ea80000300800 */
[----:B------:R-:W4:Y:S04]  /*16880*/  LDL.LU R8, [R1+0x18] ;  /* 0x0000180001087983 */ /* 0x000f280000300800 */
[----:B------:R-:W5:Y:S01]  /*16890*/  LDL.LU R2, [R1+0x1c] ;  /* 0x00001c0001027983 */ /* 0x000f620000300800 */
[----:B------:R-:W-:-:S02]  /*168a0*/  MOV R20, 0xff800000 ;  /* 0xff80000000147802 */ /* 0x000fc40000000f00 */
[----:B------:R-:W-:Y:S02]  /*168b0*/  MOV R21, 0xff800000 ;  /* 0xff80000000157802 */ /* 0x000fe40000000f00 */
[----:B------:R-:W-:Y:S02]  /*168c0*/  MOV R22, 0xff800000 ;  /* 0xff80000000167802 */ /* 0x000fe40000000f00 */
[----:B------:R-:W-:Y:S02]  /*168d0*/  MOV R23, 0xff800000 ;  /* 0xff80000000177802 */ /* 0x000fe40000000f00 */
[----:B------:R-:W-:Y:S01]  /*168e0*/  PLOP3.LUT P4, PT, PT, PT, PT, 0x8, 0x0 ;  /* 0x000000000000781c */ /* 0x000fe20003f8e170 */
[----:B---3--:R-:W1:Y:S04]  /*168f0*/  SHFL.BFLY PT, R5, R0, 0x2, 0x1f ;  /* 0x0c401f0000057f89 */ /* 0x008e6800000e0000 */
[----:B--2---:R-:W2:Y:S04]  /*16900*/  SHFL.BFLY PT, R9, R4, 0x2, 0x1f ;  /* 0x0c401f0004097f89 */ /* 0x004ea800000e0000 */
[----:B----4-:R-:W3:Y:S04]  /*16910*/  SHFL.BFLY PT, R7, R8, 0x2, 0x1f ;  /* 0x0c401f0008077f89 */ /* 0x010ee800000e0000 */
[----:B-----5:R-:W4:Y:S01]  /*16920*/  SHFL.BFLY PT, R6, R2, 0x2, 0x1f ;  /* 0x0c401f0002067f89 */ /* 0x020f2200000e0000 */
[----:B-1----:R-:W-:-:S02]  /*16930*/  FADD.FTZ R5, R5, R0 ;  /* 0x0000000005057221 */ /* 0x002fc40000010000 */
[----:B--2---:R-:W-:-:S03]  /*16940*/  FADD.FTZ R9, R9, R4 ;  /* 0x0000000409097221 */ /* 0x004fc60000010000 */
[----:B------:R-:W1:Y:S01]  /*16950*/  SHFL.BFLY PT, R0, R5, 0x1, 0x1f ;  /* 0x0c201f0005007f89 */ /* 0x000e6200000e0000 */
[----:B---3--:R-:W-:-:S03]  /*16960*/  FADD.FTZ R7, R7, R8 ;  /* 0x0000000807077221 */ /* 0x008fc60000010000 */
[----:B------:R-:W2:Y:S01]  /*16970*/  SHFL.BFLY PT, R4, R9, 0x1, 0x1f ;  /* 0x0c201f0009047f89 */ /* 0x000ea200000e0000 */
[----:B----4-:R-:W-:-:S03]  /*16980*/  FADD.FTZ R6, R6, R2 ;  /* 0x0000000206067221 */ /* 0x010fc60000010000 */
[----:B------:R-:W3:Y:S04]  /*16990*/  SHFL.BFLY PT, R2, R7, 0x1, 0x1f ;  /* 0x0c201f0007027f89 */ /* 0x000ee800000e0000 */
[----:B------:R-:W4:Y:S01]  /*169a0*/  SHFL.BFLY PT, R8, R6, 0x1, 0x1f ;  /* 0x0c201f0006087f89 */ /* 0x000f2200000e0000 */
[----:B-1----:R-:W-:Y:S01]  /*169b0*/  FADD.FTZ R5, R5, R0 ;  /* 0x0000000005057221 */ /* 0x002fe20000010000 */
[----:B------:R-:W-:Y:S01]  /*169c0*/  MOV R0, RZ ;  /* 0x000000ff00007202 */ /* 0x000fe20000000f00 */
[----:B--2---:R-:W-:-:S03]  /*169d0*/  FADD.FTZ R9, R9, R4 ;  /* 0x0000000409097221 */ /* 0x004fc60000010000 */
[----:B------:R-:W-:Y:S02]  /*169e0*/  FSETP.NE.FTZ.AND P3, PT, R5, RZ, PT ;  /* 0x000000ff0500720b */ /* 0x000fe40003f75000 */
[----:B------:R-:W-:Y:S01]  /*169f0*/  MOV R4, RZ ;  /* 0x000000ff00047202 */ /* 0x000fe20000000f00 */
[----:B---3--:R-:W-:Y:S01]  /*16a00*/  FADD.FTZ R7, R7, R2 ;  /* 0x0000000207077221 */ /* 0x008fe20000010000 */
[----:B------:R-:W-:Y:S02]  /*16a10*/  FSETP.NE.FTZ.AND P2, PT, R9, RZ, PT ;  /* 0x000000ff0900720b */ /* 0x000fe40003f55000 */
[----:B------:R-:W-:Y:S01]  /*16a20*/  MOV R2, RZ ;  /* 0x000000ff00027202 */ /* 0x000fe20000000f00 */
[----:B----4-:R-:W-:Y:S01]  /*16a30*/  FADD.FTZ R6, R8, R6 ;  /* 0x0000000608067221 */ /* 0x010fe20000010000 */
[----:B------:R-:W-:-:S05]  /*16a40*/  FSETP.NE.FTZ.AND P1, PT, R7, RZ, PT ;  /* 0x000000ff0700720b */ /* 0x000fca0003f35000 */
[----:B------:R-:W1:Y:S01]  /*16a50*/  @P3 MUFU.RCP R0, R5 ;  /* 0x0000000500003308 */ /* 0x000e620000001000 */
[----:B------:R-:W-:-:S07]  /*16a60*/  FSETP.NE.FTZ.AND P0, PT, R6, RZ, PT ;  /* 0x000000ff0600720b */ /* 0x000fce0003f15000 */
[----:B------:R-:W-:Y:S06]  /*16a70*/  @P2 MUFU.RCP R4, R9 ;  /* 0x0000000900042308 */ /* 0x000fec0000001000 */
[----:B------:R-:W-:Y:S01]  /*16a80*/  @P0 MOV R8, 0x3f317218 ;  /* 0x3f31721800080802 */ /* 0x000fe20000000f00 */
[C---:B-1----:R-:W-:Y:S01]  /*16a90*/  FMUL.FTZ R140, R0.reuse, R140 ;  /* 0x0000008c008c7220 */ /* 0x042fe20000410000 */
[----:B------:R-:W1:Y:S01]  /*16aa0*/  @P1 MUFU.RCP R2, R7 ;  /* 0x0000000700021308 */ /* 0x000e620000001000 */
[C---:B------:R-:W-:Y:S02]  /*16ab0*/  FMUL.FTZ R141, R0.reuse, R141 ;  /* 0x0000008d008d7220 */ /* 0x040fe40000410000 */
        /* <DEDUP_REMOVED lines=11> */
[C---:B------:R-:W-:Y:S02]  /*16b70*/  FMUL.FTZ R113, R0.reuse, R113 ;  /* 0x0000007100717220 */ /* 0x040fe40000410000 */
[C---:B------:R-:W-:Y:S01]  /*16b80*/  FMUL.FTZ R116, R0.reuse, R116 ;  /* 0x0000007400747220 */ /* 0x040fe20000410000 */
[----:B------:R-:W-:Y:S01]  /*16b90*/  @P1 MUFU.LG2 R7, R7 ;  /* 0x0000000700071308 */ /* 0x000fe20000000c00 */
[C---:B------:R-:W-:Y:S02]  /*16ba0*/  FMUL.FTZ R117, R0.reuse, R117 ;  /* 0x0000007500757220 */ /* 0x040fe40000410000 */
[C---:B------:R-:W-:Y:S02]  /*16bb0*/  FMUL.FTZ R128, R0.reuse, R128 ;  /* 0x0000008000807220 */ /* 0x040fe40000410000 */
[----:B------:R-:W-:Y:S01]  /*16bc0*/  FMUL.FTZ R129, R0, R129 ;  /* 0x0000008100817220 */ /* 0x000fe20000410000 */
[----:B------:R-:W-:Y:S01]  /*16bd0*/  MOV R0, RZ ;  /* 0x000000ff00007202 */ /* 0x000fe20000000f00 */
[----:B-1----:R-:W-:-:S02]  /*16be0*/  FMUL.FTZ R144, R2, R144 ;  /* 0x0000009002907220 */ /* 0x002fc40000410000 */
[C---:B------:R-:W-:Y:S02]  /*16bf0*/  FMUL.FTZ R145, R2.reuse, R145 ;  /* 0x0000009102917220 */ /* 0x040fe40000410000 */
[C---:B------:R-:W-:Y:S01]  /*16c00*/  FMUL.FTZ R148, R2.reuse, R148 ;  /* 0x0000009402947220 */ /* 0x040fe20000410000 */
[----:B------:R-:W1:Y:S01]  /*16c10*/  @P0 MUFU.RCP R0, R6 ;  /* 0x0000000600000308 */ /* 0x000e620000001000 */
[C---:B------:R-:W-:Y:S02]  /*16c20*/  FMUL.FTZ R149, R2.reuse, R149 ;  /* 0x0000009502957220 */ /* 0x040fe40000410000 */
[C---:B------:R-:W-:Y:S02]  /*16c30*/  FMUL.FTZ R160, R2.reuse, R160 ;  /* 0x000000a002a07220 */ /* 0x040fe40000410000 */
[C---:B------:R-:W-:Y:S02]  /*16c40*/  FMUL.FTZ R161, R2.reuse, R161 ;  /* 0x000000a102a17220 */ /* 0x040fe40000410000 */
[C---:B------:R-:W-:Y:S01]  /*16c50*/  FMUL.FTZ R100, R2.reuse, R100 ;  /* 0x0000006402647220 */ /* 0x040fe20000410000 */
[----:B------:R-:W2:Y:S01]  /*16c60*/  @P0 MUFU.LG2 R6, R6 ;  /* 0x0000000600060308 */ /* 0x000ea20000000c00 */
        /* <DEDUP_REMOVED lines=8> */
[----:B------:R-:W-:Y:S01]  /*16cf0*/  FMUL.FTZ R125, R2, R125 ;  /* 0x0000007d027d7220 */ /* 0x000fe20000410000 */
[----:B------:R-:W-:Y:S01]  /*16d00*/  @P2 MOV R2, 0x3f317218 ;  /* 0x3f31721800022802 */ /* 0x000fe20000000f00 */
        /* <DEDUP_REMOVED lines=17> */
[----:B-1----:R-:W-:-:S02]  /*16e20*/  FMUL.FTZ R146, R0, R146 ;  /* 0x0000009200927220 */ /* 0x002fc40000410000 */
        /* <DEDUP_REMOVED lines=16> */
[----:B------:R-:W-:Y:S02]  /*16f30*/  @P2 FMUL.FTZ R5, R2, c[0x0][0x2d0] ;  /* 0x0000b40002052a20 */ /* 0x000fe40000410000 */
[----:B------:R-:W-:Y:S02]  /*16f40*/  @P3 FMUL.FTZ R10, R4, c[0x0][0x2d0] ;  /* 0x0000b400040a3a20 */ /* 0x000fe40000410000 */
[----:B------:R-:W-:-:S02]  /*16f50*/  @P1 FMUL.FTZ R2, R0, c[0x0][0x2d0] ;  /* 0x0000b40000021a20 */ /* 0x000fc40000410000 */
[----:B------:R-:W-:Y:S02]  /*16f60*/  @P3 FMUL.FTZ R11, R11, 0.69314718246459960938 ;  /* 0x3f3172180b0b3820 */ /* 0x000fe40000410000 */
[----:B------:R-:W-:Y:S02]  /*16f70*/  @P2 FMUL.FTZ R9, R9, 0.69314718246459960938 ;  /* 0x3f31721809092820 */ /* 0x000fe40000410000 */
[----:B------:R-:W-:Y:S02]  /*16f80*/  @P1 FMUL.FTZ R7, R7, 0.69314718246459960938 ;  /* 0x3f31721807071820 */ /* 0x000fe40000410000 */
[----:B--2---:R-:W-:Y:S02]  /*16f90*/  @P0 FMUL.FTZ R4, R6, 0.69314718246459960938 ;  /* 0x3f31721806040820 */ /* 0x004fe40000410000 */
[----:B------:R-:W-:Y:S02]  /*16fa0*/  @P0 FMUL.FTZ R0, R8, c[0x0][0x2d0] ;  /* 0x0000b40008000a20 */ /* 0x000fe40000410000 */
[----:B------:R-:W-:-:S02]  /*16fb0*/  @P3 FFMA.FTZ R20, R10, R134, R11 ;  /* 0x000000860a143223 */ /* 0x000fc4000001000b */
[----:B------:R-:W-:Y:S02]  /*16fc0*/  @P2 FFMA.FTZ R21, R5, R133, R9 ;  /* 0x0000008505152223 */ /* 0x000fe40000010009 */
[----:B------:R-:W-:Y:S02]  /*16fd0*/  @P1 FFMA.FTZ R22, R2, R132, R7 ;  /* 0x0000008402161223 */ /* 0x000fe40000010007 */
[----:B------:R-:W-:Y:S02]  /*16fe0*/  @P0 FFMA.FTZ R23, R0, R3, R4 ;  /* 0x0000000300170223 */ /* 0x000fe40000010004 */
.L_x_446:
[----:B-1----:R-:W-:Y:S05]  /*16ff0*/  @P4 BRA `(.L_x_522) ;  /* 0x0000149000004947 */ /* 0x002fea0003800000 */
[----:B------:R-:W1:Y:S01]  /*17000*/  S2R R16, SR_TID.X ;  /* 0x0000000000107919 */ /* 0x000e620000002100 */
[----:B------:R-:W-:Y:S01]  /*17010*/  ULDC.64 UR4, c[0x0][0x4d0] ;  /* 0x0001340000047ab9 */ /* 0x000fe20000000a00 */
[----:B------:R-:W-:Y:S01]  /*17020*/  IMAD R4, RZ, RZ, -UR11 ;  /* 0x8000000bff047e24 */ /* 0x000fe2000f8e02ff */
[----:B------:R-:W-:Y:S01]  /*17030*/  UIMAD.WIDE.U32 UR8, UR11, UR4, URZ ;  /* 0x000000040b0872a5 */ /* 0x000fe2000f8e003f */
[----:B------:R-:W2:Y:S01]  /*17040*/  S2R R12, SR_CTAID.Y ;  /* 0x00000000000c7919 */ /* 0x000ea20000002600 */
[----:B------:R-:W-:Y:S01]  /*17050*/  USHF.R.S32.HI UR6, URZ, 0x1f, UR11 ;  /* 0x0000001f3f067899 */ /* 0x000fe2000801140b */
[----:B------:R-:W-:Y:S01]  /*17060*/  MOV R24, c[0x0][0x4e8] ;  /* 0x00013a0000187a02 */ /* 0x000fe20000000f00 */
[----:B------:R-:W-:Y:S01]  /*17070*/  BSSY B0, `(.L_x_523) ;  /* 0x00000ab000007945 */ /* 0x000fe20003800000 */
[----:B------:R-:W3:Y:S01]  /*17080*/  S2R R9, SR_CTAID.Z ;  /* 0x0000000000097919 */ /* 0x000ee20000002700 */
[----:B------:R-:W-:Y:S01]  /*17090*/  IMAD.U32 R3, RZ, RZ, UR9 ;  /* 0x00000009ff037e24 */ /* 0x000fe2000f8e00ff */
[----:B------:R-:W-:Y:S01]  /*170a0*/  UIMAD UR7, UR6, UR4, URZ ;  /* 0x00000004060772a4 */ /* 0x000fe2000f8e023f */
[----:B------:R-:W-:Y:S01]  /*170b0*/  IMAD.U32 R2, RZ, RZ, UR8 ;  /* 0x00000008ff027e24 */ /* 0x000fe2000f8e00ff */
[----:B------:R-:W4:Y:S04]  /*170c0*/  S2R R15, SR_CTAID.X ;  /* 0x00000000000f7919 */ /* 0x000f280000002500 */
[----:B------:R-:W-:Y:S01]  /*170d0*/  BAR.SYNC.DEFER_BLOCKING 0x1, 0x80 ;  /* 0x0042000000007b1d */ /* 0x000fe20000010000 */
[----:B------:R-:W-:Y:S01]  /*170e0*/  UIMAD UR5, UR11, UR5, UR7 ;  /* 0x000000050b0572a4 */ /* 0x000fe2000f8e0207 */
[C---:B------:R-:W-:Y:S01]  /*170f0*/  ISETP.NE.AND P0, PT, R24.reuse, 0x1, PT ;  /* 0x000000011800780c */ /* 0x040fe20003f05270 */
[----:B------:R-:W-:-:S02]  /*17100*/  IMAD R24, R24, c[0x0][0x388], RZ ;  /* 0x0000e20018187a24 */ /* 0x000fc400078e02ff */
[----:B------:R-:W-:Y:S01]  /*17110*/  UIADD3 UR5, UR9, UR5, URZ ;  /* 0x0000000509057290 */ /* 0x000fe2000fffe03f */
[----:B-1----:R-:W-:-:S05]  /*17120*/  SHF.R.S32.HI R6, RZ, 0x1f, R16 ;  /* 0x0000001fff067819 */ /* 0x002fca0000011410 */
[----:B------:R-:W-:Y:S01]  /*17130*/  IMAD.U32 R5, RZ, RZ, UR5 ;  /* 0x00000005ff057e24 */ /* 0x000fe2000f8e00ff */
[-C--:B------:R-:W-:Y:S01]  /*17140*/  LEA.HI R0, R6, R16.reuse, RZ, 0x2 ;  /* 0x0000001006007211 */ /* 0x080fe200078f10ff */
[----:B--2---:R-:W-:Y:S01]  /*17150*/  IMAD R12, R4, c[0x0][0x550], R12 ;  /* 0x00015400040c7a24 */ /* 0x004fe200078e020c */
[-C--:B------:R-:W-:Y:S01]  /*17160*/  LEA.HI R6, R6, R16.reuse, RZ, 0x5 ;  /* 0x0000001006067211 */ /* 0x080fe200078f28ff */
[----:B------:R-:W-:Y:S01]  /*17170*/  IMAD.MOV.U32 R4, RZ, RZ, R2 ;  /* 0x000000ffff047224 */ /* 0x000fe200078e0002 */
[----:B------:R-:W-:Y:S01]  /*17180*/  LOP3.LUT R0, R0, 0xfffffffc, RZ, 0xc0, !PT ;  /* 0xfffffffc00007812 */ /* 0x000fe200078ec0ff */
[----:B------:R-:W-:Y:S01]  /*17190*/  ULDC.64 UR4, c[0x0][0x438] ;  /* 0x00010e0000047ab9 */ /* 0x000fe20000000a00 */
[----:B------:R-:W-:Y:S01]  /*171a0*/  LOP3.LUT R7, R6, 0xffffffe0, RZ, 0xc0, !PT ;  /* 0xffffffe006077812 */ /* 0x000fe200078ec0ff */
[----:B------:R-:W-:Y:S01]  /*171b0*/  UIMAD UR6, UR6, UR4, URZ ;  /* 0x00000004060672a4 */ /* 0x000fe2000f8e023f */
[----:B------:R-:W-:Y:S01]  /*171c0*/  IADD3 R0, -R0, R16, RZ ;  /* 0x0000001000007210 */ /* 0x000fe20007ffe1ff */
[----:B------:R-:W-:Y:S01]  /*171d0*/  UIMAD.WIDE.U32 UR8, UR11, UR4, URZ ;  /* 0x000000040b0872a5 */ /* 0x000fe2000f8e003f */
[--C-:B------:R-:W-:Y:S01]  /*171e0*/  SHF.R.S32.HI R8, RZ, 0x5, R6.reuse ;  /* 0x00000005ff087819 */ /* 0x100fe20000011406 */
[----:B------:R-:W-:Y:S01]  /*171f0*/  IMAD.IADD R16, R16, 0x1, -R7 ;  /* 0x0000000110107824 */ /* 0x000fe200078e0a07 */
[----:B------:R-:W-:Y:S01]  /*17200*/  LEA.HI R3, R0, R0, RZ, 0x1 ;  /* 0x0000000000037211 */ /* 0x000fe200078f08ff */
[----:B------:R-:W-:Y:S01]  /*17210*/  UIMAD UR4, UR11, UR5, UR6 ;  /* 0x000000050b0472a4 */ /* 0x000fe2000f8e0206 */
[----:B------:R-:W-:Y:S01]  /*17220*/  SHF.R.S32.HI R2, RZ, 0x1f, R6 ;  /* 0x0000001fff027819 */ /* 0x000fe20000011406 */
[----:B---3--:R-:W-:Y:S01]  /*17230*/  IMAD.WIDE.U32 R4, R9, c[0x0][0x4d8], R4 ;  /* 0x0001360009047a25 */ /* 0x008fe200078e0004 */
[----:B------:R-:W-:Y:S01]  /*17240*/  LOP3.LUT R7, R3, 0x1ffffffe, RZ, 0xc0, !PT ;  /* 0x1ffffffe03077812 */ /* 0x000fe200078ec0ff */
[----:B------:R-:W-:Y:S01]  /*17250*/  UIADD3 UR4, UR9, UR4, URZ ;  /* 0x0000000409047290 */ /* 0x000fe2000fffe03f */
[----:B------:R-:W-:-:S02]  /*17260*/  LEA.HI R2, R2, R8, RZ, 0x2 ;  /* 0x0000000802027211 */ /* 0x000fc400078f10ff */
[----:B------:R-:W-:Y:S01]  /*17270*/  IADD3 R7, R0, -R7, RZ ;  /* 0x8000000700077210 */ /* 0x000fe20007ffe0ff */
[----:B------:R-:W-:Y:S01]  /*17280*/  IMAD.SHL.U32 R0, R3, 0x20, RZ ;  /* 0x0000002003007824 */ /* 0x000fe200078e00ff */
[----:B------:R-:W-:Y:S02]  /*17290*/  SHF.R.S32.HI R3, RZ, 0x1f, R16 ;  /* 0x0000001fff037819 */ /* 0x000fe40000011410 */
[----:B------:R-:W-:Y:S02]  /*172a0*/  LOP3.LUT R2, R2, 0xffffffc, RZ, 0xc0, !PT ;  /* 0x0ffffffc02027812 */ /* 0x000fe400078ec0ff */
[----:B------:R-:W-:Y:S01]  /*172b0*/  LEA.HI R18, R3, R16, RZ, 0x2 ;  /* 0x0000001003127211 */ /* 0x000fe200078f10ff */
[----:B------:R-:W-:Y:S01]  /*172c0*/  IMAD.U32 R3, RZ, RZ, UR9 ;  /* 0x00000009ff037e24 */ /* 0x000fe2000f8e00ff */
[----:B------:R-:W-:Y:S01]  /*172d0*/  LOP3.LUT R0, R0, 0xffffffc0, RZ, 0xc0, !PT ;  /* 0xffffffc000007812 */ /* 0x000fe200078ec0ff */
[----:B------:R-:W-:Y:S01]  /*172e0*/  IMAD.IADD R8, R8, 0x1, -R2 ;  /* 0x0000000108087824 */ /* 0x000fe200078e0a02 */
[----:B------:R-:W-:Y:S01]  /*172f0*/  SHF.R.S32.HI R6, RZ, 0x2, R18 ;  /* 0x00000002ff067819 */ /* 0x000fe20000011412 */
[----:B------:R-:W-:Y:S01]  /*17300*/  IMAD.U32 R2, RZ, RZ, UR8 ;  /* 0x00000008ff027e24 */ /* 0x000fe2000f8e00ff */
[----:B------:R-:W-:Y:S01]  /*17310*/  SHF.R.S32.HI R10, RZ, 0x1f, R9 ;  /* 0x0000001fff0a7819 */ /* 0x000fe20000011409 */
[----:B------:R-:W-:Y:S01]  /*17320*/  IMAD R7, R7, 0x8, R0 ;  /* 0x0000000807077824 */ /* 0x000fe200078e0200 */
[----:B------:R-:W-:Y:S01]  /*17330*/  MOV R3, UR4 ;  /* 0x0000000400037c02 */ /* 0x000fe20008000f00 */
[----:B------:R-:W-:-:S02]  /*17340*/  IMAD R14, R8, 0x10, R6 ;  /* 0x00000010080e7824 */ /* 0x000fc400078e0206 */
[C---:B------:R-:W-:Y:S02]  /*17350*/  IMAD R0, R10.reuse, c[0x0][0x4d8], RZ ;  /* 0x000136000a007a24 */ /* 0x040fe400078e02ff */
[----:B------:R-:W-:Y:S01]  /*17360*/  IMAD R6, R10, c[0x0][0x440], RZ ;  /* 0x000110000a067a24 */ /* 0x000fe200078e02ff */
[----:B------:R-:W-:Y:S01]  /*17370*/  IADD3 R8, R14, R7, RZ ;  /* 0x000000070e087210 */ /* 0x000fe20007ffe0ff */
[C---:B------:R-:W-:Y:S02]  /*17380*/  IMAD R0, R9.reuse, c[0x0][0x4dc], R0 ;  /* 0x0001370009007a24 */ /* 0x040fe400078e0200 */
[----:B------:R-:W-:Y:S02]  /*17390*/  IMAD R6, R9, c[0x0][0x444], R6 ;  /* 0x0001110009067a24 */ /* 0x000fe400078e0206 */
[----:B----4-:R-:W-:Y:S02]  /*173a0*/  IMAD R8, R15, 0x80, R8 ;  /* 0x000000800f087824 */ /* 0x010fe400078e0208 */
[----:B------:R-:W-:-:S04]  /*173b0*/  IMAD.WIDE.U32 R2, R9, c[0x0][0x440], R2 ;  /* 0x0001100009027a25 */ /* 0x000fc800078e0002 */
[----:B------:R-:W-:-:S04]  /*173c0*/  @P0 IMAD.HI.U32 R11, R8, c[0x0][0x4ec], RZ ;  /* 0x00013b00080b0a27 */ /* 0x000fc800078e00ff */
[----:B------:R-:W-:Y:S01]  /*173d0*/  IMAD.IADD R5, R5, 0x1, R0 ;  /* 0x0000000105057824 */ /* 0x000fe200078e0200 */
[----:B------:R-:W-:Y:S01]  /*173e0*/  SHF.R.S32.HI R0, RZ, 0x1f, R12 ;  /* 0x0000001fff007819 */ /* 0x000fe2000001140c */
[----:B------:R-:W-:Y:S01]  /*173f0*/  IMAD.IADD R3, R3, 0x1, R6 ;  /* 0x0000000103037824 */ /* 0x000fe200078e0206 */
[----:B------:R-:W-:Y:S01]  /*17400*/  MOV R6, R8 ;  /* 0x0000000800067202 */ /* 0x000fe20000000f00 */
[----:B------:R-:W-:Y:S01]  /*17410*/  @P0 IMAD.HI.U32 R10, R8, c[0x0][0x4ec], RZ ;  /* 0x00013b00080a0a27 */ /* 0x000fe200078e00ff */
[----:B------:R-:W-:-:S03]  /*17420*/  @P0 SHF.R.U32.HI R6, RZ, c[0x0][0x4f0], R11 ;  /* 0x00013c00ff060a19 */ /* 0x000fc6000001160b */
[----:B------:R-:W-:Y:S01]  /*17430*/  IMAD.MOV.U32 R7, RZ, RZ, R8 ;  /* 0x000000ffff077224 */ /* 0x000fe200078e0008 */
[----:B------:R-:W-:Y:S01]  /*17440*/  @P0 SHF.R.U32.HI R7, RZ, c[0x0][0x4f0], R10 ;  /* 0x00013c00ff070a19 */ /* 0x000fe2000001160a */
[C---:B------:R-:W-:Y:S02]  /*17450*/  IMAD R9, R0.reuse, c[0x0][0x448], RZ ;  /* 0x0001120000097a24 */ /* 0x040fe400078e02ff */
[----:B------:R-:W-:Y:S02]  /*17460*/  IMAD R0, R0, c[0x0][0x4e0], RZ ;  /* 0x0001380000007a24 */ /* 0x000fe400078e02ff */
[----:B------:R-:W-:Y:S02]  /*17470*/  IMAD.MOV R10, RZ, RZ, -R6 ;  /* 0x000000ffff0a7224 */ /* 0x000fe400078e0a06 */
        /* <DEDUP_REMOVED lines=11> */
[----:B------:R-:W-:Y:S01]  /*17530*/  IMAD R10, R7, c[0x0][0x434], R9 ;  /* 0x00010d00070a7a24 */ /* 0x000fe200078e0209 */
[----:B------:R-:W-:Y:S01]  /*17540*/  IADD3 R3, R3, R11, RZ ;  /* 0x0000000b03037210 */ /* 0x000fe20007ffe0ff */
[----:B------:R-:W-:-:S02]  /*17550*/  IMAD R9, R6, c[0x0][0x4c8], RZ ;  /* 0x0001320006097a24 */ /* 0x000fc400078e02ff */
[----:B------:R-:W-:Y:S02]  /*17560*/  IMAD.MOV R6, RZ, RZ, -R7 ;  /* 0x000000ffff067224 */ /* 0x000fe400078e0a07 */
[----:B------:R-:W-:-:S04]  /*17570*/  IMAD.WIDE.U32 R4, R0, c[0x0][0x4c8], R4 ;  /* 0x0001320000047a25 */ /* 0x000fc800078e0004 */
[----:B------:R-:W-:Y:S02]  /*17580*/  IMAD R0, R0, c[0x0][0x4cc], R9 ;  /* 0x0001330000007a24 */ /* 0x000fe400078e0209 */
[----:B------:R-:W-:Y:S01]  /*17590*/  IMAD R13, R6, c[0x0][0x4e8], R8 ;  /* 0x00013a00060d7a24 */ /* 0x000fe200078e0208 */
[C---:B------:R-:W-:Y:S01]  /*175a0*/  LEA R6, P0, R4.reuse, c[0x0][0x4a8], 0x2 ;  /* 0x00012a0004067a11 */ /* 0x040fe200078010ff */
[----:B------:R-:W-:Y:S01]  /*175b0*/  IMAD.WIDE.U32 R2, R7, c[0x0][0x430], R2 ;  /* 0x00010c0007027a25 */ /* 0x000fe200078e0002 */
[----:B------:R-:W-:Y:S02]  /*175c0*/  IADD3 R0, R5, R0, RZ ;  /* 0x0000000005007210 */ /* 0x000fe40007ffe0ff */
[----:B------:R-:W-:Y:S01]  /*175d0*/  SHF.R.S32.HI R7, RZ, 0x1f, R13 ;  /* 0x0000001fff077819 */ /* 0x000fe2000001140d */
[----:B------:R-:W-:Y:S01]  /*175e0*/  IMAD.IADD R3, R3, 0x1, R10 ;  /* 0x0000000103037824 */ /* 0x000fe200078e020a */
[----:B------:R-:W-:Y:S01]  /*175f0*/  LEA.HI.X R0, R4, c[0x0][0x4ac], R0, 0x2, P0 ;  /* 0x00012b0004007a11 */ /* 0x000fe200000f1400 */
[----:B------:R-:W-:Y:S01]  /*17600*/  IMAD R12, R15, 0x80, R14 ;  /* 0x000000800f0c7824 */ /* 0x000fe200078e020e */
[----:B------:R-:W-:Y:S01]  /*17610*/  SHFL.IDX PT, R4, R6, RZ, 0x1c1f ;  /* 0x001c1fff06047589 */ /* 0x000fe200000e0000 */
[----:B------:R-:W-:Y:S01]  /*17620*/  IMAD R7, R7, c[0x0][0x428], RZ ;  /* 0x00010a0007077a24 */ /* 0x000fe200078e02ff */
[----:B------:R-:W-:Y:S01]  /*17630*/  LOP3.LUT P0, RZ, R16, 0x3, RZ, 0xc0, !PT ;  /* 0x0000000310ff7812 */ /* 0x000fe2000780c0ff */
[----:B------:R-:W-:Y:S01]  /*17640*/  IMAD.WIDE.U32 R2, R13, c[0x0][0x428], R2 ;  /* 0x00010a000d027a25 */ /* 0x000fe200078e0002 */
[----:B------:R-:W1:Y:S01]  /*17650*/  SHFL.IDX PT, R5, R0, RZ, 0x1c1f ;  /* 0x001c1fff00057589 */ /* 0x000e6200000e0000 */
[----:B------:R-:W-:-:S02]  /*17660*/  IADD3 R14, R12, 0x40, RZ ;  /* 0x000000400c0e7810 */ /* 0x000fc40007ffe0ff */
[----:B------:R-:W-:Y:S01]  /*17670*/  IMAD R15, R13, c[0x0][0x42c], R7 ;  /* 0x00010b000d0f7a24 */ /* 0x000fe200078e0207 */
[----:B------:R-:W-:Y:S01]  /*17680*/  SHFL.IDX PT, R10, R6, 0x1, 0x1c1f ;  /* 0x003c1f00060a7f89 */ /* 0x000fe200000e0000 */
[C---:B------:R-:W-:Y:S02]  /*17690*/  IADD3 R13, R12.reuse, 0x48, RZ ;  /* 0x000000480c0d7810 */ /* 0x040fe40007ffe0ff */
[-C--:B------:R-:W-:Y:S01]  /*176a0*/  ISETP.GE.OR P4, PT, R12, R24.reuse, P0 ;  /* 0x000000180c00720c */ /* 0x080fe20000786670 */
[----:B------:R-:W2:Y:S01]  /*176b0*/  SHFL.IDX PT, R11, R0, 0x1, 0x1c1f ;  /* 0x003c1f00000b7f89 */ /* 0x000ea200000e0000 */
[-C--:B------:R-:W-:Y:S01]  /*176c0*/  ISETP.GE.OR P2, PT, R14, R24.reuse, P0 ;  /* 0x000000180e00720c */ /* 0x080fe20000746670 */
[----:B------:R-:W-:Y:S01]  /*176d0*/  IMAD.IADD R3, R3, 0x1, R15 ;  /* 0x0000000103037824 */ /* 0x000fe200078e020f */
[----:B------:R-:W-:Y:S01]  /*176e0*/  LEA R19, P1, R2, c[0x0][0x400], 0x2 ;  /* 0x0001000002137a11 */ /* 0x000fe200078210ff */
[----:B------:R-:W-:Y:S01]  /*176f0*/  SHFL.IDX PT, R8, R6, 0x2, 0x1c1f ;  /* 0x005c1f0006087f89 */ /* 0x000fe200000e0000 */
[----:B------:R-:W-:-:S02]  /*17700*/  ISETP.GE.AND P5, PT, R14, R24, PT ;  /* 0x000000180e00720c */ /* 0x000fc40003fa6270 */
[----:B------:R-:W-:Y:S01]  /*17710*/  LEA.HI.X R17, R2, c[0x0][0x404], R3, 0x2, P1 ;  /* 0x0001010002117a11 */ /* 0x000fe200008f1403 */
[----:B------:R-:W3:Y:S01]  /*17720*/  SHFL.IDX PT, R9, R0, 0x2, 0x1c1f ;  /* 0x005c1f0000097f89 */ /* 0x000ee200000e0000 */
[----:B------:R-:W-:-:S03]  /*17730*/  ISETP.GE.AND P6, PT, R13, R24, PT ;  /* 0x000000180d00720c */ /* 0x000fc60003fc6270 */
[----:B------:R-:W-:Y:S04]  /*17740*/  SHFL.IDX PT, R6, R6, 0x3, 0x1c1f ;  /* 0x007c1f0006067f89 */ /* 0x000fe800000e0000 */
[----:B------:R4:W5:Y:S04]  /*17750*/  SHFL.IDX PT, R7, R0, 0x3, 0x1c1f ;  /* 0x007c1f0000077f89 */ /* 0x00096800000e0000 */
[----:B-1----:R1:W-:Y:S04]  /*17760*/  @!P4 ST.E [R4.64], R20 ;  /* 0x000000140400c985 */ /* 0x0023e8000c10190c */
[----:B------:R1:W1:Y:S04]  /*17770*/  SHFL.IDX PT, R2, R19, RZ, 0x1c1f ;  /* 0x001c1fff13027589 */ /* 0x00026800000e0000 */
[----:B------:R1:W1:Y:S01]  /*17780*/  SHFL.IDX PT, R3, R17, RZ, 0x1c1f ;  /* 0x001c1fff11037589 */ /* 0x00026200000e0000 */
[----:B----4-:R-:W-:-:S04]  /*17790*/  IADD3 R0, R12, 0x8, RZ ;  /* 0x000000080c007810 */ /* 0x010fc80007ffe0ff */
[CC--:B------:R-:W-:Y:S02]  /*177a0*/  ISETP.GE.OR P3, PT, R0.reuse, R24.reuse, P0 ;  /* 0x000000180000720c */ /* 0x0c0fe40000766670 */
[-C--:B------:R-:W-:Y:S02]  /*177b0*/  ISETP.GE.OR P0, PT, R13, R24.reuse, P0 ;  /* 0x000000180d00720c */ /* 0x080fe40000706670 */
[----:B------:R-:W-:Y:S02]  /*177c0*/  ISETP.GE.AND P4, PT, R0, R24, PT ;  /* 0x000000180000720c */ /* 0x000fe40003f86270 */
[----:B------:R-:W-:-:S04]  /*177d0*/  LOP3.LUT R0, R18, 0x7ffffffc, RZ, 0xc0, !PT ;  /* 0x7ffffffc12007812 */ /* 0x000fc800078ec0ff */
[----:B------:R-:W-:-:S03]  /*177e0*/  IADD3 R0, R16, -R0, RZ ;  /* 0x8000000010007210 */ /* 0x000fc60007ffe0ff */
[----:B--2---:R2:W-:Y:S02]  /*177f0*/  @!P3 ST.E [R10.64], R21 ;  /* 0x000000150a00b985 */ /* 0x0045e4000c10190c */
[----:B------:R-:W-:Y:S02]  /*17800*/  IMAD.SHL.U32 R0, R0, 0x2, RZ ;  /* 0x0000000200007824 */ /* 0x000fe400078e00ff */
[----:B---3--:R2:W-:Y:S04]  /*17810*/  @!P2 ST.E [R8.64], R22 ;  /* 0x000000160800a985 */ /* 0x0085e8000c10190c */
[----:B-----5:R2:W-:Y:S01]  /*17820*/  @!P0 ST.E [R6.64], R23 ;  /* 0x0000001706008985 */ /* 0x0205e2000c10190c */
        /* <DEDUP_REMOVED lines=47> */
.L_x_524:
[----:B-1----:R-:W-:Y:S05]  /*17b20*/  BSYNC B0 ;  /* 0x0000000000007941 */ /* 0x002fea0003800000 */
.L_x_523:
        /* <DEDUP_REMOVED lines=49> */
.L_x_526:
[----:B------:R-:W-:Y:S05]  /*17e40*/  BSYNC B0 ;  /* 0x0000000000007941 */ /* 0x000fea0003800000 */
.L_x_525:
        /* <DEDUP_REMOVED lines=49> */
.L_x_528:
[----:B------:R-:W-:Y:S05]  /*18160*/  BSYNC B0 ;  /* 0x0000000000007941 */ /* 0x000fea0003800000 */
.L_x_527:
        /* <DEDUP_REMOVED lines=50> */
.L_x_522:
        /* <DEDUP_REMOVED lines=9> */
[----:B------:R-:W1:Y:S01]  /*18520*/  S2R R7, SR_CTAID.Z ;  /* 0x0000000000077919 */ /* 0x000e620000002700 */
[----:B------:R-:W-:Y:S01]  /*18530*/  USHF.R.S32.HI UR6, URZ, 0x1f, UR11 ;  /* 0x0000001f3f067899 */ /* 0x000fe2000801140b */
[----:B------:R-:W-:Y:S01]  /*18540*/  ISETP.NE.AND P0, PT, R3, 0x1, PT ;  /* 0x000000010300780c */ /* 0x000fe20003f05270 */
[----:B------:R-:W-:Y:S01]  /*18550*/  ULDC.64 UR4, c[0x0][0x4d0] ;  /* 0x0001340000047ab9 */ /* 0x000fe20000000a00 */
[----:B------:R-:W2:Y:S01]  /*18560*/  S2R R9, SR_CTAID.Y ;  /* 0x0000000000097919 */ /* 0x000ea20000002600 */
[----:B------:R-:W-:Y:S01]  /*18570*/  UIMAD UR6, UR6, UR4, URZ ;  /* 0x00000004060672a4 */ /* 0x000fe2000f8e023f */
[----:B------:R-:W-:Y:S01]  /*18580*/  IADD3 R4, RZ, -UR11, RZ ;  /* 0x8000000bff047c10 */ /* 0x000fe2000fffe0ff */
[----:B------:R-:W-:Y:S01]  /*18590*/  UIMAD.WIDE.U32 UR8, UR11, UR4, URZ ;  /* 0x000000040b0872a5 */ /* 0x000fe2000f8e003f */
[----:B------:R-:W-:Y:S01]  /*185a0*/  MOV R0, R8 ;  /* 0x0000000800007202 */ /* 0x000fe20000000f00 */
[----:B------:R-:W-:-:S04]  /*185b0*/  UIMAD UR4, UR11, UR5, UR6 ;  /* 0x000000050b0472a4 */ /* 0x000fc8000f8e0206 */
[----:B------:R-:W-:Y:S01]  /*185c0*/  UIADD3 UR4, UR9, UR4, URZ ;  /* 0x0000000409047290 */ /* 0x000fe2000fffe03f */
[----:B------:R-:W-:Y:S01]  /*185d0*/  MOV R3, UR9 ;  /* 0x0000000900037c02 */ /* 0x000fe20008000f00 */
[----:B------:R-:W-:-:S04]  /*185e0*/  @P0 IMAD.HI.U32 R5, R8, c[0x0][0x4ec], RZ ;  /* 0x00013b0008050a27 */ /* 0x000fc800078e00ff */
[----:B------:R-:W-:Y:S01]  /*185f0*/  IMAD.U32 R2, RZ, RZ, UR8 ;  /* 0x00000008ff027e24 */ /* 0x000fe2000f8e00ff */
[----:B------:R-:W-:Y:S01]  /*18600*/  @P0 SHF.R.U32.HI R0, RZ, c[0x0][0x4f0], R5 ;  /* 0x00013c00ff000a19 */ /* 0x000fe20000011605 */
[----:B------:R-:W-:Y:S01]  /*18610*/  IMAD.U32 R3, RZ, RZ, UR4 ;  /* 0x00000004ff037e24 */ /* 0x000fe2000f8e00ff */
[----:B-1----:R-:W-:-:S03]  /*18620*/  SHF.R.S32.HI R6, RZ, 0x1f, R7 ;  /* 0x0000001fff067819 */ /* 0x002fc60000011407 */
[----:B------:R-:W-:-:S04]  /*18630*/  IMAD.WIDE.U32 R2, R7, c[0x0][0x4d8], R2 ;  /* 0x0001360007027a25 */ /* 0x000fc800078e0002 */
[----:B------:R-:W-:Y:S02]  /*18640*/  IMAD R6, R6, c[0x0][0x4d8], RZ ;  /* 0x0001360006067a24 */ /* 0x000fe400078e02ff */
[----:B--2---:R-:W-:Y:S02]  /*18650*/  IMAD R4, R4, c[0x0][0x550], R9 ;  /* 0x0001540004047a24 */ /* 0x004fe400078e0209 */
[----:B------:R-:W-:Y:S01]  /*18660*/  IMAD R5, R7, c[0x0][0x4dc], R6 ;  /* 0x0001370007057a24 */ /* 0x000fe200078e0206 */
[----:B------:R-:W-:Y:S02]  /*18670*/  IADD3 R7, -R0, RZ, RZ ;  /* 0x000000ff00077210 */ /* 0x000fe40007ffe1ff */
[----:B------:R-:W-:Y:S01]  /*18680*/  SHF.R.S32.HI R6, RZ, 0x1f, R4 ;  /* 0x0000001fff067819 */ /* 0x000fe20000011404 */
[----:B------:R-:W-:Y:S02]  /*18690*/  IMAD.IADD R3, R5, 0x1, R3 ;  /* 0x0000000105037824 */ /* 0x000fe400078e0203 */
[----:B------:R-:W-:Y:S01]  /*186a0*/  IMAD R5, R7, c[0x0][0x4e8], R8 ;  /* 0x00013a0007057a24 */ /* 0x000fe200078e0208 */
[----:B------:R-:W-:Y:S01]  /*186b0*/  SHF.R.S32.HI R7, RZ, 0x1f, R0 ;  /* 0x0000001fff077819 */ /* 0x000fe20000011400 */
[----:B------:R-:W-:-:S02]  /*186c0*/  IMAD R6, R6, c[0x0][0x4e0], RZ ;  /* 0x0001380006067a24 */ /* 0x000fc400078e02ff */
[----:B------:R-:W-:-:S04]  /*186d0*/  IMAD.WIDE.U32 R2, R4, c[0x0][0x4e0], R2 ;  /* 0x0001380004027a25 */ /* 0x000fc800078e0002 */
[----:B------:R-:W-:Y:S01]  /*186e0*/  IMAD R6, R4, c[0x0][0x4e4], R6 ;  /* 0x0001390004067a24 */ /* 0x000fe200078e0206 */
[----:B------:R-:W-:Y:S02]  /*186f0*/  SHF.R.S32.HI R4, RZ, 0x1f, R5 ;  /* 0x0000001fff047819 */ /* 0x000fe40000011405 */
[----:B------:R-:W-:-:S03]  /*18700*/  IADD3 R2, P0, R0, R2, RZ ;  /* 0x0000000200027210 */ /* 0x000fc60007f1e0ff */
[----:B------:R-:W-:Y:S01]  /*18710*/  IMAD R0, R4, c[0x0][0x4c8], RZ ;  /* 0x0001320004007a24 */ /* 0x000fe200078e02ff */
[----:B------:R-:W-:-:S03]  /*18720*/  IADD3.X R3, R7, R3, R6, P0, !PT ;  /* 0x0000000307037210 */ /* 0x000fc600007fe406 */
[C---:B------:R-:W-:Y:S02]  /*18730*/  IMAD R0, R5.reuse, c[0x0][0x4cc], R0 ;  /* 0x0001330005007a24 */ /* 0x040fe400078e0200 */
[----:B------:R-:W-:-:S05]  /*18740*/  IMAD.WIDE.U32 R2, R5, c[0x0][0x4c8], R2 ;  /* 0x0001320005027a25 */ /* 0x000fca00078e0002 */
[----:B------:R-:W-:Y:S02]  /*18750*/  IADD3 R0, R3, R0, RZ ;  /* 0x0000000003007210 */ /* 0x000fe40007ffe0ff */
[----:B------:R-:W-:-:S04]  /*18760*/  LEA R4, P0, R2, c[0x0][0x4a8], 0x2 ;  /* 0x00012a0002047a11 */ /* 0x000fc800078010ff */
[----:B------:R-:W-:Y:S02]  /*18770*/  LEA.HI.X R5, R2, c[0x0][0x4ac], R0, 0x2, P0 ;  /* 0x00012b0002057a11 */ /* 0x000fe400000f1400 */
[----:B------:R-:W-:-:S05]  /*18780*/  MOV R0, 0xff800000 ;  /* 0xff80000000007802 */ /* 0x000fca0000000f00 */
[----:B------:R-:W-:Y:S01]  /*18790*/  STG.E [R4.64], R0 ;  /* 0x0000000004007986 */ /* 0x000fe2000c10190c */
[----:B------:R-:W-:Y:S05]  /*187a0*/  EXIT ;  /* 0x000000000000794d */ /* 0x000fea0003800000 */
.L_x_529:
        /* <DEDUP_REMOVED lines=13> */
.L_x_1625:


//--------------------- .text._ZN7cutlass13device_kernelIN5flash19enable_sm80_to_sm89INS1_16FlashAttnFwdSm80INS1_25CollectiveMainloopFwdSm80ILi4ELi1ELb0EN4cute5tupleIJNS5_1CILi128EEENS7_ILi80EEENS7_ILi64EEEEEELi64ENS_6half_tEfNS_4arch4Sm80ELb0ELb1ELb0ELb1ELb0ELb0ELb1ELb1EEENS1_21CollectiveEpilogueFwdINS6_IJS8_SA_S9_EEENS6_IJNS7_ILi1EEESI_SI_EEESC_SE_Li128ELb1ELb1ELb1ELb0EEENS1_36VarlenDynamicPersistentTileSchedulerILi128ELi80ELi128ELi128ELb1ELb1ELb0ELb1ELb0ELb1EEEEEEEEEvNT_6ParamsE --------------------------
	.section	.text._ZN7cutlass13device_kernelIN5flash19enable_sm80_to_sm89INS1_16FlashAttnFwdSm80INS1_25CollectiveMainloopFwdSm80ILi4ELi1ELb0EN4cute5tupleIJNS5_1CILi128EEENS7_ILi80EEENS7_ILi64EEEEEELi64ENS_6half_tEfNS_4arch4Sm80ELb0ELb1ELb0ELb1ELb0ELb0ELb1ELb1EEENS1_21CollectiveEpilogueFwdINS6_IJS8_SA_S9_EEENS6_IJNS7_ILi1EEESI_SI_EEESC_SE_Li128ELb1ELb1ELb1ELb0EEENS1_36VarlenDynamicPersistentTileSchedulerILi128ELi80ELi128ELi128ELb1ELb1ELb0ELb1ELb0ELb1EEEEEEEEEvNT_6ParamsE,"ax",@progbits
	.sectioninfo	@"SHI_REGISTERS=255"
	.align	128
.text._ZN7cutlass13device_kernelIN5flash19enable_sm80_to_sm89INS1_16FlashAttnFwdSm80INS1_25CollectiveMainloopFwdSm80ILi4ELi1ELb0EN4cute5tupleIJNS5_1CILi128EEENS7_ILi80EEENS7_ILi64EEEEEELi64ENS_6half_tEfNS_4arch4Sm80ELb0ELb1ELb0ELb1ELb0ELb0ELb1ELb1EEENS1_21CollectiveEpilogueFwdINS6_IJS8_SA_S9_EEENS6_IJNS7_ILi1EEESI_SI_EEESC_SE_Li128ELb1ELb1ELb1ELb0EEENS1_36VarlenDynamicPersistentTileSchedulerILi128ELi80ELi128ELi128ELb1ELb1ELb0ELb1ELb0ELb1EEEEEEEEEvNT_6ParamsE:
        .type           _ZN7cutlass13device_kernelIN5flash19enable_sm80_to_sm89INS1_16FlashAttnFwdSm80INS1_25CollectiveMainloopFwdSm80ILi4ELi1ELb0EN4cute5tupleIJNS5_1CILi128EEENS7_ILi80EEENS7_ILi64EEEEEELi64ENS_6half_tEfNS_4arch4Sm80ELb0ELb1ELb0ELb1ELb0ELb0ELb1ELb1EEENS1_21CollectiveEpilogueFwdINS6_IJS8_SA_S9_EEENS6_IJNS7_ILi1EEESI_SI_EEESC_SE_Li128ELb1ELb1ELb1ELb0EEENS1_36VarlenDynamicPersistentTileSchedulerILi128ELi80ELi128ELi128ELb1ELb1ELb0ELb1ELb0ELb1EEEEEEEEEvNT_6ParamsE,@function
        .size           _ZN7cutlass13device_kernelIN5flash19enable_sm80_to_sm89INS1_16FlashAttnFwdSm80INS1_25CollectiveMainloopFwdSm80ILi4ELi1ELb0EN4cute5tupleIJNS5_1CILi128EEENS7_ILi80EEENS7_ILi64EEEEEELi64ENS_6half_tEfNS_4arch4Sm80ELb0ELb1ELb0ELb1ELb0ELb0ELb1ELb1EEENS1_21CollectiveEpilogueFwdINS6_IJS8_SA_S9_EEENS6_IJNS7_ILi1EEESI_SI_EEESC_SE_Li128ELb1ELb1ELb1ELb0EEENS1_36VarlenDynamicPersistentTileSchedulerILi128ELi80ELi128ELi128ELb1ELb1ELb0ELb1ELb0ELb1EEEEEEEEEvNT_6ParamsE,(.L_x_1626 - _ZN7cutlass13device_kernelIN5flash19enable_sm80_to_sm89INS1_16FlashAttnFwdSm80INS1_25CollectiveMainloopFwdSm80ILi4ELi1ELb0EN4cute5tupleIJNS5_1CILi128EEENS7_ILi80EEENS7_ILi64EEEEEELi64ENS_6half_tEfNS_4arch4Sm80ELb0ELb1ELb0ELb1ELb0ELb0ELb1ELb1EEENS1_21CollectiveEpilogueFwdINS6_IJS8_SA_S9_EEENS6_IJNS7_ILi1EEESI_SI_EEESC_SE_Li128ELb1ELb1ELb1ELb0EEENS1_36VarlenDynamicPersistentTileSchedulerILi128ELi80ELi128ELi128ELb1ELb1ELb0ELb1ELb0ELb1EEEEEEEEEvNT_6ParamsE)
        .other          _ZN7cutlass13device_kernelIN5flash19enable_sm80_to_sm89INS1_16FlashAttnFwdSm80INS1_25CollectiveMainloopFwdSm80ILi4ELi1ELb0EN4cute5tupleIJNS5_1CILi128EEENS7_ILi80EEENS7_ILi64EEEEEELi64ENS_6half_tEfNS_4arch4Sm80ELb0ELb1ELb0ELb1ELb0ELb0ELb1ELb1EEENS1_21CollectiveEpilogueFwdINS6_IJS8_SA_S9_EEENS6_IJNS7_ILi1EEESI_SI_EEESC_SE_Li128ELb1ELb1ELb1ELb0EEENS1_36VarlenDynamicPersistentTileSchedulerILi128ELi80ELi128ELi128ELb1ELb1ELb0ELb1ELb0ELb1EEEEEEEEEvNT_6ParamsE,@"STO_CUDA_ENTRY STV_DEFAULT"
_ZN7cutlass13device_kernelIN5flash19enable_sm80_to_sm89INS1_16FlashAttnFwdSm80INS1_25CollectiveMainloopFwdSm80ILi4ELi1ELb0EN4cute5tupleIJNS5_1CILi128EEENS7_ILi80EEENS7_ILi64EEEEEELi64ENS_6half_tEfNS_4arch4Sm80ELb0ELb1ELb0ELb1ELb0ELb0ELb1ELb1EEENS1_21CollectiveEpilogueFwdINS6_IJS8_SA_S9_EEENS6_IJNS7_ILi1EEESI_SI_EEESC_SE_Li128ELb1ELb1ELb1ELb0EEENS1_36VarlenDynamicPersistentTileSchedulerILi128ELi80ELi128ELi128ELb1ELb1ELb0ELb1ELb0ELb1EEEEEEEEEvNT_6ParamsE:
        /* <DEDUP_REMOVED lines=10> */
[----:B-1----:R1:W-:Y:S04]  /*00a0*/  @P0 STL.64 [R1+0x48], R4 ;  /* 0x0000480401000387 */ /* 0x0023e80000100a00 */
[----:B------:R1:W-:Y:S04]  /*00b0*/  @P0 STL.64 [R1+0x50], R6 ;  /* 0x0000500601000387 */ /* 0x0003e80000100a00 */
[----:B------:R-:W-:Y:S06]  /*00c0*/  @P0 BAR.ARV 0x4, 0x80 ;  /* 0x0102000000000b1d */ /* 0x000fec0000002000 */
[----:B------:R-:W-:Y:S05]  /*00d0*/  @P0 BRA `(.L_x_530) ;  /* 0x00000ff000000947 */ /* 0x000fea0003800000 */
[----:B------:R-:W-:Y:S01]  /*00e0*/  LOP3.LUT R14, R2, 0x1f, RZ, 0xc0, !PT ;  /* 0x0000001f020e7812 */ /* 0x000fe200078ec0ff */
[----:B------:R-:W-:-:S02]  /*00f0*/  IMAD.MOV.U32 R10, RZ, RZ, RZ ;  /* 0x000000ffff0a7224 */ /* 0x000fc400078e00ff */
[----:B------:R-:W-:Y:S01]  /*0100*/  IMAD.MOV.U32 R8, RZ, RZ, RZ ;  /* 0x000000ffff087224 */ /* 0x000fe200078e00ff */
[----:B------:R-:W-:-:S04]  /*0110*/  ISETP.NE.AND P6, PT, R14, 0x1f, PT ;  /* 0x0000001f0e00780c */ /* 0x000fc80003fc5270 */
[----:B------:R-:W-:-:S13]  /*0120*/  ISETP.GE.OR P0, PT, R14, c[0x0][0x53c], !P6 ;  /* 0x00014f000e007a0c */ /* 0x000fda0007706670 */
[----:B-1----:R-:W-:Y:S02]  /*0130*/  @!P0 IMAD.MOV.U32 R4, RZ, RZ, 0x4 ;  /* 0x00000004ff048424 */ /* 0x002fe400078e00ff */
        /* <DEDUP_REMOVED lines=10> */
[----:B------:R-:W-:Y:S02]  /*01e0*/  ISETP.GE.U32.AND P1, PT, R14, 0x10, PT ;  /* 0x000000100e00780c */ /* 0x000fe40003f26070 */
[----:B------:R-:W-:Y:S01]  /*01f0*/  MOV R7, RZ ;  /* 0x000000ff00077202 */ /* 0x000fe20000000f00 */
[----:B--2---:R-:W-:-:S05]  /*0200*/  IMAD R4, R10, R8, RZ ;  /* 0x000000080a047224 */ /* 0x004fca00078e02ff */
[----:B------:R-:W2:Y:S02]  /*0210*/  SHFL.UP PT, R0, R4, 0x1, RZ ;  /* 0x0420000004007989 */ /* 0x000ea400000e00ff */
[----:B--2---:R-:W-:-:S05]  /*0220*/  SEL R0, R0, RZ, P5 ;  /* 0x000000ff00007207 */ /* 0x004fca0002800000 */
[----:B------:R-:W-:-:S05]  /*0230*/  IMAD.IADD R4, R4, 0x1, R0 ;  /* 0x0000000104047824 */ /* 0x000fca00078e0200 */
[----:B------:R-:W2:Y:S02]  /*0240*/  SHFL.UP PT, R0, R4, 0x2, RZ ;  /* 0x0440000004007989 */ /* 0x000ea400000e00ff */
[----:B--2---:R-:W-:-:S04]  /*0250*/  SEL R0, R0, RZ, P4 ;  /* 0x000000ff00007207 */ /* 0x004fc80002000000 */
[----:B------:R-:W-:-:S05]  /*0260*/  IADD3 R4, R4, R0, RZ ;  /* 0x0000000004047210 */ /* 0x000fca0007ffe0ff */
        /* <DEDUP_REMOVED lines=16> */
.L_x_535:
        /* <DEDUP_REMOVED lines=17> */
.L_x_719:
        /* <DEDUP_REMOVED lines=16> */
.L_x_720:
[----:B--2---:R-:W-:-:S05]  /*0580*/  IMAD R0, R0, c[0x0][0x538], RZ ;  /* 0x00014e0000007a24 */ /* 0x004fca00078e02ff */
[----:B------:R-:W-:-:S04]  /*0590*/  IADD3 R6, R0, R6, RZ ;  /* 0x0000000600067210 */ /* 0x000fc80007ffe0ff */
[----:B------:R-:W-:-:S13]  /*05a0*/  ISETP.GT.AND P0, PT, R6, UR4, PT ;  /* 0x0000000406007c0c */ /* 0x000fda000bf04270 */
[----:B-1----:R-:W-:Y:S05]  /*05b0*/  @!P0 BRA `(.L_x_535) ;  /* 0xfffffdb000008947 */ /* 0x002fea000383ffff */
.L_x_531:
[----:B------:R-:W-:-:S05]  /*05c0*/  IADD3 R12, -R0, R6, RZ ;  /* 0x00000006000c7210 */ /* 0x000fca0007ffe1ff */
[----:B------:R-:W-:-:S05]  /*05d0*/  IMAD R0, R4, c[0x0][0x538], R12 ;  /* 0x00014e0004007a24 */ /* 0x000fca00078e020c */
[----:B------:R-:W-:Y:S01]  /*05e0*/  ISETP.GT.AND P0, PT, R0, UR4, PT ;  /* 0x0000000400007c0c */ /* 0x000fe2000bf04270 */
[----:B------:R-:W-:-:S12]  /*05f0*/  BRA.DIV ~URZ, `(.L_x_536) ;  /* 0x00018d327f007947 */ /* 0x000fd8000b800000 */
[----:B------:R-:W-:-:S04]  /*0600*/  VOTE.ANY R11, PT, !P0 ;  /* 0x00000000000b7806 */ /* 0x000fc800040e0100 */
.L_x_721:
[----:B------:R-:W1:Y:S02]  /*0610*/  POPC R0, R11 ;  /* 0x0000000b00007309 */ /* 0x000e640000000000 */
[----:B-1----:R-:W-:-:S05]  /*0620*/  IADD3 R2, R0, R7, RZ ;  /* 0x0000000700027210 */ /* 0x002fca0007ffe0ff */
[----:B------:R1:W-:Y:S01]  /*0630*/  STL [R1+0x54], R2 ;  /* 0x0000540201007387 */ /* 0x0003e20000100800 */
[----:B------:R-:W-:Y:S05]  /*0640*/  BRA.DIV ~URZ, `(.L_x_537) ;  /* 0x00018d327f007947 */ /* 0x000fea000b800000 */
[----:B------:R2:W3:Y:S01]  /*0650*/  SHFL.IDX PT, R13, R10, R0, 0x1f ;  /* 0x00001f000a0d7589 */ /* 0x0004e200000e0000 */
[----:B------:R-:W-:-:S03]  /*0660*/  MOV R6, RZ ;  /* 0x000000ff00067202 */ /* 0x000fc60000000f00 */
[----:B------:R2:W4:Y:S04]  /*0670*/  SHFL.IDX PT, R10, R8, R0, 0x1f ;  /* 0x00001f00080a7589 */ /* 0x00052800000e0000 */
.L_x_722:
[----:B------:R-:W-:Y:S01]  /*0680*/  ISETP.NE.AND P0, PT, R11, RZ, PT ;  /* 0x000000ff0b00720c */ /* 0x000fe20003f05270 */
[----:B------:R-:W-:-:S12]  /*0690*/  BSSY B0, `(.L_x_538) ;  /* 0x0000005000007945 */ /* 0x000fd80003800000 */
[----:B------:R-:W-:Y:S05]  /*06a0*/  @!P0 BRA `(.L_x_539) ;  /* 0x0000003000008947 */ /* 0x000fea0003800000 */
[----:B------:R-:W-:Y:S01]  /*06b0*/  IADD3 R5, R0, -0x1, RZ ;  /* 0xffffffff00057810 */ /* 0x000fe20007ffe0ff */
[----:B------:R-:W-:Y:S05]  /*06c0*/  BRA.DIV ~URZ, `(.L_x_540) ;  /* 0x00018d927f007947 */ /* 0x000fea000b800000 */
[----:B------:R1:W2:Y:S02]  /*06d0*/  SHFL.IDX PT, R6, R4, R5, 0x1f ;  /* 0x00001f0504067589 */ /* 0x0002a400000e0000 */
.L_x_539:
[----:B------:R-:W-:Y:S05]  /*06e0*/  BSYNC B0 ;  /* 0x0000000000007941 */ /* 0x000fea0003800000 */
.L_x_538:
[----:B--2---:R-:W-:Y:S01]  /*06f0*/  IMAD R0, R6, c[0x0][0x538], R12 ;  /* 0x00014e0006007a24 */ /* 0x004fe200078e020c */
[----:B----4-:R-:W-:Y:S01]  /*0700*/  ISETP.NE.AND P0, PT, R10, 0x1, PT ;  /* 0x000000010a00780c */ /* 0x010fe20003f05270 */
[----:B------:R-:W-:Y:S03]  /*0710*/  BSSY B0, `(.L_x_541) ;  /* 0x0000089000007945 */ /* 0x000fe60003800000 */
[----:B------:R2:W-:Y:S01]  /*0720*/  STL [R1+0x48], R0 ;  /* 0x0000480001007387 */ /* 0x0005e20000100800 */
[----:B------:R-:W-:-:S08]  /*0730*/  IADD3 R9, -R0, UR4, RZ ;  /* 0x0000000400097c10 */ /* 0x000fd0000fffe1ff */
[----:B------:R-:W-:Y:S05]  /*0740*/  @!P0 BRA `(.L_x_542) ;  /* 0x000003f000008947 */ /* 0x000fea0003800000 */
[-C--:B--23--:R-:W-:Y:S02]  /*0750*/  IABS R0, R13.reuse ;  /* 0x0000000d00007213 */ /* 0x08cfe40000000000 */
[----:B------:R-:W-:-:S03]  /*0760*/  IABS R6, R13 ;  /* 0x0000000d00067213 */ /* 0x000fc60000000000 */
[----:B-1----:R-:W-:Y:S01]  /*0770*/  IMAD.MOV.U32 R5, RZ, RZ, R0 ;  /* 0x000000ffff057224 */ /* 0x002fe200078e0000 */
[----:B------:R-:W-:-:S03]  /*0780*/  IABS R0, R10 ;  /* 0x0000000a00007213 */ /* 0x000fc60000000000 */
[----:B------:R-:W1:Y:S02]  /*0790*/  I2F.RP R2, R5 ;  /* 0x0000000500027306 */ /* 0x000e640000209400 */
[----:B------:R-:W-:Y:S01]  /*07a0*/  IMAD.MOV.U32 R8, RZ, RZ, R0 ;  /* 0x000000ffff087224 */ /* 0x000fe200078e0000 */
[----:B------:R-:W-:-:S05]  /*07b0*/  IABS R0, R9 ;  /* 0x0000000900007213 */ /* 0x000fca0000000000 */
[----:B------:R-:W-:Y:S08]  /*07c0*/  I2F.RP R7, R8 ;  /* 0x0000000800077306 */ /* 0x000ff00000209400 */
[----:B-1----:R-:W1:Y:S02]  /*07d0*/  MUFU.RCP R2, R2 ;  /* 0x0000000200027308 */ /* 0x002e640000001000 */
[----:B-1----:R-:W-:-:S06]  /*07e0*/  IADD3 R2, R2, 0xffffffe, RZ ;  /* 0x0ffffffe02027810 */ /* 0x002fcc0007ffe0ff */
[----:B------:R-:W1:Y:S02]  /*07f0*/  F2I.FTZ.U32.TRUNC.NTZ R3, R2 ;  /* 0x0000000200037305 */ /* 0x000e64000021f000 */
[----:B-1----:R-:W-:-:S04]  /*0800*/  IMAD.MOV R2, RZ, RZ, -R3 ;  /* 0x000000ffff027224 */ /* 0x002fc800078e0a03 */
[----:B------:R-:W-:Y:S02]  /*0810*/  IMAD R4, R2, R5, RZ ;  /* 0x0000000502047224 */ /* 0x000fe400078e02ff */
[----:B------:R-:W-:-:S04]  /*0820*/  IMAD.MOV.U32 R2, RZ, RZ, RZ ;  /* 0x000000ffff027224 */ /* 0x000fc800078e00ff */
[----:B------:R-:W-:Y:S01]  /*0830*/  IMAD.HI.U32 R2, R3, R4, R2 ;  /* 0x0000000403027227 */ /* 0x000fe200078e0002 */
[----:B------:R-:W-:-:S03]  /*0840*/  MOV R3, R0 ;  /* 0x0000000000037202 */ /* 0x000fc60000000f00 */
[----:B------:R-:W-:Y:S02]  /*0850*/  IMAD.MOV R0, RZ, RZ, -R6 ;  /* 0x000000ffff007224 */ /* 0x000fe400078e0a06 */
        /* <DEDUP_REMOVED lines=28> */
[----:B------:R-:W-:-:S03]  /*0a20*/  IMAD.MOV R5, RZ, RZ, -R4 ;  /* 0x000000ffff057224 */ /* 0x000fc600078e0a04 */
        /* <DEDUP_REMOVED lines=10> */
[----:B------:R-:W-:-:S04]  /*0ad0*/  IMAD.MOV R2, RZ, RZ, -R0 ;  /* 0x000000ffff027224 */ /* 0x000fc800078e0a00 */
[C---:B------:R-:W-:Y:S01]  /*0ae0*/  IMAD R3, R10.reuse, R2, R4 ;  /* 0x000000020a037224 */ /* 0x040fe200078e0204 */
[----:B------:R-:W-:Y:S01]  /*0af0*/  LEA R2, R10, R0, 0x18 ;  /* 0x000000000a027211 */ /* 0x000fe200078ec0ff */
[----:B------:R-:W-:-:S04]  /*0b00*/  IMAD R0, R13, R5, R9 ;  /* 0x000000050d007224 */ /* 0x000fc800078e0209 */
[----:B------:R-:W-:-:S05]  /*0b10*/  IMAD R2, R3, 0x10000, R2 ;  /* 0x0001000003027824 */ /* 0x000fca00078e0202 */
[----:B------:R1:W-:Y:S01]  /*0b20*/  STL [R1+0x50], R2 ;  /* 0x0000500201007387 */ /* 0x0003e20000100800 */
[----:B------:R-:W-:Y:S05]  /*0b30*/  BRA `(.L_x_543) ;  /* 0x0000046000007947 */ /* 0x000fea0003800000 */
.L_x_542:
[----:B------:R-:W4:Y:S01]  /*0b40*/  LDL R3, [R1+0x54] ;  /* 0x0000540001037983 */ /* 0x000f220000100800 */
[----:B-1----:R-:W-:-:S04]  /*0b50*/  IMAD.MOV.U32 R2, RZ, RZ, 0x4 ;  /* 0x00000004ff027424 */ /* 0x002fc800078e00ff */
[----:B----4-:R-:W-:-:S05]  /*0b60*/  IMAD.WIDE R2, R3, R2, c[0x0][0x590] ;  /* 0x0001640003027625 */ /* 0x010fca00078e0202 */
[----:B------:R-:W4:Y:S02]  /*0b70*/  LDG.E R7, [R2.64] ;  /* 0x0000000802077981 */ /* 0x000f24000c1e1900 */
[----:B---34-:R-:W-:-:S05]  /*0b80*/  IMAD R11, R7, R13, RZ ;  /* 0x0000000d070b7224 */ /* 0x018fca00078e02ff */
[-C--:B--2---:R-:W-:Y:S02]  /*0b90*/  IABS R0, R11.reuse ;  /* 0x0000000b00007213 */ /* 0x084fe40000000000 */
[----:B------:R-:W-:-:S03]  /*0ba0*/  IABS R8, R11 ;  /* 0x0000000b00087213 */ /* 0x000fc60000000000 */
[----:B------:R-:W-:-:S04]  /*0bb0*/  IMAD.MOV.U32 R6, RZ, RZ, R0 ;  /* 0x000000ffff067224 */ /* 0x000fc800078e0000 */
        /* <DEDUP_REMOVED lines=8> */
[----:B------:R-:W-:Y:S01]  /*0c40*/  MOV R5, R0 ;  /* 0x0000000000057202 */ /* 0x000fe20000000f00 */
[----:B------:R-:W-:-:S04]  /*0c50*/  IMAD.MOV.U32 R2, RZ, RZ, RZ ;  /* 0x000000ffff027224 */ /* 0x000fc800078e00ff */
[----:B------:R-:W-:-:S04]  /*0c60*/  IMAD.HI.U32 R0, R3, R4, R2 ;  /* 0x0000000403007227 */ /* 0x000fc800078e0002 */
[----:B------:R-:W-:Y:S02]  /*0c70*/  IMAD.MOV R2, RZ, RZ, -R8 ;  /* 0x000000ffff027224 */ /* 0x000fe400078e0a08 */
        /* <DEDUP_REMOVED lines=9> */
[----:B------:R-:W-:-:S04]  /*0d10*/  @P2 IADD3 R0, R0, 0x1, RZ ;  /* 0x0000000100002810 */ /* 0x000fc80007ffe0ff */
[----:B------:R-:W-:-:S05]  /*0d20*/  MOV R4, R0 ;  /* 0x0000000000047202 */ /* 0x000fca0000000f00 */
[----:B------:R-:W-:Y:S01]  /*0d30*/  @!P1 IMAD.MOV R4, RZ, RZ, -R4 ;  /* 0x000000ffff049224 */ /* 0x000fe200078e0a04 */
[----:B------:R-:W-:-:S05]  /*0d40*/  @!P0 LOP3.LUT R4, RZ, R11, RZ, 0x33, !PT ;  /* 0x0000000bff048212 */ /* 0x000fca00078e33ff */
[----:B------:R-:W-:-:S05]  /*0d50*/  IMAD R10, R7, R4, RZ ;  /* 0x00000004070a7224 */ /* 0x000fca00078e02ff */
[----:B------:R-:W-:-:S04]  /*0d60*/  IADD3 R0, -R10, c[0x0][0x538], RZ ;  /* 0x00014e000a007a10 */ /* 0x000fc80007ffe1ff */
[----:B------:R-:W-:-:S04]  /*0d70*/  IMNMX R6, R7, R0, PT ;  /* 0x0000000007067217 */ /* 0x000fc80003800200 */
[----:B------:R-:W-:-:S05]  /*0d80*/  IABS R0, R6 ;  /* 0x0000000600007213 */ /* 0x000fca0000000000 */
[----:B------:R-:W-:-:S04]  /*0d90*/  IMAD.MOV.U32 R5, RZ, RZ, R0 ;  /* 0x000000ffff057224 */ /* 0x000fc800078e0000 */
[----:B------:R-:W1:Y:S08]  /*0da0*/  I2F.RP R2, R5 ;  /* 0x0000000500027306 */ /* 0x000e700000209400 */
[----:B-1----:R-:W1:Y:S02]  /*0db0*/  MUFU.RCP R2, R2 ;  /* 0x0000000200027308 */ /* 0x002e640000001000 */
[----:B-1----:R-:W-:-:S06]  /*0dc0*/  IADD3 R2, R2, 0xffffffe, RZ ;  /* 0x0ffffffe02027810 */ /* 0x002fcc0007ffe0ff */
[----:B------:R1:W2:Y:S02]  /*0dd0*/  F2I.FTZ.U32.TRUNC.NTZ R3, R2 ;  /* 0x0000000200037305 */ /* 0x0002a4000021f000 */
[----:B-1----:R-:W-:Y:S01]  /*0de0*/  IMAD.MOV R2, RZ, RZ, -R4 ;  /* 0x000000ffff027224 */ /* 0x002fe200078e0a04 */
[----:B--2---:R-:W-:-:S03]  /*0df0*/  IADD3 R0, RZ, -R3, RZ ;  /* 0x80000003ff007210 */ /* 0x004fc60007ffe0ff */
[----:B------:R-:W-:Y:S01]  /*0e00*/  IMAD R8, R11, R2, R9 ;  /* 0x000000020b087224 */ /* 0x000fe200078e0209 */
[----:B------:R-:W-:Y:S01]  /*0e10*/  IABS R9, R6 ;  /* 0x0000000600097213 */ /* 0x000fe20000000000 */
[----:B------:R-:W-:-:S03]  /*0e20*/  IMAD.MOV.U32 R2, RZ, RZ, R0 ;  /* 0x000000ffff027224 */ /* 0x000fc600078e0000 */
[----:B------:R-:W-:Y:S01]  /*0e30*/  IABS R0, R8 ;  /* 0x0000000800007213 */ /* 0x000fe20000000000 */
[----:B------:R-:W-:Y:S02]  /*0e40*/  IMAD R7, R2, R5, RZ ;  /* 0x0000000502077224 */ /* 0x000fe400078e02ff */
[----:B------:R-:W-:Y:S02]  /*0e50*/  IMAD.MOV.U32 R2, RZ, RZ, RZ ;  /* 0x000000ffff027224 */ /* 0x000fe400078e00ff */
[----:B------:R-:W-:Y:S01]  /*0e60*/  IMAD.MOV.U32 R4, RZ, RZ, R0 ;  /* 0x000000ffff047224 */ /* 0x000fe200078e0000 */
[----:B------:R-:W-:Y:S01]  /*0e70*/  IADD3 R0, RZ, -R9, RZ ;  /* 0x80000009ff007210 */ /* 0x000fe20007ffe0ff */
[----:B------:R-:W-:-:S04]  /*0e80*/  IMAD.HI.U32 R3, R3, R7, R2 ;  /* 0x0000000703037227 */ /* 0x000fc800078e0002 */
[----:B------:R-:W-:Y:S02]  /*0e90*/  IMAD.MOV.U32 R2, RZ, RZ, R0 ;  /* 0x000000ffff027224 */ /* 0x000fe400078e0000 */
[----:B------:R-:W-:Y:S01]  /*0ea0*/  IMAD.HI.U32 R0, R3, R4, RZ ;  /* 0x0000000403007227 */ /* 0x000fe200078e00ff */
[----:B------:R-:W-:-:S03]  /*0eb0*/  IADD3 R3, R10, 0x1000000, R8 ;  /* 0x010000000a037810 */ /* 0x000fc60007ffe008 */
[----:B------:R-:W-:-:S05]  /*0ec0*/  IMAD R2, R0, R2, R4 ;  /* 0x0000000200027224 */ /* 0x000fca00078e0204 */
[----:B------:R-:W-:-:S13]  /*0ed0*/  ISETP.GT.U32.AND P0, PT, R5, R2, PT ;  /* 0x000000020500720c */ /* 0x000fda0003f04070 */
[----:B------:R-:W-:Y:S01]  /*0ee0*/  @!P0 IMAD.IADD R2, R2, 0x1, -R5 ;  /* 0x0000000102028824 */ /* 0x000fe200078e0a05 */
[----:B------:R-:W-:Y:S02]  /*0ef0*/  @!P0 IADD3 R0, R0, 0x1, RZ ;  /* 0x0000000100008810 */ /* 0x000fe40007ffe0ff */
[----:B------:R-:W-:Y:S02]  /*0f00*/  ISETP.NE.AND P0, PT, R6, RZ, PT ;  /* 0x000000ff0600720c */ /* 0x000fe40003f05270 */
[----:B------:R-:W-:Y:S02]  /*0f10*/  ISETP.GE.U32.AND P2, PT, R2, R5, PT ;  /* 0x000000050200720c */ /* 0x000fe40003f46070 */
[----:B------:R-:W-:-:S04]  /*0f20*/  LOP3.LUT R2, R8, R6, RZ, 0x3c, !PT ;  /* 0x0000000608027212 */ /* 0x000fc800078e3cff */
[----:B------:R-:W-:Y:S01]  /*0f30*/  ISETP.GE.AND P1, PT, R2, RZ, PT ;  /* 0x000000ff0200720c */ /* 0x000fe20003f26270 */
[----:B------:R-:W-:-:S06]  /*0f40*/  IMAD.MOV R2, RZ, RZ, -R6 ;  /* 0x000000ffff027224 */ /* 0x000fcc00078e0a06 */
[----:B------:R-:W-:-:S06]  /*0f50*/  @P2 IADD3 R0, R0, 0x1, RZ ;  /* 0x0000000100002810 */ /* 0x000fcc0007ffe0ff */
[----:B------:R-:W-:Y:S02]  /*0f60*/  @!P1 IADD3 R0, -R0, RZ, RZ ;  /* 0x000000ff00009210 */ /* 0x000fe40007ffe1ff */
[----:B------:R-:W-:-:S05]  /*0f70*/  @!P0 LOP3.LUT R0, RZ, R6, RZ, 0x33, !PT ;  /* 0x00000006ff008212 */ /* 0x000fca00078e33ff */
[----:B------:R-:W-:-:S05]  /*0f80*/  IMAD R2, R0, R2, R3 ;  /* 0x0000000200027224 */ /* 0x000fca00078e0203 */
[----:B------:R1:W-:Y:S02]  /*0f90*/  STL [R1+0x50], R2 ;  /* 0x0000500201007387 */ /* 0x0003e40000100800 */
.L_x_543:
[----:B------:R-:W-:Y:S05]  /*0fa0*/  BSYNC B0 ;  /* 0x0000000000007941 */ /* 0x000fea0003800000 */
.L_x_541:
[----:B------:R-:W-:-:S04]  /*0fb0*/  LOP3.LUT R0, RZ, R0, RZ, 0x33, !PT ;  /* 0x00000000ff007212 */ /* 0x000fc800078e33ff */
[----:B------:R-:W-:-:S05]  /*0fc0*/  IADD3 R0, R0, R13, RZ ;  /* 0x0000000d00007210 */ /* 0x000fca0007ffe0ff */
[----:B------:R2:W-:Y:S01]  /*0fd0*/  STL [R1+0x4c], R0 ;  /* 0x00004c0001007387 */ /* 0x0005e20000100800 */
[----:B------:R-:W-:Y:S05]  /*0fe0*/  BRA `(.L_x_544) ;  /* 0x0000006000007947 */ /* 0x000fea0003800000 */
.L_x_532:
[----:B------:R-:W-:Y:S01]  /*0ff0*/  MOV R0, UR4 ;  /* 0x0000000400007c02 */ /* 0x000fe20008000f00 */
[----:B------:R-:W-:Y:S04]  /*1000*/  STL [R1+0x4c], RZ ;  /* 0x00004cff01007387 */ /* 0x000fe80000100800 */
[----:B------:R-:W-:Y:S04]  /*1010*/  STL [R1+0x50], RZ ;  /* 0x000050ff01007387 */ /* 0x000fe80000100800 */
[----:B------:R1:W-:Y:S02]  /*1020*/  STL [R1+0x48], R0 ;  /* 0x0000480001007387 */ /* 0x0003e40000100800 */
[----:B-1----:R-:W-:-:S05]  /*1030*/  MOV R0, c[0x0][0x53c] ;  /* 0x00014f0000007a02 */ /* 0x002fca0000000f00 */
[----:B------:R1:W-:Y:S02]  /*1040*/  STL [R1+0x54], R0 ;  /* 0x0000540001007387 */ /* 0x0003e40000100800 */
.L_x_544:
[----:B------:R-:W3:Y:S04]  /*1050*/  LDL R4, [R1+0x48] ;  /* 0x0000480001047983 */ /* 0x000ee80000100800 */
[----:B------:R-:W3:Y:S04]  /*1060*/  LDL R5, [R1+0x4c] ;  /* 0x00004c0001057983 */ /* 0x000ee80000100800 */
[----:B------:R-:W3:Y:S04]  /*1070*/  LDL R6, [R1+0x50] ;  /* 0x0000500001067983 */ /* 0x000ee80000100800 */
[----:B------:R-:W3:Y:S01]  /*1080*/  LDL R7, [R1+0x54] ;  /* 0x0000540001077983 */ /* 0x000ee20000100800 */
[----:B------:R-:W-:Y:S01]  /*1090*/  ISETP.NE.AND P0, PT, R14, RZ, PT ;  /* 0x000000ff0e00720c */ /* 0x000fe20003f05270 */
[----:B------:R-:W-:-:S12]  /*10a0*/  WARPSYNC 0xffffffff ;  /* 0xffffffff00007948 */ /* 0x000fd80003800000 */
[----:B---3--:R3:W-:Y:S04]  /*10b0*/  @!P0 STS.128 [0x9100], R4 ;  /* 0x00910004ff008388 */ /* 0x0087e80000000c00 */
[----:B------:R-:W-:Y:S06]  /*10c0*/  BAR.ARV 0x5, 0x80 ;  /* 0x0142000000007b1d */ /* 0x000fec0000002000 */
.L_x_530:
[----:B-12---:R-:W2:Y:S02]  /*10d0*/  LDL R0, [R1+0x54] ;  /* 0x0000540001007983 */ /* 0x006ea40000100800 */
[----:B--2---:R-:W-:-:S13]  /*10e0*/  ISETP.GE.AND P0, PT, R0, c[0x0][0x53c], PT ;  /* 0x00014f0000007a0c */ /* 0x004fda0003f06270 */
        /* <DEDUP_REMOVED lines=11> */
[----:B---3--:R-:W-:Y:S01]  /*11a0*/  IMAD.SHL.U32 R4, R18, 0x40, RZ ;  /* 0x0000004012047824 */ /* 0x008fe200078e00ff */
[----:B------:R-:W-:Y:S01]  /*11b0*/  SHF.R.S32.HI R7, RZ, 0x2, R13 ;  /* 0x00000002ff077819 */ /* 0x000fe2000001140d */
[----:B------:R-:W-:Y:S01]  /*11c0*/  IMAD.IADD R14, R3, 0x1, -R0 ;  /* 0x00000001030e7824 */ /* 0x000fe200078e0a00 */
[----:B------:R-:W-:Y:S01]  /*11d0*/  LOP3.LUT R0, R2, 0xfffffff0, RZ, 0xc0, !PT ;  /* 0xfffffff002007812 */ /* 0x000fe200078ec0ff */
[----:B------:R-:W-:Y:S01]  /*11e0*/  IMAD.IADD R9, R16, 0x1, -R9 ;  /* 0x0000000110097824 */ /* 0x000fe200078e0a09 */
[----:B------:R-:W-:-:S03]  /*11f0*/  SHF.R.S32.HI R3, RZ, 0x1f, R13 ;  /* 0x0000001fff037819 */ /* 0x000fc6000001140d */
[----:B------:R-:W-:Y:S01]  /*1200*/  IMAD.IADD R2, R16, 0x1, -R0 ;  /* 0x0000000110027824 */ /* 0x000fe200078e0a00 */
[----:B------:R-:W-:Y:S01]  /*1210*/  LEA.HI R3, R3, R7, RZ, 0x3 ;  /* 0x0000000703037211 */ /* 0x000fe200078f18ff */
[C---:B------:R-:W-:Y:S01]  /*1220*/  IMAD.SHL.U32 R20, R9.reuse, 0x8, RZ ;  /* 0x0000000809147824 */ /* 0x040fe200078e00ff */
[----:B------:R-:W-:Y:S01]  /*1230*/  LOP3.LUT R0, R4, 0x1c0, RZ, 0xc0, !PT ;  /* 0x000001c004007812 */ /* 0x000fe200078ec0ff */
[----:B------:R-:W-:Y:S01]  /*1240*/  IMAD.SHL.U32 R8, R9, 0x40, RZ ;  /* 0x0000004009087824 */ /* 0x000fe200078e00ff */
[----:B------:R-:W-:Y:S02]  /*1250*/  SHF.R.S32.HI R6, RZ, 0x1f, R2 ;  /* 0x0000001fff067819 */ /* 0x000fe40000011402 */
[----:B------:R-:W-:Y:S01]  /*1260*/  LOP3.LUT R3, R3, 0xfffffff8, RZ, 0xc0, !PT ;  /* 0xfffffff803037812 */ /* 0x000fe200078ec0ff */
[----:B------:R-:W-:Y:S01]  /*1270*/  STL [R1+0x30], R20 ;  /* 0x0000301401007387 */ /* 0x000fe20000100800 */
[----:B------:R-:W-:Y:S02]  /*1280*/  LEA.HI R12, R6, R2, RZ, 0x3 ;  /* 0x00000002060c7211 */ /* 0x000fe400078f18ff */
[----:B------:R-:W-:Y:S01]  /*1290*/  SHF.R.U32.HI R5, RZ, 0x3, R0 ;  /* 0x00000003ff057819 */ /* 0x000fe20000011600 */
[----:B------:R-:W-:Y:S01]  /*12a0*/  IMAD.IADD R7, R7, 0x1, -R3 ;  /* 0x0000000107077824 */ /* 0x000fe200078e0a03 */
[----:B------:R-:W-:-:S02]  /*12b0*/  LOP3.LUT R4, R0, 0x38, R20, 0xf8, !PT ;  /* 0x0000003800047812 */ /* 0x000fc400078ef814 */
[----:B------:R-:W-:Y:S02]  /*12c0*/  LOP3.LUT R0, R8, 0x1c0, RZ, 0xc0, !PT ;  /* 0x000001c008007812 */ /* 0x000fe400078ec0ff */
[----:B------:R-:W-:Y:S02]  /*12d0*/  LOP3.LUT R3, R12, 0xfffffff8, RZ, 0xc0, !PT ;  /* 0xfffffff80c037812 */ /* 0x000fe400078ec0ff */
[CC--:B------:R-:W-:Y:S02]  /*12e0*/  LEA.HI R6, R11.reuse, R16.reuse, RZ, 0x6 ;  /* 0x000000100b067211 */ /* 0x0c0fe400078f30ff */
[----:B------:R-:W-:Y:S02]  /*12f0*/  LOP3.LUT R5, R4, R5, RZ, 0x3c, !PT ;  /* 0x0000000504057212 */ /* 0x000fe400078e3cff */
[----:B------:R-:W-:Y:S01]  /*1300*/  LOP3.LUT R4, R0, 0x8, R10, 0xf8, !PT ;  /* 0x0000000800047812 */ /* 0x000fe200078ef80a */
[----:B------:R-:W-:Y:S01]  /*1310*/  IMAD.IADD R10, R2, 0x1, -R3 ;  /* 0x00000001020a7824 */ /* 0x000fe200078e0a03 */
[----:B------:R-:W-:Y:S01]  /*1320*/  SHF.R.U32.HI R0, RZ, 0x3, R0 ;  /* 0x00000003ff007819 */ /* 0x000fe20000011600 */
[----:B------:R-:W-:Y:S01]  /*1330*/  IMAD.SHL.U32 R3, R6, 0x8, RZ ;  /* 0x0000000806037824 */ /* 0x000fe200078e00ff */
[----:B------:R-:W-:-:S02]  /*1340*/  LEA.HI R11, R11, R16, RZ, 0x5 ;  /* 0x000000100b0b7211 */ /* 0x000fc400078f28ff */
[----:B------:R-:W-:Y:S02]  /*1350*/  LOP3.LUT R2, R13, 0xfffffffc, RZ, 0xc0, !PT ;  /* 0xfffffffc0d027812 */ /* 0x000fe400078ec0ff */
[----:B------:R-:W-:Y:S02]  /*1360*/  LOP3.LUT R15, R4, R0, RZ, 0x3c, !PT ;  /* 0x00000000040f7212 */ /* 0x000fe400078e3cff */
[----:B------:R-:W-:Y:S01]  /*1370*/  LOP3.LUT R0, R11, 0xffffffe0, RZ, 0xc0, !PT ;  /* 0xffffffe00b007812 */ /* 0x000fe200078ec0ff */
[C---:B------:R-:W-:Y:S01]  /*1380*/  IMAD.IADD R8, R16.reuse, 0x1, -R2 ;  /* 0x0000000110087824 */ /* 0x040fe200078e0a02 */
[----:B------:R-:W-:Y:S02]  /*1390*/  LOP3.LUT R213, R5, 0x7ffffe00, R3, 0xf8, !PT ;  /* 0x7ffffe0005d57812 */ /* 0x000fe400078ef803 */
        /* <DEDUP_REMOVED lines=8> */
[C---:B------:R-:W-:Y:S01]  /*1420*/  LOP3.LUT R2, R0.reuse, 0x1ffffffe, RZ, 0xc0, !PT ;  /* 0x1ffffffe00027812 */ /* 0x040fe200078ec0ff */
[----:B------:R-:W-:Y:S01]  /*1430*/  IMAD.SHL.U32 R0, R0, 0x20, RZ ;  /* 0x0000002000007824 */ /* 0x000fe200078e00ff */
[----:B------:R-:W-:Y:S02]  /*1440*/  LOP3.LUT R3, R3, 0xffffffc, RZ, 0xc0, !PT ;  /* 0x0ffffffc03037812 */ /* 0x000fe400078ec0ff */
[----:B------:R-:W-:Y:S01]  /*1450*/  SHF.R.S32.HI R11, RZ, 0x1f, R17 ;  /* 0x0000001fff0b7819 */ /* 0x000fe20000011411 */
[----:B------:R-:W-:Y:S01]  /*1460*/  IMAD.IADD R2, R8, 0x1, -R2 ;  /* 0x0000000108027824 */ /* 0x000fe200078e0a02 */
[----:B------:R-:W-:Y:S01]  /*1470*/  LOP3.LUT R0, R0, 0xffffffc0, RZ, 0xc0, !PT ;  /* 0xffffffc000007812 */ /* 0x000fe200078ec0ff */
[----:B------:R-:W-:Y:S01]  /*1480*/  IMAD.IADD R5, R6, 0x1, -R3 ;  /* 0x0000000106057824 */ /* 0x000fe200078e0a03 */
[----:B------:R-:W-:Y:S01]  /*1490*/  LEA.HI R11, R11, R17, RZ, 0x2 ;  /* 0x000000110b0b7211 */ /* 0x000fe200078f10ff */
[----:B------:R-:W-:Y:S01]  /*14a0*/  IMAD.SHL.U32 R3, R10, 0x40, RZ ;  /* 0x000000400a037824 */ /* 0x000fe200078e00ff */
[----:B------:R-:W-:Y:S01]  /*14b0*/  R2P PR, R7, 0x6 ;  /* 0x0000000607007804 */ /* 0x000fe20000000000 */
[----:B------:R-:W-:Y:S01]  /*14c0*/  IMAD R13, R2, 0x8, R0 ;  /* 0x00000008020d7824 */ /* 0x000fe200078e0200 */
[----:B------:R-:W-:Y:S01]  /*14d0*/  SHF.R.S32.HI R4, RZ, 0x2, R11 ;  /* 0x00000002ff047819 */ /* 0x000fe2000001140b */
[----:B------:R-:W-:Y:S01]  /*14e0*/  IMAD.SHL.U32 R2, R14, 0x8, RZ ;  /* 0x000000080e027824 */ /* 0x000fe200078e00ff */
[----:B------:R-:W-:Y:S01]  /*14f0*/  LOP3.LUT R0, R3, 0x1c0, RZ, 0xc0, !PT ;  /* 0x000001c003007812 */ /* 0x000fe200078ec0ff */
[----:B------:R-:W-:Y:S01]  /*1500*/  IMAD.SHL.U32 R3, R7, 0x40, RZ ;  /* 0x0000004007037824 */ /* 0x000fe200078e00ff */
[----:B------:R-:W-:Y:S01]  /*1510*/  LOP3.LUT P4, RZ, R9, 0x2, RZ, 0xc0, !PT ;  /* 0x0000000209ff7812 */ /* 0x000fe2000788c0ff */
[----:B------:R-:W-:Y:S01]  /*1520*/  IMAD R16, R5, 0x10, R4 ;  /* 0x0000001005107824 */ /* 0x000fe200078e0204 */
[----:B------:R-:W-:Y:S01]  /*1530*/  LOP3.LUT R2, R0, 0x8, R2, 0xf8, !PT ;  /* 0x0000000800027812 */ /* 0x000fe200078ef802 */
[----:B------:R-:W-:Y:S01]  /*1540*/  IMAD.SHL.U32 R6, R6, 0x400, RZ ;  /* 0x0000040006067824 */ /* 0x000fe200078e00ff */
[----:B------:R-:W-:Y:S01]  /*1550*/  LOP3.LUT R4, R3, 0x1c0, RZ, 0xc0, !PT ;  /* 0x000001c003047812 */ /* 0x000fe200078ec0ff */
[----:B------:R-:W-:Y:S01]  /*1560*/  IMAD.SHL.U32 R7, R12, 0x40, RZ ;  /* 0x000000400c077824 */ /* 0x000fe200078e00ff */
[----:B------:R-:W-:Y:S01]  /*1570*/  SHF.R.U32.HI R0, RZ, 0x3, R0 ;  /* 0x00000003ff007819 */ /* 0x000fe20000011600 */
[----:B------:R-:W-:Y:S01]  /*1580*/  IMAD R5, R8, 0x2, R6 ;  /* 0x0000000208057824 */ /* 0x000fe200078e0206 */
[----:B------:R-:W-:Y:S01]  /*1590*/  LEA.HI R4, R4, R4, RZ, 0x1d ;  /* 0x0000000404047211 */ /* 0x000fe200078fe8ff */
[----:B------:R-:W-:Y:S01]  /*15a0*/  IMAD.MOV.U32 R12, RZ, RZ, 0x40 ;  /* 0x00000040ff0c7424 */ /* 0x000fe200078e00ff */
[----:B------:R-:W-:Y:S01]  /*15b0*/  LOP3.LUT R2, R2, R0, RZ, 0x3c, !PT ;  /* 0x0000000002027212 */ /* 0x000fe200078e3cff */
[----:B------:R-:W-:Y:S01]  /*15c0*/  IMAD R0, R14, 0x200, R15 ;  /* 0x000002000e007824 */ /* 0x000fe200078e020f */
[----:B------:R-:W-:Y:S01]  /*15d0*/  LOP3.LUT R3, R7, 0xfffffe00, RZ, 0xc0, !PT ;  /* 0xfffffe0007037812 */ /* 0x000fe200078ec0ff */
[----:B------:R-:W-:Y:S01]  /*15e0*/  IMAD.IADD R8, R5, 0x1, R4 ;  /* 0x0000000105087824 */ /* 0x000fe200078e0204 */
[----:B------:R-:W-:Y:S01]  /*15f0*/  LOP3.LUT P6, RZ, R10, 0x2, RZ, 0xc0, !PT ;  /* 0x000000020aff7812 */ /* 0x000fe200078cc0ff */
[----:B------:R-:W-:Y:S01]  /*1600*/  IMAD.MOV.U32 R7, RZ, RZ, -0x10 ;  /* 0xfffffff0ff077424 */ /* 0x000fe200078e00ff */
[----:B------:R-:W-:Y:S01]  /*1610*/  IADD3 R4, R2, R3, R6 ;  /* 0x0000000302047210 */ /* 0x000fe20007ffe006 */
[C---:B------:R-:W-:Y:S01]  /*1620*/  IMAD R6, R9.reuse, 0x10, R18 ;  /* 0x0000001009067824 */ /* 0x040fe200078e0212 */
[----:B------:R-:W-:Y:S01]  /*1630*/  LOP3.LUT P5, RZ, R10, 0x4, RZ, 0xc0, !PT ;  /* 0x000000040aff7812 */ /* 0x000fe200078ac0ff */
[----:B------:R-:W-:Y:S01]  /*1640*/  IMAD.MOV.U32 R10, RZ, RZ, 0x20 ;  /* 0x00000020ff0a7424 */ /* 0x000fe200078e00ff */
[----:B------:R-:W-:Y:S01]  /*1650*/  LEA R119, R0, 0x2900, 0x1 ;  /* 0x0000290000777811 */ /* 0x000fe200078e08ff */
[----:B------:R-:W-:Y:S01]  /*1660*/  STL [R1+0x84], R16 ;  /* 0x0000841001007387 */ /* 0x000fe20000100800 */
[----:B------:R-:W-:Y:S01]  /*1670*/  LOP3.LUT P3, RZ, R9, 0x4, RZ, 0xc0, !PT ;  /* 0x0000000409ff7812 */ /* 0x000fe2000786c0ff */
[----:B------:R-:W-:Y:S01]  /*1680*/  IMAD.IADD R9, R16, 0x1, R13 ;  /* 0x0000000110097824 */ /* 0x000fe200078e020d */
[----:B------:R-:W-:Y:S01]  /*1690*/  SEL R7, R7, 0x10, !P0 ;  /* 0x0000001007077807 */ /* 0x000fe20004000000 */
[----:B------:R1:W-:Y:S01]  /*16a0*/  STL [R1+0x74], R6 ;  /* 0x0000740601007387 */ /* 0x0003e20000100800 */
[----:B------:R-:W-:-:S02]  /*16b0*/  LEA R8, R8, 0x80, 0x1 ;  /* 0x0000008008087811 */ /* 0x000fc400078e08ff */
[----:B------:R-:W-:Y:S01]  /*16c0*/  LOP3.LUT R5, R2, R3, RZ, 0xfc, !PT ;  /* 0x0000000302057212 */ /* 0x000fe200078efcff */
[----:B------:R2:W-:Y:S01]  /*16d0*/  STL [R1+0x3c], R9 ;  /* 0x00003c0901007387 */ /* 0x0005e20000100800 */
[C---:B------:R-:W-:Y:S02]  /*16e0*/  IADD3 R206, R119.reuse, 0x20, RZ ;  /* 0x0000002077ce7810 */ /* 0x040fe40007ffe0ff */
[----:B------:R-:W-:Y:S01]  /*16f0*/  SEL R2, R12, 0xffffffc0, !P3 ;  /* 0xffffffc00c027807 */ /* 0x000fe20005800000 */
[----:B------:R3:W-:Y:S01]  /*1700*/  STL [R1+0x58], R8 ;  /* 0x0000580801007387 */ /* 0x0007e20000100800 */
[----:B------:R-:W-:Y:S02]  /*1710*/  @P4 IADD3 R206, R119, -0x20, RZ ;  /* 0xffffffe077ce4810 */ /* 0x000fe40007ffe0ff */
[----:B------:R-:W-:Y:S01]  /*1720*/  LOP3.LUT R3, R11, 0x7ffffffc, RZ, 0xc0, !PT ;  /* 0x7ffffffc0b037812 */ /* 0x000fe200078ec0ff */
[----:B------:R-:W-:Y:S01]  /*1730*/  IMAD.IADD R11, R8, 0x1, R7 ;  /* 0x00000001080b7824 */ /* 0x000fe200078e0207 */
[----:B------:R-:W-:Y:S01]  /*1740*/  SEL R0, R10, 0xffffffe0, !P6 ;  /* 0xffffffe00a007807 */ /* 0x000fe20007000000 */
[----:B------:R-:W-:Y:S01]  /*1750*/  IMAD.IADD R201, R119, 0x1, R2 ;  /* 0x0000000177c97824 */ /* 0x000fe200078e0202 */
[----:B------:R-:W-:Y:S01]  /*1760*/  LEA R202, R4, 0x5100, 0x1 ;  /* 0x0000510004ca7811 */ /* 0x000fe200078e08ff */
[----:B------:R-:W-:Y:S01]  /*1770*/  IMAD.IADD R198, R2, 0x1, R206 ;  /* 0x0000000102c67824 */ /* 0x000fe200078e02ce */
[----:B------:R-:W-:Y:S01]  /*1780*/  LEA R196, R5, 0x100, 0x1 ;  /* 0x0000010005c47811 */ /* 0x000fe200078e08ff */
[----:B------:R-:W-:Y:S01]  /*1790*/  IMAD.IADD R3, R17, 0x1, -R3 ;  /* 0x0000000111037824 */ /* 0x000fe200078e0a03 */
[----:B------:R-:W-:Y:S01]  /*17a0*/  IADD3 R210, R206, 0x800, RZ ;  /* 0x00000800ced27810 */ /* 0x000fe20007ffe0ff */
[----:B------:R-:W-:Y:S01]  /*17b0*/  IMAD.IADD R205, R202, 0x1, R0 ;  /* 0x00000001cacd7824 */ /* 0x000fe200078e0200 */
[----:B------:R-:W-:Y:S01]  /*17c0*/  IADD3 R209, R206, 0x1000, RZ ;  /* 0x00001000ced17810 */ /* 0x000fe20007ffe0ff */
[----:B------:R-:W-:Y:S01]  /*17d0*/  IMAD.SHL.U32 R242, R3, 0x2, RZ ;  /* 0x0000000203f27824 */ /* 0x000fe200078e00ff */
[----:B------:R-:W-:Y:S01]  /*17e0*/  SEL R3, R12, 0xffffffc0, !P5 ;  /* 0xffffffc00c037807 */ /* 0x000fe20006800000 */
[----:B------:R-:W-:Y:S01]  /*17f0*/  IMAD.IADD R200, R0, 0x1, R196 ;  /* 0x0000000100c87824 */ /* 0x000fe200078e02c4 */
[----:B-1----:R-:W-:-:S02]  /*1800*/  SEL R6, R10, 0xffffffe0, !P1 ;  /* 0xffffffe00a067807 */ /* 0x002fc40004800000 */
[----:B------:R-:W-:Y:S01]  /*1810*/  IADD3 R208, R206, 0x1800, RZ ;  /* 0x00001800ced07810 */ /* 0x000fe20007ffe0ff */
[----:B------:R-:W-:Y:S01]  /*1820*/  IMAD.IADD R203, R202, 0x1, R3 ;  /* 0x00000001cacb7824 */ /* 0x000fe200078e0203 */
[C---:B--2---:R-:W-:Y:S01]  /*1830*/  IADD3 R9, R8.reuse, 0x40, RZ ;  /* 0x0000004008097810 */ /* 0x044fe20007ffe0ff */
[C-C-:B------:R-:W-:Y:S01]  /*1840*/  IMAD.IADD R10, R8.reuse, 0x1, R6.reuse ;  /* 0x00000001080a7824 */ /* 0x140fe200078e0206 */
[----:B------:R-:W-:Y:S01]  /*1850*/  @P2 IADD3 R9, R8, -0x40, RZ ;  /* 0xffffffc008092810 */ /* 0x000fe20007ffe0ff */
[----:B------:R-:W-:Y:S01]  /*1860*/  IMAD.IADD R2, R11, 0x1, R6 ;  /* 0x000000010b027824 */ /* 0x000fe200078e0206 */
[----:B------:R-:W-:Y:S01]  /*1870*/  IADD3 R207, R206, 0x2000, RZ ;  /* 0x00002000cecf7810 */ /* 0x000fe20007ffe0ff */
[----:B------:R-:W-:Y:S01]  /*1880*/  IMAD.IADD R197, R3, 0x1, R196 ;  /* 0x0000000103c57824 */ /* 0x000fe200078e02c4 */
[----:B------:R-:W-:Y:S01]  /*1890*/  STL [R1+0x70], R10 ;  /* 0x0000700a01007387 */ /* 0x000fe20000100800 */
[----:B---3--:R-:W-:Y:S02]  /*18a0*/  IMAD.IADD R8, R6, 0x1, R9 ;  /* 0x0000000106087824 */ /* 0x008fe400078e0209 */
[----:B------:R-:W-:Y:S01]  /*18b0*/  IMAD.IADD R204, R0, 0x1, R203 ;  /* 0x0000000100cc7824 */ /* 0x000fe200078e02cb */
[----:B------:R-:W-:Y:S01]  /*18c0*/  STL [R1+0x68], R11 ;  /* 0x0000680b01007387 */ /* 0x000fe20000100800 */
[----:B------:R-:W-:-:S02]  /*18d0*/  IMAD.IADD R3, R7, 0x1, R8 ;  /* 0x0000000107037824 */ /* 0x000fc400078e0208 */
[----:B------:R-:W-:Y:S01]  /*18e0*/  IMAD.IADD R199, R0, 0x1, R197 ;  /* 0x0000000100c77824 */ /* 0x000fe200078e02c5 */
[----:B------:R1:W-:Y:S04]  /*18f0*/  STL [R1+0x6c], R2 ;  /* 0x00006c0201007387 */ /* 0x0003e80000100800 */
[----:B------:R-:W-:Y:S04]  /*1900*/  STL [R1+0x5c], R9 ;  /* 0x00005c0901007387 */ /* 0x000fe80000100800 */
[----:B------:R-:W-:Y:S01]  /*1910*/  STL [R1+0x60], R8 ;  /* 0x0000600801007387 */ /* 0x000fe20000100800 */
[----:B-1----:R-:W-:-:S05]  /*1920*/  IMAD.IADD R2, R7, 0x1, R9 ;  /* 0x0000000107027824 */ /* 0x002fca00078e0209 */
[----:B------:R1:W-:Y:S04]  /*1930*/  STL [R1+0x64], R2 ;  /* 0x0000640201007387 */ /* 0x0003e80000100800 */
[----:B------:R2:W-:Y:S01]  /*1940*/  STL [R1+0x7c], R3 ;  /* 0x00007c0301007387 */ /* 0x0005e20000100800 */
[----:B-1----:R-:W-:-:S05]  /*1950*/  IMAD.IADD R2, R6, 0x1, R2 ;  /* 0x0000000106027824 */ /* 0x002fca00078e0202 */
[----:B------:R2:W-:Y:S02]  /*1960*/  STL [R1+0x78], R2 ;  /* 0x0000780201007387 */ /* 0x0005e40000100800 */
.L_x_718:
[----:B------:R-:W3:Y:S04]  /*1970*/  LDL R25, [R1+0x54] ;  /* 0x0000540001197983 */ /* 0x000ee80000100800 */
[----:B------:R-:W4:Y:S01]  /*1980*/  LDL R16, [R1+0x50] ;  /* 0x0000500001107983 */ /* 0x000f220000100800 */
[----:B------:R-:W-:Y:S02]  /*1990*/  ISETP.NE.U32.AND P0, PT, RZ, c[0x0][0x370], PT ;  /* 0x0000dc00ff007a0c */ /* 0x000fe40003f05070 */
[----:B------:R-:W-:Y:S02]  /*19a0*/  ISETP.NE.U32.AND P2, PT, RZ, c[0x0][0x360], PT ;  /* 0x0000d800ff007a0c */ /* 0x000fe40003f45070 */
[----:B------:R-:W-:Y:S02]  /*19b0*/  ISETP.NE.AND.EX P1, PT, RZ, c[0x0][0x374], PT, P0 ;  /* 0x0000dd00ff007a0c */ /* 0x000fe40003f25300 */
[----:B------:R-:W-:-:S02]  /*19c0*/  ISETP.NE.AND.EX P0, PT, RZ, c[0x0][0x364], PT, P2 ;  /* 0x0000d900ff007a0c */ /* 0x000fc40003f05320 */
[----:B------:R-:W-:Y:S02]  /*19d0*/  ISETP.NE.U32.AND P4, PT, RZ, c[0x0][0x348], PT ;  /* 0x0000d200ff007a0c */ /* 0x000fe40003f85070 */
[----:B------:R-:W-:Y:S02]  /*19e0*/  ISETP.NE.U32.AND P3, PT, RZ, c[0x0][0x350], PT ;  /* 0x0000d400ff007a0c */ /* 0x000fe40003f65070 */
[----:B------:R-:W-:Y:S02]  /*19f0*/  ISETP.NE.AND.EX P4, PT, RZ, c[0x0][0x34c], PT, P4 ;  /* 0x0000d300ff007a0c */ /* 0x000fe40003f85340 */
[----:B------:R-:W-:Y:S01]  /*1a00*/  ISETP.NE.AND.EX P3, PT, RZ, c[0x0][0x354], PT, P3 ;  /* 0x0000d500ff007a0c */ /* 0x000fe20003f65330 */
[----:B------:R-:W-:Y:S01]  /*1a10*/  IMAD.MOV.U32 R15, RZ, RZ, 0x4 ;  /* 0x00000004ff0f7424 */ /* 0x000fe200078e00ff */
[----:B------:R-:W-:Y:S01]  /*1a20*/  CS2R R12, SRZ ;  /* 0x00000000000c7805 */ /* 0x000fe2000001ff00 */
[----:B------:R-:W-:Y:S02]  /*1a30*/  IMAD.MOV.U32 R4, RZ, RZ, RZ ;  /* 0x000000ffff047224 */ /* 0x000fe400078e00ff */
[----:B---3--:R-:W-:-:S04]  /*1a40*/  @P1 IMAD.WIDE R10, R25, R15, c[0x0][0x370] ;  /* 0x0000dc00190a1625 */ /* 0x008fc800078e020f */
[CC--:B------:R-:W-:Y:S01]  /*1a50*/  @P0 IMAD.WIDE R8, R25.reuse, R15.reuse, c[0x0][0x360] ;  /* 0x0000d80019080625 */ /* 0x0c0fe200078e020f */
[----:B------:R1:W5:Y:S03]  /*1a60*/  @P1 LDG.E R4, [R10.64] ;  /* 0x000000080a041981 */ /* 0x000366000c1e1900 */
[CC--:B------:R-:W-:Y:S01]  /*1a70*/  IMAD.WIDE R6, R25.reuse, R15.reuse, c[0x0][0x348] ;  /* 0x0000d20019067625 */ /* 0x0c0fe200078e020f */
[----:B------:R1:W5:Y:S03]  /*1a80*/  @P0 LDG.E R235, [R8.64] ;  /* 0x0000000808eb0981 */ /* 0x000366000c1e1900 */
[----:B--2---:R-:W-:Y:S01]  /*1a90*/  IMAD.WIDE R2, R25, R15, c[0x0][0x350] ;  /* 0x0000d40019027625 */ /* 0x004fe200078e020f */
[----:B------:R1:W5:Y:S04]  /*1aa0*/  @P4 LDG.E R13, [R6.64] ;  /* 0x00000008060d4981 */ /* 0x000368000c1e1900 */
[----:B------:R1:W5:Y:S01]  /*1ab0*/  @P3 LDG.E R12, [R2.64] ;  /* 0x00000008020c3981 */ /* 0x000362000c1e1900 */
[----:B----4-:R-:W-:-:S05]  /*1ac0*/  LOP3.LUT R26, R16, 0xffff, RZ, 0xc0, !PT ;  /* 0x0000ffff101a7812 */ /* 0x010fca00078ec0ff */
[----:B------:R1:W-:Y:S01]  /*1ad0*/  STL [R1+0x40], R26 ;  /* 0x0000401a01007387 */ /* 0x0003e20000100800 */
[----:B------:R-:W-:Y:S01]  /*1ae0*/  YIELD ;  /* 0x0000000000007946 */ /* 0x000fe20003800000 */
[----:B------:R-:W-:Y:S05]  /*1af0*/  @P0 BRA `(.L_x_545) ;  /* 0x0000005000000947 */ /* 0x000fea0003800000 */
[----:B-----5:R-:W-:Y:S01]  /*1b00*/  MOV R235, c[0x0][0x168] ;  /* 0x00005a0000eb7a02 */ /* 0x020fe20000000f00 */
[----:B------:R-:W-:Y:S05]  /*1b10*/  @!P4 BRA `(.L_x_545) ;  /* 0x000000300000c947 */ /* 0x000fea0003800000 */
[----:B------:R-:W2:Y:S04]  /*1b20*/  LDG.E R5, [R6.64] ;  /* 0x0000000806057981 */ /* 0x000ea8000c1e1900 */
[----:B------:R-:W2:Y:S02]  /*1b30*/  LDG.E R0, [R6.64+0x4] ;  /* 0x0000040806007981 */ /* 0x000ea4000c1e1900 */
[----:B--2---:R-:W-:Y:S02]  /*1b40*/  IADD3 R235, -R5, R0, RZ ;  /* 0x0000000005eb7210 */ /* 0x004fe40007ffe1ff */
.L_x_545:
[----:B------:R-:W-:-:S04]  /*1b50*/  ISETP.NE.U32.AND P0, PT, RZ, c[0x0][0x368], PT ;  /* 0x0000da00ff007a0c */ /* 0x000fc80003f05070 */
[----:B------:R-:W-:-:S13]  /*1b60*/  ISETP.NE.AND.EX P0, PT, RZ, c[0x0][0x36c], PT, P0 ;  /* 0x0000db00ff007a0c */ /* 0x000fda0003f05300 */
[----:B------:R-:W-:Y:S05]  /*1b70*/  @!P0 BRA `(.L_x_546) ;  /* 0x0000003000008947 */ /* 0x000fea0003800000 */
[----:B-1----:R-:W-:-:S05]  /*1b80*/  IMAD.WIDE R2, R25, R15, c[0x0][0x368] ;  /* 0x0000da0019027625 */ /* 0x002fca00078e020f */
[----:B------:R1:W5:Y:S01]  /*1b90*/  LDG.E R0, [R2.64] ;  /* 0x0000000802007981 */ /* 0x000362000c1e1900 */
[----:B------:R-:W-:Y:S05]  /*1ba0*/  BRA `(.L_x_547) ;  /* 0x0000005000007947 */ /* 0x000fea0003800000 */
.L_x_546:
[----:B------:R-:W-:Y:S01]  /*1bb0*/  MOV R0, c[0x0][0x1d0] ;  /* 0x0000740000007a02 */ /* 0x000fe20000000f00 */
[----:B------:R-:W-:Y:S05]  /*1bc0*/  @!P3 BRA `(.L_x_547) ;  /* 0x000000300000b947 */ /* 0x000fea0003800000 */
[----:B------:R-:W2:Y:S04]  /*1bd0*/  LDG.E R5, [R2.64] ;  /* 0x0000000802057981 */ /* 0x000ea8000c1e1900 */
[----:B------:R-:W2:Y:S02]  /*1be0*/  LDG.E R0, [R2.64+0x4] ;  /* 0x0000040802007981 */ /* 0x000ea4000c1e1900 */
[----:B--2---:R-:W-:Y:S02]  /*1bf0*/  IADD3 R0, -R5, R0, RZ ;  /* 0x0000000005007210 */ /* 0x004fe40007ffe1ff */
.L_x_547:
[----:B-1----:R-:W2:Y:S04]  /*1c00*/  LDL.LU R2, [R1+0x4c] ;  /* 0x00004c0001027983 */ /* 0x002ea80000300800 */
[----:B------:R-:W3:Y:S01]  /*1c10*/  LDL.LU R5, [R1+0x14] ;  /* 0x0000140001057983 */ /* 0x000ee20000300800 */
[----:B------:R-:W-:-:S02]  /*1c20*/  IMAD.MOV.U32 R3, RZ, RZ, c[0x0][0x2c4] ;  /* 0x0000b100ff037624 */ /* 0x000fc400078e00ff */
[----:B------:R-:W-:Y:S02]  /*1c30*/  IMAD.MOV.U32 R6, RZ, RZ, c[0x0][0x32c] ;  /* 0x0000cb00ff067624 */ /* 0x000fe400078e00ff */
[--C-:B-----5:R-:W-:Y:S01]  /*1c40*/  IMAD.IADD R236, R0, 0x1, -R4.reuse ;  /* 0x0000000100ec7824 */ /* 0x120fe200078e0a04 */
[----:B------:R-:W-:Y:S01]  /*1c50*/  ISETP.NE.AND P5, PT, R3, 0x1, PT ;  /* 0x000000010300780c */ /* 0x000fe20003fa5270 */
[----:B------:R-:W-:Y:S01]  /*1c60*/  IMAD.IADD R14, R12, 0x1, R4 ;  /* 0x000000010c0e7824 */ /* 0x000fe200078e0204 */
[----:B------:R-:W-:Y:S01]  /*1c70*/  ISETP.GE.AND P1, PT, R6, 0x1, PT ;  /* 0x000000010600780c */ /* 0x000fe20003f26270 */
[----:B--2---:R-:W-:Y:S01]  /*1c80*/  IMAD.SHL.U32 R18, R2, 0x80, RZ ;  /* 0x0000008002127824 */ /* 0x004fe200078e00ff */
[----:B---3--:R-:W-:-:S04]  /*1c90*/  LOP3.LUT R5, R5, 0xfffeffff, RZ, 0xc0, !PT ;  /* 0xfffeffff05057812 */ /* 0x008fc800078ec0ff */
[----:B------:R1:W-:Y:S01]  /*1ca0*/  STL [R1+0x38], R18 ;  /* 0x0000381201007387 */ /* 0x0003e20000100800 */
[----:B------:R-:W-:-:S04]  /*1cb0*/  IADD3 R2, R18, 0x7f, RZ ;  /* 0x0000007f12027810 */ /* 0x000fc80007ffe0ff */
[----:B------:R-:W-:Y:S01]  /*1cc0*/  @P5 LOP3.LUT R5, R5, 0x10000, RZ, 0xfc, !PT ;  /* 0x0001000005055812 */ /* 0x000fe200078efcff */
[----:B------:R-:W-:-:S03]  /*1cd0*/  @P5 IMAD.HI.U32 R3, R2, c[0x0][0x2c8], RZ ;  /* 0x0000b20002035a27 */ /* 0x000fc600078e00ff */
[----:B------:R-:W-:Y:S01]  /*1ce0*/  LOP3.LUT R5, R5, 0xffff7fff, RZ, 0xc0, !PT ;  /* 0xffff7fff05057812 */ /* 0x000fe200078ec0ff */
[----:B------:R-:W-:-:S03]  /*1cf0*/  IMAD.MOV.U32 R0, RZ, RZ, R2 ;  /* 0x000000ffff007224 */ /* 0x000fc600078e0002 */
[----:B------:R-:W-:Y:S02]  /*1d00*/  @P1 LOP3.LUT R5, R5, 0x8000, RZ, 0xfc, !PT ;  /* 0x0000800005051812 */ /* 0x000fe400078efcff */
[----:B------:R-:W-:Y:S02]  /*1d10*/  IADD3 R2, R236, 0x1, -R235 ;  /* 0x00000001ec027810 */ /* 0x000fe40007ffe8eb */
[----:B------:R-:W-:Y:S01]  /*1d20*/  @P5 SHF.R.U32.HI R0, RZ, c[0x0][0x2cc], R3 ;  /* 0x0000b300ff005a19 */ /* 0x000fe20000011603 */
[----:B------:R1:W-:Y:S04]  /*1d30*/  STL [R1+0x14], R5 ;  /* 0x0000140501007387 */ /* 0x0003e80000100800 */
[----:B------:R-:W-:-:S05]  /*1d40*/  IMAD.IADD R0, R2, 0x1, R0 ;  /* 0x0000000102007824 */ /* 0x000fca00078e0200 */
[----:B------:R-:W-:Y:S01]  /*1d50*/  IADD3 R3, R0, c[0x0][0x328], RZ ;  /* 0x0000ca0000037a10 */ /* 0x000fe20007ffe0ff */
[----:B------:R-:W-:Y:S05]  /*1d60*/  @!P1 BRA `(.L_x_548) ;  /* 0x0000010000009947 */ /* 0x000fea0003800000 */
[C---:B------:R-:W-:Y:S01]  /*1d70*/  ISETP.GT.AND P0, PT, R0.reuse, RZ, PT ;  /* 0x000000ff0000720c */ /* 0x040fe20003f04270 */
[----:B------:R-:W-:Y:S01]  /*1d80*/  BSSY B0, `(.L_x_549) ;  /* 0x000000c000007945 */ /* 0x000fe20003800000 */
[----:B------:R-:W-:-:S11]  /*1d90*/  IADD3 R2, R0, -0x1, RZ ;  /* 0xffffffff00027810 */ /* 0x000fd60007ffe0ff */
[----:B------:R-:W-:Y:S05]  /*1da0*/  @P0 BRA `(.L_x_550) ;  /* 0x0000006000000947 */ /* 0x000fea0003800000 */
[----:B------:R-:W-:Y:S01]  /*1db0*/  ISETP.NE.AND P0, PT, R6, 0x1, PT ;  /* 0x000000010600780c */ /* 0x000fe20003f05270 */
[----:B------:R-:W-:-:S12]  /*1dc0*/  IMAD.MOV R0, RZ, RZ, -R0 ;  /* 0x000000ffff007224 */ /* 0x000fd800078e0a00 */
[----:B------:R-:W-:-:S05]  /*1dd0*/  @P0 IMAD.HI.U32 R2, R0, c[0x0][0x330], RZ ;  /* 0x0000cc0000020a27 */ /* 0x000fca00078e00ff */
[----:B------:R-:W-:-:S04]  /*1de0*/  @P0 SHF.R.U32.HI R0, RZ, c[0x0][0x334], R2 ;  /* 0x0000cd00ff000a19 */ /* 0x000fc80000011602 */
[----:B------:R-:W-:Y:S01]  /*1df0*/  LOP3.LUT R2, RZ, R0, RZ, 0x33, !PT ;  /* 0x00000000ff027212 */ /* 0x000fe200078e33ff */
[----:B------:R-:W-:Y:S05]  /*1e00*/  BRA `(.L_x_551) ;  /* 0x0000003000007947 */ /* 0x000fea0003800000 */
.L_x_550:
[----:B------:R-:W-:-:S13]  /*1e10*/  ISETP.NE.AND P0, PT, R6, 0x1, PT ;  /* 0x000000010600780c */ /* 0x000fda0003f05270 */
[----:B------:R-:W-:-:S05]  /*1e20*/  @P0 IMAD.HI.U32 R0, R2, c[0x0][0x330], RZ ;  /* 0x0000cc0002000a27 */ /* 0x000fca00078e00ff */
[----:B------:R-:W-:Y:S02]  /*1e30*/  @P0 SHF.R.U32.HI R2, RZ, c[0x0][0x334], R0 ;  /* 0x0000cd00ff020a19 */ /* 0x000fe40000011600 */
.L_x_551:
[----:B------:R-:W-:Y:S05]  /*1e40*/  BSYNC B0 ;  /* 0x0000000000007941 */ /* 0x000fea0003800000 */
.L_x_549:
[----:B------:R-:W-:-:S05]  /*1e50*/  IMAD R2, R2, R6, c[0x0][0x32c] ;  /* 0x0000cb0002027624 */ /* 0x000fca00078e0206 */
[----:B------:R-:W-:-:S04]  /*1e60*/  IMNMX R3, R3, R2, PT ;  /* 0x0000000203037217 */ /* 0x000fc80003800200 */
.L_x_548:
[----:B------:R-:W-:Y:S01]  /*1e70*/  IADD3 R3, R3, 0x4f, RZ ;  /* 0x0000004f03037810 */ /* 0x000fe20007ffe0ff */
[----:B------:R-:W-:Y:S01]  /*1e80*/  @P5 IMAD.HI.U32 R4, R18, c[0x0][0x2c8], RZ ;  /* 0x0000b20012045a27 */ /* 0x000fe200078e00ff */
[----:B------:R-:W-:-:S03]  /*1e90*/  IADD3 R2, R236, 0x4f, RZ ;  /* 0x0000004fec027810 */ /* 0x000fc60007ffe0ff */
[----:B-1----:R-:W-:-:S04]  /*1ea0*/  IMAD.HI R5, R3, 0x66666667, RZ ;  /* 0x6666666703057827 */ /* 0x002fc800078e02ff */
[----:B------:R-:W-:-:S04]  /*1eb0*/  IMAD.HI R2, R2, 0x66666667, RZ ;  /* 0x6666666702027827 */ /* 0x000fc800078e02ff */
[----:B------:R-:W-:Y:S01]  /*1ec0*/  IMAD.MOV.U32 R0, RZ, RZ, R18 ;  /* 0x000000ffff007224 */ /* 0x000fe200078e0012 */
[----:B------:R-:W-:Y:S01]  /*1ed0*/  @P5 SHF.R.U32.HI R0, RZ, c[0x0][0x2cc], R4 ;  /* 0x0000b300ff005a19 */ /* 0x000fe20000011604 */
[----:B------:R-:W-:Y:S01]  /*1ee0*/  IMAD.IADD R231, R236, 0x1, -R235 ;  /* 0x00000001ece77824 */ /* 0x000fe200078e0aeb */
[----:B------:R-:W-:Y:S02]  /*1ef0*/  SHF.R.U32.HI R4, RZ, 0x1f, R5 ;  /* 0x0000001fff047819 */ /* 0x000fe40000011605 */
[----:B------:R-:W-:Y:S01]  /*1f00*/  SHF.R.U32.HI R3, RZ, 0x1f, R2 ;  /* 0x0000001fff037819 */ /* 0x000fe20000011602 */
[----:B------:R-:W-:Y:S01]  /*1f10*/  IMAD.IADD R0, R231, 0x1, R0 ;  /* 0x00000001e7007824 */ /* 0x000fe200078e0200 */
[----:B------:R-:W-:Y:S02]  /*1f20*/  LEA.HI.SX32 R4, R5, R4, 0x1b ;  /* 0x0000000405047211 */ /* 0x000fe400078fdaff */
[----:B------:R-:W-:Y:S02]  /*1f30*/  LEA.HI.SX32 R3, R2, R3, 0x1b ;  /* 0x0000000302037211 */ /* 0x000fe400078fdaff */
[----:B------:R-:W-:-:S02]  /*1f40*/  IADD3 R2, R0, -c[0x0][0x324], RZ ;  /* 0x8000c90000027a10 */ /* 0x000fc40007ffe0ff */
[----:B------:R-:W-:Y:S01]  /*1f50*/  IMNMX R9, R3, R4, PT ;  /* 0x0000000403097217 */ /* 0x000fe20003800200 */
[----:B------:R-:W-:Y:S05]  /*1f60*/  @!P1 BRA `(.L_x_552) ;  /* 0x000000f000009947 */ /* 0x000fea0003800000 */
[----:B------:R-:W-:Y:S01]  /*1f70*/  ISETP.GT.AND P0, PT, R0, -0x1, PT ;  /* 0xffffffff0000780c */ /* 0x000fe20003f04270 */
[----:B------:R-:W-:-:S12]  /*1f80*/  BSSY B0, `(.L_x_553) ;  /* 0x000000b000007945 */ /* 0x000fd80003800000 */
[----:B------:R-:W-:Y:S05]  /*1f90*/  @P0 BRA `(.L_x_554) ;  /* 0x0000006000000947 */ /* 0x000fea0003800000 */
[----:B------:R-:W-:Y:S02]  /*1fa0*/  ISETP.NE.AND P0, PT, R6, 0x1, PT ;  /* 0x000000010600780c */ /* 0x000fe40003f05270 */
[----:B------:R-:W-:-:S11]  /*1fb0*/  LOP3.LUT R0, RZ, R0, RZ, 0x33, !PT ;  /* 0x00000000ff007212 */ /* 0x000fd600078e33ff */
[----:B------:R-:W-:-:S05]  /*1fc0*/  @P0 IMAD.HI.U32 R3, R0, c[0x0][0x330], RZ ;  /* 0x0000cc0000030a27 */ /* 0x000fca00078e00ff */
[----:B------:R-:W-:-:S04]  /*1fd0*/  @P0 SHF.R.U32.HI R0, RZ, c[0x0][0x334], R3 ;  /* 0x0000cd00ff000a19 */ /* 0x000fc80000011603 */
[----:B------:R-:W-:Y:S01]  /*1fe0*/  LOP3.LUT R0, RZ, R0, RZ, 0x33, !PT ;  /* 0x00000000ff007212 */ /* 0x000fe200078e33ff */
[----:B------:R-:W-:Y:S05]  /*1ff0*/  BRA `(.L_x_555) ;  /* 0x0000003000007947 */ /* 0x000fea0003800000 */
.L_x_554:
[----:B------:R-:W-:-:S13]  /*2000*/  ISETP.NE.AND P0, PT, R6, 0x1, PT ;  /* 0x000000010600780c */ /* 0x000fda0003f05270 */
[----:B------:R-:W-:-:S05]  /*2010*/  @P0 IMAD.HI.U32 R3, R0, c[0x0][0x330], RZ ;  /* 0x0000cc0000030a27 */ /* 0x000fca00078e00ff */
[----:B------:R-:W-:Y:S02]  /*2020*/  @P0 SHF.R.U32.HI R0, RZ, c[0x0][0x334], R3 ;  /* 0x0000cd00ff000a19 */ /* 0x000fe40000011603 */
.L_x_555:
[----:B------:R-:W-:Y:S05]  /*2030*/  BSYNC B0 ;  /* 0x0000000000007941 */ /* 0x000fea0003800000 */
.L_x_553:
[----:B------:R-:W-:-:S05]  /*2040*/  IMAD R0, R0, c[0x0][0x32c], RZ ;  /* 0x0000cb0000007a24 */ /* 0x000fca00078e02ff */
[----:B------:R-:W-:-:S05]  /*2050*/  IMNMX R2, R2, R0, !PT ;  /* 0x0000000002027217 */ /* 0x000fca0007800200 */
.L_x_552:
[----:B------:R-:W-:Y:S01]  /*2060*/  IMAD.HI R2, R2, 0x66666667, RZ ;  /* 0x6666666702027827 */ /* 0x000fe200078e02ff */
[----:B------:R-:W-:Y:S01]  /*2070*/  LOP3.LUT R3, R16, 0xff000000, RZ, 0xc0, !PT ;  /* 0xff00000010037812 */ /* 0x000fe200078ec0ff */
[----:B------:R-:W-:Y:S03]  /*2080*/  BSSY B0, `(.L_x_556) ;  /* 0x000002d000007945 */ /* 0x000fe60003800000 */
[----:B------:R-:W-:Y:S02]  /*2090*/  SHF.R.U32.HI R0, RZ, 0x1f, R2 ;  /* 0x0000001fff007819 */ /* 0x000fe40000011602 */
[----:B------:R-:W-:Y:S02]  /*20a0*/  SHF.R.U32.HI R3, RZ, 0x8, R3 ;  /* 0x00000008ff037819 */ /* 0x000fe40000011603 */
[----:B------:R-:W-:Y:S02]  /*20b0*/  LEA.HI.SX32 R2, R2, R0, 0x1b ;  /* 0x0000000002027211 */ /* 0x000fe400078fdaff */
[----:B------:R-:W-:-:S02]  /*20c0*/  LOP3.LUT R0, R16, 0xff0000, RZ, 0xc0, !PT ;  /* 0x00ff000010007812 */ /* 0x000fc400078ec0ff */
[----:B------:R-:W-:Y:S01]  /*20d0*/  IMNMX R6, RZ, R2, !PT ;  /* 0x00000002ff067217 */ /* 0x000fe20007800200 */
[----:B------:R-:W-:Y:S01]  /*20e0*/  IMAD.MOV.U32 R2, RZ, RZ, RZ ;  /* 0x000000ffff027224 */ /* 0x000fe200078e00ff */
[----:B------:R-:W-:Y:S02]  /*20f0*/  LEA.HI R0, R0, R3, RZ, 0x10 ;  /* 0x0000000300007211 */ /* 0x000fe400078f80ff */
[----:B------:R-:W-:Y:S02]  /*2100*/  ISETP.GT.AND P0, PT, R9, R6, PT ;  /* 0x000000060900720c */ /* 0x000fe40003f04270 */
[----:B------:R-:W-:Y:S02]  /*2110*/  LOP3.LUT R12, R0, 0xff, RZ, 0xc0, !PT ;  /* 0x000000ff000c7812 */ /* 0x000fe400078ec0ff */
[----:B------:R-:W-:-:S03]  /*2120*/  SHF.R.U32.HI R5, RZ, 0x10, R0 ;  /* 0x00000010ff057819 */ /* 0x000fc60000011600 */
[----:B------:R1:W-:Y:S04]  /*2130*/  STL [R1+0x4c], R12 ;  /* 0x00004c0c01007387 */ /* 0x0003e80000100800 */
[----:B------:R1:W-:Y:S02]  /*2140*/  STL [R1+0x44], R5 ;  /* 0x0000440501007387 */ /* 0x0003e40000100800 */
[----:B------:R-:W-:Y:S05]  /*2150*/  @!P0 BRA `(.L_x_557) ;  /* 0x000001f000008947 */ /* 0x000fea0003800000 */
[----:B------:R-:W-:-:S04]  /*2160*/  ISETP.NE.AND P0, PT, R5, RZ, PT ;  /* 0x000000ff0500720c */ /* 0x000fc80003f05270 */
[----:B------:R-:W-:-:S04]  /*2170*/  SEL R0, R5, c[0x0][0x338], P0 ;  /* 0x0000ce0005007a07 */ /* 0x000fc80000000000 */
[----:B------:R-:W-:Y:S02]  /*2180*/  IABS R3, R0 ;  /* 0x0000000000037213 */ /* 0x000fe40000000000 */
[----:B------:R-:W-:Y:S02]  /*2190*/  IADD3 R7, R0, -0x1, R9 ;  /* 0xffffffff00077810 */ /* 0x000fe40007ffe009 */
[----:B------:R-:W2:Y:S03]  /*21a0*/  I2F.RP R2, R3 ;  /* 0x0000000300027306 */ /* 0x000ea60000209400 */
[----:B------:R-:W-:-:S05]  /*21b0*/  IMAD.IADD R7, R7, 0x1, -R6 ;  /* 0x0000000107077824 */ /* 0x000fca00078e0a06 */
[----:B------:R-:W-:Y:S01]  /*21c0*/  IABS R11, R7 ;  /* 0x00000007000b7213 */ /* 0x000fe20000000000 */
        /* <DEDUP_REMOVED lines=24> */
.L_x_557:
[----:B------:R-:W-:Y:S05]  /*2350*/  BSYNC B0 ;  /* 0x0000000000007941 */ /* 0x000fea0003800000 */
.L_x_556:
[----:B------:R-:W-:Y:S01]  /*2360*/  IMAD R234, R12, R2, R6 ;  /* 0x000000020cea7224 */ /* 0x000fe200078e0206 */
        /* <DEDUP_REMOVED lines=40> */
[----:B------:R-:W2:Y:S04]  /*25f0*/  LDL R4, [R1+0x74] ;  /* 0x0000740001047983 */ /* 0x000ea80000100800 */
[----:B------:R-:W3:Y:S04]  /*2600*/  LDL.64 R10, [R1+0x30] ;  /* 0x00003000010a7983 */ /* 0x000ee80000100a00 */
[----:B------:R4:W3:Y:S01]  /*2610*/  LDL.64 R20, [R1+0x30] ;  /* 0x0000300001147983 */ /* 0x0008e20000100a00 */
[----:B------:R-:W-:-:S04]  /*2620*/  ISETP.NE.U32.AND P0, PT, RZ, c[0x0][0x340], PT ;  /* 0x0000d000ff007a0c */ /* 0x000fc80003f05070 */
[----:B------:R-:W-:-:S13]  /*2630*/  ISETP.NE.AND.EX P0, PT, RZ, c[0x0][0x344], PT, P0 ;  /* 0x0000d100ff007a0c */ /* 0x000fda0003f05300 */
[----:B------:R-:W-:-:S05]  /*2640*/  @P0 IMAD.WIDE R2, R25, R15, c[0x0][0x340] ;  /* 0x0000d00019020625 */ /* 0x000fca00078e020f */
[----:B------:R5:W4:Y:S01]  /*2650*/  @P0 LDG.E R16, [R2.64] ;  /* 0x0000000802100981 */ /* 0x000b22000c1e1900 */
[----:B------:R-:W-:Y:S02]  /*2660*/  SHF.R.S32.HI R0, RZ, 0x1f, R13 ;  /* 0x0000001fff007819 */ /* 0x000fe4000001140d */
[----:B------:R-:W-:Y:S01]  /*2670*/  SHF.R.S32.HI R15, RZ, 0x1f, R25 ;  /* 0x0000001fff0f7819 */ /* 0x000fe20000011419 */
[----:B------:R-:W1:Y:S01]  /*2680*/  S2R R7, SR_TID.X ;  /* 0x0000000000077919 */ /* 0x000e620000002100 */
[----:B------:R-:W-:Y:S01]  /*2690*/  IADD3 R60, R211, -0x1, RZ ;  /* 0xffffffffd33c7810 */ /* 0x000fe20007ffe0ff */
[----:B------:R-:W-:Y:S01]  /*26a0*/  IMAD R0, R0, c[0x0][0x178], RZ ;  /* 0x00005e0000007a24 */ /* 0x000fe200078e02ff */
[----:B------:R-:W-:-:S03]  /*26b0*/  SEL R6, R15, RZ, !P4 ;  /* 0x000000ff0f067207 */ /* 0x000fc60006000000 */
[----:B-----5:R-:W-:Y:S01]  /*26c0*/  IMAD R2, R13, c[0x0][0x17c], R0 ;  /* 0x00005f000d027a24 */ /* 0x020fe200078e0200 */
[----:B-1----:R-:W-:-:S04]  /*26d0*/  SHF.R.S32.HI R17, RZ, 0x1f, R7 ;  /* 0x0000001fff117819 */ /* 0x002fc80000011407 */
[----:B------:R-:W-:-:S04]  /*26e0*/  LEA.HI R17, R17, R7, RZ, 0x3 ;  /* 0x0000000711117211 */ /* 0x000fc800078f18ff */
[----:B------:R-:W-:Y:S02]  /*26f0*/  SHF.R.S32.HI R17, RZ, 0x3, R17 ;  /* 0x00000003ff117819 */ /* 0x000fe40000011411 */
[----:B--2---:R-:W-:Y:S01]  /*2700*/  IADD3 R12, R4, R18, RZ ;  /* 0x00000012040c7210 */ /* 0x004fe20007ffe0ff */
[----:B------:R-:W-:-:S03]  /*2710*/  IMAD.WIDE.U32 R4, R13, c[0x0][0x178], RZ ;  /* 0x00005e000d047a25 */ /* 0x000fc600078e00ff */
[----:B------:R-:W-:Y:S01]  /*2720*/  MOV R0, R12 ;  /* 0x0000000c00007202 */ /* 0x000fe20000000f00 */
[----:B------:R-:W-:Y:S01]  /*2730*/  @P5 IMAD.HI.U32 R3, R12, c[0x0][0x2c8], RZ ;  /* 0x0000b2000c035a27 */ /* 0x000fe200078e00ff */
[----:B------:R-:W-:Y:S02]  /*2740*/  IADD3 R5, R5, R2, RZ ;  /* 0x0000000205057210 */ /* 0x000fe40007ffe0ff */
[C---:B------:R-:W-:Y:S01]  /*2750*/  IADD3 R2, P1, R17.reuse, R14, RZ ;  /* 0x0000000e11027210 */ /* 0x040fe20007f3e0ff */
[----:B---3--:R-:W-:Y:S01]  /*2760*/  IMAD.MOV.U32 R20, RZ, RZ, R10 ;  /* 0x000000ffff147224 */ /* 0x008fe200078e000a */
[----:B------:R-:W-:Y:S01]  /*2770*/  @P5 SHF.R.U32.HI R0, RZ, c[0x0][0x2cc], R3 ;  /* 0x0000b300ff005a19 */ /* 0x000fe20000011603 */
[----:B------:R-:W-:Y:S01]  /*2780*/  IMAD.WIDE.U32 R4, R26, c[0x0][0x1b8], R4 ;  /* 0x00006e001a047a25 */ /* 0x000fe200078e0004 */
[----:B------:R-:W-:Y:S02]  /*2790*/  SHF.R.S32.HI R3, RZ, 0x1f, R14 ;  /* 0x0000001fff037819 */ /* 0x000fe4000001140e */
[----:B------:R-:W-:Y:S01]  /*27a0*/  SHF.R.S32.HI R21, RZ, 0x1f, R20 ;  /* 0x0000001fff157819 */ /* 0x000fe20000011414 */
[----:B------:R-:W-:Y:S01]  /*27b0*/  IMAD R11, R6, c[0x0][0x1c0], RZ ;  /* 0x00007000060b7a24 */ /* 0x000fe200078e02ff */
[----:B------:R-:W-:-:S02]  /*27c0*/  LEA.HI.X.SX32 R3, R17, R3, 0x1, P1 ;  /* 0x0000000311037211 */ /* 0x000fc400008f0eff */
[----:B------:R-:W-:Y:S01]  /*27d0*/  SEL R10, R25, RZ, !P4 ;  /* 0x000000ff190a7207 */ /* 0x000fe20006000000 */
[----:B------:R-:W-:Y:S01]  /*27e0*/  IMAD.WIDE.U32 R6, R2, c[0x0][0x1e0], R20 ;  /* 0x0000780002067a25 */ /* 0x000fe200078e0014 */
[----:B------:R1:W-:Y:S01]  /*27f0*/  STL [R1+0x34], R21 ;  /* 0x0000341501007387 */ /* 0x0003e20000100800 */
[----:B------:R-:W-:Y:S02]  /*2800*/  ISETP.GE.AND P2, PT, R20, c[0x0][0x198], PT ;  /* 0x0000660014007a0c */ /* 0x000fe40003f46270 */
[C---:B------:R-:W-:Y:S02]  /*2810*/  IMAD R14, R3.reuse, c[0x0][0x1e0], RZ ;  /* 0x00007800030e7a24 */ /* 0x040fe400078e02ff */
[----:B------:R-:W-:Y:S02]  /*2820*/  IMAD R13, R3, c[0x0][0x208], RZ ;  /* 0x00008200030d7a24 */ /* 0x000fe400078e02ff */
[----:B------:R-:W-:Y:S02]  /*2830*/  IMAD R3, R26, c[0x0][0x1bc], R5 ;  /* 0x00006f001a037a24 */ /* 0x000fe400078e0205 */
[----:B------:R-:W-:-:S04]  /*2840*/  IMAD.WIDE.U32 R8, R2, c[0x0][0x208], R20 ;  /* 0x0000820002087a25 */ /* 0x000fc800078e0014 */
[C---:B------:R-:W-:Y:S02]  /*2850*/  IMAD R5, R2.reuse, c[0x0][0x1e4], R14 ;  /* 0x0000790002057a24 */ /* 0x040fe400078e020e */
[----:B------:R-:W-:Y:S01]  /*2860*/  IMAD R13, R2, c[0x0][0x20c], R13 ;  /* 0x00008300020d7a24 */ /* 0x000fe200078e020d */
[----:B------:R-:W-:Y:S01]  /*2870*/  MOV R2, R4 ;  /* 0x0000000400027202 */ /* 0x000fe20000000f00 */
[C---:B------:R-:W-:Y:S01]  /*2880*/  IMAD R11, R10.reuse, c[0x0][0x1c4], R11 ;  /* 0x000071000a0b7a24 */ /* 0x040fe200078e020b */
[----:B------:R-:W-:Y:S02]  /*2890*/  SHF.R.S32.HI R4, RZ, 0x1f, R0 ;  /* 0x0000001fff047819 */ /* 0x000fe40000011400 */
[----:B------:R-:W-:Y:S01]  /*28a0*/  IADD3 R7, R7, R5, RZ ;  /* 0x0000000507077210 */ /* 0x000fe20007ffe0ff */
[----:B------:R-:W-:-:S04]  /*28b0*/  IMAD.WIDE.U32 R2, R10, c[0x0][0x1c0], R2 ;  /* 0x000070000a027a25 */ /* 0x000fc800078e0002 */
[----:B------:R-:W-:Y:S01]  /*28c0*/  IMAD.IADD R5, R9, 0x1, R13 ;  /* 0x0000000109057824 */ /* 0x000fe200078e020d */
[----:B------:R-:W-:Y:S01]  /*28d0*/  IADD3 R3, R3, R11, RZ ;  /* 0x0000000b03037210 */ /* 0x000fe20007ffe0ff */
[----:B------:R-:W-:Y:S01]  /*28e0*/  IMAD R9, R4, c[0x0][0x1b0], RZ ;  /* 0x00006c0004097a24 */ /* 0x000fe200078e02ff */
[----:B------:R-:W-:Y:S01]  /*28f0*/  MOV R4, R8 ;  /* 0x0000000800047202 */ /* 0x000fe20000000f00 */
[----:B------:R-:W-:Y:S02]  /*2900*/  IMAD.MOV R8, RZ, RZ, -R0 ;  /* 0x000000ffff087224 */ /* 0x000fe400078e0a00 */
[C---:B------:R-:W-:Y:S02]  /*2910*/  IMAD R13, R0.reuse, c[0x0][0x1b4], R9 ;  /* 0x00006d00000d7a24 */ /* 0x040fe400078e0209 */
[----:B------:R-:W-:-:S04]  /*2920*/  IMAD.WIDE.U32 R10, R0, c[0x0][0x1b0], R2 ;  /* 0x00006c00000a7a25 */ /* 0x000fc800078e0002 */
[----:B------:R-:W-:Y:S02]  /*2930*/  IMAD R0, R8, c[0x0][0x2c4], R12 ;  /* 0x0000b10008007a24 */ /* 0x000fe400078e020c */
[C---:B------:R-:W-:Y:S01]  /*2940*/  IMAD.WIDE.U32 R2, R26.reuse, c[0x0][0x210], R4 ;  /* 0x000084001a027a25 */ /* 0x040fe200078e0004 */
[----:B------:R-:W-:Y:S02]  /*2950*/  IADD3 R5, R11, R13, RZ ;  /* 0x0000000d0b057210 */ /* 0x000fe40007ffe0ff */
[----:B------:R-:W-:Y:S01]  /*2960*/  SHF.R.S32.HI R11, RZ, 0x1f, R0 ;  /* 0x0000001fff0b7819 */ /* 0x000fe20000011400 */
[C---:B------:R-:W-:Y:S01]  /*2970*/  IMAD R9, R26.reuse, c[0x0][0x214], R3 ;  /* 0x000085001a097a24 */ /* 0x040fe200078e0203 */
[----:B----4-:R-:W-:Y:S01]  /*2980*/  @P0 SHF.R.S32.HI R3, RZ, 0x1f, R16 ;  /* 0x0000001fff030819 */ /* 0x010fe20000011410 */
[C---:B------:R-:W-:Y:S01]  /*2990*/  IMAD.WIDE.U32 R6, R26.reuse, c[0x0][0x1e8], R6 ;  /* 0x00007a001a067a25 */ /* 0x040fe200078e0006 */
[----:B------:R-:W-:Y:S02]  /*29a0*/  @!P0 MOV R3, R15 ;  /* 0x0000000f00038202 */ /* 0x000fe40000000f00 */
[----:B------:R-:W-:Y:S01]  /*29b0*/  MOV R8, R2 ;  /* 0x0000000200087202 */ /* 0x000fe20000000f00 */
[----:B------:R-:W-:Y:S01]  /*29c0*/  IMAD R12, R11, c[0x0][0x1a8], RZ ;  /* 0x00006a000b0c7a24 */ /* 0x000fe200078e02ff */
[----:B------:R-:W-:Y:S01]  /*29d0*/  @P0 MOV R2, R16 ;  /* 0x0000001000020202 */ /* 0x000fe20000000f00 */
[----:B------:R-:W-:Y:S01]  /*29e0*/  IMAD.MOV.U32 R4, RZ, RZ, R10 ;  /* 0x000000ffff047224 */ /* 0x000fe200078e000a */
[----:B------:R-:W-:Y:S01]  /*29f0*/  @!P0 MOV R2, R25 ;  /* 0x0000001900028202 */ /* 0x000fe20000000f00 */
[----:B------:R-:W-:Y:S01]  /*2a00*/  IMAD R7, R26, c[0x0][0x1ec], R7 ;  /* 0x00007b001a077a24 */ /* 0x000fe200078e0207 */
[----:B------:R-:W-:Y:S01]  /*2a10*/  SEL R11, R3, RZ, !P3 ;  /* 0x000000ff030b7207 */ /* 0x000fe20005800000 */
[----:B------:R-:W-:Y:S01]  /*2a20*/  IMAD R12, R0, c[0x0][0x1ac], R12 ;  /* 0x00006b00000c7a24 */ /* 0x000fe200078e020c */
[----:B------:R-:W-:Y:S01]  /*2a30*/  SEL R10, R2, RZ, !P3 ;  /* 0x000000ff020a7207 */ /* 0x000fe20005800000 */
[----:B------:R-:W-:-:S04]  /*2a40*/  IMAD.WIDE.U32 R2, R0, c[0x0][0x1a8], R4 ;  /* 0x00006a0000027a25 */ /* 0x000fc800078e0004 */
[C---:B------:R-:W-:Y:S02]  /*2a50*/  IMAD R5, R11.reuse, c[0x0][0x218], RZ ;  /* 0x000086000b057a24 */ /* 0x040fe400078e02ff */
[----:B------:R-:W-:Y:S02]  /*2a60*/  IMAD R4, R11, c[0x0][0x1f0], RZ ;  /* 0x00007c000b047a24 */ /* 0x000fe400078e02ff */
[----:B------:R-:W-:Y:S01]  /*2a70*/  IMAD.WIDE.U32 R14, R10, c[0x0][0x1f0], R6 ;  /* 0x00007c000a0e7a25 */ /* 0x000fe200078e0006 */
[----:B------:R-:W-:-:S03]  /*2a80*/  LEA R7, P0, R2, c[0x0][0x160], 0x1 ;  /* 0x0000580002077a11 */ /* 0x000fc600078008ff */
[----:B------:R-:W-:Y:S01]  /*2a90*/  IMAD.IADD R0, R3, 0x1, R12 ;  /* 0x0000000103007824 */ /* 0x000fe200078e020c */
[----:B------:R1:W-:Y:S01]  /*2aa0*/  STL.64 [R1+0x18], R14 ;  /* 0x0000180e01007387 */ /* 0x0003e20000100a00 */
[----:B------:R-:W-:-:S03]  /*2ab0*/  IMAD.WIDE.U32 R8, R10, c[0x0][0x218], R8 ;  /* 0x000086000a087a25 */ /* 0x000fc600078e0008 */
[----:B------:R-:W-:Y:S01]  /*2ac0*/  LEA.HI.X R6, R2, c[0x0][0x164], R0, 0x1, P0 ;  /* 0x0000590002067a11 */ /* 0x000fe200000f0c00 */
[C---:B------:R-:W-:Y:S01]  /*2ad0*/  IMAD R3, R10.reuse, c[0x0][0x21c], R5 ;  /* 0x000087000a037a24 */ /* 0x040fe200078e0205 */
[----:B------:R1:W-:Y:S01]  /*2ae0*/  STL.64 [R1+0x20], R8 ;  /* 0x0000200801007387 */ /* 0x0003e20000100a00 */
[----:B------:R-:W-:Y:S01]  /*2af0*/  IMAD R4, R10, c[0x0][0x1f4], R4 ;  /* 0x00007d000a047a24 */ /* 0x000fe200078e0204 */
[----:B------:R-:W-:Y:S02]  /*2b00*/  IADD3 R0, R17, R18, RZ ;  /* 0x0000001211007210 */ /* 0x000fe40007ffe0ff */
[----:B------:R-:W-:Y:S02]  /*2b10*/  IADD3 R2, R9, R3, RZ ;  /* 0x0000000309027210 */ /* 0x000fe40007ffe0ff */
[----:B------:R-:W-:-:S03]  /*2b20*/  IADD3 R4, R15, R4, RZ ;  /* 0x000000040f047210 */ /* 0x000fc60007ffe0ff */
[----:B------:R1:W-:Y:S04]  /*2b30*/  STL [R1+0x2c], R2 ;  /* 0x00002c0201007387 */ /* 0x0003e80000100800 */
[----:B------:R1:W-:Y:S01]  /*2b40*/  STL [R1+0x28], R4 ;  /* 0x0000280401007387 */ /* 0x0003e20000100800 */
[----:B------:R-:W-:Y:S05]  /*2b50*/  BRA.DIV ~URZ, `(.L_x_559) ;  /* 0x000169627f007947 */ /* 0x000fea000b800000 */
[----:B-1----:R1:W2:Y:S02]  /*2b60*/  SHFL.IDX PT, R8, R6, RZ, 0x181f ;  /* 0x00181fff06087589 */ /* 0x0022a400000e0000 */
.L_x_723:
[----:B------:R-:W-:Y:S05]  /*2b70*/  BRA.DIV ~URZ, `(.L_x_560) ;  /* 0x000169b27f007947 */ /* 0x000fea000b800000 */
[----:B------:R3:W4:Y:S02]  /*2b80*/  SHFL.IDX PT, R2, R7, RZ, 0x181f ;  /* 0x00181fff07027589 */ /* 0x00072400000e0000 */
.L_x_724:
[----:B------:R-:W-:Y:S01]  /*2b90*/  IMAD R4, R235, c[0x0][0x2c4], RZ ;  /* 0x0000b100eb047a24 */ /* 0x000fe200078e02ff */
[----:B------:R-:W-:Y:S04]  /*2ba0*/  BSSY B0, `(.L_x_561) ;  /* 0x000000a000007945 */ /* 0x000fe80003800000 */
[----:B------:R-:W-:-:S13]  /*2bb0*/  ISETP.GE.AND P0, PT, R0, R4, PT ;  /* 0x000000040000720c */ /* 0x000fda0003f06270 */
[----:B------:R-:W-:Y:S05]  /*2bc0*/  @P0 BRA `(.L_x_562) ;  /* 0x0000007000000947 */ /* 0x000fea0003800000 */
[----:B------:R-:W5:Y:S02]  /*2bd0*/  LDL.64 R10, [R1+0x30] ;  /* 0x00003000010a7983 */ /* 0x000f640000100a00 */
[----:B----45:R-:W-:-:S04]  /*2be0*/  LEA R2, P0, R10, R2, 0x1 ;  /* 0x000000020a027211 */ /* 0x030fc800078008ff */
[----:B--2---:R-:W-:-:S05]  /*2bf0*/  LEA.HI.X R3, R10, R8, R11, 0x1, P0 ;  /* 0x000000080a037211 */ /* 0x004fca00000f0c0b */
[----:B------:R-:W-:Y:S01]  /*2c00*/  @!PT LDS RZ, [RZ] ;  /* 0x00000000fffff984 */ /* 0x000fe20000000800 */
[----:B------:R-:W-:Y:S01]  /*2c10*/  @!PT LDS RZ, [RZ] ;  /* 0x00000000fffff984 */ /* 0x000fe20000000800 */
[----:B------:R-:W-:Y:S01]  /*2c20*/  @!PT LDS RZ, [RZ] ;  /* 0x00000000fffff984 */ /* 0x000fe20000000800 */
[----:B------:R2:W-:Y:S04]  /*2c30*/  LDGSTS.E.BYPASS.LTC128B.128 [R213+0x5100], [R2.64], !P2 ;  /* 0x0510000002d57fae */ /* 0x0005e8000d101d48 */
.L_x_562:
[----:B------:R-:W-:Y:S05]  /*2c40*/  BSYNC B0 ;  /* 0x0000000000007941 */ /* 0x000fea0003800000 */
.L_x_561:
[----:B------:R-:W-:Y:S05]  /*2c50*/  BRA.DIV ~URZ, `(.L_x_563) ;  /* 0x000169427f007947 */ /* 0x000fea000b800000 */
[----:B--2---:R2:W1:Y:S04]  /*2c60*/  SHFL.IDX PT, R8, R6, 0x1, 0x181f ;  /* 0x00381f0006087f89 */ /* 0x00446800000e0000 */
[----:B----4-:R2:W4:Y:S02]  /*2c70*/  SHFL.IDX PT, R2, R7, 0x1, 0x181f ;  /* 0x00381f0007027f89 */ /* 0x01052400000e0000 */
.L_x_725:
[----:B------:R-:W-:Y:S01]  /*2c80*/  IADD3 R3, R0, 0x10, RZ ;  /* 0x0000001000037810 */ /* 0x000fe20007ffe0ff */
[----:B------:R-:W-:Y:S03]  /*2c90*/  BSSY B0, `(.L_x_564) ;  /* 0x000000a000007945 */ /* 0x000fe60003800000 */
[----:B------:R-:W-:-:S13]  /*2ca0*/  ISETP.GE.AND P0, PT, R3, R4, PT ;  /* 0x000000040300720c */ /* 0x000fda0003f06270 */
[----:B------:R-:W-:Y:S05]  /*2cb0*/  @P0 BRA `(.L_x_565) ;  /* 0x0000007000000947 */ /* 0x000fea0003800000 */
[----:B------:R-:W5:Y:S02]  /*2cc0*/  LDL.64 R10, [R1+0x30] ;  /* 0x00003000010a7983 */ /* 0x000f640000100a00 */
[----:B----45:R-:W-:-:S04]  /*2cd0*/  LEA R2, P0, R10, R2, 0x1 ;  /* 0x000000020a027211 */ /* 0x030fc800078008ff */
[----:B-1----:R-:W-:-:S05]  /*2ce0*/  LEA.HI.X R3, R10, R8, R11, 0x1, P0 ;  /* 0x000000080a037211 */ /* 0x002fca00000f0c0b */
[----:B------:R-:W-:Y:S01]  /*2cf0*/  @!PT LDS RZ, [RZ] ;  /* 0x00000000fffff984 */ /* 0x000fe20000000800 */
[----:B------:R-:W-:Y:S01]  /*2d00*/  @!PT LDS RZ, [RZ] ;  /* 0x00000000fffff984 */ /* 0x000fe20000000800 */
[----:B------:R-:W-:Y:S01]  /*2d10*/  @!PT LDS RZ, [RZ] ;  /* 0x00000000fffff984 */ /* 0x000fe20000000800 */
[----:B------:R1:W-:Y:S04]  /*2d20*/  LDGSTS.E.BYPASS.LTC128B.128 [R213+0x5900], [R2.64], !P2 ;  /* 0x0590000002d57fae */ /* 0x0003e8000d101d48 */
.L_x_565:
[----:B------:R-:W-:Y:S05]  /*2d30*/  BSYNC B0 ;  /* 0x0000000000007941 */ /* 0x000fea0003800000 */
.L_x_564:
[----:B------:R-:W-:Y:S05]  /*2d40*/  BRA.DIV ~URZ, `(.L_x_566) ;  /* 0x000169227f007947 */ /* 0x000fea000b800000 */
[----:B-1----:R1:W2:Y:S02]  /*2d50*/  SHFL.IDX PT, R8, R6, 0x2, 0x181f ;  /* 0x00581f0006087f89 */ /* 0x0022a400000e0000 */
.L_x_726:
[----:B------:R-:W-:Y:S05]  /*2d60*/  BRA.DIV ~URZ, `(.L_x_567) ;  /* 0x000169727f007947 */ /* 0x000fea000b800000 */
[----:B----4-:R4:W1:Y:S02]  /*2d70*/  SHFL.IDX PT, R2, R7, 0x2, 0x181f ;  /* 0x00581f0007027f89 */ /* 0x01086400000e0000 */
.L_x_727:
[----:B------:R-:W-:Y:S01]  /*2d80*/  IADD3 R3, R0, 0x20, RZ ;  /* 0x0000002000037810 */ /* 0x000fe20007ffe0ff */
[----:B------:R-:W-:Y:S03]  /*2d90*/  BSSY B0, `(.L_x_568) ;  /* 0x000000a000007945 */ /* 0x000fe60003800000 */
[----:B------:R-:W-:-:S13]  /*2da0*/  ISETP.GE.AND P0, PT, R3, R4, PT ;  /* 0x000000040300720c */ /* 0x000fda0003f06270 */
[----:B------:R-:W-:Y:S05]  /*2db0*/  @P0 BRA `(.L_x_569) ;  /* 0x0000007000000947 */ /* 0x000fea0003800000 */
[----:B------:R-:W5:Y:S02]  /*2dc0*/  LDL.64 R10, [R1+0x30] ;  /* 0x00003000010a7983 */ /* 0x000f640000100a00 */
[----:B-1---5:R-:W-:-:S04]  /*2dd0*/  LEA R2, P0, R10, R2, 0x1 ;  /* 0x000000020a027211 */ /* 0x022fc800078008ff */
[----:B--2---:R-:W-:-:S05]  /*2de0*/  LEA.HI.X R3, R10, R8, R11, 0x1, P0 ;  /* 0x000000080a037211 */ /* 0x004fca00000f0c0b */
[----:B------:R-:W-:Y:S01]  /*2df0*/  @!PT LDS RZ, [RZ] ;  /* 0x00000000fffff984 */ /* 0x000fe20000000800 */
[----:B------:R-:W-:Y:S01]  /*2e00*/  @!PT LDS RZ, [RZ] ;  /* 0x00000000fffff984 */ /* 0x000fe20000000800 */
[----:B------:R-:W-:Y:S01]  /*2e10*/  @!PT LDS RZ, [RZ] ;  /* 0x00000000fffff984 */ /* 0x000fe20000000800 */
[----:B------:R1:W-:Y:S04]  /*2e20*/  LDGSTS.E.BYPASS.LTC128B.128 [R213+0x6100], [R2.64], !P2 ;  /* 0x0610000002d57fae */ /* 0x0003e8000d101d48 */
.L_x_569:
[----:B------:R-:W-:Y:S05]  /*2e30*/  BSYNC B0 ;  /* 0x0000000000007941 */ /* 0x000fea0003800000 */
.L_x_568:
[----:B------:R-:W-:Y:S05]  /*2e40*/  BRA.DIV ~URZ, `(.L_x_570) ;  /* 0x000169027f007947 */ /* 0x000fea000b800000 */
[----:B--2---:R2:W3:Y:S04]  /*2e50*/  SHFL.IDX PT, R8, R6, 0x3, 0x181f ;  /* 0x00781f0006087f89 */ /* 0x0044e800000e0000 */
[----:B-1----:R2:W1:Y:S02]  /*2e60*/  SHFL.IDX PT, R2, R7, 0x3, 0x181f ;  /* 0x00781f0007027f89 */ /* 0x00246400000e0000 */
.L_x_728:
[----:B------:R-:W-:Y:S01]  /*2e70*/  IADD3 R3, R0, 0x30, RZ ;  /* 0x0000003000037810 */ /* 0x000fe20007ffe0ff */
[----:B------:R-:W-:Y:S03]  /*2e80*/  BSSY B0, `(.L_x_571) ;  /* 0x000000a000007945 */ /* 0x000fe60003800000 */
[----:B------:R-:W-:-:S13]  /*2e90*/  ISETP.GE.AND P0, PT, R3, R4, PT ;  /* 0x000000040300720c */ /* 0x000fda0003f06270 */
[----:B------:R-:W-:Y:S05]  /*2ea0*/  @P0 BRA `(.L_x_572) ;  /* 0x0000007000000947 */ /* 0x000fea0003800000 */
[----:B------:R-:W5:Y:S02]  /*2eb0*/  LDL.64 R10, [R1+0x30] ;  /* 0x00003000010a7983 */ /* 0x000f640000100a00 */
[----:B-1---5:R-:W-:-:S04]  /*2ec0*/  LEA R2, P0, R10, R2, 0x1 ;  /* 0x000000020a027211 */ /* 0x022fc800078008ff */
[----:B---3--:R-:W-:-:S05]  /*2ed0*/  LEA.HI.X R3, R10, R8, R11, 0x1, P0 ;  /* 0x000000080a037211 */ /* 0x008fca00000f0c0b */
[----:B------:R-:W-:Y:S01]  /*2ee0*/  @!PT LDS RZ, [RZ] ;  /* 0x00000000fffff984 */ /* 0x000fe20000000800 */
[----:B------:R-:W-:Y:S01]  /*2ef0*/  @!PT LDS RZ, [RZ] ;  /* 0x00000000fffff984 */ /* 0x000fe20000000800 */
[----:B------:R-:W-:Y:S01]  /*2f00*/  @!PT LDS RZ, [RZ] ;  /* 0x00000000fffff984 */ /* 0x000fe20000000800 */
[----:B------:R1:W-:Y:S04]  /*2f10*/  LDGSTS.E.BYPASS.LTC128B.128 [R213+0x6900], [R2.64], !P2 ;  /* 0x0690000002d57fae */ /* 0x0003e8000d101d48 */
.L_x_572:
[----:B------:R-:W-:Y:S05]  /*2f20*/  BSYNC B0 ;  /* 0x0000000000007941 */ /* 0x000fea0003800000 */
.L_x_571:
[----:B------:R-:W-:Y:S05]  /*2f30*/  BRA.DIV ~URZ, `(.L_x_573) ;  /* 0x000168e27f007947 */ /* 0x000fea000b800000 */
[----:B---3--:R3:W2:Y:S02]  /*2f40*/  SHFL.IDX PT, R8, R6, 0x4, 0x181f ;  /* 0x00981f0006087f89 */ /* 0x0086a400000e0000 */
.L_x_729:
[----:B------:R-:W-:Y:S05]  /*2f50*/  BRA.DIV ~URZ, `(.L_x_574) ;  /* 0x000169327f007947 */ /* 0x000fea000b800000 */
[----:B-1----:R1:W3:Y:S02]  /*2f60*/  SHFL.IDX PT, R2, R7, 0x4, 0x181f ;  /* 0x00981f0007027f89 */ /* 0x0022e400000e0000 */
.L_x_730:
[----:B------:R-:W-:Y:S01]  /*2f70*/  IADD3 R3, R0, 0x40, RZ ;  /* 0x0000004000037810 */ /* 0x000fe20007ffe0ff */
[----:B------:R-:W-:Y:S03]  /*2f80*/  BSSY B0, `(.L_x_575) ;  /* 0x000000a000007945 */ /* 0x000fe60003800000 */
[----:B------:R-:W-:-:S13]  /*2f90*/  ISETP.GE.AND P0, PT, R3, R4, PT ;  /* 0x000000040300720c */ /* 0x000fda0003f06270 */
[----:B------:R-:W-:Y:S05]  /*2fa0*/  @P0 BRA `(.L_x_576) ;  /* 0x0000007000000947 */ /* 0x000fea0003800000 */
[----:B------:R-:W5:Y:S02]  /*2fb0*/  LDL.64 R10, [R1+0x30] ;  /* 0x00003000010a7983 */ /* 0x000f640000100a00 */
[----:B---3-5:R-:W-:-:S04]  /*2fc0*/  LEA R2, P0, R10, R2, 0x1 ;  /* 0x000000020a027211 */ /* 0x028fc800078008ff */
[----:B--2---:R-:W-:-:S05]  /*2fd0*/  LEA.HI.X R3, R10, R8, R11, 0x1, P0 ;  /* 0x000000080a037211 */ /* 0x004fca00000f0c0b */
[----:B------:R-:W-:Y:S01]  /*2fe0*/  @!PT LDS RZ, [RZ] ;  /* 0x00000000fffff984 */ /* 0x000fe20000000800 */
[----:B------:R-:W-:Y:S01]  /*2ff0*/  @!PT LDS RZ, [RZ] ;  /* 0x00000000fffff984 */ /* 0x000fe20000000800 */
[----:B------:R-:W-:Y:S01]  /*3000*/  @!PT LDS RZ, [RZ] ;  /* 0x00000000fffff984 */ /* 0x000fe20000000800 */
[----:B------:R2:W-:Y:S04]  /*3010*/  LDGSTS.E.BYPASS.LTC128B.128 [R213+0x7100], [R2.64], !P2 ;  /* 0x0710000002d57fae */ /* 0x0005e8000d101d48 */
.L_x_576:
[----:B------:R-:W-:Y:S05]  /*3020*/  BSYNC B0 ;  /* 0x0000000000007941 */ /* 0x000fea0003800000 */
.L_x_575:
[----:B------:R-:W-:Y:S05]  /*3030*/  BRA.DIV ~URZ, `(.L_x_577) ;  /* 0x000168c27f007947 */ /* 0x000fea000b800000 */
[----:B--2---:R2:W1:Y:S04]  /*3040*/  SHFL.IDX PT, R8, R6, 0x5, 0x181f ;  /* 0x00b81f0006087f89 */ /* 0x00446800000e0000 */
[----:B---3--:R2:W3:Y:S02]  /*3050*/  SHFL.IDX PT, R2, R7, 0x5, 0x181f ;  /* 0x00b81f0007027f89 */ /* 0x0084e400000e0000 */
.L_x_731:
[----:B------:R-:W-:Y:S01]  /*3060*/  IADD3 R3, R0, 0x50, RZ ;  /* 0x0000005000037810 */ /* 0x000fe20007ffe0ff */
[----:B------:R-:W-:Y:S03]  /*3070*/  BSSY B0, `(.L_x_578) ;  /* 0x000000a000007945 */ /* 0x000fe60003800000 */
[----:B------:R-:W-:-:S13]  /*3080*/  ISETP.GE.AND P0, PT, R3, R4, PT ;  /* 0x000000040300720c */ /* 0x000fda0003f06270 */
[----:B------:R-:W-:Y:S05]  /*3090*/  @P0 BRA `(.L_x_579) ;  /* 0x0000007000000947 */ /* 0x000fea0003800000 */
[----:B------:R-:W5:Y:S02]  /*30a0*/  LDL.64 R10, [R1+0x30] ;  /* 0x00003000010a7983 */ /* 0x000f640000100a00 */
[----:B---3-5:R-:W-:-:S04]  /*30b0*/  LEA R2, P0, R10, R2, 0x1 ;  /* 0x000000020a027211 */ /* 0x028fc800078008ff */
[----:B-1----:R-:W-:-:S05]  /*30c0*/  LEA.HI.X R3, R10, R8, R11, 0x1, P0 ;  /* 0x000000080a037211 */ /* 0x002fca00000f0c0b */
[----:B------:R-:W-:Y:S01]  /*30d0*/  @!PT LDS RZ, [RZ] ;  /* 0x00000000fffff984 */ /* 0x000fe20000000800 */
[----:B------:R-:W-:Y:S01]  /*30e0*/  @!PT LDS RZ, [RZ] ;  /* 0x00000000fffff984 */ /* 0x000fe20000000800 */
[----:B------:R-:W-:Y:S01]  /*30f0*/  @!PT LDS RZ, [RZ] ;  /* 0x00000000fffff984 */ /* 0x000fe20000000800 */
[----:B------:R1:W-:Y:S04]  /*3100*/  LDGSTS.E.BYPASS.LTC128B.128 [R213+0x7900], [R2.64], !P2 ;  /* 0x0790000002d57fae */ /* 0x0003e8000d101d48 */
.L_x_579:
[----:B------:R-:W-:Y:S05]  /*3110*/  BSYNC B0 ;  /* 0x0000000000007941 */ /* 0x000fea0003800000 */
.L_x_578:
[----:B------:R-:W-:Y:S05]  /*3120*/  BRA.DIV ~URZ, `(.L_x_580) ;  /* 0x000168a27f007947 */ /* 0x000fea000b800000 */
[----:B-1----:R1:W2:Y:S02]  /*3130*/  SHFL.IDX PT, R8, R6, 0x6, 0x181f ;  /* 0x00d81f0006087f89 */ /* 0x0022a400000e0000 */
.L_x_732:
[----:B------:R-:W-:Y:S05]  /*3140*/  BRA.DIV ~URZ, `(.L_x_581) ;  /* 0x000168f27f007947 */ /* 0x000fea000b800000 */
[----:B---3--:R3:W1:Y:S02]  /*3150*/  SHFL.IDX PT, R2, R7, 0x6, 0x181f ;  /* 0x00d81f0007027f89 */ /* 0x00866400000e0000 */
.L_x_733:
        /* <DEDUP_REMOVED lines=11> */
.L_x_583:
[----:B------:R-:W-:Y:S05]  /*3210*/  BSYNC B0 ;  /* 0x0000000000007941 */ /* 0x000fea0003800000 */
.L_x_582:
[----:B------:R-:W-:Y:S05]  /*3220*/  BRA.DIV ~URZ, `(.L_x_584) ;  /* 0x000168827f007947 */ /* 0x000fea000b800000 */
[----:B-12---:R-:W1:Y:S04]  /*3230*/  SHFL.IDX PT, R6, R6, 0x7, 0x181f ;  /* 0x00f81f0006067f89 */ /* 0x006e6800000e0000 */
[----:B------:R2:W3:Y:S02]  /*3240*/  SHFL.IDX PT, R2, R7, 0x7, 0x181f ;  /* 0x00f81f0007027f89 */ /* 0x0004e400000e0000 */
.L_x_734:
[----:B------:R-:W5:Y:S04]  /*3250*/  LDL.LU R5, [R1+0x14] ;  /* 0x0000140001057983 */ /* 0x000f680000300800 */
[----:B--2---:R-:W2:Y:S01]  /*3260*/  LDL.64 R30, [R1+0x30] ;  /* 0x00003000011e7983 */ /* 0x004ea20000100a00 */
[----:B------:R-:W-:-:S04]  /*3270*/  IADD3 R0, R0, 0x70, RZ ;  /* 0x0000007000007810 */ /* 0x000fc80007ffe0ff */
[----:B------:R-:W-:Y:S02]  /*3280*/  ISETP.GE.AND P0, PT, R0, R4, PT ;  /* 0x000000040000720c */ /* 0x000fe40003f06270 */
[----:B-----5:R-:W-:Y:S02]  /*3290*/  LOP3.LUT R5, R5, 0xfffffff7, RZ, 0xc0, !PT ;  /* 0xfffffff705057812 */ /* 0x020fe400078ec0ff */
[----:B--2---:R-:W-:-:S09]  /*32a0*/  ISETP.GE.AND P5, PT, R30, c[0x0][0x1d4], PT ;  /* 0x000075001e007a0c */ /* 0x004fd20003fa6270 */
[----:B---3--:R-:W-:-:S04]  /*32b0*/  @!P0 LEA R2, P1, R30, R2, 0x1 ;  /* 0x000000021e028211 */ /* 0x008fc800078208ff */
[----:B-1----:R-:W-:-:S05]  /*32c0*/  @!P0 LEA.HI.X R3, R30, R6, R31, 0x1, P1 ;  /* 0x000000061e038211 */ /* 0x002fca00008f0c1f */
[----:B------:R-:W-:Y:S01]  /*32d0*/  @!PT LDS RZ, [RZ] ;  /* 0x00000000fffff984 */ /* 0x000fe20000000800 */
[----:B------:R-:W-:Y:S01]  /*32e0*/  @!PT LDS RZ, [RZ] ;  /* 0x00000000fffff984 */ /* 0x000fe20000000800 */
[----:B------:R-:W-:Y:S01]  /*32f0*/  @!PT LDS RZ, [RZ] ;  /* 0x00000000fffff984 */ /* 0x000fe20000000800 */
[----:B------:R1:W-:Y:S01]  /*3300*/  @!P0 LDGSTS.E.BYPASS.LTC128B.128 [R213+0x8900], [R2.64], !P2 ;  /* 0x0890000002d58fae */ /* 0x0003e2000d101d48 */
[----:B------:R-:W-:-:S03]  /*3310*/  @P5 LOP3.LUT R5, R5, 0x8, RZ, 0xfc, !PT ;  /* 0x0000000805055812 */ /* 0x000fc600078efcff */
[----:B------:R-:W0:Y:S01]  /*3320*/  LDGDEPBAR ;  /* 0x00000000000079af */ /* 0x000e220000000000 */
[----:B------:R-:W-:Y:S03]  /*3330*/  WARPSYNC 0xffffffff ;  /* 0xffffffff00007948 */ /* 0x000fe60003800000 */
[----:B------:R1:W-:Y:S02]  /*3340*/  STL [R1+0x14], R5 ;  /* 0x0000140501007387 */ /* 0x0003e40000100800 */
[----:B-1----:R-:W2:Y:S04]  /*3350*/  LDL R5, [R1+0x28] ;  /* 0x0000280001057983 */ /* 0x002ea80000100800 */
[----:B------:R-:W3:Y:S04]  /*3360*/  LDL.64 R8, [R1+0x18] ;  /* 0x0000180001087983 */ /* 0x000ee80000100a00 */
[----:B------:R-:W5:Y:S04]  /*3370*/  LDL R74, [R1+0x2c] ;  /* 0x00002c00014a7983 */ /* 0x000f680000100800 */
[----:B----4-:R-:W4:Y:S04]  /*3380*/  LDL.64 R72, [R1+0x20] ;  /* 0x0000200001487983 */ /* 0x010f280000100a00 */
[----:B------:R-:W1:Y:S01]  /*3390*/  S2R R10, SR_TID.X ;  /* 0x00000000000a7919 */ /* 0x000e620000002100 */
[----:B------:R-:W-:Y:S01]  /*33a0*/  IMAD.MOV.U32 R0, RZ, RZ, -0x50 ;  /* 0xffffffb0ff007424 */ /* 0x000fe200078e00ff */
[----:B------:R-:W-:Y:S01]  /*33b0*/  SHF.R.S32.HI R29, RZ, 0x1f, R60 ;  /* 0x0000001fff1d7819 */ /* 0x000fe2000001143c */
[----:B------:R-:W-:Y:S01]  /*33c0*/  IMAD.WIDE.U32 R2, R60, c[0x0][0x1e0], RZ ;  /* 0x000078003c027a25 */ /* 0x000fe200078e00ff */
[----:B------:R-:W-:-:S03]  /*33d0*/  ULDC.64 UR4, c[0x0][0x208] ;  /* 0x0000820000047ab9 */ /* 0x000fc60000000a00 */
[----:B------:R-:W-:Y:S02]  /*33e0*/  IMAD R0, R211, R0, 0x50 ;  /* 0x00000050d3007424 */ /* 0x000fe400078e0200 */
[----:B------:R-:W-:Y:S01]  /*33f0*/  IMAD R4, R29, c[0x0][0x1e0], RZ ;  /* 0x000078001d047a24 */ /* 0x000fe200078e02ff */
[----:B-1----:R-:W-:-:S04]  /*3400*/  SHF.R.S32.HI R7, RZ, 0x1f, R10 ;  /* 0x0000001fff077819 */ /* 0x002fc8000001140a */
[----:B------:R-:W-:-:S04]  /*3410*/  LEA.HI R7, R7, R10, RZ, 0x3 ;  /* 0x0000000a07077211 */ /* 0x000fc800078f18ff */
[----:B------:R-:W-:-:S04]  /*3420*/  SHF.R.S32.HI R7, RZ, 0x3, R7 ;  /* 0x00000003ff077819 */ /* 0x000fc80000011407 */
[----:B------:R-:W-:Y:S01]  /*3430*/  IADD3 R28, R0, R236, -R7 ;  /* 0x000000ec001c7210 */ /* 0x000fe20007ffe807 */
[----:B------:R-:W-:-:S03]  /*3440*/  IMAD R4, R60, c[0x0][0x1e4], R4 ;  /* 0x000079003c047a24 */ /* 0x000fc600078e0204 */
[C---:B------:R-:W-:Y:S01]  /*3450*/  ISETP.GE.AND P0, PT, R28.reuse, 0x1, PT ;  /* 0x000000011c00780c */ /* 0x040fe20003f06270 */
[----:B------:R-:W-:Y:S01]  /*3460*/  IMAD.IADD R4, R3, 0x1, R4 ;  /* 0x0000000103047824 */ /* 0x000fe200078e0204 */
[----:B------:R-:W-:Y:S01]  /*3470*/  ISETP.GE.AND P1, PT, R28, 0x11, PT ;  /* 0x000000111c00780c */ /* 0x000fe20003f26270 */
[----:B------:R-:W-:Y:S02]  /*3480*/  IMAD.MOV.U32 R61, RZ, RZ, c[0x0][0x1e0] ;  /* 0x00007800ff3d7624 */ /* 0x000fe400078e00ff */
[----:B------:R-:W-:-:S04]  /*3490*/  IMAD.MOV.U32 R116, RZ, RZ, c[0x0][0x1e4] ;  /* 0x00007900ff747624 */ /* 0x000fc800078e00ff */
[----:B------:R-:W-:Y:S01]  /*34a0*/  IMAD.SHL.U32 R7, R116, 0x20, RZ ;  /* 0x0000002074077824 */ /* 0x000fe200078e00ff */
[----:B------:R-:W-:Y:S02]  /*34b0*/  USHF.L.U32 UR7, UR4, 0x5, URZ ;  /* 0x0000000504077899 */ /* 0x000fe4000800063f */
[----:B------:R-:W-:Y:S02]  /*34c0*/  UMOV UR6, 0x5 ;  /* 0x0000000500067882 */ /* 0x000fe40000000000 */
[----:B------:R-:W-:Y:S01]  /*34d0*/  USHF.L.U64.HI UR5, UR4, UR6, UR5 ;  /* 0x0000000604057299 */ /* 0x000fe20008010205 */
[----:B------:R-:W-:Y:S01]  /*34e0*/  BAR.SYNC.DEFER_BLOCKING 0x0 ;  /* 0x0000000000007b1d */ /* 0x000fe20000010000 */
[----:B--2---:R-:W-:Y:S02]  /*34f0*/  IMAD.MOV.U32 R63, RZ, RZ, R5 ;  /* 0x000000ffff3f7224 */ /* 0x004fe400078e0005 */
[----:B---3--:R-:W-:Y:S02]  /*3500*/  IMAD.MOV.U32 R62, RZ, RZ, R8 ;  /* 0x000000ffff3e7224 */ /* 0x008fe400078e0008 */
[----:B------:R-:W-:-:S02]  /*3510*/  IMAD R5, R4, 0x50, RZ ;  /* 0x0000005004057824 */ /* 0x000fc400078e02ff */
[----:B------:R-:W-:-:S04]  /*3520*/  IMAD.WIDE.U32 R2, R2, 0x50, R62 ;  /* 0x0000005002027825 */ /* 0x000fc800078e003e */
[----:B------:R-:W-:Y:S01]  /*3530*/  IMAD.IADD R3, R3, 0x1, R5 ;  /* 0x0000000103037824 */ /* 0x000fe200078e0205 */
[C---:B------:R-:W-:Y:S02]  /*3540*/  @P0 LEA R4, P2, R2.reuse, c[0x0][0x1c8], 0x1 ;  /* 0x0000720002040a11 */ /* 0x040fe400078408ff */
[----:B------:R-:W-:Y:S02]  /*3550*/  @P1 LEA R6, P4, R61, R2, 0x4 ;  /* 0x000000023d061211 */ /* 0x000fe400078820ff */
[----:B------:R-:W-:Y:S02]  /*3560*/  @P0 LEA.HI.X R5, R2, c[0x0][0x1cc], R3, 0x1, P2 ;  /* 0x0000730002050a11 */ /* 0x000fe400010f0c03 */
[----:B------:R-:W-:-:S03]  /*3570*/  ISETP.GE.AND P2, PT, R28, 0x21, PT ;  /* 0x000000211c00780c */ /* 0x000fc60003f46270 */
[----:B------:R-:W-:Y:S01]  /*3580*/  @!PT LDS RZ, [RZ] ;  /* 0x00000000fffff984 */ /* 0x000fe20000000800 */
[----:B------:R-:W-:Y:S01]  /*3590*/  @!PT LDS RZ, [RZ] ;  /* 0x00000000fffff984 */ /* 0x000fe20000000800 */
[----:B------:R-:W-:Y:S01]  /*35a0*/  @!PT LDS RZ, [RZ] ;  /* 0x00000000fffff984 */ /* 0x000fe20000000800 */
[----:B------:R1:W-:Y:S01]  /*35b0*/  @P0 LDGSTS.E.BYPASS.LTC128B.128 [R213+0x2900], [R4.64], !P5 ;  /* 0x0290000004d50fae */ /* 0x0003e2000e901d48 */
[----:B------:R-:W-:Y:S01]  /*35c0*/  ISETP.GE.AND P0, PT, R28, 0x31, PT ;  /* 0x000000311c00780c */ /* 0x000fe20003f06270 */
[----:B------:R-:W-:-:S12]  /*35d0*/  IMAD.WIDE.U32 R8, R61, 0x20, RZ ;  /* 0x000000203d087825 */ /* 0x000fd800078e00ff */
[----:B------:R-:W-:Y:S01]  /*35e0*/  @P0 IMAD R10, R116, 0x30, RZ ;  /* 0x00000030740a0824 */ /* 0x000fe200078e02ff */
[----:B-1----:R-:W-:Y:S02]  /*35f0*/  @P1 LEA R4, P3, R6, c[0x0][0x1c8], 0x1 ;  /* 0x0000720006041a11 */ /* 0x002fe400078608ff */
[----:B------:R-:W-:-:S04]  /*3600*/  @P1 LEA.HI.X R5, R61, R3, R116, 0x4, P4 ;  /* 0x000000033d051211 */ /* 0x000fc800020f2474 */
[----:B------:R-:W-:Y:S02]  /*3610*/  @P1 LEA.HI.X R5, R6, c[0x0][0x1cc], R5, 0x1, P3 ;  /* 0x0000730006051a11 */ /* 0x000fe400018f0c05 */
[----:B------:R-:W-:-:S03]  /*3620*/  @P2 IADD3 R6, P3, R2, R8, RZ ;  /* 0x0000000802062210 */ /* 0x000fc60007f7e0ff */
[----:B------:R1:W-:Y:S01]  /*3630*/  @P1 LDGSTS.E.BYPASS.LTC128B.128 [R213+0x3100], [R4.64], !P5 ;  /* 0x0310000004d51fae */ /* 0x0003e2000e901d48 */
[----:B------:R-:W-:Y:S02]  /*3640*/  ISETP.GE.AND P1, PT, R28, 0x41, PT ;  /* 0x000000411c00780c */ /* 0x000fe40003f26270 */
[----:B------:R-:W-:Y:S02]  /*3650*/  @P2 IADD3.X R7, R3, R9, R7, P3, !PT ;  /* 0x0000000903072210 */ /* 0x000fe40001ffe407 */
[----:B------:R-:W-:-:S04]  /*3660*/  @P2 LEA R8, P3, R6, c[0x0][0x1c8], 0x1 ;  /* 0x0000720006082a11 */ /* 0x000fc800078608ff */
[----:B------:R-:W-:-:S05]  /*3670*/  @P2 LEA.HI.X R9, R6, c[0x0][0x1cc], R7, 0x1, P3 ;  /* 0x0000730006092a11 */ /* 0x000fca00018f0c07 */
[----:B------:R2:W-:Y:S01]  /*3680*/  @P2 LDGSTS.E.BYPASS.LTC128B.128 [R213+0x3900], [R8.64], !P5 ;  /* 0x0390000008d52fae */ /* 0x0005e2000e901d48 */
[----:B-1----:R-:W-:-:S04]  /*3690*/  @P0 IMAD.WIDE.U32 R4, R61, 0x30, R2 ;  /* 0x000000303d040825 */ /* 0x002fc800078e0002 */
[----:B------:R-:W-:Y:S01]  /*36a0*/  @P0 IMAD.IADD R5, R5, 0x1, R10 ;  /* 0x0000000105050824 */ /* 0x000fe200078e020a */
[----:B------:R-:W-:-:S04]  /*36b0*/  @P0 LEA R6, P3, R4, c[0x0][0x1c8], 0x1 ;  /* 0x0000720004060a11 */ /* 0x000fc800078608ff */
[----:B------:R-:W-:Y:S02]  /*36c0*/  @P0 LEA.HI.X R7, R4, c[0x0][0x1cc], R5, 0x1, P3 ;  /* 0x0000730004070a11 */ /* 0x000fe400018f0c05 */
[----:B------:R-:W-:-:S03]  /*36d0*/  @P1 LEA R4, P3, R61, R2, 0x6 ;  /* 0x000000023d041211 */ /* 0x000fc600078630ff */
[----:B------:R1:W-:Y:S01]  /*36e0*/  @P0 LDGSTS.E.BYPASS.LTC128B.128 [R213+0x4100], [R6.64], !P5 ;  /* 0x0410000006d50fae */ /* 0x0003e2000e901d48 */
[----:B------:R-:W-:Y:S02]  /*36f0*/  @P1 LEA.HI.X R3, R61, R3, R116, 0x6, P3 ;  /* 0x000000033d031211 */ /* 0x000fe400018f3474 */
[----:B------:R-:W-:-:S04]  /*3700*/  @P1 LEA R2, P3, R4, c[0x0][0x1c8], 0x1 ;  /* 0x0000720004021a11 */ /* 0x000fc800078608ff */
[----:B------:R-:W-:-:S05]  /*3710*/  @P1 LEA.HI.X R3, R4, c[0x0][0x1cc], R3, 0x1, P3 ;  /* 0x0000730004031a11 */ /* 0x000fca00018f0c03 */
[----:B------:R3:W-:Y:S04]  /*3720*/  @P1 LDGSTS.E.BYPASS.LTC128B.128 [R213+0x4900], [R2.64], !P5 ;  /* 0x0490000002d51fae */ /* 0x0007e8000e901d48 */
[----:B------:R-:W0:Y:S01]  /*3730*/  LDGDEPBAR ;  /* 0x00000000000079af */ /* 0x000e220000000000 */
[----:B------:R-:W-:-:S04]  /*3740*/  DEPBAR.LE SB0, 0x1 ;  /* 0x000080400000791a */ /* 0x000fc80000000000 */
[----:B------:R-:W-:-:S04]  /*3750*/  DEPBAR.LE SB0, 0x0 ;  /* 0x000080000000791a */ /* 0x000fc80000000000 */
[----:B------:R-:W-:Y:S06]  /*3760*/  BAR.SYNC.DEFER_BLOCKING 0x0 ;  /* 0x0000000000007b1d */ /* 0x000fec0000010000 */
[----:B-1----:R-:W-:Y:S04]  /*3770*/  LDSM.16.M88.4 R4, [R202+0x2000] ;  /* 0x00200000ca04783b */ /* 0x002fe80000000200 */
[----:B------:R-:W1:Y:S04]  /*3780*/  LDSM.16.M88.4 R12, [R119+0x800] ;  /* 0x00080000770c783b */ /* 0x000e680000000200 */
[----:B--2---:R-:W2:Y:S04]  /*3790*/  LDSM.16.M88.4 R8, [R202] ;  /* 0x00000000ca08783b */ /* 0x004ea80000000200 */
[----:B------:R-:W2:Y:S04]  /*37a0*/  LDSM.16.M88.4 R16, [R119] ;  /* 0x000000007710783b */ /* 0x000ea80000000200 */
[----:B------:R-:W4:Y:S04]  /*37b0*/  LDSM.16.M88.4 R20, [R119+0x1000] ;  /* 0x001000007714783b */ /* 0x000f280000000200 */
[----:B------:R-:W4:Y:S04]  /*37c0*/  LDSM.16.M88.4 R24, [R119+0x1800] ;  /* 0x001800007718783b */ /* 0x000f280000000200 */
[----:B------:R-:W4:Y:S01]  /*37d0*/  LDSM.16.M88.4 R32, [R119+0x2000] ;  /* 0x002000007720783b */ /* 0x000f220000000200 */
[----:B---3--:R-:W-:-:S03]  /*37e0*/  IMAD.WIDE.U32 R2, R60, c[0x0][0x208], RZ ;  /* 0x000082003c027a25 */ /* 0x008fc600078e00ff */
[----:B------:R-:W-:Y:S04]  /*37f0*/  LDSM.16.M88.4 R36, [R209] ;  /* 0x00000000d124783b */ /* 0x000fe80000000200 */
[----:B------:R-:W-:Y:S04]  /*3800*/  LDSM.16.M88.4 R68, [R206] ;  /* 0x00000000ce44783b */ /* 0x000fe80000000200 */
[----:B------:R-:W-:Y:S01]  /*3810*/  LDSM.16.M88.4 R64, [R210] ;  /* 0x00000000d240783b */ /* 0x000fe20000000200 */
[-C--:B-1----:R-:W-:Y:S08]  /*3820*/  HMMA.16816.F32 R44, R4, R12.reuse, RZ ;  /* 0x0000000c042c723c */ /* 0x082ff000000018ff */
[C---:B--2---:R-:W-:Y:S07]  /*3830*/  HMMA.16816.F32 R108, R8.reuse, R12, RZ ;  /* 0x0000000c086c723c */ /* 0x044fee00000018ff */
[----:B------:R-:W-:Y:S01]  /*3840*/  IMAD R12, R29, c[0x0][0x208], RZ ;  /* 0x000082001d0c7a24 */ /* 0x000fe200078e02ff */
[C---:B------:R-:W-:Y:S08]  /*3850*/  HMMA.16816.F32 R124, R8.reuse, R16, RZ ;  /* 0x00000010087c723c */ /* 0x040ff000000018ff */
[C---:B------:R-:W-:Y:S08]  /*3860*/  HMMA.16816.F32 R148, R8.reuse, R18, RZ ;  /* 0x000000120894723c */ /* 0x040ff000000018ff */
[C---:B------:R-:W-:Y:S08]  /*3870*/  HMMA.16816.F32 R144, R8.reuse, R14, RZ ;  /* 0x0000000e0890723c */ /* 0x040ff000000018ff */
[C---:B----4-:R-:W-:Y:S08]  /*3880*/  HMMA.16816.F32 R104, R8.reuse, R20, RZ ;  /* 0x000000140868723c */ /* 0x050ff000000018ff */
[C---:B------:R-:W-:Y:S08]  /*3890*/  HMMA.16816.F32 R128, R8.reuse, R22, RZ ;  /* 0x000000160880723c */ /* 0x040ff000000018ff */
[C---:B------:R-:W-:Y:S08]  /*38a0*/  HMMA.16816.F32 R96, R8.reuse, R24, RZ ;  /* 0x000000180860723c */ /* 0x040ff000000018ff */
[C---:B------:R-:W-:Y:S08]  /*38b0*/  HMMA.16816.F32 R132, R8.reuse, R26, RZ ;  /* 0x0000001a0884723c */ /* 0x040ff000000018ff */
[C---:B------:R-:W-:Y:S08]  /*38c0*/  HMMA.16816.F32 R88, R8.reuse, R32, RZ ;  /* 0x000000200858723c */ /* 0x040ff000000018ff */
[----:B------:R-:W-:Y:S07]  /*38d0*/  HMMA.16816.F32 R92, R8, R34, RZ ;  /* 0x00000022085c723c */ /* 0x000fee00000018ff */
[----:B------:R-:W-:-:S02]  /*38e0*/  IMAD R8, R60, c[0x0][0x20c], R12 ;  /* 0x000083003c087a24 */ /* 0x000fc400078e020c */
[----:B-----5:R-:W-:Y:S02]  /*38f0*/  IMAD.MOV.U32 R9, RZ, RZ, R74 ;  /* 0x000000ffff097224 */ /* 0x020fe400078e004a */
[----:B------:R-:W-:Y:S02]  /*3900*/  IMAD.IADD R10, R3, 0x1, R8 ;  /* 0x00000001030a7824 */ /* 0x000fe400078e0208 */
[----:B------:R-:W-:Y:S01]  /*3910*/  IMAD.MOV.U32 R8, RZ, RZ, R72 ;  /* 0x000000ffff087224 */ /* 0x000fe200078e0048 */
[----:B------:R-:W-:Y:S03]  /*3920*/  HMMA.16816.F32 R40, R4, R16, RZ ;  /* 0x000000100428723c */ /* 0x000fe600000018ff */
[----:B------:R-:W-:-:S04]  /*3930*/  IMAD.WIDE.U32 R2, R2, 0x50, R8 ;  /* 0x0000005002027825 */ /* 0x000fc800078e0008 */
[----:B------:R-:W-:Y:S01]  /*3940*/  IMAD R8, R10, 0x50, RZ ;  /* 0x000000500a087824 */ /* 0x000fe200078e02ff */
[C---:B------:R-:W-:Y:S01]  /*3950*/  HMMA.16816.F32 R48, R4.reuse, R20, RZ ;  /* 0x000000140430723c */ /* 0x040fe200000018ff */
[----:B------:R-:W-:Y:S02]  /*3960*/  LEA R16, P0, R2, c[0x0][0x1f8], 0x1 ;  /* 0x00007e0002107a11 */ /* 0x000fe400078008ff */
[----:B------:R-:W-:Y:S02]  /*3970*/  IMAD.IADD R3, R3, 0x1, R8 ;  /* 0x0000000103037824 */ /* 0x000fe400078e0208 */
[----:B------:R-:W-:Y:S03]  /*3980*/  LDSM.16.M88.4 R8, [R205] ;  /* 0x00000000cd08783b */ /* 0x000fe60000000200 */
[C---:B------:R-:W-:Y:S08]  /*3990*/  HMMA.16816.F32 R52, R4.reuse, R24, RZ ;  /* 0x000000180434723c */ /* 0x040ff000000018ff */
[C---:B------:R-:W-:Y:S08]  /*39a0*/  HMMA.16816.F32 R56, R4.reuse, R32, RZ ;  /* 0x000000200438723c */ /* 0x040ff000000018ff */
[C---:B------:R-:W-:Y:S08]  /*39b0*/  HMMA.16816.F32 R84, R4.reuse, R18, RZ ;  /* 0x000000120454723c */ /* 0x040ff000000018ff */
[C---:B------:R-:W-:Y:S08]  /*39c0*/  HMMA.16816.F32 R76, R4.reuse, R14, RZ ;  /* 0x0000000e044c723c */ /* 0x040ff000000018ff */
[C---:B------:R-:W-:Y:S08]  /*39d0*/  HMMA.16816.F32 R100, R4.reuse, R22, RZ ;  /* 0x000000160464723c */ /* 0x040ff000000018ff */
[C---:B------:R-:W-:Y:S08]  /*39e0*/  HMMA.16816.F32 R120, R4.reuse, R26, RZ ;  /* 0x0000001a0478723c */ /* 0x040ff000000018ff */
[----:B------:R-:W-:Y:S01]  /*39f0*/  HMMA.16816.F32 R112, R4, R34, RZ ;  /* 0x000000220470723c */ /* 0x000fe200000018ff */
[----:B------:R-:W1:Y:S01]  /*3a00*/  LDSM.16.M88.4 R4, [R205+0x2000] ;  /* 0x00200000cd04783b */ /* 0x000e620000000200 */
[----:B------:R-:W-:-:S02]  /*3a10*/  IADD3 R14, P2, R16, UR7, RZ ;  /* 0x00000007100e7c10 */ /* 0x000fc4000ff5e0ff */
[----:B------:R-:W-:Y:S01]  /*3a20*/  LEA.HI.X R17, R2, c[0x0][0x1fc], R3, 0x1, P0 ;  /* 0x00007f0002117a11 */ /* 0x000fe200000f0c03 */
[----:B------:R-:W2:Y:S01]  /*3a30*/  LDSM.16.M88.4 R24, [R208] ;  /* 0x00000000d018783b */ /* 0x000ea20000000200 */
[----:B------:R-:W-:Y:S02]  /*3a40*/  IADD3 R12, P1, R14, UR7, RZ ;  /* 0x000000070e0c7c10 */ /* 0x000fe4000ff3e0ff */
[----:B------:R-:W-:Y:S01]  /*3a50*/  IADD3.X R15, R17, UR5, RZ, P2, !PT ;  /* 0x00000005110f7c10 */ /* 0x000fe200097fe4ff */
[----:B------:R-:W3:Y:S01]  /*3a60*/  LDSM.16.M88.4 R20, [R207] ;  /* 0x00000000cf14783b */ /* 0x000ee20000000200 */
[----:B------:R-:W-:Y:S02]  /*3a70*/  IADD3 R2, P2, R12, UR7, RZ ;  /* 0x000000070c027c10 */ /* 0x000fe4000ff5e0ff */
[----:B------:R-:W-:Y:S02]  /*3a80*/  IADD3.X R13, R15, UR5, RZ, P1, !PT ;  /* 0x000000050f0d7c10 */ /* 0x000fe40008ffe4ff */
[----:B------:R-:W-:-:S02]  /*3a90*/  ISETP.GE.AND P0, PT, R30, c[0x0][0x1d4], PT ;  /* 0x000075001e007a0c */ /* 0x000fc40003f06270 */
[----:B------:R-:W-:Y:S02]  /*3aa0*/  IADD3 R18, P1, R2, UR7, RZ ;  /* 0x0000000702127c10 */ /* 0x000fe4000ff3e0ff */
[----:B------:R-:W-:Y:S02]  /*3ab0*/  IADD3.X R3, R13, UR5, RZ, P2, !PT ;  /* 0x000000050d037c10 */ /* 0x000fe400097fe4ff */
[C---:B------:R-:W-:Y:S02]  /*3ac0*/  ISETP.LT.OR P4, PT, R28.reuse, 0x1, P0 ;  /* 0x000000011c00780c */ /* 0x040fe40000781670 */
[C---:B------:R-:W-:Y:S02]  /*3ad0*/  ISETP.LT.OR P3, PT, R28.reuse, 0x11, P0 ;  /* 0x000000111c00780c */ /* 0x040fe40000761670 */
[----:B------:R-:W-:Y:S02]  /*3ae0*/  IADD3.X R19, R3, UR5, RZ, P1, !PT ;  /* 0x0000000503137c10 */ /* 0x000fe40008ffe4ff */
[----:B------:R-:W-:-:S02]  /*3af0*/  ISETP.LT.OR P2, PT, R28, 0x21, P0 ;  /* 0x000000211c00780c */ /* 0x000fc40000741670 */
[C---:B------:R-:W-:Y:S02]  /*3b00*/  ISETP.LT.OR P1, PT, R28.reuse, 0x31, P0 ;  /* 0x000000311c00780c */ /* 0x040fe40000721670 */
[----:B------:R-:W-:-:S03]  /*3b10*/  ISETP.LT.OR P0, PT, R28, 0x41, P0 ;  /* 0x000000411c00780c */ /* 0x000fc60000701670 */
[----:B------:R-:W-:Y:S01]  /*3b20*/  @!PT LDS RZ, [RZ] ;  /* 0x00000000fffff984 */ /* 0x000fe20000000800 */
[----:B------:R-:W-:Y:S01]  /*3b30*/  @!PT LDS RZ, [RZ] ;  /* 0x00000000fffff984 */ /* 0x000fe20000000800 */
[----:B------:R-:W-:Y:S01]  /*3b40*/  @!PT LDS RZ, [RZ] ;  /* 0x00000000fffff984 */ /* 0x000fe20000000800 */
[----:B------:R4:W-:Y:S04]  /*3b50*/  LDGSTS.E.BYPASS.LTC128B.128 [R213+0x100], [R16.64], !P4 ;  /* 0x0010000010d57fae */ /* 0x0009e8000e101d48 */
[----:B------:R5:W-:Y:S04]  /*3b60*/  LDGSTS.E.BYPASS.LTC128B.128 [R213+0x900], [R14.64], !P3 ;  /* 0x009000000ed57fae */ /* 0x000be8000d901d48 */
[----:B------:R5:W-:Y:S01]  /*3b70*/  LDGSTS.E.BYPASS.LTC128B.128 [R213+0x1100], [R12.64], !P2 ;  /* 0x011000000cd57fae */ /* 0x000be2000d101d48 */
[C---:B-1----:R-:W-:Y:S03]  /*3b80*/  HMMA.16816.F32 R32, R4.reuse, R36, R48 ;  /* 0x000000240420723c */ /* 0x042fe60000001830 */
[----:B------:R1:W-:Y:S04]  /*3b90*/  LDGSTS.E.BYPASS.LTC128B.128 [R213+0x1900], [R2.64], !P1 ;  /* 0x0190000002d57fae */ /* 0x0003e8000c901d48 */
[----:B------:R4:W-:Y:S04]  /*3ba0*/  LDGSTS.E.BYPASS.LTC128B.128 [R213+0x2100], [R18.64], !P0 ;  /* 0x0210000012d57fae */ /* 0x0009e8000c101d48 */
[----:B------:R-:W-:Y:S01]  /*3bb0*/  LDSM.16.M88.4 R48, [R201+0x1000] ;  /* 0x00100000c930783b */ /* 0x000fe20000000200 */
[C---:B--2---:R-:W-:Y:S03]  /*3bc0*/  HMMA.16816.F32 R140, R4.reuse, R24, R52 ;  /* 0x00000018048c723c */ /* 0x044fe60000001834 */
[----:B------:R-:W-:Y:S04]  /*3bd0*/  LDSM.16.M88.4 R52, [R201+0x800] ;  /* 0x00080000c934783b */ /* 0x000fe80000000200 */
[----:B------:R-:W-:Y:S01]  /*3be0*/  LDSM.16.M88.4 R28, [R198+0x1000] ;  /* 0x00100000c61c783b */ /* 0x000fe20000000200 */
[C---:B---3--:R-:W-:Y:S03]  /*3bf0*/  HMMA.16816.F32 R160, R4.reuse, R20, R56 ;  /* 0x0000001404a0723c */ /* 0x048fe60000001838 */
[----:B------:R-:W-:Y:S04]  /*3c00*/  LDSM.16.M88.4 R56, [R201] ;  /* 0x00000000c938783b */ /* 0x000fe80000000200 */
[----:B-----5:R-:W-:Y:S01]  /*3c10*/  LDSM.16.M88.4 R12, [R203] ;  /* 0x00000000cb0c783b */ /* 0x020fe20000000200 */
[C---:B------:R-:W-:Y:S03]  /*3c20*/  HMMA.16816.F32 R80, R4.reuse, R68, R40 ;  /* 0x000000440450723c */ /* 0x040fe60000001828 */
[----:B------:R-:W-:Y:S04]  /*3c30*/  LDSM.16.M88.4 R40, [R201+0x2000] ;  /* 0x00200000c928783b */ /* 0x000fe80000000200 */
[----:B----4-:R-:W2:Y:S01]  /*3c40*/  LDSM.16.M88.4 R16, [R203+0x2000] ;  /* 0x00200000cb10783b */ /* 0x010ea20000000200 */
[C---:B------:R-:W-:Y:S03]  /*3c50*/  HMMA.16816.F32 R72, R4.reuse, R64, R44 ;  /* 0x000000400448723c */ /* 0x040fe6000000182c */
[----:B------:R-:W3:Y:S04]  /*3c60*/  LDSM.16.M88.4 R44, [R201+0x1800] ;  /* 0x00180000c92c783b */ /* 0x000ee80000000200 */
[----:B------:R-:W0:Y:S01]  /*3c70*/  LDGDEPBAR ;  /* 0x00000000000079af */ /* 0x000e220000000000 */
[----:B------:R-:W-:Y:S08]  /*3c80*/  HMMA.16816.F32 R84, R4, R70, R84 ;  /* 0x000000460454723c */ /* 0x000ff00000001854 */
[----:B------:R-:W-:Y:S08]  /*3c90*/  HMMA.16816.F32 R136, R8, R68, R124 ;  /* 0x000000440888723c */ /* 0x000ff0000000187c */
[----:B------:R-:W-:Y:S08]  /*3ca0*/  HMMA.16816.F32 R76, R4, R66, R76 ;  /* 0x00000042044c723c */ /* 0x000ff0000000184c */
[C---:B------:R-:W-:Y:S08]  /*3cb0*/  HMMA.16816.F32 R156, R8.reuse, R64, R108 ;  /* 0x00000040089c723c */ /* 0x040ff0000000186c */
[----:B------:R-:W-:Y:S08]  /*3cc0*/  HMMA.16816.F32 R68, R8, R70, R148 ;  /* 0x000000460844723c */ /* 0x000ff00000001894 */
[----:B------:R-:W-:Y:S08]  /*3cd0*/  HMMA.16816.F32 R168, R4, R26, R120 ;  /* 0x0000001a04a8723c */ /* 0x000ff00000001878 */
[----:B------:R-:W-:Y:S08]  /*3ce0*/  HMMA.16816.F32 R64, R8, R66, R144 ;  /* 0x000000420840723c */ /* 0x000ff00000001890 */
[----:B------:R-:W-:Y:S08]  /*3cf0*/  HMMA.16816.F32 R176, R4, R38, R100 ;  /* 0x0000002604b0723c */ /* 0x000ff00000001864 */
[C---:B------:R-:W-:Y:S08]  /*3d00*/  HMMA.16816.F32 R164, R8.reuse, R36, R104 ;  /* 0x0000002408a4723c */ /* 0x040ff00000001868 */
[----:B------:R-:W-:Y:S01]  /*3d10*/  HMMA.16816.F32 R120, R8, R38, R128 ;  /* 0x000000260878723c */ /* 0x000fe20000001880 */
[----:B------:R-:W-:Y:S07]  /*3d20*/  LDSM.16.M88.4 R36, [R198] ;  /* 0x00000000c624783b */ /* 0x000fee0000000200 */
[----:B------:R-:W-:Y:S01]  /*3d30*/  HMMA.16816.F32 R152, R4, R22, R112 ;  /* 0x000000160498723c */ /* 0x000fe20000001870 */
[----:B------:R-:W4:Y:S07]  /*3d40*/  LDSM.16.M88.4 R4, [R204+0x2000] ;  /* 0x00200000cc04783b */ /* 0x000f2e0000000200 */
[C---:B------:R-:W-:Y:S08]  /*3d50*/  HMMA.16816.F32 R172, R8.reuse, R24, R96 ;  /* 0x0000001808ac723c */ /* 0x040ff00000001860 */
[C---:B------:R-:W-:Y:S08]  /*3d60*/  HMMA.16816.F32 R180, R8.reuse, R20, R88 ;  /* 0x0000001408b4723c */ /* 0x040ff00000001858 */
[C---:B------:R-:W-:Y:S01]  /*3d70*/  HMMA.16816.F32 R132, R8.reuse, R26, R132 ;  /* 0x0000001a0884723c */ /* 0x040fe20000001884 */
[----:B------:R-:W-:Y:S07]  /*3d80*/  LDSM.16.M88.4 R24, [R198+0x1800] ;  /* 0x00180000c618783b */ /* 0x000fee0000000200 */
[----:B------:R-:W-:Y:S01]  /*3d90*/  HMMA.16816.F32 R128, R8, R22, R92 ;  /* 0x000000160880723c */ /* 0x000fe2000000185c */
[----:B------:R-:W-:Y:S04]  /*3da0*/  LDSM.16.M88.4 R20, [R198+0x2000] ;  /* 0x00200000c614783b */ /* 0x000fe80000000200 */
[----:B------:R-:W-:Y:S03]  /*3db0*/  LDSM.16.M88.4 R8, [R204] ;  /* 0x00000000cc08783b */ /* 0x000fe60000000200 */
[----:B--2---:R-:W-:Y:S01]  /*3dc0*/  HMMA.16816.F32 R104, R16, R48, R32 ;  /* 0x000000301068723c */ /* 0x004fe20000001820 */
[----:B------:R-:W2:Y:S01]  /*3dd0*/  LDSM.16.M88.4 R32, [R198+0x800] ;  /* 0x00080000c620783b */ /* 0x000ea20000000200 */
[----:B------:R-:W-:Y:S01]  /*3de0*/  ISETP.GT.AND P0, PT, R60, R234, PT ;  /* 0x000000ea3c00720c */ /* 0x000fe20003f04270 */
[----:B------:R-:W-:-:S05]  /*3df0*/  DEPBAR.LE SB0, 0x0 ;  /* 0x000080000000791a */ /* 0x000fca0000000000 */
        /* <DEDUP_REMOVED lines=16> */
[C---:B------:R-:W-:Y:S08]  /*3f00*/  HMMA.16816.F32 R44, R12.reuse, R46, R132 ;  /* 0x0000002e0c2c723c */ /* 0x040ff00000001884 */
[C---:B------:R-:W-:Y:S08]  /*3f10*/  HMMA.16816.F32 R16, R12.reuse, R40, R180 ;  /* 0x000000280c10723c */ /* 0x040ff000000018b4 */
[----:B------:R-:W-:Y:S01]  /*3f20*/  HMMA.16816.F32 R12, R12, R42, R128 ;  /* 0x0000002a0c0c723c */ /* 0x000fe20000001880 */
[----:B------:R-:W-:Y:S07]  /*3f30*/  BSSY B0, `(.L_x_585) ;  /* 0x0000035000007945 */ /* 0x000fee0003800000 */
[C---:B----4-:R-:W-:Y:S08]  /*3f40*/  HMMA.16816.F32 R140, R4.reuse, R36, R124 ;  /* 0x00000024048c723c */ /* 0x050ff0000000187c */
[C---:B------:R-:W-:Y:S08]  /*3f50*/  HMMA.16816.F32 R136, R4.reuse, R38, R108 ;  /* 0x000000260488723c */ /* 0x040ff0000000186c */
[C---:B--2---:R-:W-:Y:S08]  /*3f60*/  HMMA.16816.F32 R132, R4.reuse, R32, R112 ;  /* 0x000000200484723c */ /* 0x044ff00000001870 */
        /* <DEDUP_REMOVED lines=23> */
[----:B------:R-:W-:Y:S01]  /*40e0*/  SHF.R.S32.HI R3, RZ, 0x1f, R2 ;  /* 0x0000001fff037819 */ /* 0x000fe20000011402 */
[----:B------:R-:W-:-:S04]  /*40f0*/  IMAD.WIDE.U32 R4, R2, c[0x0][0x1e0], RZ ;  /* 0x0000780002047a25 */ /* 0x000fc800078e00ff */
[----:B------:R-:W-:-:S04]  /*4100*/  IMAD R3, R3, c[0x0][0x1e0], RZ ;  /* 0x0000780003037a24 */ /* 0x000fc800078e02ff */
        /* <DEDUP_REMOVED lines=23> */
.L_x_586:
[----:B-1----:R-:W-:Y:S05]  /*4280*/  BSYNC B0 ;  /* 0x0000000000007941 */ /* 0x002fea0003800000 */
.L_x_585:
[----:B------:R-:W2:Y:S01]  /*4290*/  LDL R2, [R1+0x3c] ;  /* 0x00003c0001027983 */ /* 0x000ea20000100800 */
[----:B------:R-:W-:-:S03]  /*42a0*/  IMAD.MOV.U32 R3, RZ, RZ, c[0x0][0x2c4] ;  /* 0x0000b100ff037624 */ /* 0x000fc600078e00ff */
[----:B------:R-:W2:Y:S02]  /*42b0*/  LDL R63, [R1+0x38] ;  /* 0x00003800013f7983 */ /* 0x000ea40000100800 */
[----:B------:R-:W-:Y:S01]  /*42c0*/  ISETP.NE.AND P0, PT, R3, 0x1, PT ;  /* 0x000000010300780c */ /* 0x000fe20003f05270 */
[----:B------:R-:W-:Y:S01]  /*42d0*/  IMAD.MOV.U32 R80, RZ, RZ, c[0x0][0x32c] ;  /* 0x0000cb00ff507624 */ /* 0x000fe200078e00ff */
[----:B------:R-:W-:Y:S01]  /*42e0*/  ULDC UR4, c[0x0][0x324] ;  /* 0x0000c90000047ab9 */ /* 0x000fe20000000800 */
[----:B------:R-:W0:Y:S03]  /*42f0*/  LDGDEPBAR ;  /* 0x00000000000079af */ /* 0x000e260000000000 */
[----:B------:R-:W-:Y:S01]  /*4300*/  ISETP.GE.AND P1, PT, R80, 0x1, PT ;  /* 0x000000015000780c */ /* 0x000fe20003f26270 */
[----:B------:R-:W-:Y:S01]  /*4310*/  ULOP3.LUT UR4, URZ, UR4, URZ, 0x33, !UPT ;  /* 0x000000043f047292 */ /* 0x000fe2000f8e333f */
[----:B------:R-:W-:-:S02]  /*4320*/  IMAD.IADD R11, R0, 0x1, -R242 ;  /* 0x00000001000b7824 */ /* 0x000fc400078e0af2 */
[----:B--2---:R-:W-:-:S04]  /*4330*/  IMAD.IADD R2, R2, 0x1, R63 ;  /* 0x0000000102027824 */ /* 0x004fc800078e023f */
[----:B------:R-:W-:-:S04]  /*4340*/  @P0 IMAD.HI.U32 R3, R2, c[0x0][0x2c8], RZ ;  /* 0x0000b20002030a27 */ /* 0x000fc800078e00ff */
[----:B------:R-:W-:Y:S01]  /*4350*/  IMAD.MOV.U32 R7, RZ, RZ, R2 ;  /* 0x000000ffff077224 */ /* 0x000fe200078e0002 */
[----:B------:R-:W-:-:S05]  /*4360*/  @P0 SHF.R.U32.HI R7, RZ, c[0x0][0x2cc], R3 ;  /* 0x0000b300ff070a19 */ /* 0x000fca0000011603 */
[----:B------:R-:W1:Y:S01]  /*4370*/  SHFL.IDX PT, R4, R7, RZ, 0x1c1f ;  /* 0x001c1fff07047589 */ /* 0x000e6200000e0000 */
[----:B------:R-:W-:-:S04]  /*4380*/  IADD3 R2, R236, R0, RZ ;  /* 0x00000000ec027210 */ /* 0x000fc80007ffe0ff */
[----:B------:R-:W-:-:S05]  /*4390*/  IADD3 R3, -R242, 0x1, R2 ;  /* 0x00000001f2037810 */ /* 0x000fca0007ffe102 */
[----:B------:R-:W-:-:S05]  /*43a0*/  IMAD.IADD R3, R3, 0x1, -R235 ;  /* 0x0000000103037824 */ /* 0x000fca00078e0aeb */
[C---:B------:R-:W-:Y:S02]  /*43b0*/  IADD3 R8, R3.reuse, c[0x0][0x328], RZ ;  /* 0x0000ca0003087a10 */ /* 0x040fe40007ffe0ff */
[----:B------:R-:W-:Y:S02]  /*43c0*/  IADD3 R10, R3, UR4, RZ ;  /* 0x00000004030a7c10 */ /* 0x000fe4000fffe0ff */
[----:B------:R-:W-:Y:S01]  /*43d0*/  IADD3 R9, -R242, R2, RZ ;  /* 0x00000002f2097210 */ /* 0x000fe20007ffe1ff */
[----:B-1----:R-:W-:Y:S01]  /*43e0*/  IMAD.IADD R3, R8, 0x1, R4 ;  /* 0x0000000108037824 */ /* 0x002fe200078e0204 */
[----:B------:R-:W-:-:S04]  /*43f0*/  IADD3 R2, R10, R4, RZ ;  /* 0x000000040a027210 */ /* 0x000fc80007ffe0ff */
[----:B------:R-:W-:Y:S01]  /*4400*/  IMNMX R3, R9, R3, PT ;  /* 0x0000000309037217 */ /* 0x000fe20003800200 */
[----:B------:R-:W-:Y:S05]  /*4410*/  @!P1 BRA `(.L_x_587) ;  /* 0x0000014000009947 */ /* 0x000fea0003800000 */
[----:B------:R-:W-:Y:S01]  /*4420*/  IADD3 R4, -R235, R236, R4 ;  /* 0x000000eceb047210 */ /* 0x000fe20007ffe104 */
[----:B------:R-:W-:Y:S03]  /*4430*/  BSSY B0, `(.L_x_588) ;  /* 0x000000e000007945 */ /* 0x000fe60003800000 */
        /* <DEDUP_REMOVED lines=9> */
.L_x_589:
[----:B------:R-:W-:-:S04]  /*44d0*/  MOV R5, c[0x0][0x32c] ;  /* 0x0000cb0000057a02 */ /* 0x000fc80000000f00 */
[----:B------:R-:W-:-:S13]  /*44e0*/  ISETP.NE.AND P0, PT, R5, 0x1, PT ;  /* 0x000000010500780c */ /* 0x000fda0003f05270 */
[----:B------:R-:W-:-:S05]  /*44f0*/  @P0 IMAD.HI.U32 R5, R4, c[0x0][0x330], RZ ;  /* 0x0000cc0004050a27 */ /* 0x000fca00078e00ff */
[----:B------:R-:W-:Y:S02]  /*4500*/  @P0 SHF.R.U32.HI R4, RZ, c[0x0][0x334], R5 ;  /* 0x0000cd00ff040a19 */ /* 0x000fe40000011605 */
.L_x_590:
[----:B------:R-:W-:Y:S05]  /*4510*/  BSYNC B0 ;  /* 0x0000000000007941 */ /* 0x000fea0003800000 */
.L_x_588:
[----:B------:R-:W-:-:S05]  /*4520*/  IMAD R4, R4, c[0x0][0x32c], R11 ;  /* 0x0000cb0004047a24 */ /* 0x000fca00078e020b */
[----:B------:R-:W-:Y:S02]  /*4530*/  IADD3 R5, R4, c[0x0][0x32c], RZ ;  /* 0x0000cb0004057a10 */ /* 0x000fe40007ffe0ff */
[----:B------:R-:W-:Y:S02]  /*4540*/  IMNMX R2, R2, R4, !PT ;  /* 0x0000000402027217 */ /* 0x000fe40007800200 */
[----:B------:R-:W-:Y:S02]  /*4550*/  IMNMX R3, R3, R5, PT ;  /* 0x0000000503037217 */ /* 0x000fe40003800200 */
.L_x_587:
[----:B------:R-:W1:Y:S02]  /*4560*/  SHFL.IDX PT, R6, R7, 0x1, 0x1c1f ;  /* 0x003c1f0007067f89 */ /* 0x000e6400000e0000 */
        /* <DEDUP_REMOVED lines=15> */
.L_x_593:
[----:B------:R-:W-:-:S04]  /*4660*/  MOV R12, c[0x0][0x32c] ;  /* 0x0000cb00000c7a02 */ /* 0x000fc80000000f00 */
[----:B------:R-:W-:-:S13]  /*4670*/  ISETP.NE.AND P0, PT, R12, 0x1, PT ;  /* 0x000000010c00780c */ /* 0x000fda0003f05270 */
[----:B------:R-:W-:-:S05]  /*4680*/  @P0 IMAD.HI.U32 R12, R6, c[0x0][0x330], RZ ;  /* 0x0000cc00060c0a27 */ /* 0x000fca00078e00ff */
[----:B------:R-:W-:Y:S02]  /*4690*/  @P0 SHF.R.U32.HI R6, RZ, c[0x0][0x334], R12 ;  /* 0x0000cd00ff060a19 */ /* 0x000fe4000001160c */
.L_x_594:
[----:B------:R-:W-:Y:S05]  /*46a0*/  BSYNC B0 ;  /* 0x0000000000007941 */ /* 0x000fea0003800000 */
.L_x_592:
[----:B------:R-:W-:-:S05]  /*46b0*/  IMAD R6, R6, c[0x0][0x32c], R11 ;  /* 0x0000cb0006067a24 */ /* 0x000fca00078e020b */
[----:B------:R-:W-:Y:S02]  /*46c0*/  IADD3 R12, R6, c[0x0][0x32c], RZ ;  /* 0x0000cb00060c7a10 */ /* 0x000fe40007ffe0ff */
[----:B------:R-:W-:Y:S02]  /*46d0*/  IMNMX R4, R4, R6, !PT ;  /* 0x0000000604047217 */ /* 0x000fe40007800200 */
[----:B------:R-:W-:Y:S02]  /*46e0*/  IMNMX R5, R5, R12, PT ;  /* 0x0000000c05057217 */ /* 0x000fe40003800200 */
.L_x_591:
[C---:B------:R-:W-:Y:S02]  /*46f0*/  ISETP.GE.AND P0, PT, R0.reuse, 0x9, PT ;  /* 0x000000090000780c */ /* 0x040fe40003f06270 */
[----:B------:R-:W-:Y:S02]  /*4700*/  ISETP.GE.AND P1, PT, R0, 0x2, PT ;  /* 0x000000020000780c */ /* 0x000fe40003f26270 */
[----:B------:R-:W-:Y:S02]  /*4710*/  P2R R23, PR, RZ, 0x1 ;  /* 0x00000001ff177803 */ /* 0x000fe40000000000 */
[----:B------:R-:W-:-:S02]  /*4720*/  ISETP.GT.AND P0, PT, R2, 0x8, !P0 ;  /* 0x000000080200780c */ /* 0x000fc40004704270 */
[----:B------:R-:W-:Y:S02]  /*4730*/  P2R R24, PR, RZ, 0x2 ;  /* 0x00000002ff187803 */ /* 0x000fe40000000000 */
[C---:B------:R-:W-:Y:S02]  /*4740*/  ISETP.LT.OR P0, PT, R3.reuse, 0x9, P0 ;  /* 0x000000090300780c */ /* 0x040fe40000701670 */
[----:B------:R-:W-:Y:S02]  /*4750*/  ISETP.GT.AND P1, PT, R2, 0x1, !P1 ;  /* 0x000000010200780c */ /* 0x000fe40004f24270 */
[----:B------:R-:W-:Y:S02]  /*4760*/  ISETP.GE.AND P2, PT, R0, 0xa, PT ;  /* 0x0000000a0000780c */ /* 0x000fe40003f46270 */
[----:B------:R-:W-:Y:S02]  /*4770*/  FSEL R28, R72, -INF , !P0 ;  /* 0xff800000481c7808 */ /* 0x000fe40004000000 */
[----:B------:R-:W-:-:S02]  /*4780*/  ISETP.LT.OR P1, PT, R3, 0x2, P1 ;  /* 0x000000020300780c */ /* 0x000fc40000f21670 */
[----:B------:R-:W-:Y:S02]  /*4790*/  ISETP.GT.AND P0, PT, R2, 0x9, !P2 ;  /* 0x000000090200780c */ /* 0x000fe40005704270 */
[----:B------:R-:W-:Y:S02]  /*47a0*/  FSEL R27, R77, -INF , !P1 ;  /* 0xff8000004d1b7808 */ /* 0x000fe40004800000 */
        /* <DEDUP_REMOVED lines=16> */
[----:B------:R-:W-:Y:S02]  /*48b0*/  ISETP.GE.AND P1, PT, R0, 0x1a, PT ;  /* 0x0000001a0000780c */ /* 0x000fe40003f26270 */
        /* <DEDUP_REMOVED lines=17> */
[C---:B------:R-:W-:Y:S02]  /*49d0*/  ISETP.GE.AND P6, PT, R0.reuse, 0x2a, PT ;  /* 0x0000002a0000780c */ /* 0x040fe40003fc6270 */
[----:B------:R-:W-:Y:S02]  /*49e0*/  ISETP.LT.OR P0, PT, R3, 0x29, P0 ;  /* 0x000000290300780c */ /* 0x000fe40000701670 */
[----:B------:R-:W-:Y:S02]  /*49f0*/  ISETP.GE.AND P5, PT, R0, 0x31, PT ;  /* 0x000000310000780c */ /* 0x000fe40003fa6270 */
[----:B------:R-:W-:Y:S02]  /*4a00*/  FSEL R118, R52, -INF , !P0 ;  /* 0xff80000034767808 */ /* 0x000fe40004000000 */
[----:B------:R-:W-:Y:S02]  /*4a10*/  ISETP.GT.AND P0, PT, R2, 0x29, !P6 ;  /* 0x000000290200780c */ /* 0x000fe40007704270 */
[----:B------:R-:W-:-:S02]  /*4a20*/  ISETP.GE.AND P4, PT, R0, 0x32, PT ;  /* 0x000000320000780c */ /* 0x000fc40003f86270 */
        /* <DEDUP_REMOVED lines=15> */
[----:B------:R-:W-:-:S04]  /*4b20*/  ISETP.LT.OR P0, PT, R3, 0x39, P0 ;  /* 0x000000390300780c */ /* 0x000fc80000701670 */
[----:B------:R-:W-:Y:S02]  /*4b30*/  FSEL R151, R44, -INF , !P0 ;  /* 0xff8000002c977808 */ /* 0x000fe40004000000 */
[----:B------:R-:W-:-:S04]  /*4b40*/  ISETP.GT.AND P0, PT, R2, 0x39, !P2 ;  /* 0x000000390200780c */ /* 0x000fc80005704270 */
        /* <DEDUP_REMOVED lines=21> */
[----:B------:R-:W-:-:S04]  /*4ca0*/  ISETP.GT.AND P0, PT, R2, 0x49, !P0 ;  /* 0x000000490200780c */ /* 0x000fc80004704270 */
[----:B------:R-:W-:Y:S02]  /*4cb0*/  ISETP.LT.OR P0, PT, R3, 0x4a, P0 ;  /* 0x0000004a0300780c */ /* 0x000fe40000701670 */
[----:B------:R-:W1:Y:S02]  /*4cc0*/  SHFL.IDX PT, R3, R7, 0x2, 0x1c1f ;  /* 0x005c1f0007037f89 */ /* 0x000e6400000e0000 */
[----:B------:R-:W-:Y:S02]  /*4cd0*/  FSEL R172, R33, -INF , !P0 ;  /* 0xff80000021ac7808 */ /* 0x000fe40004000000 */
[----:B------:R-:W-:Y:S01]  /*4ce0*/  ISETP.GE.AND P0, PT, R80, 0x1, PT ;  /* 0x000000015000780c */ /* 0x000fe20003f06270 */
[--C-:B-1----:R-:W-:Y:S02]  /*4cf0*/  IMAD.IADD R2, R8, 0x1, R3.reuse ;  /* 0x0000000108027824 */ /* 0x102fe400078e0203 */
[----:B------:R-:W-:-:S03]  /*4d00*/  IMAD.IADD R0, R10, 0x1, R3 ;  /* 0x000000010a007824 */ /* 0x000fc600078e0203 */
[----:B------:R-:W-:-:S07]  /*4d10*/  IMNMX R2, R9, R2, PT ;  /* 0x0000000209027217 */ /* 0x000fce0003800200 */
        /* <DEDUP_REMOVED lines=12> */
.L_x_597:
[----:B------:R-:W-:-:S04]  /*4de0*/  MOV R25, c[0x0][0x32c] ;  /* 0x0000cb0000197a02 */ /* 0x000fc80000000f00 */
[----:B------:R-:W-:-:S13]  /*4df0*/  ISETP.NE.AND P0, PT, R25, 0x1, PT ;  /* 0x000000011900780c */ /* 0x000fda0003f05270 */
[----:B------:R-:W-:-:S05]  /*4e00*/  @P0 IMAD.HI.U32 R25, R3, c[0x0][0x330], RZ ;  /* 0x0000cc0003190a27 */ /* 0x000fca00078e00ff */
[----:B------:R-:W-:Y:S02]  /*4e10*/  @P0 SHF.R.U32.HI R3, RZ, c[0x0][0x334], R25 ;  /* 0x0000cd00ff030a19 */ /* 0x000fe40000011619 */
.L_x_598:
[----:B------:R-:W-:Y:S05]  /*4e20*/  BSYNC B0 ;  /* 0x0000000000007941 */ /* 0x000fea0003800000 */
.L_x_596:
[----:B------:R-:W-:-:S05]  /*4e30*/  IMAD R3, R3, c[0x0][0x32c], R11 ;  /* 0x0000cb0003037a24 */ /* 0x000fca00078e020b */
[----:B------:R-:W-:Y:S02]  /*4e40*/  IADD3 R25, R3, c[0x0][0x32c], RZ ;  /* 0x0000cb0003197a10 */ /* 0x000fe40007ffe0ff */
[----:B------:R-:W-:Y:S02]  /*4e50*/  IMNMX R0, R0, R3, !PT ;  /* 0x0000000300007217 */ /* 0x000fe40007800200 */
[----:B------:R-:W-:Y:S02]  /*4e60*/  IMNMX R2, R2, R25, PT ;  /* 0x0000001902027217 */ /* 0x000fe40003800200 */
.L_x_595:
[----:B------:R-:W-:Y:S02]  /*4e70*/  ISETP.NE.AND P0, PT, R23, RZ, PT ;  /* 0x000000ff1700720c */ /* 0x000fe40003f05270 */
[----:B------:R-:W-:Y:S02]  /*4e80*/  P2R R3, PR, RZ, 0x40 ;  /* 0x00000040ff037803 */ /* 0x000fe40000000000 */
        /* <DEDUP_REMOVED lines=73> */
[----:B------:R-:W-:-:S04]  /*5320*/  ISETP.GT.AND P0, PT, R0, RZ, !P1 ;  /* 0x000000ff0000720c */ /* 0x000fc80004f04270 */
[----:B------:R-:W-:-:S04]  /*5330*/  ISETP.LT.OR P0, PT, R2, 0x1, P0 ;  /* 0x000000010200780c */ /* 0x000fc80000701670 */
[----:B------:R-:W-:Y:S02]  /*5340*/  FSEL R79, R140, -INF , !P0 ;  /* 0xff8000008c4f7808 */ /* 0x000fe40004000000 */
[----:B------:R-:W-:Y:S02]  /*5350*/  ISETP.GT.AND P0, PT, R0, 0x1, !P6 ;  /* 0x000000010000780c */ /* 0x000fe40007704270 */
[----:B------:R-:W-:Y:S02]  /*5360*/  ISETP.NE.AND P6, PT, R3, RZ, PT ;  /* 0x000000ff0300720c */ /* 0x000fe40003fc5270 */
[----:B------:R-:W-:Y:S01]  /*5370*/  ISETP.LT.OR P0, PT, R2, 0x2, P0 ;  /* 0x000000020200780c */ /* 0x000fe20000701670 */
[----:B------:R-:W1:Y:S03]  /*5380*/  SHFL.IDX PT, R3, R7, 0x3, 0x1c1f ;  /* 0x007c1f0007037f89 */ /* 0x000e6600000e0000 */
[----:B------:R-:W-:-:S02]  /*5390*/  FSEL R78, R141, -INF , !P0 ;  /* 0xff8000008d4e7808 */ /* 0x000fc40004000000 */
        /* <DEDUP_REMOVED lines=64> */
[----:B------:R-:W-:Y:S01]  /*57a0*/  ISETP.GT.AND P0, PT, R0, 0x49, !P0 ;  /* 0x000000490000780c */ /* 0x000fe20004704270 */
[----:B-1----:R-:W-:-:S03]  /*57b0*/  IMAD.IADD R0, R10, 0x1, R3 ;  /* 0x000000010a007824 */ /* 0x002fc600078e0203 */
[----:B------:R-:W-:Y:S01]  /*57c0*/  ISETP.LT.OR P0, PT, R2, 0x4a, P0 ;  /* 0x0000004a0200780c */ /* 0x000fe20000701670 */
[----:B------:R-:W-:-:S03]  /*57d0*/  IMAD.IADD R2, R8, 0x1, R3 ;  /* 0x0000000108027824 */ /* 0x000fc600078e0203 */
[----:B------:R-:W-:Y:S02]  /*57e0*/  FSEL R177, R97, -INF , !P0 ;  /* 0xff80000061b17808 */ /* 0x000fe40004000000 */
[----:B------:R-:W-:Y:S02]  /*57f0*/  ISETP.GE.AND P0, PT, R80, 0x1, PT ;  /* 0x000000015000780c */ /* 0x000fe40003f06270 */
[----:B------:R-:W-:-:S11]  /*5800*/  IMNMX R2, R9, R2, PT ;  /* 0x0000000209027217 */ /* 0x000fd60003800200 */
        /* <DEDUP_REMOVED lines=12> */
.L_x_601:
[----:B------:R-:W-:-:S04]  /*58d0*/  MOV R4, c[0x0][0x32c] ;  /* 0x0000cb0000047a02 */ /* 0x000fc80000000f00 */
[----:B------:R-:W-:-:S13]  /*58e0*/  ISETP.NE.AND P0, PT, R4, 0x1, PT ;  /* 0x000000010400780c */ /* 0x000fda0003f05270 */
[----:B------:R-:W-:-:S05]  /*58f0*/  @P0 IMAD.HI.U32 R4, R3, c[0x0][0x330], RZ ;  /* 0x0000cc0003040a27 */ /* 0x000fca00078e00ff */
[----:B------:R-:W-:Y:S02]  /*5900*/  @P0 SHF.R.U32.HI R3, RZ, c[0x0][0x334], R4 ;  /* 0x0000cd00ff030a19 */ /* 0x000fe40000011604 */
.L_x_602:
[----:B------:R-:W-:Y:S05]  /*5910*/  BSYNC B0 ;  /* 0x0000000000007941 */ /* 0x000fea0003800000 */
.L_x_600:
[----:B------:R-:W-:-:S05]  /*5920*/  IMAD R3, R3, c[0x0][0x32c], R11 ;  /* 0x0000cb0003037a24 */ /* 0x000fca00078e020b */
[----:B------:R-:W-:Y:S02]  /*5930*/  IADD3 R4, R3, c[0x0][0x32c], RZ ;  /* 0x0000cb0003047a10 */ /* 0x000fe40007ffe0ff */
[----:B------:R-:W-:Y:S02]  /*5940*/  IMNMX R0, R0, R3, !PT ;  /* 0x0000000300007217 */ /* 0x000fe40007800200 */
[----:B------:R-:W-:Y:S02]  /*5950*/  IMNMX R2, R2, R4, PT ;  /* 0x0000000402027217 */ /* 0x000fe40003800200 */
.L_x_599:
[----:B------:R-:W-:Y:S01]  /*5960*/  ISETP.NE.AND P0, PT, R23, RZ, PT ;  /* 0x000000ff1700720c */ /* 0x000fe20003f05270 */
[----:B------:R-:W-:Y:S01]  /*5970*/  LDSM.16.MT88.4 R32, [R196] ;  /* 0x00000000c420783b */ /* 0x000fe20000004200 */
[----:B------:R-:W-:Y:S01]  /*5980*/  FMNMX.FTZ R3, R26, R27, !PT ;  /* 0x0000001b1a037209 */ /* 0x000fe20007810000 */
[----:B------:R-:W-:Y:S01]  /*5990*/  IMAD.MOV.U32 R153, RZ, RZ, R63 ;  /* 0x000000ffff997224 */ /* 0x000fe200078e003f */
[----:B------:R-:W-:Y:S01]  /*59a0*/  ISETP.GT.AND P0, PT, R0, 0x8, !P0 ;  /* 0x000000080000780c */ /* 0x000fe20004704270 */
[----:B------:R-:W-:Y:S01]  /*59b0*/  LDSM.16.MT88.4 R40, [R200] ;  /* 0x00000000c828783b */ /* 0x000fe20000004200 */
[----:B------:R-:W-:-:S02]  /*59c0*/  FMNMX.FTZ R3, R28, R3, !PT ;  /* 0x000000031c037209 */ /* 0x000fc40007810000 */
[----:B------:R-:W-:Y:S01]  /*59d0*/  ISETP.LT.OR P0, PT, R2, 0x9, P0 ;  /* 0x000000090200780c */ /* 0x000fe20000701670 */
[----:B------:R-:W-:Y:S01]  /*59e0*/  LDSM.16.MT88.4 R56, [R199] ;  /* 0x00000000c738783b */ /* 0x000fe20000004200 */
[----:B------:R-:W-:Y:S02]  /*59f0*/  FMNMX.FTZ R3, R29, R3, !PT ;  /* 0x000000031d037209 */ /* 0x000fe40007810000 */
[----:B------:R-:W-:Y:S01]  /*5a00*/  FSEL R81, R138, -INF , !P0 ;  /* 0xff8000008a517808 */ /* 0x000fe20004000000 */
[----:B------:R-:W-:Y:S01]  /*5a10*/  LDSM.16.MT88.4 R64, [R196+0x800] ;  /* 0x00080000c440783b */ /* 0x000fe20000004200 */
[----:B------:R-:W-:Y:S02]  /*5a20*/  ISETP.NE.AND P0, PT, R22, RZ, PT ;  /* 0x000000ff1600720c */ /* 0x000fe40003f05270 */
[----:B------:R-:W-:Y:S01]  /*5a30*/  FMNMX.FTZ R3, R31, R3, !PT ;  /* 0x000000031f037209 */ /* 0x000fe20007810000 */
[----:B------:R-:W-:Y:S01]  /*5a40*/  LDSM.16.MT88.4 R72, [R197+0x800] ;  /* 0x00080000c548783b */ /* 0x000fe20000004200 */
[----:B------:R-:W-:-:S02]  /*5a50*/  ISETP.GT.AND P0, PT, R0, 0x9, !P0 ;  /* 0x000000090000780c */ /* 0x000fc40004704270 */
[----:B------:R-:W-:Y:S02]  /*5a60*/  FMNMX.FTZ R3, R48, R3, !PT ;  /* 0x0000000330037209 */ /* 0x000fe40007810000 */
[----:B------:R-:W-:Y:S02]  /*5a70*/  ISETP.LT.OR P0, PT, R2, 0xa, P0 ;  /* 0x0000000a0200780c */ /* 0x000fe40000701670 */
[----:B------:R-:W-:Y:S02]  /*5a80*/  FMNMX.FTZ R3, R50, R3, !PT ;  /* 0x0000000332037209 */ /* 0x000fe40007810000 */
[----:B------:R-:W-:Y:S02]  /*5a90*/  FSEL R80, R139, -INF , !P0 ;  /* 0xff8000008b507808 */ /* 0x000fe40004000000 */
[----:B------:R-:W-:Y:S02]  /*5aa0*/  ISETP.NE.AND P0, PT, R21, RZ, PT ;  /* 0x000000ff1500720c */ /* 0x000fe40003f05270 */
        /* <DEDUP_REMOVED lines=25> */
[----:B------:R-:W-:Y:S02]  /*5c40*/  FMNMX.FTZ R3, R173, R3, !PT ;  /* 0x00000003ad037209 */ /* 0x000fe40007810000 */
[----:B------:R-:W-:Y:S02]  /*5c50*/  FSEL R90, R127, -INF , !P0 ;  /* 0xff8000007f5a7808 */ /* 0x000fe40004000000 */
[----:B------:R-:W-:Y:S02]  /*5c60*/  ISETP.NE.AND P0, PT, R17, RZ, PT ;  /* 0x000000ff1100720c */ /* 0x000fe40003f05270 */
[----:B------:R-:W-:Y:S02]  /*5c70*/  FMNMX.FTZ R3, R172, R3, !PT ;  /* 0x00000003ac037209 */ /* 0x000fe40007810000 */
[----:B------:R-:W-:Y:S02]  /*5c80*/  ISETP.GT.AND P0, PT, R0, 0x20, !P0 ;  /* 0x000000200000780c */ /* 0x000fe40004704270 */
[----:B------:R-:W-:Y:S01]  /*5c90*/  IADD3 R211, R211, -0x2, RZ ;  /* 0xfffffffed3d37810 */ /* 0x000fe20007ffe0ff */
[----:B------:R-:W1:Y:S01]  /*5ca0*/  SHFL.BFLY PT, R4, R3, 0x2, 0x1f ;  /* 0x0c401f0003047f89 */ /* 0x000e6200000e0000 */
[----:B------:R-:W-:-:S04]  /*5cb0*/  ISETP.LT.OR P0, PT, R2, 0x21, P0 ;  /* 0x000000210200780c */ /* 0x000fc80000701670 */
[----:B------:R-:W-:Y:S02]  /*5cc0*/  FSEL R129, R110, -INF , !P0 ;  /* 0xff8000006e817808 */ /* 0x000fe40004000000 */
[----:B------:R-:W-:-:S04]  /*5cd0*/  ISETP.NE.AND P0, PT, R16, RZ, PT ;  /* 0x000000ff1000720c */ /* 0x000fc80003f05270 */
[----:B------:R-:W-:-:S04]  /*5ce0*/  ISETP.GT.AND P0, PT, R0, 0x21, !P0 ;  /* 0x000000210000780c */ /* 0x000fc80004704270 */
[----:B------:R-:W-:-:S04]  /*5cf0*/  ISETP.LT.OR P0, PT, R2, 0x22, P0 ;  /* 0x000000220200780c */ /* 0x000fc80000701670 */
[----:B------:R-:W-:Y:S02]  /*5d00*/  FSEL R131, R111, -INF , !P0 ;  /* 0xff8000006f837808 */ /* 0x000fe40004000000 */
[----:B------:R-:W-:Y:S02]  /*5d10*/  ISETP.NE.AND P0, PT, R15, RZ, PT ;  /* 0x000000ff0f00720c */ /* 0x000fe40003f05270 */
[----:B-1----:R-:W-:Y:S02]  /*5d20*/  FMNMX.FTZ R3, R3, R4, !PT ;  /* 0x0000000403037209 */ /* 0x002fe40007810000 */
[----:B------:R-:W-:-:S03]  /*5d30*/  ISETP.GT.AND P0, PT, R0, 0x28, !P0 ;  /* 0x000000280000780c */ /* 0x000fc60004704270 */
[----:B------:R-:W1:Y:S01]  /*5d40*/  SHFL.BFLY PT, R4, R3, 0x1, 0x1f ;  /* 0x0c201f0003047f89 */ /* 0x000e6200000e0000 */
        /* <DEDUP_REMOVED lines=9> */
[----:B-1----:R-:W-:Y:S02]  /*5de0*/  FMNMX.FTZ R114, R3, R4, !PT ;  /* 0x0000000403727209 */ /* 0x002fe40007810000 */
[----:B------:R-:W-:-:S02]  /*5df0*/  FSEL R139, R102, -INF , !P0 ;  /* 0xff800000668b7808 */ /* 0x000fc40004000000 */
[----:B------:R-:W-:Y:S01]  /*5e00*/  ISETP.GT.AND P0, PT, R0, 0x31, !P4 ;  /* 0x000000310000780c */ /* 0x000fe20006704270 */
[----:B------:R-:W-:Y:S01]  /*5e10*/  FMUL.FTZ R3, R114, c[0x0][0x2d0] ;  /* 0x0000b40072037a20 */ /* 0x000fe20000410000 */
[----:B------:R-:W-:Y:S02]  /*5e20*/  ISETP.NE.AND P4, PT, R13, RZ, PT ;  /* 0x000000ff0d00720c */ /* 0x000fe40003f85270 */
[----:B------:R-:W-:-:S04]  /*5e30*/  ISETP.LT.OR P0, PT, R2, 0x32, P0 ;  /* 0x000000320200780c */ /* 0x000fc80000701670 */
[----:B------:R-:W-:Y:S02]  /*5e40*/  FSEL R152, R103, -INF , !P0 ;  /* 0xff80000067987808 */ /* 0x000fe40004000000 */
[----:B------:R-:W-:Y:S02]  /*5e50*/  ISETP.GT.AND P0, PT, R0, 0x38, !P3 ;  /* 0x000000380000780c */ /* 0x000fe40005f04270 */
[----:B------:R-:W-:Y:S02]  /*5e60*/  ISETP.NE.AND P3, PT, R14, RZ, PT ;  /* 0x000000ff0e00720c */ /* 0x000fe40003f65270 */
[----:B------:R-:W-:-:S04]  /*5e70*/  ISETP.LT.OR P0, PT, R2, 0x39, P0 ;  /* 0x000000390200780c */ /* 0x000fc80000701670 */
[----:B------:R-:W-:Y:S02]  /*5e80*/  FSEL R162, R94, -INF , !P0 ;  /* 0xff8000005ea27808 */ /* 0x000fe40004000000 */
[C---:B------:R-:W-:Y:S02]  /*5e90*/  ISETP.GT.AND P0, PT, R0.reuse, 0x39, !P2 ;  /* 0x000000390000780c */ /* 0x040fe40005704270 */
[----:B------:R-:W-:Y:S02]  /*5ea0*/  ISETP.GT.AND P2, PT, R0, 0x40, !P3 ;  /* 0x000000400000780c */ /* 0x000fe40005f44270 */
[C---:B------:R-:W-:Y:S02]  /*5eb0*/  ISETP.LT.OR P0, PT, R2.reuse, 0x3a, P0 ;  /* 0x0000003a0200780c */ /* 0x040fe40000701670 */
[----:B------:R-:W-:Y:S02]  /*5ec0*/  ISETP.LT.OR P3, PT, R2, 0x41, P2 ;  /* 0x000000410200780c */ /* 0x000fe40001761670 */
[----:B------:R-:W-:-:S02]  /*5ed0*/  FSEL R165, R95, -INF , !P0 ;  /* 0xff8000005fa57808 */ /* 0x000fc40004000000 */
[----:B------:R-:W-:Y:S02]  /*5ee0*/  ISETP.GT.AND P0, PT, R0, 0x1, !P6 ;  /* 0x000000010000780c */ /* 0x000fe40007704270 */
[----:B------:R-:W-:Y:S02]  /*5ef0*/  ISETP.NE.AND P6, PT, R6, RZ, PT ;  /* 0x000000ff0600720c */ /* 0x000fe40003fc5270 */
[----:B------:R-:W-:Y:S02]  /*5f00*/  ISETP.LT.OR P0, PT, R2, 0x2, P0 ;  /* 0x000000020200780c */ /* 0x000fe40000701670 */
[----:B------:R-:W-:Y:S02]  /*5f10*/  FSEL R161, R154, -INF , !P3 ;  /* 0xff8000009aa17808 */ /* 0x000fe40005800000 */
[----:B------:R-:W-:Y:S02]  /*5f20*/  FSEL R77, R143, -INF , !P0 ;  /* 0xff8000008f4d7808 */ /* 0x000fe40004000000 */
[----:B------:R-:W-:-:S02]  /*5f30*/  ISETP.GT.AND P0, PT, R0, RZ, !P1 ;  /* 0x000000ff0000720c */ /* 0x000fc40004f04270 */
[----:B------:R-:W-:Y:S02]  /*5f40*/  ISETP.GT.AND P1, PT, R0, 0x41, !P4 ;  /* 0x000000410000780c */ /* 0x000fe40006724270 */
[----:B------:R-:W-:Y:S02]  /*5f50*/  ISETP.LT.OR P0, PT, R2, 0x1, P0 ;  /* 0x000000010200780c */ /* 0x000fe40000701670 */
[----:B------:R-:W-:Y:S02]  /*5f60*/  ISETP.GT.AND P4, PT, R0, 0x49, !P6 ;  /* 0x000000490000780c */ /* 0x000fe40007784270 */
[----:B------:R-:W-:Y:S02]  /*5f70*/  FSEL R76, R142, -INF , !P0 ;  /* 0xff8000008e4c7808 */ /* 0x000fe40004000000 */
[----:B------:R-:W-:Y:S02]  /*5f80*/  FSETP.NEU.FTZ.AND P0, PT, R114, -INF , PT ;  /* 0xff8000007200780b */ /* 0x000fe40003f1d000 */
[----:B------:R-:W-:-:S02]  /*5f90*/  FMNMX.FTZ R7, R76, R77, !PT ;  /* 0x0000004d4c077209 */ /* 0x000fc40007810000 */
[----:B------:R-:W-:Y:S02]  /*5fa0*/  FSEL R4, R3, RZ, P0 ;  /* 0x000000ff03047208 */ /* 0x000fe40000000000 */
[----:B------:R-:W-:Y:S02]  /*5fb0*/  FMNMX.FTZ R3, R25, R30, !PT ;  /* 0x0000001e19037209 */ /* 0x000fe40007810000 */
[----:B------:R-:W-:Y:S01]  /*5fc0*/  ISETP.LT.OR P2, PT, R2, 0x42, P1 ;  /* 0x000000420200780c */ /* 0x000fe20000f41670 */
[----:B------:R-:W-:Y:S01]  /*5fd0*/  FFMA.FTZ R6, R26, c[0x0][0x2d0], -R4 ;  /* 0x0000b4001a067a23 */ /* 0x000fe20000010804 */
[----:B------:R-:W-:Y:S02]  /*5fe0*/  FMNMX.FTZ R3, R36, R3, !PT ;  /* 0x0000000324037209 */ /* 0x000fe40007810000 */
[----:B------:R-:W-:Y:S01]  /*5ff0*/  FSEL R160, R155, -INF , !P2 ;  /* 0xff8000009ba07808 */ /* 0x000fe20005000000 */
[----:B------:R1:W-:Y:S01]  /*6000*/  MUFU.EX2 R252, R6 ;  /* 0x0000000600fc7308 */ /* 0x0003e20000000800 */
[----:B------:R-:W-:-:S04]  /*6010*/  FMNMX.FTZ R3, R37, R3, !PT ;  /* 0x0000000325037209 */ /* 0x000fc80007810000 */
[----:B------:R-:W-:-:S04]  /*6020*/  FMNMX.FTZ R3, R49, R3, !PT ;  /* 0x0000000331037209 */ /* 0x000fc80007810000 */
[----:B------:R-:W-:-:S04]  /*6030*/  FMNMX.FTZ R3, R60, R3, !PT ;  /* 0x000000033c037209 */ /* 0x000fc80007810000 */
[----:B------:R-:W-:Y:S02]  /*6040*/  FMNMX.FTZ R3, R62, R3, !PT ;  /* 0x000000033e037209 */ /* 0x000fe40007810000 */
[----:B-1----:R-:W-:Y:S01]  /*6050*/  FMNMX.FTZ R6, R81, R7, !PT ;  /* 0x0000000751067209 */ /* 0x002fe20007810000 */
[----:B------:R-:W-:Y:S01]  /*6060*/  FFMA.FTZ R7, R27, c[0x0][0x2d0], -R4 ;  /* 0x0000b4001b077a23 */ /* 0x000fe20000010804 */
[----:B------:R-:W-:Y:S02]  /*6070*/  FMNMX.FTZ R3, R68, R3, !PT ;  /* 0x0000000344037209 */ /* 0x000fe40007810000 */
[----:B------:R-:W-:Y:S01]  /*6080*/  FMNMX.FTZ R6, R80, R6, !PT ;  /* 0x0000000650067209 */ /* 0x000fe20007810000 */
[----:B------:R1:W2:Y:S01]  /*6090*/  MUFU.EX2 R250, R7 ;  /* 0x0000000700fa7308 */ /* 0x0002a20000000800 */
[----:B------:R-:W-:Y:S02]  /*60a0*/  FMNMX.FTZ R3, R116, R3, !PT ;  /* 0x0000000374037209 */ /* 0x000fe40007810000 */
[----:B------:R-:W-:-:S02]  /*60b0*/  FMNMX.FTZ R6, R84, R6, !PT ;  /* 0x0000000654067209 */ /* 0x000fc40007810000 */
[----:B------:R-:W-:Y:S02]  /*60c0*/  FMNMX.FTZ R3, R115, R3, !PT ;  /* 0x0000000373037209 */ /* 0x000fe40007810000 */
[----:B------:R-:W-:Y:S02]  /*60d0*/  FMNMX.FTZ R6, R87, R6, !PT ;  /* 0x0000000657067209 */ /* 0x000fe40007810000 */
[----:B------:R-:W-:Y:S02]  /*60e0*/  FMNMX.FTZ R3, R120, R3, !PT ;  /* 0x0000000378037209 */ /* 0x000fe40007810000 */
[----:B------:R-:W-:Y:S02]  /*60f0*/  FMNMX.FTZ R6, R89, R6, !PT ;  /* 0x0000000659067209 */ /* 0x000fe40007810000 */
[----:B------:R-:W-:Y:S02]  /*6100*/  FMNMX.FTZ R3, R128, R3, !PT ;  /* 0x0000000380037209 */ /* 0x000fe40007810000 */
[----:B------:R-:W-:Y:S01]  /*6110*/  FMNMX.FTZ R6, R90, R6, !PT ;  /* 0x000000065a067209 */ /* 0x000fe20007810000 */
[----:B-1----:R-:W-:Y:S01]  /*6120*/  FFMA.FTZ R7, R28, c[0x0][0x2d0], -R4 ;  /* 0x0000b4001c077a23 */ /* 0x002fe20000010804 */
[----:B------:R-:W-:-:S02]  /*6130*/  FMNMX.FTZ R3, R130, R3, !PT ;  /* 0x0000000382037209 */ /* 0x000fc40007810000 */
[----:B------:R-:W-:Y:S01]  /*6140*/  FMNMX.FTZ R6, R129, R6, !PT ;  /* 0x0000000681067209 */ /* 0x000fe20007810000 */
[----:B------:R1:W-:Y:S01]  /*6150*/  MUFU.EX2 R248, R7 ;  /* 0x0000000700f87308 */ /* 0x0003e20000000800 */
[----:B------:R-:W-:Y:S02]  /*6160*/  FMNMX.FTZ R3, R145, R3, !PT ;  /* 0x0000000391037209 */ /* 0x000fe40007810000 */
[----:B------:R-:W-:Y:S02]  /*6170*/  FMNMX.FTZ R6, R131, R6, !PT ;  /* 0x0000000683067209 */ /* 0x000fe40007810000 */
[----:B------:R-:W-:Y:S02]  /*6180*/  FMNMX.FTZ R3, R147, R3, !PT ;  /* 0x0000000393037209 */ /* 0x000fe40007810000 */
[----:B--2---:R-:W-:Y:S02]  /*6190*/  F2FP.PACK_AB R12, R250, R252 ;  /* 0x000000fcfa0c723e */ /* 0x004fe400000000ff */
[----:B------:R-:W-:-:S04]  /*61a0*/  FMNMX.FTZ R3, R148, R3, !PT ;  /* 0x0000000394037209 */ /* 0x000fc80007810000 */
[----:B------:R-:W-:Y:S01]  /*61b0*/  FMNMX.FTZ R3, R171, R3, !PT ;  /* 0x00000003ab037209 */ /* 0x000fe20007810000 */
[----:B-1----:R-:W-:-:S03]  /*61c0*/  FFMA.FTZ R7, R29, c[0x0][0x2d0], -R4 ;  /* 0x0000b4001d077a23 */ /* 0x002fc60000010804 */
[----:B------:R-:W-:Y:S01]  /*61d0*/  FMNMX.FTZ R3, R170, R3, !PT ;  /* 0x00000003aa037209 */ /* 0x000fe20007810000 */
[----:B------:R1:W2:Y:S03]  /*61e0*/  MUFU.EX2 R249, R7 ;  /* 0x0000000700f97308 */ /* 0x0002a60000000800 */
[----:B------:R-:W-:-:S04]  /*61f0*/  FMNMX.FTZ R3, R168, R3, !PT ;  /* 0x00000003a8037209 */ /* 0x000fc80007810000 */
[----:B------:R-:W-:-:S05]  /*6200*/  FMNMX.FTZ R3, R167, R3, !PT ;  /* 0x00000003a7037209 */ /* 0x000fca0007810000 */
[----:B------:R-:W3:Y:S01]  /*6210*/  SHFL.BFLY PT, R5, R3, 0x2, 0x1f ;  /* 0x0c401f0003057f89 */ /* 0x000ee200000e0000 */
[----:B-1----:R-:W-:Y:S01]  /*6220*/  FFMA.FTZ R7, R31, c[0x0][0x2d0], -R4 ;  /* 0x0000b4001f077a23 */ /* 0x002fe20000010804 */
[----:B--2---:R-:W-:-:S03]  /*6230*/  F2FP.PACK_AB R14, R249, R248 ;  /* 0x000000f8f90e723e */ /* 0x004fc600000000ff */
[----:B------:R1:W-:Y:S01]  /*6240*/  MUFU.EX2 R251, R7 ;  /* 0x0000000700fb7308 */ /* 0x0003e20000000800 */
[----:B---3--:R-:W-:Y:S02]  /*6250*/  FMNMX.FTZ R3, R3, R5, !PT ;  /* 0x0000000503037209 */ /* 0x008fe40007810000 */
[----:B-1----:R-:W-:-:S03]  /*6260*/  FMNMX.FTZ R7, R137, R6, !PT ;  /* 0x0000000689077209 */ /* 0x002fc60007810000 */
[----:B------:R-:W1:Y:S01]  /*6270*/  SHFL.BFLY PT, R5, R3, 0x1, 0x1f ;  /* 0x0c201f0003057f89 */ /* 0x000e6200000e0000 */
[----:B------:R-:W-:Y:S02]  /*6280*/  FMNMX.FTZ R7, R138, R7, !PT ;  /* 0x000000078a077209 */ /* 0x000fe40007810000 */
[----:B-1----:R-:W-:Y:S02]  /*6290*/  FMNMX.FTZ R113, R3, R5, !PT ;  /* 0x0000000503717209 */ /* 0x002fe40007810000 */
[----:B------:R-:W-:Y:S02]  /*62a0*/  FMNMX.FTZ R5, R79, R78, !PT ;  /* 0x0000004e4f057209 */ /* 0x000fe40007810000 */
[C---:B------:R-:W-:Y:S01]  /*62b0*/  FSETP.NEU.FTZ.AND P0, PT, R113.reuse, -INF , PT ;  /* 0xff8000007100780b */ /* 0x040fe20003f1d000 */
[----:B------:R-:W-:Y:S01]  /*62c0*/  FMUL.FTZ R3, R113, c[0x0][0x2d0] ;  /* 0x0000b40071037a20 */ /* 0x000fe20000410000 */
[----:B------:R-:W-:-:S04]  /*62d0*/  FMNMX.FTZ R5, R82, R5, !PT ;  /* 0x0000000552057209 */ /* 0x000fc80007810000 */
[----:B------:R-:W-:Y:S02]  /*62e0*/  FMNMX.FTZ R5, R83, R5, !PT ;  /* 0x0000000553057209 */ /* 0x000fe40007810000 */
[----:B------:R-:W-:Y:S02]  /*62f0*/  FSEL R3, R3, RZ, P0 ;  /* 0x000000ff03037208 */ /* 0x000fe40000000000 */
[----:B------:R-:W-:Y:S02]  /*6300*/  FMNMX.FTZ R5, R85, R5, !PT ;  /* 0x0000000555057209 */ /* 0x000fe40007810000 */
[----:B------:R-:W-:Y:S01]  /*6310*/  ISETP.GT.AND P0, PT, R0, 0x48, !P5 ;  /* 0x000000480000780c */ /* 0x000fe20006f04270 */
[----:B------:R-:W-:Y:S01]  /*6320*/  FFMA.FTZ R6, R25, c[0x0][0x2d0], -R3 ;  /* 0x0000b40019067a23 */ /* 0x000fe20000010803 */
[----:B------:R-:W-:Y:S02]  /*6330*/  FMNMX.FTZ R5, R86, R5, !PT ;  /* 0x0000000556057209 */ /* 0x000fe40007810000 */
[----:B------:R-:W-:Y:S01]  /*6340*/  ISETP.LT.OR P1, PT, R2, 0x49, P0 ;  /* 0x000000490200780c */ /* 0x000fe20000721670 */
[----:B------:R1:W-:Y:S01]  /*6350*/  MUFU.EX2 R243, R6 ;  /* 0x0000000600f37308 */ /* 0x0003e20000000800 */
[----:B------:R-:W-:-:S02]  /*6360*/  FMNMX.FTZ R5, R88, R5, !PT ;  /* 0x0000000558057209 */ /* 0x000fc40007810000 */
[----:B------:R-:W-:Y:S01]  /*6370*/  ISETP.LT.OR P0, PT, R2, 0x4a, P4 ;  /* 0x0000004a0200780c */ /* 0x000fe20002701670 */
[----:B------:R-:W-:Y:S01]  /*6380*/  FFMA.FTZ R2, R37, c[0x0][0x2d0], -R3 ;  /* 0x0000b40025027a23 */ /* 0x000fe20000010803 */
[----:B------:R-:W-:Y:S02]  /*6390*/  FMNMX.FTZ R5, R91, R5, !PT ;  /* 0x000000055b057209 */ /* 0x000fe40007810000 */
[----:B------:R-:W-:Y:S01]  /*63a0*/  FSEL R159, R98, -INF , !P1 ;  /* 0xff800000629f7808 */ /* 0x000fe20004800000 */
[----:B------:R-:W-:Y:S01]  /*63b0*/  MUFU.EX2 R239, R2 ;  /* 0x0000000200ef7308 */ /* 0x000fe20000000800 */
[----:B------:R-:W-:Y:S02]  /*63c0*/  FMNMX.FTZ R5, R136, R5, !PT ;  /* 0x0000000588057209 */ /* 0x000fe40007810000 */
[----:B------:R-:W-:Y:S02]  /*63d0*/  FSEL R158, R99, -INF , !P0 ;  /* 0xff800000639e7808 */ /* 0x000fe40004000000 */
[----:B------:R-:W-:-:S02]  /*63e0*/  FMNMX.FTZ R5, R144, R5, !PT ;  /* 0x0000000590057209 */ /* 0x000fc40007810000 */
[----:B-1----:R-:W-:Y:S02]  /*63f0*/  FMNMX.FTZ R6, R139, R7, !PT ;  /* 0x000000078b067209 */ /* 0x002fe40007810000 */
[----:B------:R-:W-:Y:S02]  /*6400*/  FMNMX.FTZ R5, R146, R5, !PT ;  /* 0x0000000592057209 */ /* 0x000fe40007810000 */
[----:B------:R-:W-:Y:S02]  /*6410*/  FMNMX.FTZ R6, R152, R6, !PT ;  /* 0x0000000698067209 */ /* 0x000fe40007810000 */
[----:B------:R-:W-:Y:S02]  /*6420*/  FMNMX.FTZ R5, R149, R5, !PT ;  /* 0x0000000595057209 */ /* 0x000fe40007810000 */
[----:B------:R-:W-:Y:S02]  /*6430*/  FMNMX.FTZ R6, R162, R6, !PT ;  /* 0x00000006a2067209 */ /* 0x000fe40007810000 */
[----:B------:R-:W-:-:S04]  /*6440*/  FMNMX.FTZ R5, R164, R5, !PT ;  /* 0x00000005a4057209 */ /* 0x000fc80007810000 */
[----:B------:R-:W-:-:S04]  /*6450*/  FMNMX.FTZ R5, R163, R5, !PT ;  /* 0x00000005a3057209 */ /* 0x000fc80007810000 */
[----:B------:R-:W-:-:S04]  /*6460*/  FMNMX.FTZ R5, R166, R5, !PT ;  /* 0x00000005a6057209 */ /* 0x000fc80007810000 */
[----:B------:R-:W-:-:S04]  /*6470*/  FMNMX.FTZ R5, R169, R5, !PT ;  /* 0x00000005a9057209 */ /* 0x000fc80007810000 */
[----:B------:R-:W-:-:S04]  /*6480*/  FMNMX.FTZ R5, R176, R5, !PT ;  /* 0x00000005b0057209 */ /* 0x000fc80007810000 */
[----:B------:R-:W-:Y:S01]  /*6490*/  FMNMX.FTZ R0, R178, R5, !PT ;  /* 0x00000005b2007209 */ /* 0x000fe20007810000 */
[----:B------:R-:W-:-:S03]  /*64a0*/  FFMA.FTZ R5, R30, c[0x0][0x2d0], -R3 ;  /* 0x0000b4001e057a23 */ /* 0x000fc60000010803 */
[----:B------:R-:W-:Y:S01]  /*64b0*/  FMNMX.FTZ R0, R179, R0, !PT ;  /* 0x00000000b3007209 */ /* 0x000fe20007810000 */
[----:B------:R1:W2:Y:S03]  /*64c0*/  MUFU.EX2 R238, R5 ;  /* 0x0000000500ee7308 */ /* 0x0002a60000000800 */
[----:B------:R-:W-:-:S05]  /*64d0*/  FMNMX.FTZ R0, R177, R0, !PT ;  /* 0x00000000b1007209 */ /* 0x000fca0007810000 */
[----:B------:R-:W3:Y:S01]  /*64e0*/  SHFL.BFLY PT, R7, R0, 0x2, 0x1f ;  /* 0x0c401f0000077f89 */ /* 0x000ee200000e0000 */
[----:B-1----:R-:W-:Y:S01]  /*64f0*/  FFMA.FTZ R5, R36, c[0x0][0x2d0], -R3 ;  /* 0x0000b40024057a23 */ /* 0x002fe20000010803 */
[----:B--2---:R-:W-:Y:S02]  /*6500*/  F2FP.PACK_AB R13, R238, R243 ;  /* 0x000000f3ee0d723e */ /* 0x004fe400000000ff */
[----:B------:R-:W-:Y:S01]  /*6510*/  LDSM.16.MT88.4 R36, [R197] ;  /* 0x00000000c524783b */ /* 0x000fe20000004200 */
[----:B------:R1:W2:Y:S01]  /*6520*/  MUFU.EX2 R241, R5 ;  /* 0x0000000500f17308 */ /* 0x0002a20000000800 */
[----:B---3--:R-:W-:Y:S02]  /*6530*/  FMNMX.FTZ R0, R0, R7, !PT ;  /* 0x0000000700007209 */ /* 0x008fe40007810000 */
[----:B-1----:R-:W-:-:S03]  /*6540*/  FMNMX.FTZ R5, R165, R6, !PT ;  /* 0x00000006a5057209 */ /* 0x002fc60007810000 */
[----:B------:R-:W1:Y:S01]  /*6550*/  SHFL.BFLY PT, R8, R0, 0x1, 0x1f ;  /* 0x0c201f0000087f89 */ /* 0x000e6200000e0000 */
[----:B------:R-:W-:Y:S01]  /*6560*/  FFMA.FTZ R6, R60, c[0x0][0x2d0], -R3 ;  /* 0x0000b4003c067a23 */ /* 0x000fe20000010803 */
[----:B--2---:R-:W-:Y:S02]  /*6570*/  F2FP.PACK_AB R15, R239, R241 ;  /* 0x000000f1ef0f723e */ /* 0x004fe400000000ff */
[----:B------:R-:W-:Y:S01]  /*6580*/  FMNMX.FTZ R5, R161, R5, !PT ;  /* 0x00000005a1057209 */ /* 0x000fe20007810000 */
[----:B------:R-:W-:Y:S03]  /*6590*/  MUFU.EX2 R232, R6 ;  /* 0x0000000600e87308 */ /* 0x000fe60000000800 */
[----:B------:R-:W-:Y:S01]  /*65a0*/  FMNMX.FTZ R2, R160, R5, !PT ;  /* 0x00000005a0027209 */ /* 0x000fe20007810000 */
[----:B------:R-:W-:Y:S01]  /*65b0*/  FFMA.FTZ R5, R48, c[0x0][0x2d0], -R4 ;  /* 0x0000b40030057a23 */ /* 0x000fe20000010804 */
[----:B------:R-:W-:Y:S02]  /*65c0*/  HMMA.16816.F32 R44, R12, R32, RZ ;  /* 0x000000200c2c723c */ /* 0x000fe400000018ff */
[----:B------:R-:W-:Y:S01]  /*65d0*/  FMNMX.FTZ R2, R159, R2, !PT ;  /* 0x000000029f027209 */ /* 0x000fe20007810000 */
[----:B------:R2:W3:Y:S03]  /*65e0*/  MUFU.EX2 R244, R5 ;  /* 0x0000000500f47308 */ /* 0x0004e60000000800 */
[----:B------:R-:W-:-:S02]  /*65f0*/  FMNMX.FTZ R2, R158, R2, !PT ;  /* 0x000000029e027209 */ /* 0x000fc40007810000 */
[----:B------:R-:W-:Y:S03]  /*6600*/  HMMA.16816.F32 R52, R12, R40, RZ ;  /* 0x000000280c34723c */ /* 0x000fe600000018ff */
[----:B------:R-:W4:Y:S01]  /*6610*/  SHFL.BFLY PT, R7, R2, 0x2, 0x1f ;  /* 0x0c401f0002077f89 */ /* 0x000f2200000e0000 */
[----:B-1----:R-:W-:Y:S01]  /*6620*/  FMNMX.FTZ R112, R0, R8, !PT ;  /* 0x0000000800707209 */ /* 0x002fe20007810000 */
[----:B------:R-:W-:-:S03]  /*6630*/  FFMA.FTZ R0, R62, c[0x0][0x2d0], -R3 ;  /* 0x0000b4003e007a23 */ /* 0x000fc60000010803 */
[----:B------:R-:W-:Y:S01]  /*6640*/  HMMA.16816.F32 R24, R12, R56, RZ ;  /* 0x000000380c18723c */ /* 0x000fe200000018ff */
[----:B------:R-:W-:Y:S01]  /*6650*/  FSETP.NEU.FTZ.AND P0, PT, R112, -INF , PT ;  /* 0xff8000007000780b */ /* 0x000fe20003f1d000 */
[----:B--2---:R-:W-:Y:S01]  /*6660*/  FFMA.FTZ R5, R50, c[0x0][0x2d0], -R4 ;  /* 0x0000b40032057a23 */ /* 0x004fe20000010804 */
[----:B------:R1:W-:Y:S01]  /*6670*/  MUFU.EX2 R237, R0 ;  /* 0x0000000000ed7308 */ /* 0x0003e20000000800 */
[----:B---3--:R-:W-:-:S04]  /*6680*/  F2FP.PACK_AB R8, R244, R251 ;  /* 0x000000fbf408723e */ /* 0x008fc800000000ff */
[C---:B------:R-:W-:Y:S03]  /*6690*/  HMMA.16816.F32 R28, R12.reuse, R34, RZ ;  /* 0x000000220c1c723c */ /* 0x040fe600000018ff */
[----:B------:R2:W-:Y:S05]  /*66a0*/  MUFU.EX2 R245, R5 ;  /* 0x0000000500f57308 */ /* 0x0005ea0000000800 */
[C---:B------:R-:W-:Y:S01]  /*66b0*/  HMMA.16816.F32 R20, R12.reuse, R42, RZ ;  /* 0x0000002a0c14723c */ /* 0x040fe200000018ff */
[----:B-1----:R-:W-:Y:S02]  /*66c0*/  FFMA.FTZ R0, R68, c[0x0][0x2d0], -R3 ;  /* 0x0000b40044007a23 */ /* 0x002fe40000010803 */
[----:B------:R-:W-:Y:S02]  /*66d0*/  LDSM.16.MT88.4 R68, [R199+0x800] ;  /* 0x00080000c744783b */ /* 0x000fe40000004200 */
[----:B------:R-:W1:Y:S03]  /*66e0*/  MUFU.EX2 R240, R0 ;  /* 0x0000000000f07308 */ /* 0x000e660000000800 */
[----:B------:R-:W-:Y:S01]  /*66f0*/  HMMA.16816.F32 R16, R12, R38, RZ ;  /* 0x000000260c10723c */ /* 0x000fe200000018ff */
[----:B--2---:R-:W-:-:S04]  /*6700*/  FFMA.FTZ R5, R51, c[0x0][0x2d0], -R4 ;  /* 0x0000b40033057a23 */ /* 0x004fc80000010804 */
[----:B------:R2:W3:Y:S01]  /*6710*/  MUFU.EX2 R246, R5 ;  /* 0x0000000500f67308 */ /* 0x0004e20000000800 */
[----:B-1----:R-:W-:Y:S01]  /*6720*/  F2FP.PACK_AB R11, R240, R237 ;  /* 0x000000edf00b723e */ /* 0x002fe200000000ff */
[----:B--2---:R-:W-:Y:S01]  /*6730*/  FFMA.FTZ R5, R61, c[0x0][0x2d0], -R4 ;  /* 0x0000b4003d057a23 */ /* 0x004fe20000010804 */
[----:B---3--:R-:W-:Y:S01]  /*6740*/  F2FP.PACK_AB R10, R246, R245 ;  /* 0x000000f5f60a723e */ /* 0x008fe200000000ff */
[----:B------:R-:W1:Y:S04]  /*6750*/  LDSM.16.MT88.4 R60, [R200+0x800] ;  /* 0x00080000c83c783b */ /* 0x000e680000004200 */
[----:B------:R2:W-:Y:S02]  /*6760*/  MUFU.EX2 R247, R5 ;  /* 0x0000000500f77308 */ /* 0x0005e40000000800 */
[----:B--2---:R-:W-:-:S02]  /*6770*/  FFMA.FTZ R5, R49, c[0x0][0x2d0], -R3 ;  /* 0x0000b40031057a23 */ /* 0x004fc40000010803 */
[C---:B------:R-:W-:Y:S04]  /*6780*/  HMMA.16816.F32 R48, R12.reuse, R36, RZ ;  /* 0x000000240c30723c */ /* 0x040fe800000018ff */
[----:B------:R4:W2:Y:S04]  /*6790*/  MUFU.EX2 R233, R5 ;  /* 0x0000000500e97308 */ /* 0x0008a80000000800 */
[----:B------:R-:W-:Y:S01]  /*67a0*/  HMMA.16816.F32 R12, R12, R58, RZ ;  /* 0x0000003a0c0c723c */ /* 0x000fe200000018ff */
[----:B----4-:R-:W-:Y:S01]  /*67b0*/  FMNMX.FTZ R5, R2, R7, !PT ;  /* 0x0000000702057209 */ /* 0x010fe20007810000 */
[----:B------:R-:W-:Y:S01]  /*67c0*/  FMUL.FTZ R2, R112, c[0x0][0x2d0] ;  /* 0x0000b40070027a20 */ /* 0x000fe20000410000 */
[----:B--2---:R-:W-:-:S03]  /*67d0*/  F2FP.PACK_AB R9, R232, R233 ;  /* 0x000000e9e809723e */ /* 0x004fc600000000ff */
[----:B------:R-:W2:Y:S01]  /*67e0*/  SHFL.BFLY PT, R6, R5, 0x1, 0x1f ;  /* 0x0c201f0005067f89 */ /* 0x000ea200000e0000 */
[----:B------:R-:W-:-:S03]  /*67f0*/  FSEL R2, R2, RZ, P0 ;  /* 0x000000ff02027208 */ /* 0x000fc60000000000 */
[----:B------:R-:W-:Y:S02]  /*6800*/  HMMA.16816.F32 R108, R8, R64, R44 ;  /* 0x00000040086c723c */ /* 0x000fe4000000182c */
[----:B------:R-:W-:-:S04]  /*6810*/  FFMA.FTZ R0, R79, c[0x0][0x2d0], -R2 ;  /* 0x0000b4004f007a23 */ /* 0x000fc80000010802 */
[----:B------:R3:W-:Y:S02]  /*6820*/  MUFU.EX2 R230, R0 ;  /* 0x0000000000e67308 */ /* 0x0007e40000000800 */
[C---:B-1----:R-:W-:Y:S08]  /*6830*/  HMMA.16816.F32 R52, R8.reuse, R60, R52 ;  /* 0x0000003c0834723c */ /* 0x042ff00000001834 */
[----:B------:R-:W-:Y:S01]  /*6840*/  HMMA.16816.F32 R48, R8, R72, R48 ;  /* 0x000000480830723c */ /* 0x000fe20000001830 */
[----:B--2---:R-:W-:Y:S01]  /*6850*/  FMNMX.FTZ R5, R5, R6, !PT ;  /* 0x0000000605057209 */ /* 0x004fe20007810000 */
[----:B------:R-:W-:-:S02]  /*6860*/  FFMA.FTZ R6, R83, c[0x0][0x2d0], -R2 ;  /* 0x0000b40053067a23 */ /* 0x000fc40000010802 */
[--C-:B---3--:R-:W-:Y:S01]  /*6870*/  FFMA.FTZ R0, R78, c[0x0][0x2d0], -R2.reuse ;  /* 0x0000b4004e007a23 */ /* 0x108fe20000010802 */
[----:B------:R-:W-:Y:S01]  /*6880*/  FSETP.NEU.FTZ.AND P0, PT, R5, -INF , PT ;  /* 0xff8000000500780b */ /* 0x000fe20003f1d000 */
[----:B------:R-:W-:Y:S02]  /*6890*/  MUFU.EX2 R228, R6 ;  /* 0x0000000600e47308 */ /* 0x000fe40000000800 */
[C---:B------:R-:W-:Y:S06]  /*68a0*/  HMMA.16816.F32 R44, R8.reuse, R68, R24 ;  /* 0x00000044082c723c */ /* 0x040fec0000001818 */
[----:B------:R1:W2:Y:S02]  /*68b0*/  MUFU.EX2 R7, R0 ;  /* 0x0000000000077308 */ /* 0x0002a40000000800 */
[C---:B------:R-:W-:Y:S08]  /*68c0*/  HMMA.16816.F32 R100, R8.reuse, R66, R28 ;  /* 0x000000420864723c */ /* 0x040ff0000000181c */
[----:B------:R-:W-:Y:S01]  /*68d0*/  HMMA.16816.F32 R96, R8, R62, R20 ;  /* 0x0000003e0860723c */ /* 0x000fe20000001814 */
[----:B-1----:R-:W-:-:S07]  /*68e0*/  FFMA.FTZ R0, R82, c[0x0][0x2d0], -R2 ;  /* 0x0000b40052007a23 */ /* 0x002fce0000010802 */
[C---:B------:R-:W-:Y:S01]  /*68f0*/  HMMA.16816.F32 R104, R8.reuse, R74, R16 ;  /* 0x0000004a0868723c */ /* 0x040fe20000001810 */
[----:B------:R1:W3:Y:S07]  /*6900*/  MUFU.EX2 R229, R0 ;  /* 0x0000000000e57308 */ /* 0x0002ee0000000800 */
[----:B------:R-:W-:Y:S07]  /*6910*/  HMMA.16816.F32 R92, R8, R70, R12 ;  /* 0x00000046085c723c */ /* 0x000fee000000180c */
[----:B--2---:R-:W-:Y:S01]  /*6920*/  F2FP.PACK_AB R8, R7, R230 ;  /* 0x000000e60708723e */ /* 0x004fe200000000ff */
[----:B------:R-:W-:-:S02]  /*6930*/  FADD.FTZ R7, R230, R7 ;  /* 0x00000007e6077221 */ /* 0x000fc40000010000 */
[----:B-1----:R-:W-:Y:S01]  /*6940*/  FMUL.FTZ R0, R5, c[0x0][0x2d0] ;  /* 0x0000b40005007a20 */ /* 0x002fe20000410000 */
[----:B---3--:R-:W-:Y:S01]  /*6950*/  F2FP.PACK_AB R10, R228, R229 ;  /* 0x000000e5e40a723e */ /* 0x008fe200000000ff */
[----:B------:R-:W-:-:S03]  /*6960*/  FADD.FTZ R7, R229, R7 ;  /* 0x00000007e5077221 */ /* 0x000fc60000010000 */
[----:B------:R-:W-:Y:S01]  /*6970*/  FSEL R0, R0, RZ, P0 ;  /* 0x000000ff00007208 */ /* 0x000fe20000000000 */
[----:B------:R-:W-:-:S04]  /*6980*/  FADD.FTZ R7, R228, R7 ;  /* 0x00000007e4077221 */ /* 0x000fc80000010000 */
        /* <DEDUP_REMOVED lines=12> */
[C---:B------:R-:W-:Y:S08]  /*6a50*/  HMMA.16816.F32 R24, R8.reuse, R32, RZ ;  /* 0x000000200818723c */ /* 0x040ff000000018ff */
[----:B------:R-:W-:Y:S01]  /*6a60*/  HMMA.16816.F32 R28, R8, R34, RZ ;  /* 0x00000022081c723c */ /* 0x000fe200000018ff */
[----:B-1----:R-:W-:-:S04]  /*6a70*/  FFMA.FTZ R6, R86, c[0x0][0x2d0], -R2 ;  /* 0x0000b40056067a23 */ /* 0x002fc80000010802 */
[----:B------:R1:W2:Y:S03]  /*6a80*/  MUFU.EX2 R223, R6 ;  /* 0x0000000600df7308 */ /* 0x0002a60000000800 */
[C---:B------:R-:W-:Y:S08]  /*6a90*/  HMMA.16816.F32 R20, R8.reuse, R40, RZ ;  /* 0x000000280814723c */ /* 0x040ff000000018ff */
[----:B------:R-:W-:Y:S01]  /*6aa0*/  HMMA.16816.F32 R16, R8, R36, RZ ;  /* 0x000000240810723c */ /* 0x000fe200000018ff */
[----:B-1----:R-:W-:-:S07]  /*6ab0*/  FFMA.FTZ R6, R88, c[0x0][0x2d0], -R2 ;  /* 0x0000b40058067a23 */ /* 0x002fce0000010802 */
[C---:B------:R-:W-:Y:S01]  /*6ac0*/  HMMA.16816.F32 R40, R8.reuse, R42, RZ ;  /* 0x0000002a0828723c */ /* 0x040fe200000018ff */
[----:B------:R1:W-:Y:S07]  /*6ad0*/  MUFU.EX2 R222, R6 ;  /* 0x0000000600de7308 */ /* 0x0003ee0000000800 */
[C---:B------:R-:W-:Y:S08]  /*6ae0*/  HMMA.16816.F32 R36, R8.reuse, R38, RZ ;  /* 0x000000260824723c */ /* 0x040ff000000018ff */
[----:B------:R-:W-:Y:S01]  /*6af0*/  HMMA.16816.F32 R12, R8, R56, RZ ;  /* 0x00000038080c723c */ /* 0x000fe200000018ff */
[----:B-1----:R-:W-:-:S04]  /*6b00*/  FFMA.FTZ R6, R91, c[0x0][0x2d0], -R2 ;  /* 0x0000b4005b067a23 */ /* 0x002fc80000010802 */
[----:B------:R1:W3:Y:S03]  /*6b10*/  MUFU.EX2 R225, R6 ;  /* 0x0000000600e17308 */ /* 0x0002e60000000800 */
[----:B------:R-:W-:Y:S07]  /*6b20*/  HMMA.16816.F32 R32, R8, R58, RZ ;  /* 0x0000003a0820723c */ /* 0x000fee00000018ff */
[----:B--2---:R-:W-:Y:S01]  /*6b30*/  F2FP.PACK_AB R8, R223, R224 ;  /* 0x000000e0df08723e */ /* 0x004fe200000000ff */
[----:B-1----:R-:W-:Y:S01]  /*6b40*/  FFMA.FTZ R6, R84, c[0x0][0x2d0], -R0 ;  /* 0x0000b40054067a23 */ /* 0x002fe20000010800 */
[----:B---3--:R-:W-:-:S03]  /*6b50*/  F2FP.PACK_AB R10, R225, R222 ;  /* 0x000000dee10a723e */ /* 0x008fc600000000ff */
        /* <DEDUP_REMOVED lines=11> */
[C---:B------:R-:W-:Y:S01]  /*6c10*/  HMMA.16816.F32 R124, R8.reuse, R64, R24 ;  /* 0x00000040087c723c */ /* 0x040fe20000001818 */
[----:B------:R-:W3:Y:S07]  /*6c20*/  LDSM.16.MT88.4 R24, [R197+0x1000] ;  /* 0x00100000c518783b */ /* 0x000eee0000004200 */
[----:B------:R-:W-:Y:S01]  /*6c30*/  HMMA.16816.F32 R76, R8, R66, R28 ;  /* 0x00000042084c723c */ /* 0x000fe2000000181c */
[----:B------:R-:W4:Y:S01]  /*6c40*/  LDSM.16.MT88.4 R28, [R199+0x1000] ;  /* 0x00100000c71c783b */ /* 0x000f220000004200 */
[----:B-1----:R-:W-:-:S03]  /*6c50*/  FFMA.FTZ R6, R118, c[0x0][0x2d0], -R4 ;  /* 0x0000b40076067a23 */ /* 0x002fc60000010804 */
[----:B------:R-:W-:Y:S01]  /*6c60*/  LDSM.16.MT88.4 R64, [R200+0x1800] ;  /* 0x00180000c840783b */ /* 0x000fe20000004200 */
[----:B------:R1:W-:Y:S02]  /*6c70*/  MUFU.EX2 R219, R6 ;  /* 0x0000000600db7308 */ /* 0x0003e40000000800 */
[C---:B------:R-:W-:Y:S01]  /*6c80*/  HMMA.16816.F32 R140, R8.reuse, R60, R20 ;  /* 0x0000003c088c723c */ /* 0x040fe20000001814 */
[----:B------:R-:W-:Y:S07]  /*6c90*/  LDSM.16.MT88.4 R20, [R200+0x1000] ;  /* 0x00100000c814783b */ /* 0x000fee0000004200 */
[----:B------:R-:W-:Y:S01]  /*6ca0*/  HMMA.16816.F32 R88, R8, R72, R16 ;  /* 0x000000480858723c */ /* 0x000fe20000001810 */
[----:B------:R-:W5:Y:S01]  /*6cb0*/  LDSM.16.MT88.4 R16, [R196+0x1000] ;  /* 0x00100000c410783b */ /* 0x000f620000004200 */
[----:B-1----:R-:W-:-:S06]  /*6cc0*/  FFMA.FTZ R6, R121, c[0x0][0x2d0], -R4 ;  /* 0x0000b40079067a23 */ /* 0x002fcc0000010804 */
[C---:B------:R-:W-:Y:S01]  /*6cd0*/  HMMA.16816.F32 R132, R8.reuse, R68, R12 ;  /* 0x000000440884723c */ /* 0x040fe2000000180c */
[----:B------:R1:W-:Y:S07]  /*6ce0*/  MUFU.EX2 R220, R6 ;  /* 0x0000000600dc7308 */ /* 0x0003ee0000000800 */
[C---:B------:R-:W-:Y:S01]  /*6cf0*/  HMMA.16816.F32 R84, R8.reuse, R74, R36 ;  /* 0x0000004a0854723c */ /* 0x040fe20000001824 */
[----:B------:R-:W-:Y:S07]  /*6d00*/  LDSM.16.MT88.4 R72, [R199+0x1800] ;  /* 0x00180000c748783b */ /* 0x000fee0000004200 */
[----:B------:R-:W-:Y:S01]  /*6d10*/  HMMA.16816.F32 R80, R8, R62, R40 ;  /* 0x0000003e0850723c */ /* 0x000fe20000001828 */
[----:B------:R-:W-:Y:S01]  /*6d20*/  LDSM.16.MT88.4 R60, [R196+0x1800] ;  /* 0x00180000c43c783b */ /* 0x000fe20000004200 */
[----:B-1----:R-:W-:-:S04]  /*6d30*/  FFMA.FTZ R6, R122, c[0x0][0x2d0], -R4 ;  /* 0x0000b4007a067a23 */ /* 0x002fc80000010804 */
[----:B------:R1:W-:Y:S02]  /*6d40*/  MUFU.EX2 R216, R6 ;  /* 0x0000000600d87308 */ /* 0x0003e40000000800 */
[----:B-1----:R-:W-:-:S06]  /*6d50*/  FFMA.FTZ R6, R123, c[0x0][0x2d0], -R4 ;  /* 0x0000b4007b067a23 */ /* 0x002fcc0000010804 */
[----:B------:R1:W-:Y:S02]  /*6d60*/  MUFU.EX2 R212, R6 ;  /* 0x0000000600d47308 */ /* 0x0003e40000000800 */
[----:B-1----:R-:W-:-:S06]  /*6d70*/  FFMA.FTZ R6, R116, c[0x0][0x2d0], -R3 ;  /* 0x0000b40074067a23 */ /* 0x002fcc0000010803 */
[----:B------:R1:W-:Y:S02]  /*6d80*/  MUFU.EX2 R195, R6 ;  /* 0x0000000600c37308 */ /* 0x0003e40000000800 */
[----:B-1----:R-:W-:-:S06]  /*6d90*/  FFMA.FTZ R6, R115, c[0x0][0x2d0], -R3 ;  /* 0x0000b40073067a23 */ /* 0x002fcc0000010803 */
[----:B------:R1:W1:Y:S02]  /*6da0*/  MUFU.EX2 R194, R6 ;  /* 0x0000000600c27308 */ /* 0x0002640000000800 */
[----:B-1----:R-:W-:Y:S02]  /*6db0*/  FFMA.FTZ R6, R120, c[0x0][0x2d0], -R3 ;  /* 0x0000b40078067a23 */ /* 0x002fe40000010803 */
[----:B------:R-:W-:Y:S01]  /*6dc0*/  HMMA.16816.F32 R120, R8, R70, R32 ;  /* 0x000000460878723c */ /* 0x000fe20000001820 */
[----:B------:R-:W1:Y:S03]  /*6dd0*/  LDSM.16.MT88.4 R68, [R197+0x1800] ;  /* 0x00180000c544783b */ /* 0x000e660000004200 */
[----:B------:R3:W-:Y:S03]  /*6de0*/  MUFU.EX2 R193, R6 ;  /* 0x0000000600c17308 */ /* 0x0007e60000000800 */
[----:B--2---:R-:W-:-:S02]  /*6df0*/  F2FP.PACK_AB R8, R221, R247 ;  /* 0x000000f7dd08723e */ /* 0x004fc400000000ff */
[----:B------:R-:W-:Y:S02]  /*6e00*/  F2FP.PACK_AB R9, R194, R195 ;  /* 0x000000c3c209723e */ /* 0x000fe400000000ff */
[----:B------:R-:W-:Y:S01]  /*6e10*/  F2FP.PACK_AB R10, R220, R219 ;  /* 0x000000dbdc0a723e */ /* 0x000fe200000000ff */
[----:B---3--:R-:W-:-:S04]  /*6e20*/  FFMA.FTZ R6, R128, c[0x0][0x2d0], -R3 ;  /* 0x0000b40080067a23 */ /* 0x008fc80000010803 */
[----:B------:R2:W3:Y:S02]  /*6e30*/  MUFU.EX2 R191, R6 ;  /* 0x0000000600bf7308 */ /* 0x0004e40000000800 */
[----:B--2---:R-:W-:Y:S01]  /*6e40*/  FFMA.FTZ R6, R151, c[0x0][0x2d0], -R4 ;  /* 0x0000b40097067a23 */ /* 0x004fe20000010804 */
[----:B---3--:R-:W-:-:S05]  /*6e50*/  F2FP.PACK_AB R11, R191, R193 ;  /* 0x000000c1bf0b723e */ /* 0x008fca00000000ff */
[----:B------:R2:W-:Y:S02]  /*6e60*/  MUFU.EX2 R192, R6 ;  /* 0x0000000600c07308 */ /* 0x0005e40000000800 */
[C---:B------:R-:W-:Y:S08]  /*6e70*/  HMMA.16816.F32 R32, R8.reuse, R26, R104 ;  /* 0x0000001a0820723c */ /* 0x040ff00000001868 */
[----:B----4-:R-:W-:Y:S01]  /*6e80*/  HMMA.16816.F32 R12, R8, R30, R92 ;  /* 0x0000001e080c723c */ /* 0x010fe2000000185c */
[----:B------:R-:W-:Y:S01]  /*6e90*/  LDSM.16.MT88.4 R92, [R197+0x2000] ;  /* 0x00200000c55c783b */ /* 0x000fe20000004200 */
[----:B--2---:R-:W-:-:S04]  /*6ea0*/  FFMA.FTZ R6, R150, c[0x0][0x2d0], -R4 ;  /* 0x0000b40096067a23 */ /* 0x004fc80000010804 */
[----:B------:R2:W3:Y:S02]  /*6eb0*/  MUFU.EX2 R190, R6 ;  /* 0x0000000600be7308 */ /* 0x0004e40000000800 */
[C---:B-----5:R-:W-:Y:S08]  /*6ec0*/  HMMA.16816.F32 R56, R8.reuse, R16, R108 ;  /* 0x000000100838723c */ /* 0x060ff0000000186c */
[----:B------:R-:W-:Y:S01]  /*6ed0*/  HMMA.16816.F32 R52, R8, R20, R52 ;  /* 0x000000140834723c */ /* 0x000fe20000001834 */
[----:B--2---:R-:W-:-:S07]  /*6ee0*/  FFMA.FTZ R6, R130, c[0x0][0x2d0], -R3 ;  /* 0x0000b40082067a23 */ /* 0x004fce0000010803 */
[C---:B------:R-:W-:Y:S01]  /*6ef0*/  HMMA.16816.F32 R48, R8.reuse, R24, R48 ;  /* 0x000000180830723c */ /* 0x040fe20000001830 */
[----:B------:R2:W-:Y:S07]  /*6f00*/  MUFU.EX2 R189, R6 ;  /* 0x0000000600bd7308 */ /* 0x0005ee0000000800 */
[C---:B------:R-:W-:Y:S08]  /*6f10*/  HMMA.16816.F32 R44, R8.reuse, R28, R44 ;  /* 0x0000001c082c723c */ /* 0x040ff0000000182c */
[----:B------:R-:W-:Y:S01]  /*6f20*/  HMMA.16816.F32 R40, R8, R18, R100 ;  /* 0x000000120828723c */ /* 0x000fe20000001864 */
[----:B--2---:R-:W-:-:S04]  /*6f30*/  FFMA.FTZ R6, R145, c[0x0][0x2d0], -R3 ;  /* 0x0000b40091067a23 */ /* 0x004fc80000010803 */
[----:B------:R2:W4:Y:S03]  /*6f40*/  MUFU.EX2 R188, R6 ;  /* 0x0000000600bc7308 */ /* 0x0005260000000800 */
[----:B------:R-:W-:Y:S07]  /*6f50*/  HMMA.16816.F32 R36, R8, R22, R96 ;  /* 0x000000160824723c */ /* 0x000fee0000001860 */
[----:B------:R-:W-:-:S02]  /*6f60*/  F2FP.PACK_AB R8, R212, R216 ;  /* 0x000000d8d408723e */ /* 0x000fc400000000ff */
[----:B---3--:R-:W-:Y:S01]  /*6f70*/  F2FP.PACK_AB R10, R190, R192 ;  /* 0x000000c0be0a723e */ /* 0x008fe200000000ff */
[----:B--2---:R-:W-:Y:S01]  /*6f80*/  FFMA.FTZ R6, R147, c[0x0][0x2d0], -R3 ;  /* 0x0000b40093067a23 */ /* 0x004fe20000010803 */
[----:B----4-:R-:W-:-:S03]  /*6f90*/  F2FP.PACK_AB R9, R188, R189 ;  /* 0x000000bdbc09723e */ /* 0x010fc600000000ff */
[----:B------:R2:W-:Y:S02]  /*6fa0*/  MUFU.EX2 R187, R6 ;  /* 0x0000000600bb7308 */ /* 0x0005e40000000800 */
[----:B--2---:R-:W-:-:S06]  /*6fb0*/  FFMA.FTZ R6, R148, c[0x0][0x2d0], -R3 ;  /* 0x0000b40094067a23 */ /* 0x004fcc0000010803 */
[----:B------:R2:W3:Y:S02]  /*6fc0*/  MUFU.EX2 R186, R6 ;  /* 0x0000000600ba7308 */ /* 0x0004e40000000800 */
[----:B--2---:R-:W-:Y:S01]  /*6fd0*/  FFMA.FTZ R6, R136, c[0x0][0x2d0], -R2 ;  /* 0x0000b40088067a23 */ /* 0x004fe20000010802 */
[----:B---3--:R-:W-:-:S05]  /*6fe0*/  F2FP.PACK_AB R11, R186, R187 ;  /* 0x000000bbba0b723e */ /* 0x008fca00000000ff */
[----:B------:R2:W-:Y:S02]  /*6ff0*/  MUFU.EX2 R184, R6 ;  /* 0x0000000600b87308 */ /* 0x0005e40000000800 */
[C---:B-1----:R-:W-:Y:S08]  /*7000*/  HMMA.16816.F32 R96, R8.reuse, R70, R32 ;  /* 0x000000460860723c */ /* 0x042ff00000001820 */
[----:B------:R-:W-:Y:S01]  /*7010*/  HMMA.16816.F32 R32, R8, R74, R12 ;  /* 0x0000004a0820723c */ /* 0x000fe2000000180c */
[----:B------:R-:W-:Y:S01]  /*7020*/  LDSM.16.MT88.4 R12, [R199+0x2000] ;  /* 0x00200000c70c783b */ /* 0x000fe20000004200 */
[----:B--2---:R-:W-:-:S04]  /*7030*/  FFMA.FTZ R6, R144, c[0x0][0x2d0], -R2 ;  /* 0x0000b40090067a23 */ /* 0x004fc80000010802 */
[----:B------:R1:W2:Y:S02]  /*7040*/  MUFU.EX2 R185, R6 ;  /* 0x0000000600b97308 */ /* 0x0002a40000000800 */
        /* <DEDUP_REMOVED lines=15> */
[--C-:B-1----:R-:W-:Y:S02]  /*7140*/  FFMA.FTZ R6, R131, c[0x0][0x2d0], -R0.reuse ;  /* 0x0000b40083067a23 */ /* 0x102fe40000010800 */
[----:B------:R-:W1:Y:S04]  /*7150*/  LDSM.16.MT88.4 R128, [R196+0x2000] ;  /* 0x00200000c480783b */ /* 0x000e680000004200 */
[----:B------:R2:W3:Y:S02]  /*7160*/  MUFU.EX2 R181, R6 ;  /* 0x0000000600b57308 */ /* 0x0004e40000000800 */
[----:B--2---:R-:W-:Y:S01]  /*7170*/  FFMA.FTZ R6, R137, c[0x0][0x2d0], -R0 ;  /* 0x0000b40089067a23 */ /* 0x004fe20000010800 */
[----:B---3--:R-:W-:-:S05]  /*7180*/  F2FP.PACK_AB R9, R181, R180 ;  /* 0x000000b4b509723e */ /* 0x008fca00000000ff */
[----:B------:R2:W-:Y:S02]  /*7190*/  MUFU.EX2 R116, R6 ;  /* 0x0000000600747308 */ /* 0x0005e40000000800 */
[----:B--2---:R-:W-:-:S06]  /*71a0*/  FFMA.FTZ R6, R138, c[0x0][0x2d0], -R0 ;  /* 0x0000b4008a067a23 */ /* 0x004fcc0000010800 */
[----:B------:R2:W3:Y:S02]  /*71b0*/  MUFU.EX2 R115, R6 ;  /* 0x0000000600737308 */ /* 0x0004e40000000800 */
[----:B--2---:R-:W-:Y:S01]  /*71c0*/  FFMA.FTZ R6, R175, c[0x0][0x2d0], -R4 ;  /* 0x0000b400af067a23 */ /* 0x004fe20000010804 */
[----:B---3--:R-:W-:-:S05]  /*71d0*/  F2FP.PACK_AB R11, R115, R116 ;  /* 0x00000074730b723e */ /* 0x008fca00000000ff */
[----:B------:R2:W-:Y:S02]  /*71e0*/  MUFU.EX2 R175, R6 ;  /* 0x0000000600af7308 */ /* 0x0005e40000000800 */
[C---:B------:R-:W-:Y:S08]  /*71f0*/  HMMA.16816.F32 R104, R8.reuse, R28, R132 ;  /* 0x0000001c0868723c */ /* 0x040ff00000001884 */
[----:B------:R-:W-:Y:S01]  /*7200*/  HMMA.16816.F32 R124, R8, R16, R124 ;  /* 0x00000010087c723c */ /* 0x000fe2000000187c */
[----:B--2---:R-:W-:-:S04]  /*7210*/  FFMA.FTZ R6, R174, c[0x0][0x2d0], -R4 ;  /* 0x0000b400ae067a23 */ /* 0x004fc80000010804 */
[----:B------:R2:W-:Y:S03]  /*7220*/  MUFU.EX2 R174, R6 ;  /* 0x0000000600ae7308 */ /* 0x0005e60000000800 */
[C---:B------:R-:W-:Y:S08]  /*7230*/  HMMA.16816.F32 R16, R8.reuse, R18, R76 ;  /* 0x000000120810723c */ /* 0x040ff0000000184c */
[----:B------:R-:W-:Y:S01]  /*7240*/  HMMA.16816.F32 R76, R8, R30, R120 ;  /* 0x0000001e084c723c */ /* 0x000fe20000001878 */
[----:B--2---:R-:W-:-:S07]  /*7250*/  FFMA.FTZ R6, R173, c[0x0][0x2d0], -R4 ;  /* 0x0000b400ad067a23 */ /* 0x004fce0000010804 */
[C---:B------:R-:W-:Y:S01]  /*7260*/  HMMA.16816.F32 R140, R8.reuse, R20, R140 ;  /* 0x00000014088c723c */ /* 0x040fe2000000188c */
[----:B------:R-:W-:Y:S01]  /*7270*/  FFMA.FTZ R4, R172, c[0x0][0x2d0], -R4 ;  /* 0x0000b400ac047a23 */ /* 0x000fe20000010804 */
[----:B------:R2:W-:Y:S06]  /*7280*/  MUFU.EX2 R173, R6 ;  /* 0x0000000600ad7308 */ /* 0x0005ec0000000800 */
[C---:B------:R-:W-:Y:S02]  /*7290*/  HMMA.16816.F32 R20, R8.reuse, R22, R80 ;  /* 0x000000160814723c */ /* 0x040fe40000001850 */
[----:B------:R3:W4:Y:S06]  /*72a0*/  MUFU.EX2 R172, R4 ;  /* 0x0000000400ac7308 */ /* 0x00072c0000000800 */
[----:B------:R-:W-:Y:S01]  /*72b0*/  HMMA.16816.F32 R80, R8, R26, R84 ;  /* 0x0000001a0850723c */ /* 0x000fe20000001854 */
[----:B--2---:R-:W-:-:S07]  /*72c0*/  IMAD.MOV.U32 R6, RZ, RZ, R153 ;  /* 0x000000ffff067224 */ /* 0x004fce00078e0099 */
[----:B------:R-:W-:Y:S01]  /*72d0*/  HMMA.16816.F32 R88, R8, R24, R88 ;  /* 0x000000180858723c */ /* 0x000fe20000001858 */
[----:B---3--:R-:W-:Y:S01]  /*72e0*/  FFMA.FTZ R4, R171, c[0x0][0x2d0], -R3 ;  /* 0x0000b400ab047a23 */ /* 0x008fe20000010803 */
[----:B----4-:R-:W-:-:S03]  /*72f0*/  F2FP.PACK_AB R154, R172, R173 ;  /* 0x000000adac9a723e */ /* 0x010fc600000000ff */
[----:B------:R2:W-:Y:S02]  /*7300*/  MUFU.EX2 R171, R4 ;  /* 0x0000000400ab7308 */ /* 0x0005e40000000800 */
[----:B--2---:R-:W-:-:S06]  /*7310*/  FFMA.FTZ R4, R170, c[0x0][0x2d0], -R3 ;  /* 0x0000b400aa047a23 */ /* 0x004fcc0000010803 */
[----:B------:R2:W3:Y:S02]  /*7320*/  MUFU.EX2 R170, R4 ;  /* 0x0000000400aa7308 */ /* 0x0004e40000000800 */
[--C-:B--2---:R-:W-:Y:S01]  /*7330*/  FFMA.FTZ R4, R168, c[0x0][0x2d0], -R3.reuse ;  /* 0x0000b400a8047a23 */ /* 0x104fe20000010803 */
[----:B---3--:R-:W-:Y:S01]  /*7340*/  F2FP.PACK_AB R153, R170, R171 ;  /* 0x000000abaa99723e */ /* 0x008fe200000000ff */
[----:B------:R-:W-:-:S04]  /*7350*/  FFMA.FTZ R3, R167, c[0x0][0x2d0], -R3 ;  /* 0x0000b400a7037a23 */ /* 0x000fc80000010803 */
[----:B------:R2:W-:Y:S08]  /*7360*/  MUFU.EX2 R168, R4 ;  /* 0x0000000400a87308 */ /* 0x0005f00000000800 */
[----:B------:R3:W4:Y:S01]  /*7370*/  MUFU.EX2 R167, R3 ;  /* 0x0000000300a77308 */ /* 0x0007220000000800 */
[----:B--2---:R-:W-:-:S05]  /*7380*/  IMAD.MOV.U32 R4, RZ, RZ, c[0x0][0x2c4] ;  /* 0x0000b100ff047624 */ /* 0x004fca00078e00ff */
[----:B------:R-:W-:Y:S01]  /*7390*/  ISETP.NE.AND P6, PT, R4, 0x1, PT ;  /* 0x000000010400780c */ /* 0x000fe20003fc5270 */
[----:B---3--:R-:W-:Y:S01]  /*73a0*/  FFMA.FTZ R3, R164, c[0x0][0x2d0], -R2 ;  /* 0x0000b400a4037a23 */ /* 0x008fe20000010802 */
[----:B----4-:R-:W-:-:S03]  /*73b0*/  F2FP.PACK_AB R155, R167, R168 ;  /* 0x000000a8a79b723e */ /* 0x010fc600000000ff */
[----:B------:R2:W-:Y:S02]  /*73c0*/  MUFU.EX2 R164, R3 ;  /* 0x0000000300a47308 */ /* 0x0005e40000000800 */
[----:B--2---:R-:W-:-:S06]  /*73d0*/  FFMA.FTZ R3, R163, c[0x0][0x2d0], -R2 ;  /* 0x0000b400a3037a23 */ /* 0x004fcc0000010802 */
[----:B------:R2:W3:Y:S02]  /*73e0*/  MUFU.EX2 R163, R3 ;  /* 0x0000000300a37308 */ /* 0x0004e40000000800 */
[----:B--2---:R-:W-:Y:S01]  /*73f0*/  FFMA.FTZ R3, R166, c[0x0][0x2d0], -R2 ;  /* 0x0000b400a6037a23 */ /* 0x004fe20000010802 */
[----:B---3--:R-:W-:Y:S01]  /*7400*/  F2FP.PACK_AB R8, R163, R164 ;  /* 0x000000a4a308723e */ /* 0x008fe200000000ff */
[----:B------:R-:W-:-:S04]  /*7410*/  IMAD.MOV.U32 R166, RZ, RZ, c[0x0][0x32c] ;  /* 0x0000cb00ffa67624 */ /* 0x000fc800078e00ff */
[----:B------:R2:W-:Y:S02]  /*7420*/  MUFU.EX2 R117, R3 ;  /* 0x0000000300757308 */ /* 0x0005e40000000800 */
[----:B--2---:R-:W-:-:S06]  /*7430*/  FFMA.FTZ R3, R169, c[0x0][0x2d0], -R2 ;  /* 0x0000b400a9037a23 */ /* 0x004fcc0000010802 */
[----:B------:R2:W3:Y:S02]  /*7440*/  MUFU.EX2 R118, R3 ;  /* 0x0000000300767308 */ /* 0x0004e40000000800 */
[----:B--2---:R-:W-:Y:S01]  /*7450*/  FFMA.FTZ R3, R139, c[0x0][0x2d0], -R0 ;  /* 0x0000b4008b037a23 */ /* 0x004fe20000010800 */
[----:B---3--:R-:W-:-:S05]  /*7460*/  F2FP.PACK_AB R10, R118, R117 ;  /* 0x00000075760a723e */ /* 0x008fca00000000ff */
[----:B------:R2:W-:Y:S02]  /*7470*/  MUFU.EX2 R28, R3 ;  /* 0x00000003001c7308 */ /* 0x0005e40000000800 */
[----:B--2---:R-:W-:Y:S01]  /*7480*/  FFMA.FTZ R3, R152, c[0x0][0x2d0], -R0 ;  /* 0x0000b40098037a23 */ /* 0x004fe20000010800 */
[----:B------:R-:W-:-:S05]  /*7490*/  F2FP.PACK_AB R152, R174, R175 ;  /* 0x000000afae98723e */ /* 0x000fca00000000ff */
[----:B------:R2:W3:Y:S02]  /*74a0*/  MUFU.EX2 R31, R3 ;  /* 0x00000003001f7308 */ /* 0x0004e40000000800 */
[C---:B-1----:R-:W-:Y:S08]  /*74b0*/  HMMA.16816.F32 R120, R152.reuse, R128, R56 ;  /* 0x000000809878723c */ /* 0x042ff00000001838 */
[----:B------:R-:W-:Y:S01]  /*74c0*/  HMMA.16816.F32 R132, R152, R130, R40 ;  /* 0x000000829884723c */ /* 0x000fe20000001828 */
[----:B--2---:R-:W-:Y:S01]  /*74d0*/  FFMA.FTZ R3, R162, c[0x0][0x2d0], -R0 ;  /* 0x0000b400a2037a23 */ /* 0x004fe20000010800 */
[----:B---3--:R-:W-:-:S03]  /*74e0*/  F2FP.PACK_AB R9, R31, R28 ;  /* 0x0000001c1f09723e */ /* 0x008fc600000000ff */
[----:B------:R1:W-:Y:S03]  /*74f0*/  MUFU.EX2 R30, R3 ;  /* 0x00000003001e7308 */ /* 0x0003e60000000800 */
[C---:B------:R-:W-:Y:S08]  /*7500*/  HMMA.16816.F32 R136, R152.reuse, R144, R52 ;  /* 0x000000909888723c */ /* 0x040ff00000001834 */
[----:B------:R-:W-:Y:S01]  /*7510*/  HMMA.16816.F32 R84, R152, R146, R36 ;  /* 0x000000929854723c */ /* 0x000fe20000001824 */
[----:B-1----:R-:W-:-:S07]  /*7520*/  FFMA.FTZ R3, R165, c[0x0][0x2d0], -R0 ;  /* 0x0000b400a5037a23 */ /* 0x002fce0000010800 */
[C---:B------:R-:W-:Y:S01]  /*7530*/  HMMA.16816.F32 R148, R152.reuse, R92, R48 ;  /* 0x0000005c9894723c */ /* 0x040fe20000001830 */
[----:B------:R1:W2:Y:S07]  /*7540*/  MUFU.EX2 R29, R3 ;  /* 0x00000003001d7308 */ /* 0x0002ae0000000800 */
[C---:B------:R-:W-:Y:S08]  /*7550*/  HMMA.16816.F32 R96, R152.reuse, R94, R96 ;  /* 0x0000005e9860723c */ /* 0x040ff00000001860 */
[----:B------:R-:W-:Y:S01]  /*7560*/  HMMA.16816.F32 R100, R152, R12, R44 ;  /* 0x0000000c9864723c */ /* 0x000fe2000000182c */
[----:B-1----:R-:W-:Y:S01]  /*7570*/  FFMA.FTZ R3, R176, c[0x0][0x2d0], -R2 ;  /* 0x0000b400b0037a23 */ /* 0x002fe20000010802 */
[----:B--2---:R-:W-:-:S06]  /*7580*/  F2FP.PACK_AB R11, R29, R30 ;  /* 0x0000001e1d0b723e */ /* 0x004fcc00000000ff */
[----:B------:R-:W-:Y:S01]  /*7590*/  HMMA.16816.F32 R152, R152, R14, R32 ;  /* 0x0000000e9898723c */ /* 0x000fe20000001820 */
[----:B------:R1:W-:Y:S07]  /*75a0*/  MUFU.EX2 R32, R3 ;  /* 0x0000000300207308 */ /* 0x0003ee0000000800 */
[C---:B------:R-:W-:Y:S08]  /*75b0*/  HMMA.16816.F32 R88, R8.reuse, R68, R88 ;  /* 0x000000440858723c */ /* 0x040ff00000001858 */
[----:B------:R-:W-:Y:S01]  /*75c0*/  HMMA.16816.F32 R104, R8, R72, R104 ;  /* 0x000000480868723c */ /* 0x000fe20000001868 */
[----:B-1----:R-:W-:-:S04]  /*75d0*/  FFMA.FTZ R3, R178, c[0x0][0x2d0], -R2 ;  /* 0x0000b400b2037a23 */ /* 0x002fc80000010802 */
[----:B------:R1:W2:Y:S03]  /*75e0*/  MUFU.EX2 R34, R3 ;  /* 0x0000000300227308 */ /* 0x0002a60000000800 */
[C---:B------:R-:W-:Y:S08]  /*75f0*/  HMMA.16816.F32 R124, R8.reuse, R60, R124 ;  /* 0x0000003c087c723c */ /* 0x040ff0000000187c */
[----:B------:R-:W-:Y:S01]  /*7600*/  HMMA.16816.F32 R16, R8, R62, R16 ;  /* 0x0000003e0810723c */ /* 0x000fe20000001810 */
[--C-:B-1----:R-:W-:Y:S01]  /*7610*/  FFMA.FTZ R3, R179, c[0x0][0x2d0], -R2.reuse ;  /* 0x0000b400b3037a23 */ /* 0x102fe20000010802 */
[----:B--2---:R-:W-:Y:S01]  /*7620*/  F2FP.PACK_AB R108, R34, R32 ;  /* 0x00000020226c723e */ /* 0x004fe200000000ff */
[----:B------:R-:W-:-:S05]  /*7630*/  FFMA.FTZ R2, R177, c[0x0][0x2d0], -R2 ;  /* 0x0000b400b1027a23 */ /* 0x000fca0000010802 */
[C---:B------:R-:W-:Y:S01]  /*7640*/  HMMA.16816.F32 R140, R8.reuse, R64, R140 ;  /* 0x00000040088c723c */ /* 0x040fe2000000188c */
[----:B------:R1:W-:Y:S07]  /*7650*/  MUFU.EX2 R35, R3 ;  /* 0x0000000300237308 */ /* 0x0003ee0000000800 */
[C---:B------:R-:W-:Y:S01]  /*7660*/  HMMA.16816.F32 R20, R8.reuse, R66, R20 ;  /* 0x000000420814723c */ /* 0x040fe20000001814 */
[----:B------:R2:W3:Y:S07]  /*7670*/  MUFU.EX2 R33, R2 ;  /* 0x0000000200217308 */ /* 0x0004ee0000000800 */
[----:B------:R-:W-:Y:S01]  /*7680*/  HMMA.16816.F32 R68, R8, R70, R80 ;  /* 0x000000460844723c */ /* 0x000fe20000001850 */
[----:B-1----:R-:W-:-:S04]  /*7690*/  FADD.FTZ R3, R252, R250 ;  /* 0x000000fafc037221 */ /* 0x002fc80000010000 */
[----:B------:R-:W-:-:S03]  /*76a0*/  FADD.FTZ R3, R248, R3 ;  /* 0x00000003f8037221 */ /* 0x000fc60000010000 */
[----:B------:R-:W-:Y:S01]  /*76b0*/  HMMA.16816.F32 R72, R8, R74, R76 ;  /* 0x0000004a0848723c */ /* 0x000fe2000000184c */
[----:B--2---:R-:W-:Y:S01]  /*76c0*/  FFMA.FTZ R2, R161, c[0x0][0x2d0], -R0 ;  /* 0x0000b400a1027a23 */ /* 0x004fe20000010800 */
[----:B---3--:R-:W-:Y:S01]  /*76d0*/  F2FP.PACK_AB R110, R33, R35 ;  /* 0x00000023216e723e */ /* 0x008fe200000000ff */
[----:B------:R-:W-:Y:S02]  /*76e0*/  FADD.FTZ R3, R249, R3 ;  /* 0x00000003f9037221 */ /* 0x000fe40000010000 */
[----:B------:R1:W-:Y:S02]  /*76f0*/  MUFU.EX2 R24, R2 ;  /* 0x0000000200187308 */ /* 0x0003e40000000800 */
[----:B------:R-:W-:Y:S02]  /*7700*/  FADD.FTZ R4, R251, R3 ;  /* 0x00000003fb047221 */ /* 0x000fe40000010000 */
[----:B------:R-:W-:Y:S02]  /*7710*/  FADD.FTZ R8, R224, R7 ;  /* 0x00000007e0087221 */ /* 0x000fe40000010000 */
[----:B------:R-:W-:-:S02]  /*7720*/  FADD.FTZ R7, R244, R4 ;  /* 0x00000004f4077221 */ /* 0x000fc40000010000 */
[----:B-1----:R-:W-:-:S04]  /*7730*/  FFMA.FTZ R2, R160, c[0x0][0x2d0], -R0 ;  /* 0x0000b400a0027a23 */ /* 0x002fc80000010800 */
[----:B------:R1:W2:Y:S02]  /*7740*/  MUFU.EX2 R25, R2 ;  /* 0x0000000200197308 */ /* 0x0002a40000000800 */
[--C-:B-1----:R-:W-:Y:S01]  /*7750*/  FFMA.FTZ R2, R159, c[0x0][0x2d0], -R0.reuse ;  /* 0x0000b4009f027a23 */ /* 0x102fe20000010800 */
[----:B--2---:R-:W-:Y:S01]  /*7760*/  F2FP.PACK_AB R109, R25, R24 ;  /* 0x00000018196d723e */ /* 0x004fe200000000ff */
[----:B------:R-:W-:-:S04]  /*7770*/  FFMA.FTZ R0, R158, c[0x0][0x2d0], -R0 ;  /* 0x0000b4009e007a23 */ /* 0x000fc80000010800 */
[----:B------:R1:W-:Y:S08]  /*7780*/  MUFU.EX2 R27, R2 ;  /* 0x00000002001b7308 */ /* 0x0003f00000000800 */
[----:B------:R2:W3:Y:S01]  /*7790*/  MUFU.EX2 R26, R0 ;  /* 0x00000000001a7308 */ /* 0x0004e20000000800 */
[----:B-1----:R-:W-:-:S04]  /*77a0*/  @P6 IMAD.HI.U32 R2, R6, c[0x0][0x2c8], RZ ;  /* 0x0000b20006026a27 */ /* 0x002fc800078e00ff */
[----:B--2---:R-:W-:Y:S01]  /*77b0*/  IMAD.MOV.U32 R0, RZ, RZ, R6 ;  /* 0x000000ffff007224 */ /* 0x004fe200078e0006 */
[----:B------:R-:W-:Y:S01]  /*77c0*/  @P6 SHF.R.U32.HI R0, RZ, c[0x0][0x2cc], R2 ;  /* 0x0000b300ff006a19 */ /* 0x000fe20000011602 */
[----:B------:R-:W-:Y:S01]  /*77d0*/  FADD.FTZ R6, R243, R238 ;  /* 0x000000eef3067221 */ /* 0x000fe20000010000 */
[----:B------:R-:W-:Y:S02]  /*77e0*/  ISETP.GE.AND P6, PT, R166, 0x1, PT ;  /* 0x00000001a600780c */ /* 0x000fe40003fc6270 */
[----:B---3--:R-:W-:Y:S01]  /*77f0*/  F2FP.PACK_AB R111, R26, R27 ;  /* 0x0000001b1a6f723e */ /* 0x008fe200000000ff */
[----:B------:R-:W-:Y:S02]  /*7800*/  IMAD.IADD R2, R231, 0x1, R0 ;  /* 0x00000001e7027824 */ /* 0x000fe400078e0200 */
        /* <DEDUP_REMOVED lines=72> */
[----:B------:R-:W-:Y:S01]  /*7c90*/  STL [R1], R7 ;  /* 0x0000000701007387 */ /* 0x000fe20000100800 */
[----:B------:R-:W-:-:S03]  /*7ca0*/  FADD.FTZ R3, R33, R6 ;  /* 0x0000000621037221 */ /* 0x000fc60000010000 */
[----:B------:R1:W-:Y:S04]  /*7cb0*/  STL [R1+0x4], R0 ;  /* 0x0000040001007387 */ /* 0x0003e80000100800 */
[----:B------:R2:W-:Y:S01]  /*7cc0*/  STL [R1+0x8], R3 ;  /* 0x0000080301007387 */ /* 0x0005e20000100800 */
[----:B-1----:R-:W-:Y:S01]  /*7cd0*/  FADD.FTZ R0, R26, R4 ;  /* 0x000000041a007221 */ /* 0x002fe20000010000 */
[----:B--2---:R-:W-:-:S04]  /*7ce0*/  IADD3 R3, R2, c[0x0][0x328], RZ ;  /* 0x0000ca0002037a10 */ /* 0x004fc80007ffe0ff */
[----:B------:R1:W-:Y:S01]  /*7cf0*/  STL [R1+0xc], R0 ;  /* 0x00000c0001007387 */ /* 0x0003e20000100800 */
[----:B------:R-:W-:Y:S05]  /*7d00*/  @!P6 BRA `(.L_x_603) ;  /* 0x000001100000e947 */ /* 0x000fea0003800000 */
[C---:B------:R-:W-:Y:S01]  /*7d10*/  ISETP.GT.AND P0, PT, R2.reuse, RZ, PT ;  /* 0x000000ff0200720c */ /* 0x040fe20003f04270 */
[----:B------:R-:W-:Y:S01]  /*7d20*/  BSSY B0, `(.L_x_604) ;  /* 0x000000d000007945 */ /* 0x000fe20003800000 */
[----:B-1----:R-:W-:Y:S01]  /*7d30*/  IADD3 R0, R2, -0x1, RZ ;  /* 0xffffffff02007810 */ /* 0x002fe20007ffe0ff */
[----:B------:R-:W-:-:S10]  /*7d40*/  IMAD.MOV.U32 R4, RZ, RZ, c[0x0][0x32c] ;  /* 0x0000cb00ff047624 */ /* 0x000fd400078e00ff */
[----:B------:R-:W-:Y:S05]  /*7d50*/  @P0 BRA `(.L_x_605) ;  /* 0x0000006000000947 */ /* 0x000fea0003800000 */
[----:B------:R-:W-:Y:S01]  /*7d60*/  ISETP.NE.AND P0, PT, R4, 0x1, PT ;  /* 0x000000010400780c */ /* 0x000fe20003f05270 */
[----:B------:R-:W-:-:S12]  /*7d70*/  IMAD.MOV R0, RZ, RZ, -R2 ;  /* 0x000000ffff007224 */ /* 0x000fd800078e0a02 */
[----:B------:R-:W-:-:S05]  /*7d80*/  @P0 IMAD.HI.U32 R2, R0, c[0x0][0x330], RZ ;  /* 0x0000cc0000020a27 */ /* 0x000fca00078e00ff */
[----:B------:R-:W-:-:S04]  /*7d90*/  @P0 SHF.R.U32.HI R0, RZ, c[0x0][0x334], R2 ;  /* 0x0000cd00ff000a19 */ /* 0x000fc80000011602 */
[----:B------:R-:W-:Y:S01]  /*7da0*/  LOP3.LUT R0, RZ, R0, RZ, 0x33, !PT ;  /* 0x00000000ff007212 */ /* 0x000fe200078e33ff */
[----:B------:R-:W-:Y:S05]  /*7db0*/  BRA `(.L_x_606) ;  /* 0x0000003000007947 */ /* 0x000fea0003800000 */
.L_x_605:
[----:B------:R-:W-:-:S13]  /*7dc0*/  ISETP.NE.AND P0, PT, R4, 0x1, PT ;  /* 0x000000010400780c */ /* 0x000fda0003f05270 */
[----:B------:R-:W-:-:S05]  /*7dd0*/  @P0 IMAD.HI.U32 R2, R0, c[0x0][0x330], RZ ;  /* 0x0000cc0000020a27 */ /* 0x000fca00078e00ff */
[----:B------:R-:W-:Y:S02]  /*7de0*/  @P0 SHF.R.U32.HI R0, RZ, c[0x0][0x334], R2 ;  /* 0x0000cd00ff000a19 */ /* 0x000fe40000011602 */
.L_x_606:
[----:B------:R-:W-:Y:S05]  /*7df0*/  BSYNC B0 ;  /* 0x0000000000007941 */ /* 0x000fea0003800000 */
.L_x_604:
[----:B------:R-:W-:-:S05]  /*7e00*/  IMAD R0, R0, R4, c[0x0][0x32c] ;  /* 0x0000cb0000007624 */ /* 0x000fca00078e0204 */
[----:B------:R-:W-:-:S05]  /*7e10*/  IMNMX R3, R3, R0, PT ;  /* 0x0000000003037217 */ /* 0x000fca0003800200 */
.L_x_603:
[----:B------:R-:W-:-:S05]  /*7e20*/  IMAD.HI R3, R3, 0x66666667, RZ ;  /* 0x6666666703037827 */ /* 0x000fca00078e02ff */
[----:B-1----:R-:W-:-:S04]  /*7e30*/  SHF.R.U32.HI R0, RZ, 0x1f, R3 ;  /* 0x0000001fff007819 */ /* 0x002fc80000011603 */
[----:B------:R-:W-:-:S04]  /*7e40*/  LEA.HI.SX32 R3, R3, R0, 0x1b ;  /* 0x0000000003037211 */ /* 0x000fc800078fdaff */
[----:B------:R-:W-:-:S04]  /*7e50*/  IMNMX R2, R234, R3, !PT ;  /* 0x00000003ea027217 */ /* 0x000fc80007800200 */
[----:B------:R-:W-:Y:S01]  /*7e60*/  ISETP.GE.AND P0, PT, R211, R2, PT ;  /* 0x00000002d300720c */ /* 0x000fe20003f06270 */
[----:B------:R1:W-:-:S12]  /*7e70*/  STL [R1+0x10], R2 ;  /* 0x0000100201007387 */ /* 0x0003d80000100800 */
[----:B------:R-:W-:Y:S05]  /*7e80*/  @!P0 BRA `(.L_x_607) ;  /* 0x00004d2000008947 */ /* 0x000fea0003800000 */
[----:B------:R-:W-:Y:S01]  /*7e90*/  IMAD.MOV.U32 R116, RZ, RZ, R113 ;  /* 0x000000ffff747224 */ /* 0x000fe200078e0071 */
[----:B------:R-:W-:Y:S01]  /*7ea0*/  MOV R118, R5 ;  /* 0x0000000500767202 */ /* 0x000fe20000000f00 */
[----:B------:R-:W-:Y:S01]  /*7eb0*/  IMAD.MOV.U32 R115, RZ, RZ, R114 ;  /* 0x000000ffff737224 */ /* 0x000fe200078e0072 */
[----:B------:R-:W-:Y:S02]  /*7ec0*/  MOV R117, R112 ;  /* 0x0000007000757202 */ /* 0x000fe40000000f00 */
.L_x_624:
[----:B--2---:R-:W2:Y:S01]  /*7ed0*/  LDL R0, [R1+0x14] ;  /* 0x0000140001007983 */ /* 0x004ea20000100800 */
[----:B------:R-:W-:Y:S04]  /*7ee0*/  DEPBAR.LE SB0, 0x0 ;  /* 0x000080000000791a */ /* 0x000fe80000000000 */
[----:B------:R-:W-:Y:S01]  /*7ef0*/  WARPSYNC 0xffffffff ;  /* 0xffffffff00007948 */ /* 0x000fe20003800000 */
[----:B------:R-:W3:Y:S01]  /*7f00*/  LDL R114, [R1+0x2c] ;  /* 0x00002c0001727983 */ /* 0x000ee20000100800 */
[----:B------:R-:W-:Y:S01]  /*7f10*/  ISETP.GT.AND P0, PT, R234, R211, PT ;  /* 0x000000d3ea00720c */ /* 0x000fe20003f04270 */
[----:B------:R-:W-:Y:S02]  /*7f20*/  ULDC UR4, c[0x0][0x324] ;  /* 0x0000c90000047ab9 */ /* 0x000fe40000000800 */
[----:B------:R-:W-:Y:S02]  /*7f30*/  ULOP3.LUT UR4, URZ, UR4, URZ, 0x33, !UPT ;  /* 0x000000043f047292 */ /* 0x000fe4000f8e333f */
[----:B-1----:R-:W3:Y:S06]  /*7f40*/  LDL.64 R2, [R1+0x20] ;  /* 0x0000200001027983 */ /* 0x002eec0000100a00 */
[----:B------:R-:W-:Y:S02]  /*7f50*/  BAR.SYNC.DEFER_BLOCKING 0x0 ;  /* 0x0000000000007b1d */ /* 0x000fe40000010000 */
[C---:B------:R-:W-:Y:S04]  /*7f60*/  @!P0 IMAD.WIDE.U32 R112, R211.reuse, c[0x0][0x208], RZ ;  /* 0x00008200d3708a25 */ /* 0x040fe800078e00ff */
[----:B------:R-:W-:Y:S06]  /*7f70*/  LDSM.16.M88.4 R80, [R202] ;  /* 0x00000000ca50783b */ /* 0x000fec0000000200 */
[----:B------:R-:W1:Y:S06]  /*7f80*/  LDSM.16.M88.4 R16, [R119] ;  /* 0x000000007710783b */ /* 0x000e6c0000000200 */
[----:B------:R-:W4:Y:S06]  /*7f90*/  LDSM.16.M88.4 R76, [R202+0x2000] ;  /* 0x00200000ca4c783b */ /* 0x000f2c0000000200 */
[----:B------:R-:W5:Y:S06]  /*7fa0*/  LDSM.16.M88.4 R32, [R119+0x800] ;  /* 0x000800007720783b */ /* 0x000f6c0000000200 */
[----:B------:R-:W3:Y:S06]  /*7fb0*/  LDL R212, [R1+0x28] ;  /* 0x0000280001d47983 */ /* 0x000eec0000100800 */
[----:B------:R-:W5:Y:S06]  /*7fc0*/  LDSM.16.M88.4 R48, [R119+0x1000] ;  /* 0x001000007730783b */ /* 0x000f6c0000000200 */
[----:B------:R-:W3:Y:S06]  /*7fd0*/  LDL.64 R216, [R1+0x18] ;  /* 0x0000180001d87983 */ /* 0x000eec0000100a00 */
[----:B------:R-:W5:Y:S01]  /*7fe0*/  LDSM.16.M88.4 R64, [R119+0x1800] ;  /* 0x001800007740783b */ /* 0x000f620000000200 */
[-C--:B-1----:R-:W-:Y:S05]  /*7ff0*/  HMMA.16816.F32 R4, R80, R16.reuse, RZ ;  /* 0x000000105004723c */ /* 0x082fea00000018ff */
[----:B------:R-:W3:Y:S03]  /*8000*/  LDL R215, [R1+0x38] ;  /* 0x0000380001d77983 */ /* 0x000ee60000100800 */
[C---:B----4-:R-:W-:Y:S03]  /*8010*/  HMMA.16816.F32 R8, R76.reuse, R16, RZ ;  /* 0x000000104c08723c */ /* 0x050fe600000018ff */
[----:B------:R-:W1:Y:S06]  /*8020*/  LDSM.16.M88.4 R156, [R119+0x2000] ;  /* 0x00200000779c783b */ /* 0x000e6c0000000200 */
[----:B------:R-:W4:Y:S01]  /*8030*/  LDL R214, [R1+0x3c] ;  /* 0x00003c0001d67983 */ /* 0x000f220000100800 */
[-C--:B------:R-:W-:Y:S05]  /*8040*/  HMMA.16816.F32 R12, R76, R18.reuse, RZ ;  /* 0x000000124c0c723c */ /* 0x080fea00000018ff */
[----:B------:R-:W-:Y:S03]  /*8050*/  LDSM.16.M88.4 R160, [R205] ;  /* 0x00000000cda0783b */ /* 0x000fe60000000200 */
[C---:B------:R-:W-:Y:S03]  /*8060*/  HMMA.16816.F32 R16, R80.reuse, R18, RZ ;  /* 0x000000125010723c */ /* 0x040fe600000018ff */
[----:B------:R-:W1:Y:S05]  /*8070*/  LDSM.16.M88.4 R164, [R206] ;  /* 0x00000000cea4783b */ /* 0x000e6a0000000200 */
[-C--:B-----5:R-:W-:Y:S01]  /*8080*/  HMMA.16816.F32 R20, R80, R32.reuse, RZ ;  /* 0x000000205014723c */ /* 0x0a0fe200000018ff */
[----:B------:R-:W5:Y:S06]  /*8090*/  LDSM.16.M88.4 R168, [R205+0x2000] ;  /* 0x00200000cda8783b */ /* 0x000f6c0000000200 */
[----:B------:R-:W-:Y:S01]  /*80a0*/  LDSM.16.M88.4 R172, [R209] ;  /* 0x00000000d1ac783b */ /* 0x000fe20000000200 */
[C---:B------:R-:W-:Y:S05]  /*80b0*/  HMMA.16816.F32 R24, R76.reuse, R32, RZ ;  /* 0x000000204c18723c */ /* 0x040fea00000018ff */
[----:B------:R-:W-:Y:S03]  /*80c0*/  LDSM.16.M88.4 R176, [R208] ;  /* 0x00000000d0b0783b */ /* 0x000fe60000000200 */
[-C--:B------:R-:W-:Y:S03]  /*80d0*/  HMMA.16816.F32 R28, R76, R34.reuse, RZ ;  /* 0x000000224c1c723c */ /* 0x080fe600000018ff */
[----:B------:R-:W-:Y:S05]  /*80e0*/  LDSM.16.M88.4 R180, [R207] ;  /* 0x00000000cfb4783b */ /* 0x000fea0000000200 */
        /* <DEDUP_REMOVED lines=9> */
[-C--:B-1----:R-:W-:Y:S08]  /*8180*/  HMMA.16816.F32 R68, R80, R156.reuse, RZ ;  /* 0x0000009c5044723c */ /* 0x082ff000000018ff */
[C---:B------:R-:W-:Y:S08]  /*8190*/  HMMA.16816.F32 R72, R76.reuse, R156, RZ ;  /* 0x0000009c4c48723c */ /* 0x040ff000000018ff */
[-C--:B------:R-:W-:Y:S08]  /*81a0*/  HMMA.16816.F32 R76, R76, R158.reuse, RZ ;  /* 0x0000009e4c4c723c */ /* 0x080ff000000018ff */
[----:B------:R-:W-:Y:S01]  /*81b0*/  HMMA.16816.F32 R80, R80, R158, RZ ;  /* 0x0000009e5050723c */ /* 0x000fe200000018ff */
[----:B------:R-:W1:Y:S07]  /*81c0*/  LDSM.16.M88.4 R156, [R210] ;  /* 0x00000000d29c783b */ /* 0x000e6e0000000200 */
[-C--:B------:R-:W-:Y:S08]  /*81d0*/  HMMA.16816.F32 R4, R160, R164.reuse, R4 ;  /* 0x000000a4a004723c */ /* 0x080ff00000001804 */
[C---:B-----5:R-:W-:Y:S08]  /*81e0*/  HMMA.16816.F32 R8, R168.reuse, R164, R8 ;  /* 0x000000a4a808723c */ /* 0x060ff00000001808 */
[-C--:B------:R-:W-:Y:S08]  /*81f0*/  HMMA.16816.F32 R12, R168, R166.reuse, R12 ;  /* 0x000000a6a80c723c */ /* 0x080ff0000000180c */
[C---:B------:R-:W-:Y:S08]  /*8200*/  HMMA.16816.F32 R16, R160.reuse, R166, R16 ;  /* 0x000000a6a010723c */ /* 0x040ff00000001810 */
[-C--:B-1----:R-:W-:Y:S08]  /*8210*/  HMMA.16816.F32 R20, R160, R156.reuse, R20 ;  /* 0x0000009ca014723c */ /* 0x082ff00000001814 */
[C---:B------:R-:W-:Y:S08]  /*8220*/  HMMA.16816.F32 R24, R168.reuse, R156, R24 ;  /* 0x0000009ca818723c */ /* 0x040ff00000001818 */
[-C--:B------:R-:W-:Y:S03]  /*8230*/  HMMA.16816.F32 R28, R168, R158.reuse, R28 ;  /* 0x0000009ea81c723c */ /* 0x080fe6000000181c */
[----:B--2---:R-:W-:Y:S02]  /*8240*/  LOP3.LUT P4, RZ, R0, 0x8, RZ, 0xc0, !PT ;  /* 0x0000000800ff7812 */ /* 0x004fe4000788c0ff */
[----:B------:R-:W-:Y:S03]  /*8250*/  @!P0 SHF.R.S32.HI R0, RZ, 0x1f, R211 ;  /* 0x0000001fff008819 */ /* 0x000fe600000114d3 */
[C---:B------:R-:W-:Y:S04]  /*8260*/  HMMA.16816.F32 R32, R160.reuse, R158, R32 ;  /* 0x0000009ea020723c */ /* 0x040fe80000001820 */
[----:B------:R-:W-:Y:S02]  /*8270*/  @!P0 IMAD R0, R0, c[0x0][0x208], RZ ;  /* 0x0000820000008a24 */ /* 0x000fe400078e02ff */
[----:B---3--:R-:W-:Y:S02]  /*8280*/  @!P0 IMAD.MOV.U32 R3, RZ, RZ, R114 ;  /* 0x000000ffff038224 */ /* 0x008fe400078e0072 */
[-C--:B------:R-:W-:Y:S01]  /*8290*/  HMMA.16816.F32 R36, R160, R172.reuse, R36 ;  /* 0x000000aca024723c */ /* 0x080fe20000001824 */
[----:B------:R-:W-:Y:S03]  /*82a0*/  @!P0 MOV R114, 0x5 ;  /* 0x0000000500728802 */ /* 0x000fe60000000f00 */
[----:B------:R-:W-:Y:S02]  /*82b0*/  @!P0 IMAD R0, R211, c[0x0][0x20c], R0 ;  /* 0x00008300d3008a24 */ /* 0x000fe400078e0200 */
[----:B------:R-:W-:Y:S02]  /*82c0*/  @!P0 IMAD.WIDE.U32 R2, R112, 0x50, R2 ;  /* 0x0000005070028825 */ /* 0x000fe400078e0002 */
[C---:B------:R-:W-:Y:S04]  /*82d0*/  HMMA.16816.F32 R40, R168.reuse, R172, R40 ;  /* 0x000000aca828723c */ /* 0x040fe80000001828 */
[----:B------:R-:W-:Y:S01]  /*82e0*/  @!P0 IMAD.IADD R0, R113, 0x1, R0 ;  /* 0x0000000171008824 */ /* 0x000fe200078e0200 */
[----:B------:R-:W-:Y:S01]  /*82f0*/  @!P0 LEA R186, P1, R2, c[0x0][0x1f8], 0x1 ;  /* 0x00007e0002ba8a11 */ /* 0x000fe200078208ff */
[----:B------:R-:W-:Y:S02]  /*8300*/  @!P0 IMAD.MOV.U32 R113, RZ, RZ, c[0x0][0x208] ;  /* 0x00008200ff718624 */ /* 0x000fe400078e00ff */
[-C--:B------:R-:W-:Y:S04]  /*8310*/  HMMA.16816.F32 R44, R168, R174.reuse, R44 ;  /* 0x000000aea82c723c */ /* 0x080fe8000000182c */
[----:B------:R-:W-:Y:S04]  /*8320*/  @!P0 IMAD R0, R0, 0x50, RZ ;  /* 0x0000005000008824 */ /* 0x000fe800078e02ff */
[C---:B------:R-:W-:Y:S04]  /*8330*/  HMMA.16816.F32 R48, R160.reuse, R174, R48 ;  /* 0x000000aea030723c */ /* 0x040fe80000001830 */
[----:B------:R-:W-:Y:S01]  /*8340*/  @!P0 IMAD.IADD R112, R3, 0x1, R0 ;  /* 0x0000000103708824 */ /* 0x000fe200078e0200 */
[C---:B------:R-:W-:Y:S01]  /*8350*/  @!P0 SHF.L.U64.HI R0, R113.reuse, R114, c[0x0][0x20c] ;  /* 0x0000830071008619 */ /* 0x040fe20000010272 */
[----:B------:R-:W-:Y:S02]  /*8360*/  @!P0 IMAD.SHL.U32 R3, R113, 0x20, RZ ;  /* 0x0000002071038824 */ /* 0x000fe400078e00ff */
[-C--:B------:R-:W-:Y:S04]  /*8370*/  HMMA.16816.F32 R52, R160, R176.reuse, R52 ;  /* 0x000000b0a034723c */ /* 0x080fe80000001834 */
[----:B------:R-:W-:Y:S02]  /*8380*/  @!P0 LEA.HI.X R187, R2, c[0x0][0x1fc], R112, 0x1, P1 ;  /* 0x00007f0002bb8a11 */ /* 0x000fe400008f0c70 */
[-C--:B------:R-:W-:Y:S02]  /*8390*/  @!P0 IADD3 R184, P1, R186, R3.reuse, RZ ;  /* 0x00000003bab88210 */ /* 0x080fe40007f3e0ff */
[C---:B------:R-:W-:Y:S01]  /*83a0*/  HMMA.16816.F32 R56, R168.reuse, R176, R56 ;  /* 0x000000b0a838723c */ /* 0x040fe20000001838 */
[----:B------:R-:W-:Y:S01]  /*83b0*/  @!PT LDS RZ, [RZ] ;  /* 0x00000000fffff984 */ /* 0x000fe20000000800 */
[----:B------:R-:W-:Y:S01]  /*83c0*/  @!PT LDS RZ, [RZ] ;  /* 0x00000000fffff984 */ /* 0x000fe20000000800 */
[----:B------:R-:W-:Y:S01]  /*83d0*/  @!PT LDS RZ, [RZ] ;  /* 0x00000000fffff984 */ /* 0x000fe20000000800 */
[----:B------:R1:W-:Y:S03]  /*83e0*/  @!P0 LDGSTS.E.BYPASS.LTC128B.128 [R213+0x100], [R186.64], !P4 ;  /* 0x00100000bad58fae */ /* 0x0003e6000e101d48 */
[--C-:B------:R-:W-:Y:S01]  /*83f0*/  @!P0 IMAD.X R185, R187, 0x1, R0.reuse, P1 ;  /* 0x00000001bbb98824 */ /* 0x100fe200008e0600 */
[-C--:B------:R-:W-:Y:S03]  /*8400*/  @!P0 IADD3 R112, P3, R184, R3.reuse, RZ ;  /* 0x00000003b8708210 */ /* 0x080fe60007f7e0ff */
[-C--:B------:R-:W-:Y:S01]  /*8410*/  HMMA.16816.F32 R60, R168, R178.reuse, R60 ;  /* 0x000000b2a83c723c */ /* 0x080fe2000000183c */
[----:B------:R2:W-:Y:S03]  /*8420*/  @!P0 LDGSTS.E.BYPASS.LTC128B.128 [R213+0x900], [R184.64], !P4 ;  /* 0x00900000b8d58fae */ /* 0x0005e6000e101d48 */
[----:B------:R-:W-:Y:S02]  /*8430*/  @!P0 IADD3.X R113, R185, R0, RZ, P3, !PT ;  /* 0x00000000b9718210 */ /* 0x000fe40001ffe4ff */
[-C--:B------:R-:W-:Y:S02]  /*8440*/  @!P0 IADD3 R2, P2, R112, R3.reuse, RZ ;  /* 0x0000000370028210 */ /* 0x080fe40007f5e0ff */
[C---:B------:R-:W-:Y:S01]  /*8450*/  HMMA.16816.F32 R64, R160.reuse, R178, R64 ;  /* 0x000000b2a040723c */ /* 0x040fe20000001840 */
[----:B------:R3:W-:Y:S07]  /*8460*/  @!P0 LDGSTS.E.BYPASS.LTC128B.128 [R213+0x1100], [R112.64], !P4 ;  /* 0x0110000070d58fae */ /* 0x0007ee000e101d48 */
[-C--:B------:R-:W-:Y:S04]  /*8470*/  HMMA.16816.F32 R68, R160, R180.reuse, R68 ;  /* 0x000000b4a044723c */ /* 0x080fe80000001844 */
[----:B-1----:R-:W-:Y:S01]  /*8480*/  @!P0 IADD3 R186, P1, R2, R3, RZ ;  /* 0x0000000302ba8210 */ /* 0x002fe20007f3e0ff */
[--C-:B------:R-:W-:Y:S03]  /*8490*/  @!P0 IMAD.X R3, R113, 0x1, R0.reuse, P2 ;  /* 0x0000000171038824 */ /* 0x100fe600010e0600 */
[C---:B------:R-:W-:Y:S02]  /*84a0*/  HMMA.16816.F32 R72, R168.reuse, R180, R72 ;  /* 0x000000b4a848723c */ /* 0x040fe40000001848 */
[----:B------:R1:W-:Y:S02]  /*84b0*/  @!P0 LDGSTS.E.BYPASS.LTC128B.128 [R213+0x1900], [R2.64], !P4 ;  /* 0x0190000002d58fae */ /* 0x0003e4000e101d48 */
[----:B------:R-:W-:Y:S04]  /*84c0*/  @!P0 IMAD.X R187, R3, 0x1, R0, P1 ;  /* 0x0000000103bb8824 */ /* 0x000fe800008e0600 */
[-C--:B------:R-:W-:Y:S01]  /*84d0*/  HMMA.16816.F32 R76, R168, R182.reuse, R76 ;  /* 0x000000b6a84c723c */ /* 0x080fe2000000184c */
[----:B------:R2:W-:Y:S02]  /*84e0*/  @!P0 LDGSTS.E.BYPASS.LTC128B.128 [R213+0x2100], [R186.64], !P4 ;  /* 0x02100000bad58fae */ /* 0x0005e4000e101d48 */
[C---:B------:R-:W-:Y:S04]  /*84f0*/  ISETP.GT.AND P0, PT, R211.reuse, R234, PT ;  /* 0x000000ead300720c */ /* 0x040fe80003f04270 */
[----:B------:R-:W-:Y:S01]  /*8500*/  LDSM.16.M88.4 R188, [R201] ;  /* 0x00000000c9bc783b */ /* 0x000fe20000000200 */
[----:B------:R-:W-:Y:S05]  /*8510*/  HMMA.16816.F32 R80, R160, R182, R80 ;  /* 0x000000b6a050723c */ /* 0x000fea0000001850 */
[----:B------:R-:W-:Y:S03]  /*8520*/  LDSM.16.M88.4 R192, [R203+0x2000] ;  /* 0x00200000cbc0783b */ /* 0x000fe60000000200 */
[----:B------:R-:W-:Y:S01]  /*8530*/  @P0 IMAD.MOV.U32 R114, RZ, RZ, c[0x0][0x1e0] ;  /* 0x00007800ff720624 */ /* 0x000fe200078e00ff */
[----:B------:R-:W-:Y:S02]  /*8540*/  @P0 IADD3 R0, R211, -0x1, RZ ;  /* 0xffffffffd3000810 */ /* 0x000fe40007ffe0ff */
[----:B------:R-:W-:Y:S01]  /*8550*/  LDSM.16.M88.4 R164, [R201+0x800] ;  /* 0x00080000c9a4783b */ /* 0x000fe20000000200 */
[----:B-1----:R-:W-:Y:S02]  /*8560*/  @P0 MOV R3, R212 ;  /* 0x000000d400030202 */ /* 0x002fe40000000f00 */
[----:B---3--:R-:W-:Y:S01]  /*8570*/  @P0 IMAD.WIDE.U32 R112, R0, c[0x0][0x1e0], RZ ;  /* 0x0000780000700a25 */ /* 0x008fe200078e00ff */
[----:B------:R-:W-:Y:S02]  /*8580*/  MOV R212, c[0x0][0x2c4] ;  /* 0x0000b10000d47a02 */ /* 0x000fe40000000f00 */
[----:B------:R-:W-:Y:S01]  /*8590*/  LDSM.16.M88.4 R156, [R201+0x1000] ;  /* 0x00100000c99c783b */ /* 0x000fe20000000200 */
[----:B------:R-:W-:Y:S02]  /*85a0*/  @P0 SHF.R.S32.HI R2, RZ, 0x1f, R0 ;  /* 0x0000001fff020819 */ /* 0x000fe40000011400 */
[----:B------:R-:W-:Y:S03]  /*85b0*/  ISETP.NE.AND P5, PT, R212, 0x1, PT ;  /* 0x00000001d400780c */ /* 0x000fe60003fa5270 */
[----:B--2---:R-:W1:Y:S01]  /*85c0*/  LDSM.16.M88.4 R184, [R203] ;  /* 0x00000000cbb8783b */ /* 0x004e620000000200 */
[----:B------:R-:W-:Y:S04]  /*85d0*/  @P0 IMAD R2, R2, c[0x0][0x1e0], RZ ;  /* 0x0000780002020a24 */ /* 0x000fe800078e02ff */
[----:B------:R-:W-:Y:S01]  /*85e0*/  @P0 IMAD R0, R0, c[0x0][0x1e4], R2 ;  /* 0x0000790000000a24 */ /* 0x000fe200078e0202 */
[----:B------:R-:W0:Y:S01]  /*85f0*/  LDGDEPBAR ;  /* 0x00000000000079af */ /* 0x000e220000000000 */
[----:B------:R-:W-:Y:S02]  /*8600*/  @P0 IMAD.MOV.U32 R2, RZ, RZ, R216 ;  /* 0x000000ffff020224 */ /* 0x000fe400078e00d8 */
[----:B------:R-:W-:Y:S02]  /*8610*/  @P0 IMAD.IADD R0, R113, 0x1, R0 ;  /* 0x0000000171000824 */ /* 0x000fe400078e0200 */
[----:B------:R-:W-:Y:S01]  /*8620*/  @P0 IMAD.WIDE.U32 R2, R112, 0x50, R2 ;  /* 0x0000005070020825 */ /* 0x000fe200078e0002 */
[----:B------:R-:W2:Y:S03]  /*8630*/  LDSM.16.M88.4 R160, [R201+0x1800] ;  /* 0x00180000c9a0783b */ /* 0x000ea60000000200 */
[----:B------:R-:W-:Y:S02]  /*8640*/  @P0 IMAD R112, R0, 0x50, RZ ;  /* 0x0000005000700824 */ /* 0x000fe400078e02ff */
[----:B------:R-:W-:Y:S01]  /*8650*/  @P0 IMAD.MOV.U32 R113, RZ, RZ, 0x5 ;  /* 0x00000005ff710424 */ /* 0x000fe200078e00ff */
[----:B------:R-:W3:Y:S02]  /*8660*/  LDSM.16.M88.4 R168, [R201+0x2000] ;  /* 0x00200000c9a8783b */ /* 0x000ee40000000200 */
[----:B------:R-:W-:Y:S02]  /*8670*/  @P0 IADD3 R3, R3, R112, RZ ;  /* 0x0000007003030210 */ /* 0x000fe40007ffe0ff */
[C---:B------:R-:W-:Y:S01]  /*8680*/  @P0 SHF.L.U64.HI R0, R114.reuse, R113, c[0x0][0x1e4] ;  /* 0x0000790072000619 */ /* 0x040fe20000010271 */
[----:B------:R-:W-:Y:S01]  /*8690*/  @P0 IMAD.SHL.U32 R114, R114, 0x20, RZ ;  /* 0x0000002072720824 */ /* 0x000fe200078e00ff */
[----:B------:R-:W-:Y:S06]  /*86a0*/  LDSM.16.M88.4 R172, [R204] ;  /* 0x00000000ccac783b */ /* 0x000fec0000000200 */
[----:B------:R-:W5:Y:S06]  /*86b0*/  LDSM.16.M88.4 R176, [R198] ;  /* 0x00000000c6b0783b */ /* 0x000f6c0000000200 */
[----:B------:R-:W2:Y:S01]  /*86c0*/  LDSM.16.M88.4 R180, [R204+0x2000] ;  /* 0x00200000ccb4783b */ /* 0x000ea20000000200 */
[-C--:B-1----:R-:W-:Y:S08]  /*86d0*/  HMMA.16816.F32 R4, R184, R188.reuse, R4 ;  /* 0x000000bcb804723c */ /* 0x082ff00000001804 */
        /* <DEDUP_REMOVED lines=18> */
[----:B------:R-:W2:Y:S01]  /*8800*/  LDSM.16.M88.4 R160, [R198+0x2000] ;  /* 0x00200000c6a0783b */ /* 0x000ea20000000200 */
[----:B------:R-:W-:Y:S05]  /*8810*/  DEPBAR.LE SB0, 0x0 ;  /* 0x000080000000791a */ /* 0x000fea0000000000 */
[----:B------:R-:W-:Y:S01]  /*8820*/  BAR.SYNC.DEFER_BLOCKING 0x0 ;  /* 0x0000000000007b1d */ /* 0x000fe20000010000 */
[-C--:B---3--:R-:W-:Y:S08]  /*8830*/  HMMA.16816.F32 R68, R184, R168.reuse, R68 ;  /* 0x000000a8b844723c */ /* 0x088ff00000001844 */
[C---:B------:R-:W-:Y:S08]  /*8840*/  HMMA.16816.F32 R72, R192.reuse, R168, R72 ;  /* 0x000000a8c048723c */ /* 0x040ff00000001848 */
[-C--:B------:R-:W-:Y:S08]  /*8850*/  HMMA.16816.F32 R76, R192, R170.reuse, R76 ;  /* 0x000000aac04c723c */ /* 0x080ff0000000184c */
[----:B------:R-:W-:Y:S08]  /*8860*/  HMMA.16816.F32 R80, R184, R170, R80 ;  /* 0x000000aab850723c */ /* 0x000ff00000001850 */
[-C--:B-----5:R-:W-:Y:S08]  /*8870*/  HMMA.16816.F32 R4, R172, R176.reuse, R4 ;  /* 0x000000b0ac04723c */ /* 0x0a0ff00000001804 */
[C---:B------:R-:W-:Y:S08]  /*8880*/  HMMA.16816.F32 R8, R180.reuse, R176, R8 ;  /* 0x000000b0b408723c */ /* 0x040ff00000001808 */
[-C--:B------:R-:W-:Y:S08]  /*8890*/  HMMA.16816.F32 R12, R180, R178.reuse, R12 ;  /* 0x000000b2b40c723c */ /* 0x080ff0000000180c */
[C---:B------:R-:W-:Y:S08]  /*88a0*/  HMMA.16816.F32 R16, R172.reuse, R178, R16 ;  /* 0x000000b2ac10723c */ /* 0x040ff00000001810 */
[-C--:B-1----:R-:W-:Y:S08]  /*88b0*/  HMMA.16816.F32 R20, R172, R188.reuse, R20 ;  /* 0x000000bcac14723c */ /* 0x082ff00000001814 */
[C---:B------:R-:W-:Y:S08]  /*88c0*/  HMMA.16816.F32 R24, R180.reuse, R188, R24 ;  /* 0x000000bcb418723c */ /* 0x040ff00000001818 */
[-C--:B------:R-:W-:Y:S08]  /*88d0*/  HMMA.16816.F32 R28, R180, R190.reuse, R28 ;  /* 0x000000beb41c723c */ /* 0x080ff0000000181c */
[C---:B------:R-:W-:Y:S08]  /*88e0*/  HMMA.16816.F32 R32, R172.reuse, R190, R32 ;  /* 0x000000beac20723c */ /* 0x040ff00000001820 */
[-C--:B------:R-:W-:Y:S08]  /*88f0*/  HMMA.16816.F32 R36, R172, R164.reuse, R36 ;  /* 0x000000a4ac24723c */ /* 0x080ff00000001824 */
[C---:B------:R-:W-:Y:S07]  /*8900*/  HMMA.16816.F32 R40, R180.reuse, R164, R40 ;  /* 0x000000a4b428723c */ /* 0x040fee0000001828 */
[C---:B------:R-:W-:Y:S01]  /*8910*/  @P0 LEA R164, P1, R2.reuse, c[0x0][0x1c8], 0x1 ;  /* 0x0000720002a40a11 */ /* 0x040fe200078208ff */
[-C--:B------:R-:W-:Y:S04]  /*8920*/  HMMA.16816.F32 R44, R180, R166.reuse, R44 ;  /* 0x000000a6b42c723c */ /* 0x080fe8000000182c */
[----:B------:R-:W-:Y:S02]  /*8930*/  @P0 LEA.HI.X R165, R2, c[0x0][0x1cc], R3, 0x1, P1 ;  /* 0x0000730002a50a11 */ /* 0x000fe400008f0c03 */
[-C--:B------:R-:W-:Y:S02]  /*8940*/  @P0 IADD3 R112, P2, R164, R114.reuse, RZ ;  /* 0x00000072a4700210 */ /* 0x080fe40007f5e0ff */
[C---:B------:R-:W-:Y:S01]  /*8950*/  HMMA.16816.F32 R48, R172.reuse, R166, R48 ;  /* 0x000000a6ac30723c */ /* 0x040fe20000001830 */
[----:B------:R-:W-:Y:S01]  /*8960*/  @!PT LDS RZ, [RZ] ;  /* 0x00000000fffff984 */ /* 0x000fe20000000800 */
[----:B------:R-:W-:Y:S01]  /*8970*/  @!PT LDS RZ, [RZ] ;  /* 0x00000000fffff984 */ /* 0x000fe20000000800 */
[----:B------:R-:W-:Y:S01]  /*8980*/  @!PT LDS RZ, [RZ] ;  /* 0x00000000fffff984 */ /* 0x000fe20000000800 */
[----:B------:R1:W-:Y:S07]  /*8990*/  @P0 LDGSTS.E.BYPASS.LTC128B.128 [R213+0x2900], [R164.64], !P4 ;  /* 0x02900000a4d50fae */ /* 0x0003ee000e101d48 */
[-C--:B------:R-:W-:Y:S08]  /*89a0*/  HMMA.16816.F32 R52, R172, R156.reuse, R52 ;  /* 0x0000009cac34723c */ /* 0x080ff00000001834 */
[C---:B------:R-:W-:Y:S07]  /*89b0*/  HMMA.16816.F32 R56, R180.reuse, R156, R56 ;  /* 0x0000009cb438723c */ /* 0x040fee0000001838 */
[-C--:B------:R-:W-:Y:S01]  /*89c0*/  @P0 IADD3 R156, P1, R112, R114.reuse, RZ ;  /* 0x00000072709c0210 */ /* 0x080fe20007f3e0ff */
[-C--:B------:R-:W-:Y:S08]  /*89d0*/  HMMA.16816.F32 R60, R180, R158.reuse, R60 ;  /* 0x0000009eb43c723c */ /* 0x080ff0000000183c */
[C---:B------:R-:W-:Y:S07]  /*89e0*/  HMMA.16816.F32 R64, R172.reuse, R158, R64 ;  /* 0x0000009eac40723c */ /* 0x040fee0000001840 */
[----:B----4-:R-:W-:Y:S01]  /*89f0*/  IMAD.IADD R158, R214, 0x1, R215 ;  /* 0x00000001d69e7824 */ /* 0x010fe200078e02d7 */
[-C--:B--2---:R-:W-:Y:S01]  /*8a00*/  HMMA.16816.F32 R68, R172, R160.reuse, R68 ;  /* 0x000000a0ac44723c */ /* 0x084fe20000001844 */
[----:B------:R-:W-:Y:S03]  /*8a10*/  IMAD.MOV.U32 R215, RZ, RZ, c[0x0][0x32c] ;  /* 0x0000cb00ffd77624 */ /* 0x000fe600078e00ff */
[----:B------:R-:W-:Y:S04]  /*8a20*/  @P5 IMAD.HI.U32 R113, R158, c[0x0][0x2c8], RZ ;  /* 0x0000b2009e715a27 */ /* 0x000fe800078e00ff */
[C---:B------:R-:W-:Y:S04]  /*8a30*/  HMMA.16816.F32 R72, R180.reuse, R160, R72 ;  /* 0x000000a0b448723c */ /* 0x040fe80000001848 */
[----:B------:R-:W-:Y:S01]  /*8a40*/  @P5 SHF.R.U32.HI R158, RZ, c[0x0][0x2cc], R113 ;  /* 0x0000b300ff9e5a19 */ /* 0x000fe20000011671 */
[----:B------:R-:W-:Y:S01]  /*8a50*/  @P0 IMAD.X R113, R0, 0x1, R165, P2 ;  /* 0x0000000100710824 */ /* 0x000fe200010e06a5 */
[-C--:B------:R-:W-:Y:S02]  /*8a60*/  @P0 IADD3 R2, P2, R156, R114.reuse, RZ ;  /* 0x000000729c020210 */ /* 0x080fe40007f5e0ff */
[-C--:B------:R-:W-:Y:S02]  /*8a70*/  HMMA.16816.F32 R76, R180, R162.reuse, R76 ;  /* 0x000000a2b44c723c */ /* 0x080fe4000000184c */
[----:B------:R2:W-:Y:S02]  /*8a80*/  @P0 LDGSTS.E.BYPASS.LTC128B.128 [R213+0x3100], [R112.64], !P4 ;  /* 0x0310000070d50fae */ /* 0x0005e4000e101d48 */
[--C-:B------:R-:W-:Y:S01]  /*8a90*/  @P0 IMAD.X R157, R113, 0x1, R0.reuse, P1 ;  /* 0x00000001719d0824 */ /* 0x100fe200008e0600 */
[----:B------:R-:W-:Y:S03]  /*8aa0*/  @P0 IADD3 R160, P1, R2, R114, RZ ;  /* 0x0000007202a00210 */ /* 0x000fe60007f3e0ff */
[----:B------:R-:W-:Y:S01]  /*8ab0*/  HMMA.16816.F32 R80, R172, R162, R80 ;  /* 0x000000a2ac50723c */ /* 0x000fe20000001850 */
[----:B------:R3:W-:Y:S03]  /*8ac0*/  @P0 LDGSTS.E.BYPASS.LTC128B.128 [R213+0x3900], [R156.64], !P4 ;  /* 0x039000009cd50fae */ /* 0x0007e6000e101d48 */
[----:B------:R-:W-:Y:S05]  /*8ad0*/  @P0 IADD3.X R3, R157, R0, RZ, P2, !PT ;  /* 0x000000009d030210 */ /* 0x000fea00017fe4ff */
[----:B------:R4:W-:Y:S03]  /*8ae0*/  @P0 LDGSTS.E.BYPASS.LTC128B.128 [R213+0x4100], [R2.64], !P4 ;  /* 0x0410000002d50fae */ /* 0x0009e6000e101d48 */
[----:B------:R-:W-:Y:S05]  /*8af0*/  @P0 IMAD.X R161, R3, 0x1, R0, P1 ;  /* 0x0000000103a10824 */ /* 0x000fea00008e0600 */
[----:B------:R5:W-:Y:S01]  /*8b00*/  @P0 LDGSTS.E.BYPASS.LTC128B.128 [R213+0x4900], [R160.64], !P4 ;  /* 0x04900000a0d50fae */ /* 0x000be2000e101d48 */
[----:B------:R-:W-:Y:S05]  /*8b10*/  ISETP.GE.AND P4, PT, R215, 0x1, PT ;  /* 0x00000001d700780c */ /* 0x000fea0003f86270 */
[----:B--2---:R-:W2:Y:S06]  /*8b20*/  SHFL.IDX PT, R112, R158, RZ, 0x1c1f ;  /* 0x001c1fff9e707589 */ /* 0x004eac00000e0000 */
[----:B------:R-:W0:Y:S01]  /*8b30*/  LDGDEPBAR ;  /* 0x00000000000079af */ /* 0x000e220000000000 */
[----:B----4-:R-:W-:Y:S05]  /*8b40*/  IMAD R3, R211, -0x50, RZ ;  /* 0xffffffb0d3037824 */ /* 0x010fea00078e02ff */
[----:B------:R-:W-:Y:S04]  /*8b50*/  IADD3 R0, -R242, 0x1, R3 ;  /* 0x00000001f2007810 */ /* 0x000fe80007ffe103 */
[----:B------:R-:W-:Y:S04]  /*8b60*/  IADD3 R0, -R235, R0, R236 ;  /* 0x00000000eb007210 */ /* 0x000fe80007ffe1ec */
[C---:B-----5:R-:W-:Y:S02]  /*8b70*/  IADD3 R160, R0.reuse, UR4, RZ ;  /* 0x0000000400a07c10 */ /* 0x060fe4000fffe0ff */
[----:B------:R-:W-:Y:S03]  /*8b80*/  IADD3 R159, R0, c[0x0][0x328], RZ ;  /* 0x0000ca00009f7a10 */ /* 0x000fe60007ffe0ff */
[----:B--2---:R-:W-:Y:S01]  /*8b90*/  IMAD.IADD R0, R112, 0x1, R160 ;  /* 0x0000000170007824 */ /* 0x004fe200078e02a0 */
[----:B---3--:R-:W-:Y:S01]  /*8ba0*/  IADD3 R156, R159, R112, RZ ;  /* 0x000000709f9c7210 */ /* 0x008fe20007ffe0ff */
[----:B------:R-:W-:-:S05]  /*8bb0*/  @!P4 BRA `(.L_x_608) ;  /* 0x000001800000c947 */ /* 0x000fca0003800000 */
[----:B-1----:R-:W-:Y:S01]  /*8bc0*/  IADD3 R2, -R235, R236, R112 ;  /* 0x000000eceb027210 */ /* 0x002fe20007ffe170 */
[----:B------:R-:W-:Y:S03]  /*8bd0*/  BSSY B0, `(.L_x_609) ;  /* 0x0000011000007945 */ /* 0x000fe60003800000 */
        /* <DEDUP_REMOVED lines=11> */
.L_x_610:
[----:B------:R-:W-:Y:S04]  /*8c90*/  MOV R112, c[0x0][0x32c] ;  /* 0x0000cb0000707a02 */ /* 0x000fe80000000f00 */
[----:B------:R-:W-:Y:S11]  /*8ca0*/  ISETP.NE.AND P0, PT, R112, 0x1, PT ;  /* 0x000000017000780c */ /* 0x000ff60003f05270 */
[----:B------:R-:W-:Y:S02]  /*8cb0*/  @!UPT UIADD3 URZ, URZ, URZ, URZ ;  /* 0x0000003f3f3ff290 */ /* 0x000fe4000fffe03f */
[----:B------:R-:W-:Y:S05]  /*8cc0*/  @P0 IMAD.HI.U32 R112, R2, c[0x0][0x330], RZ ;  /* 0x0000cc0002700a27 */ /* 0x000fea00078e00ff */
[----:B------:R-:W-:Y:S02]  /*8cd0*/  @P0 SHF.R.U32.HI R2, RZ, c[0x0][0x334], R112 ;  /* 0x0000cd00ff020a19 */ /* 0x000fe40000011670 */
.L_x_611:
[----:B------:R-:W-:Y:S05]  /*8ce0*/  BSYNC B0 ;  /* 0x0000000000007941 */ /* 0x000fea0003800000 */
.L_x_609:
[----:B------:R-:W-:Y:S04]  /*8cf0*/  IMAD.IADD R112, R3, 0x1, -R242 ;  /* 0x0000000103707824 */ /* 0x000fe800078e0af2 */
[----:B------:R-:W-:Y:S05]  /*8d00*/  IMAD R2, R2, c[0x0][0x32c], R112 ;  /* 0x0000cb0002027a24 */ /* 0x000fea00078e0270 */
[----:B------:R-:W-:Y:S02]  /*8d10*/  IADD3 R112, R2, c[0x0][0x32c], RZ ;  /* 0x0000cb0002707a10 */ /* 0x000fe40007ffe0ff */
[----:B------:R-:W-:Y:S02]  /*8d20*/  IMNMX R0, R0, R2, !PT ;  /* 0x0000000200007217 */ /* 0x000fe40007800200 */
[----:B------:R-:W-:Y:S02]  /*8d30*/  IMNMX R156, R156, R112, PT ;  /* 0x000000709c9c7217 */ /* 0x000fe40003800200 */
.L_x_608:
[----:B-1----:R-:W1:Y:S02]  /*8d40*/  SHFL.IDX PT, R2, R158, 0x1, 0x1c1f ;  /* 0x003c1f009e027f89 */ /* 0x002e6400000e0000 */
[-C--:B-1----:R-:W-:Y:S02]  /*8d50*/  IADD3 R114, R159, R2.reuse, RZ ;  /* 0x000000029f727210 */ /* 0x082fe40007ffe0ff */
[----:B------:R-:W-:Y:S01]  /*8d60*/  IADD3 R112, R160, R2, RZ ;  /* 0x00000002a0707210 */ /* 0x000fe20007ffe0ff */
[----:B------:R-:W-:-:S05]  /*8d70*/  @!P4 BRA `(.L_x_612) ;  /* 0x000001800000c947 */ /* 0x000fca0003800000 */
[----:B------:R-:W-:Y:S01]  /*8d80*/  IADD3 R2, -R235, R236, R2 ;  /* 0x000000eceb027210 */ /* 0x000fe20007ffe102 */
        /* <DEDUP_REMOVED lines=12> */
.L_x_614:
[----:B------:R-:W-:Y:S04]  /*8e50*/  MOV R113, c[0x0][0x32c] ;  /* 0x0000cb0000717a02 */ /* 0x000fe80000000f00 */
[----:B------:R-:W-:Y:S11]  /*8e60*/  ISETP.NE.AND P0, PT, R113, 0x1, PT ;  /* 0x000000017100780c */ /* 0x000ff60003f05270 */
[----:B------:R-:W-:Y:S02]  /*8e70*/  @!UPT UIADD3 URZ, URZ, URZ, URZ ;  /* 0x0000003f3f3ff290 */ /* 0x000fe4000fffe03f */
[----:B------:R-:W-:Y:S05]  /*8e80*/  @P0 IMAD.HI.U32 R113, R2, c[0x0][0x330], RZ ;  /* 0x0000cc0002710a27 */ /* 0x000fea00078e00ff */
[----:B------:R-:W-:Y:S02]  /*8e90*/  @P0 SHF.R.U32.HI R2, RZ, c[0x0][0x334], R113 ;  /* 0x0000cd00ff020a19 */ /* 0x000fe40000011671 */
.L_x_615:
[----:B------:R-:W-:Y:S05]  /*8ea0*/  BSYNC B0 ;  /* 0x0000000000007941 */ /* 0x000fea0003800000 */
.L_x_613:
[----:B------:R-:W-:Y:S04]  /*8eb0*/  IMAD.IADD R113, R3, 0x1, -R242 ;  /* 0x0000000103717824 */ /* 0x000fe800078e0af2 */
[----:B------:R-:W-:Y:S05]  /*8ec0*/  IMAD R2, R2, c[0x0][0x32c], R113 ;  /* 0x0000cb0002027a24 */ /* 0x000fea00078e0271 */
[----:B------:R-:W-:Y:S02]  /*8ed0*/  IADD3 R113, R2, c[0x0][0x32c], RZ ;  /* 0x0000cb0002717a10 */ /* 0x000fe40007ffe0ff */
[----:B------:R-:W-:Y:S02]  /*8ee0*/  IMNMX R112, R112, R2, !PT ;  /* 0x0000000270707217 */ /* 0x000fe40007800200 */
[----:B------:R-:W-:Y:S02]  /*8ef0*/  IMNMX R114, R114, R113, PT ;  /* 0x0000007172727217 */ /* 0x000fe40003800200 */
.L_x_612:
[----:B------:R-:W1:Y:S02]  /*8f00*/  SHFL.IDX PT, R157, R158, 0x2, 0x1c1f ;  /* 0x005c1f009e9d7f89 */ /* 0x000e6400000e0000 */
        /* <DEDUP_REMOVED lines=16> */
.L_x_618:
[----:B------:R-:W-:Y:S04]  /*9010*/  MOV R161, c[0x0][0x32c] ;  /* 0x0000cb0000a17a02 */ /* 0x000fe80000000f00 */
[----:B------:R-:W-:Y:S11]  /*9020*/  ISETP.NE.AND P0, PT, R161, 0x1, PT ;  /* 0x00000001a100780c */ /* 0x000ff60003f05270 */
[----:B------:R-:W-:Y:S02]  /*9030*/  @!UPT UIADD3 URZ, URZ, URZ, URZ ;  /* 0x0000003f3f3ff290 */ /* 0x000fe4000fffe03f */
[----:B------:R-:W-:Y:S05]  /*9040*/  @P0 IMAD.HI.U32 R161, R157, c[0x0][0x330], RZ ;  /* 0x0000cc009da10a27 */ /* 0x000fea00078e00ff */
[----:B------:R-:W-:Y:S02]  /*9050*/  @P0 SHF.R.U32.HI R157, RZ, c[0x0][0x334], R161 ;  /* 0x0000cd00ff9d0a19 */ /* 0x000fe400000116a1 */
.L_x_619:
[----:B------:R-:W-:Y:S05]  /*9060*/  BSYNC B0 ;  /* 0x0000000000007941 */ /* 0x000fea0003800000 */
.L_x_617:
[----:B------:R-:W-:Y:S04]  /*9070*/  IMAD.IADD R161, R3, 0x1, -R242 ;  /* 0x0000000103a17824 */ /* 0x000fe800078e0af2 */
[----:B------:R-:W-:Y:S05]  /*9080*/  IMAD R157, R157, c[0x0][0x32c], R161 ;  /* 0x0000cb009d9d7a24 */ /* 0x000fea00078e02a1 */
[----:B------:R-:W-:Y:S02]  /*9090*/  IADD3 R161, R157, c[0x0][0x32c], RZ ;  /* 0x0000cb009da17a10 */ /* 0x000fe40007ffe0ff */
[----:B------:R-:W-:Y:S02]  /*90a0*/  IMNMX R2, R2, R157, !PT ;  /* 0x0000009d02027217 */ /* 0x000fe40007800200 */
[----:B------:R-:W-:Y:S02]  /*90b0*/  IMNMX R113, R113, R161, PT ;  /* 0x000000a171717217 */ /* 0x000fe40003800200 */
.L_x_616:
[C---:B------:R-:W-:Y:S02]  /*90c0*/  ISETP.GE.AND P2, PT, R3.reuse, 0xa, PT ;  /* 0x0000000a0300780c */ /* 0x040fe40003f46270 */
[----:B------:R-:W-:Y:S02]  /*90d0*/  ISETP.GE.AND P3, PT, R3, 0x9, PT ;  /* 0x000000090300780c */ /* 0x000fe40003f66270 */
[C---:B------:R-:W-:Y:S02]  /*90e0*/  ISETP.GT.AND P0, PT, R0.reuse, 0x9, !P2 ;  /* 0x000000090000780c */ /* 0x040fe40005704270 */
[----:B------:R-:W-:Y:S02]  /*90f0*/  ISETP.GT.AND P1, PT, R0, 0x8, !P3 ;  /* 0x000000080000780c */ /* 0x000fe40005f24270 */
[C---:B------:R-:W-:Y:S02]  /*9100*/  ISETP.LT.OR P0, PT, R156.reuse, 0xa, P0 ;  /* 0x0000000a9c00780c */ /* 0x040fe40000701670 */
[----:B------:R-:W-:Y:S02]  /*9110*/  ISETP.LT.OR P1, PT, R156, 0x9, P1 ;  /* 0x000000099c00780c */ /* 0x000fe40000f21670 */
[----:B------:R-:W-:Y:S02]  /*9120*/  FSEL R166, R17, -INF , !P0 ;  /* 0xff80000011a67808 */ /* 0x000fe40004000000 */
[----:B------:R-:W-:Y:S02]  /*9130*/  ISETP.GT.AND P0, PT, R112, 0x9, !P2 ;  /* 0x000000097000780c */ /* 0x000fe40005704270 */
[----:B------:R-:W-:Y:S02]  /*9140*/  P2R R164, PR, RZ, 0x8 ;  /* 0x00000008ffa47803 */ /* 0x000fe40000000000 */
[----:B------:R-:W-:Y:S02]  /*9150*/  FSEL R165, R16, -INF , !P1 ;  /* 0xff80000010a57808 */ /* 0x000fe40004800000 */
[----:B------:R-:W-:Y:S02]  /*9160*/  ISETP.GT.AND P1, PT, R112, 0x8, !P3 ;  /* 0x000000087000780c */ /* 0x000fe40005f24270 */
[----:B------:R-:W-:Y:S02]  /*9170*/  ISETP.LT.OR P0, PT, R114, 0xa, P0 ;  /* 0x0000000a7200780c */ /* 0x000fe40000701670 */
        /* <DEDUP_REMOVED lines=10> */
[----:B------:R-:W-:Y:S02]  /*9220*/  ISETP.LT.OR P1, PT, R114, 0x9, P1 ;  /* 0x000000097200780c */ /* 0x000fe40000f21670 */
[----:B------:R-:W-:Y:S02]  /*9230*/  FSEL R171, R21, -INF , !P0 ;  /* 0xff80000015ab7808 */ /* 0x000fe40004000000 */
[----:B------:R-:W-:Y:S02]  /*9240*/  ISETP.GT.AND P0, PT, R112, 0x10, !P3 ;  /* 0x000000107000780c */ /* 0x000fe40005f04270 */
[----:B------:R-:W-:Y:S02]  /*9250*/  FSEL R167, R18, -INF , !P1 ;  /* 0xff80000012a77808 */ /* 0x000fe40004800000 */
        /* <DEDUP_REMOVED lines=10> */
[----:B------:R-:W-:Y:S02]  /*9300*/  ISETP.LT.OR P0, PT, R156, 0x19, P0 ;  /* 0x000000199c00780c */ /* 0x000fe40000701670 */
[C---:B------:R-:W-:Y:S02]  /*9310*/  ISETP.GE.AND P6, PT, R3.reuse, 0x3a, PT ;  /* 0x0000003a0300780c */ /* 0x040fe40003fc6270 */
[----:B------:R-:W-:Y:S02]  /*9320*/  FSEL R173, R32, -INF , !P0 ;  /* 0xff80000020ad7808 */ /* 0x000fe40004000000 */
[----:B------:R-:W-:Y:S02]  /*9330*/  ISETP.GT.AND P0, PT, R0, 0x19, !P1 ;  /* 0x000000190000780c */ /* 0x000fe40004f04270 */
[C---:B------:R-:W-:Y:S02]  /*9340*/  ISETP.GE.AND P4, PT, R3.reuse, 0x41, PT ;  /* 0x000000410300780c */ /* 0x040fe40003f86270 */
[----:B------:R-:W-:Y:S02]  /*9350*/  ISETP.LT.OR P0, PT, R156, 0x1a, P0 ;  /* 0x0000001a9c00780c */ /* 0x000fe40000701670 */
[----:B------:R-:W-:Y:S02]  /*9360*/  ISETP.GE.AND P5, PT, R3, 0x42, PT ;  /* 0x000000420300780c */ /* 0x000fe40003fa6270 */
        /* <DEDUP_REMOVED lines=18> */
[----:B------:R-:W-:Y:S04]  /*9490*/  ISETP.LT.OR P0, PT, R156, 0x22, P0 ;  /* 0x000000229c00780c */ /* 0x000fe80000701670 */
        /* <DEDUP_REMOVED lines=12> */
[----:B------:R-:W-:Y:S04]  /*9560*/  ISETP.LT.OR P0, PT, R156, 0x29, P0 ;  /* 0x000000299c00780c */ /* 0x000fe80000701670 */
[----:B------:R-:W-:Y:S02]  /*9570*/  FSEL R48, R48, -INF , !P0 ;  /* 0xff80000030307808 */ /* 0x000fe40004000000 */
[----:B------:R-:W-:Y:S04]  /*9580*/  ISETP.GT.AND P0, PT, R0, 0x29, !P1 ;  /* 0x000000290000780c */ /* 0x000fe80004f04270 */
        /* <DEDUP_REMOVED lines=20> */
[----:B------:R-:W-:Y:S04]  /*96d0*/  ISETP.LT.OR P0, PT, R114, 0x31, P0 ;  /* 0x000000317200780c */ /* 0x000fe80000701670 */
        /* <DEDUP_REMOVED lines=35> */
[----:B------:R-:W-:Y:S01]  /*9910*/  ISETP.GT.AND P0, PT, R0, 0x1, !P1 ;  /* 0x000000010000780c */ /* 0x000fe20004f04270 */
[----:B------:R-:W1:Y:S03]  /*9920*/  SHFL.IDX PT, R4, R158, 0x3, 0x1c1f ;  /* 0x007c1f009e047f89 */ /* 0x000e6600000e0000 */
[----:B------:R-:W-:Y:S04]  /*9930*/  ISETP.LT.OR P0, PT, R156, 0x2, P0 ;  /* 0x000000029c00780c */ /* 0x000fe80000701670 */
[----:B------:R-:W-:Y:S02]  /*9940*/  FSEL R33, R5, -INF , !P0 ;  /* 0xff80000005217808 */ /* 0x000fe40004000000 */
[----:B------:R-:W-:Y:S02]  /*9950*/  ISETP.GT.AND P0, PT, R112, 0x1, !P1 ;  /* 0x000000017000780c */ /* 0x000fe40004f04270 */
[----:B------:R-:W-:Y:S02]  /*9960*/  P2R R5, PR, RZ, 0x40 ;  /* 0x00000040ff057803 */ /* 0x000fe40000000000 */
        /* <DEDUP_REMOVED lines=8> */
[----:B------:R-:W-:Y:S01]  /*99f0*/  ISETP.GT.AND P0, PT, R0, 0x49, !P6 ;  /* 0x000000490000780c */ /* 0x000fe20007704270 */
[--C-:B-1----:R-:W-:Y:S03]  /*9a00*/  IMAD.IADD R0, R160, 0x1, R4.reuse ;  /* 0x00000001a0007824 */ /* 0x102fe600078e0204 */
[----:B------:R-:W-:Y:S04]  /*9a10*/  ISETP.LT.OR P0, PT, R156, 0x4a, P0 ;  /* 0x0000004a9c00780c */ /* 0x000fe80000701670 */
[----:B------:R-:W-:Y:S02]  /*9a20*/  FSEL R227, R81, -INF , !P0 ;  /* 0xff80000051e37808 */ /* 0x000fe40004000000 */
[----:B------:R-:W-:Y:S04]  /*9a30*/  ISETP.GT.AND P0, PT, R112, 0x48, !P3 ;  /* 0x000000487000780c */ /* 0x000fe80005f04270 */
[----:B------:R-:W-:Y:S04]  /*9a40*/  ISETP.LT.OR P0, PT, R114, 0x49, P0 ;  /* 0x000000497200780c */ /* 0x000fe80000701670 */
[----:B------:R-:W-:Y:S02]  /*9a50*/  FSEL R228, R82, -INF , !P0 ;  /* 0xff80000052e47808 */ /* 0x000fe40004000000 */
[----:B------:R-:W-:Y:S02]  /*9a60*/  ISETP.GT.AND P0, PT, R112, 0x49, !P6 ;  /* 0x000000497000780c */ /* 0x000fe40007704270 */
[----:B------:R-:W-:Y:S02]  /*9a70*/  ISETP.NE.AND P6, PT, R35, RZ, PT ;  /* 0x000000ff2300720c */ /* 0x000fe40003fc5270 */
        /* <DEDUP_REMOVED lines=55> */
[C---:B------:R-:W-:Y:S04]  /*9df0*/  ISETP.LT.OR P0, PT, R113.reuse, 0x39, P0 ;  /* 0x000000397100780c */ /* 0x040fe80000701670 */
[----:B------:R-:W-:Y:S02]  /*9e00*/  FSEL R212, R60, -INF , !P0 ;  /* 0xff8000003cd47808 */ /* 0x000fe40004000000 */
[C---:B------:R-:W-:Y:S04]  /*9e10*/  ISETP.GT.AND P0, PT, R2.reuse, 0x39, !P6 ;  /* 0x000000390200780c */ /* 0x040fe80007704270 */
        /* <DEDUP_REMOVED lines=11> */
[----:B------:R-:W-:Y:S04]  /*9ed0*/  ISETP.GT.AND P0, PT, R2, RZ, !P2 ;  /* 0x000000ff0200720c */ /* 0x000fe80005704270 */
[----:B------:R-:W-:Y:S04]  /*9ee0*/  ISETP.LT.OR P0, PT, R113, 0x1, P0 ;  /* 0x000000017100780c */ /* 0x000fe80000701670 */
[----:B------:R-:W-:Y:S02]  /*9ef0*/  FSEL R9, R8, -INF , !P0 ;  /* 0xff80000008097808 */ /* 0x000fe40004000000 */
[----:B------:R-:W-:Y:S04]  /*9f00*/  ISETP.NE.AND P0, PT, R5, RZ, PT ;  /* 0x000000ff0500720c */ /* 0x000fe80003f05270 */
[----:B------:R-:W-:Y:S01]  /*9f10*/  ISETP.GT.AND P0, PT, R2, 0x49, !P0 ;  /* 0x000000490200780c */ /* 0x000fe20004704270 */
[----:B------:R-:W-:Y:S03]  /*9f20*/  IMAD.IADD R2, R159, 0x1, R4 ;  /* 0x000000019f027824 */ /* 0x000fe600078e0204 */
[----:B------:R-:W-:Y:S04]  /*9f30*/  ISETP.LT.OR P0, PT, R113, 0x4a, P0 ;  /* 0x0000004a7100780c */ /* 0x000fe80000701670 */
[----:B------:R-:W-:Y:S02]  /*9f40*/  FSEL R233, R77, -INF , !P0 ;  /* 0xff8000004de97808 */ /* 0x000fe40004000000 */
[----:B------:R-:W-:Y:S11]  /*9f50*/  ISETP.GE.AND P0, PT, R215, 0x1, PT ;  /* 0x00000001d700780c */ /* 0x000ff60003f06270 */
[----:B------:R-:W-:Y:S02]  /*9f60*/  @!UPT UIADD3 URZ, URZ, URZ, URZ ;  /* 0x0000003f3f3ff290 */ /* 0x000fe4000fffe03f */
        /* <DEDUP_REMOVED lines=14> */
.L_x_622:
[----:B------:R-:W-:Y:S04]  /*a050*/  MOV R6, c[0x0][0x32c] ;  /* 0x0000cb0000067a02 */ /* 0x000fe80000000f00 */
[----:B------:R-:W-:Y:S11]  /*a060*/  ISETP.NE.AND P0, PT, R6, 0x1, PT ;  /* 0x000000010600780c */ /* 0x000ff60003f05270 */
[----:B------:R-:W-:Y:S02]  /*a070*/  @!UPT UIADD3 URZ, URZ, URZ, URZ ;  /* 0x0000003f3f3ff290 */ /* 0x000fe4000fffe03f */
[----:B------:R-:W-:Y:S05]  /*a080*/  @P0 IMAD.HI.U32 R6, R4, c[0x0][0x330], RZ ;  /* 0x0000cc0004060a27 */ /* 0x000fea00078e00ff */
[----:B------:R-:W-:Y:S02]  /*a090*/  @P0 SHF.R.U32.HI R4, RZ, c[0x0][0x334], R6 ;  /* 0x0000cd00ff040a19 */ /* 0x000fe40000011606 */
.L_x_623:
[----:B------:R-:W-:Y:S05]  /*a0a0*/  BSYNC B0 ;  /* 0x0000000000007941 */ /* 0x000fea0003800000 */
.L_x_621:
[----:B------:R-:W-:Y:S04]  /*a0b0*/  IMAD.IADD R3, R3, 0x1, -R242 ;  /* 0x0000000103037824 */ /* 0x000fe800078e0af2 */
[----:B------:R-:W-:Y:S05]  /*a0c0*/  IMAD R3, R4, c[0x0][0x32c], R3 ;  /* 0x0000cb0004037a24 */ /* 0x000fea00078e0203 */
[----:B------:R-:W-:Y:S02]  /*a0d0*/  IADD3 R4, R3, c[0x0][0x32c], RZ ;  /* 0x0000cb0003047a10 */ /* 0x000fe40007ffe0ff */
[----:B------:R-:W-:Y:S02]  /*a0e0*/  IMNMX R0, R0, R3, !PT ;  /* 0x0000000300007217 */ /* 0x000fe40007800200 */
[----:B------:R-:W-:Y:S02]  /*a0f0*/  IMNMX R2, R2, R4, PT ;  /* 0x0000000402027217 */ /* 0x000fe40003800200 */
.L_x_620:
[----:B------:R-:W-:Y:S01]  /*a100*/  ISETP.GT.AND P0, PT, R0, RZ, !P2 ;  /* 0x000000ff0000720c */ /* 0x000fe20005704270 */
[----:B------:R-:W-:Y:S01]  /*a110*/  LDSM.16.MT88.4 R52, [R197] ;  /* 0x00000000c534783b */ /* 0x000fe20000004200 */
[----:B------:R-:W-:Y:S02]  /*a120*/  ISETP.NE.AND P2, PT, R163, RZ, PT ;  /* 0x000000ffa300720c */ /* 0x000fe40003f45270 */
        /* <DEDUP_REMOVED lines=56> */
[----:B------:R-:W-:Y:S02]  /*a4b0*/  ISETP.NE.AND P1, PT, R17, RZ, PT ;  /* 0x000000ff1100720c */ /* 0x000fe40003f25270 */
[----:B------:R-:W-:Y:S02]  /*a4c0*/  ISETP.LT.OR P0, PT, R2, 0x22, P0 ;  /* 0x000000220200780c */ /* 0x000fe40000701670 */
[----:B------:R-:W-:Y:S02]  /*a4d0*/  FMNMX.FTZ R3, R194, R3, !PT ;  /* 0x00000003c2037209 */ /* 0x000fe40007810000 */
[----:B------:R-:W-:Y:S02]  /*a4e0*/  FSEL R160, R43, -INF , !P0 ;  /* 0xff8000002ba07808 */ /* 0x000fe40004000000 */
[----:B------:R-:W-:Y:S02]  /*a4f0*/  ISETP.NE.AND P0, PT, R20, RZ, PT ;  /* 0x000000ff1400720c */ /* 0x000fe40003f05270 */
[----:B------:R-:W-:Y:S01]  /*a500*/  FMNMX.FTZ R4, R176, R4, !PT ;  /* 0x00000004b0047209 */ /* 0x000fe20007810000 */
[----:B------:R-:W-:Y:S01]  /*a510*/  LDSM.16.MT88.4 R20, [R196] ;  /* 0x00000000c414783b */ /* 0x000fe20000004200 */
[----:B------:R-:W-:Y:S02]  /*a520*/  ISETP.GT.AND P0, PT, R0, 0x28, !P0 ;  /* 0x000000280000780c */ /* 0x000fe40004704270 */
[----:B------:R-:W-:Y:S02]  /*a530*/  FMNMX.FTZ R3, R222, R3, !PT ;  /* 0x00000003de037209 */ /* 0x000fe40007810000 */
[----:B------:R-:W-:Y:S02]  /*a540*/  ISETP.LT.OR P0, PT, R2, 0x29, P0 ;  /* 0x000000290200780c */ /* 0x000fe40000701670 */
[----:B------:R-:W-:Y:S02]  /*a550*/  FMNMX.FTZ R4, R179, R4, !PT ;  /* 0x00000004b3047209 */ /* 0x000fe40007810000 */
[----:B------:R-:W-:Y:S02]  /*a560*/  FSEL R161, R46, -INF , !P0 ;  /* 0xff8000002ea17808 */ /* 0x000fe40004000000 */
[----:B------:R-:W-:Y:S02]  /*a570*/  ISETP.NE.AND P0, PT, R19, RZ, PT ;  /* 0x000000ff1300720c */ /* 0x000fe40003f05270 */
[----:B------:R-:W-:Y:S02]  /*a580*/  ISETP.NE.AND P2, PT, R16, RZ, PT ;  /* 0x000000ff1000720c */ /* 0x000fe40003f45270 */
        /* <DEDUP_REMOVED lines=12> */
[----:B------:R-:W-:Y:S01]  /*a650*/  ISETP.GT.AND P0, PT, R0, 0x31, !P1 ;  /* 0x000000310000780c */ /* 0x000fe20004f04270 */
[----:B------:R-:W1:Y:S01]  /*a660*/  SHFL.BFLY PT, R6, R3, 0x2, 0x1f ;  /* 0x0c401f0003067f89 */ /* 0x000e6200000e0000 */
        /* <DEDUP_REMOVED lines=25> */
[----:B------:R-:W-:Y:S01]  /*a800*/  ISETP.LT.OR P0, PT, R2, 0x3a, P0 ;  /* 0x0000003a0200780c */ /* 0x000fe20000701670 */
[----:B------:R-:W2:Y:S01]  /*a810*/  SHFL.BFLY PT, R7, R4, 0x2, 0x1f ;  /* 0x0c401f0004077f89 */ /* 0x000ea200000e0000 */
[----:B------:R-:W-:Y:S02]  /*a820*/  FMNMX.FTZ R5, R29, R5, !PT ;  /* 0x000000051d057209 */ /* 0x000fe40007810000 */
[----:B------:R-:W-:Y:S02]  /*a830*/  FSEL R219, R63, -INF , !P0 ;  /* 0xff8000003fdb7808 */ /* 0x000fe40004000000 */
[----:B------:R-:W-:Y:S02]  /*a840*/  FMNMX.FTZ R5, R181, R5, !PT ;  /* 0x00000005b5057209 */ /* 0x000fe40007810000 */
[----:B------:R-:W-:Y:S02]  /*a850*/  ISETP.GT.AND P0, PT, R0, 0x40, !P4 ;  /* 0x000000400000780c */ /* 0x000fe40006704270 */
[----:B------:R-:W-:Y:S02]  /*a860*/  FMNMX.FTZ R5, R182, R5, !PT ;  /* 0x00000005b6057209 */ /* 0x000fe40007810000 */
[----:B------:R-:W-:Y:S02]  /*a870*/  ISETP.LT.OR P0, PT, R2, 0x41, P0 ;  /* 0x000000410200780c */ /* 0x000fe40000701670 */
[----:B------:R-:W-:Y:S02]  /*a880*/  FMNMX.FTZ R5, R184, R5, !PT ;  /* 0x00000005b8057209 */ /* 0x000fe40007810000 */
[----:B------:R-:W-:Y:S02]  /*a890*/  FSEL R220, R74, -INF , !P0 ;  /* 0xff8000004adc7808 */ /* 0x000fe40004000000 */
[----:B------:R-:W-:Y:S02]  /*a8a0*/  FMNMX.FTZ R5, R185, R5, !PT ;  /* 0x00000005b9057209 */ /* 0x000fe40007810000 */
[----:B-1----:R-:W-:Y:S02]  /*a8b0*/  FMNMX.FTZ R114, R3, R6, !PT ;  /* 0x0000000603727209 */ /* 0x002fe40007810000 */
[----:B------:R-:W-:Y:S02]  /*a8c0*/  FMNMX.FTZ R5, R193, R5, !PT ;  /* 0x00000005c1057209 */ /* 0x000fe40007810000 */
[----:B------:R-:W-:Y:S02]  /*a8d0*/  FSETP.NEU.FTZ.AND P2, PT, R114, -INF , PT ;  /* 0xff8000007200780b */ /* 0x000fe40003f5d000 */
[----:B------:R-:W-:Y:S02]  /*a8e0*/  FMNMX.FTZ R5, R195, R5, !PT ;  /* 0x00000005c3057209 */ /* 0x000fe40007810000 */
[----:B--2---:R-:W-:Y:S01]  /*a8f0*/  FMNMX.FTZ R3, R4, R7, !PT ;  /* 0x0000000704037209 */ /* 0x004fe20007810000 */
[----:B------:R-:W-:Y:S01]  /*a900*/  FMUL.FTZ R4, R114, c[0x0][0x2d0] ;  /* 0x0000b40072047a20 */ /* 0x000fe20000410000 */
[----:B------:R-:W-:Y:S02]  /*a910*/  FMNMX.FTZ R5, R212, R5, !PT ;  /* 0x00000005d4057209 */ /* 0x000fe40007810000 */
[----:B------:R-:W-:Y:S01]  /*a920*/  ISETP.GT.AND P0, PT, R0, 0x41, !P5 ;  /* 0x000000410000780c */ /* 0x000fe20006f04270 */
[----:B------:R-:W1:Y:S01]  /*a930*/  SHFL.BFLY PT, R8, R3, 0x1, 0x1f ;  /* 0x0c201f0003087f89 */ /* 0x000e6200000e0000 */
[----:B------:R-:W-:Y:S02]  /*a940*/  FMNMX.FTZ R5, R217, R5, !PT ;  /* 0x00000005d9057209 */ /* 0x000fe40007810000 */
[----:B------:R-:W-:Y:S02]  /*a950*/  FSEL R71, R4, RZ, P2 ;  /* 0x000000ff04477208 */ /* 0x000fe40001000000 */
[----:B------:R-:W-:Y:S02]  /*a960*/  FMNMX.FTZ R5, R229, R5, !PT ;  /* 0x00000005e5057209 */ /* 0x000fe40007810000 */
[----:B------:R-:W-:Y:S01]  /*a970*/  ISETP.LT.OR P0, PT, R2, 0x42, P0 ;  /* 0x000000420200780c */ /* 0x000fe20000701670 */
[--C-:B------:R-:W-:Y:S01]  /*a980*/  FFMA.FTZ R4, R32, c[0x0][0x2d0], -R71.reuse ;  /* 0x0000b40020047a23 */ /* 0x100fe20000010847 */
[----:B------:R-:W-:Y:S01]  /*a990*/  FMNMX.FTZ R5, R230, R5, !PT ;  /* 0x00000005e6057209 */ /* 0x000fe20007810000 */
[--C-:B------:R-:W-:Y:S01]  /*a9a0*/  FFMA.FTZ R6, R33, c[0x0][0x2d0], -R71.reuse ;  /* 0x0000b40021067a23 */ /* 0x100fe20000010847 */
[----:B------:R-:W-:Y:S01]  /*a9b0*/  FSEL R216, R75, -INF , !P0 ;  /* 0xff8000004bd87808 */ /* 0x000fe20004000000 */
[----:B------:R2:W-:Y:S01]  /*a9c0*/  MUFU.EX2 R41, R4 ;  /* 0x0000000400297308 */ /* 0x0005e20000000800 */
[----:B------:R-:W-:Y:S01]  /*a9d0*/  FMNMX.FTZ R5, R232, R5, !PT ;  /* 0x00000005e8057209 */ /* 0x000fe20007810000 */
[--C-:B------:R-:W-:Y:S01]  /*a9e0*/  FFMA.FTZ R32, R177, c[0x0][0x2d0], -R71.reuse ;  /* 0x0000b400b1207a23 */ /* 0x100fe20000010847 */
[----:B------:R-:W-:Y:S01]  /*a9f0*/  ISETP.GT.AND P0, PT, R0, 0x48, !P3 ;  /* 0x000000480000780c */ /* 0x000fe20005f04270 */
[--C-:B------:R-:W-:Y:S01]  /*aa00*/  FFMA.FTZ R48, R48, c[0x0][0x2d0], -R71.reuse ;  /* 0x0000b40030307a23 */ /* 0x100fe20000010847 */
[----:B------:R-:W-:Y:S02]  /*aa10*/  FMNMX.FTZ R5, R233, R5, !PT ;  /* 0x00000005e9057209 */ /* 0x000fe40007810000 */
[----:B------:R-:W-:Y:S02]  /*aa20*/  ISETP.LT.OR P0, PT, R2, 0x49, P0 ;  /* 0x000000490200780c */ /* 0x000fe40000701670 */
[----:B------:R-:W-:Y:S01]  /*aa30*/  ISETP.GT.AND P3, PT, R0, 0x49, !P6 ;  /* 0x000000490000780c */ /* 0x000fe20007764270 */
[----:B------:R3:W4:Y:S01]  /*aa40*/  MUFU.EX2 R76, R6 ;  /* 0x00000006004c7308 */ /* 0x0007220000000800 */
[----:B------:R-:W5:Y:S01]  /*aa50*/  SHFL.BFLY PT, R7, R5, 0x2, 0x1f ;  /* 0x0c401f0005077f89 */ /* 0x000f6200000e0000 */
[----:B-1----:R-:W-:Y:S02]  /*aa60*/  FMNMX.FTZ R113, R3, R8, !PT ;  /* 0x0000000803717209 */ /* 0x002fe40007810000 */
[----:B------:R-:W-:Y:S02]  /*aa70*/  FSEL R164, R78, -INF , !P0 ;  /* 0xff8000004ea47808 */ /* 0x000fe40004000000 */
[C---:B------:R-:W-:Y:S01]  /*aa80*/  FSETP.NEU.FTZ.AND P1, PT, R113.reuse, -INF , PT ;  /* 0xff8000007100780b */ /* 0x040fe20003f3d000 */
[----:B------:R-:W-:Y:S01]  /*aa90*/  FMUL.FTZ R3, R113, c[0x0][0x2d0] ;  /* 0x0000b40071037a20 */ /* 0x000fe20000410000 */
[----:B------:R-:W-:Y:S02]  /*aaa0*/  ISETP.LT.OR P3, PT, R2, 0x4a, P3 ;  /* 0x0000004a0200780c */ /* 0x000fe40001f61670 */
[----:B------:R-:W-:Y:S02]  /*aab0*/  MUFU.EX2 R245, R32 ;  /* 0x0000002000f57308 */ /* 0x000fe40000000800 */
[----:B------:R-:W-:Y:S02]  /*aac0*/  FSEL R156, R3, RZ, P1 ;  /* 0x000000ff039c7208 */ /* 0x000fe40000800000 */
[----:B--2---:R-:W-:Y:S02]  /*aad0*/  FMNMX.FTZ R4, R10, R118, !PT ;  /* 0x000000760a047209 */ /* 0x004fe40007810000 */
[----:B------:R-:W-:Y:S01]  /*aae0*/  FSEL R70, R79, -INF , !P3 ;  /* 0xff8000004f467808 */ /* 0x000fe20005800000 */
[--C-:B------:R-:W-:Y:S01]  /*aaf0*/  FFMA.FTZ R8, R174, c[0x0][0x2d0], -R156.reuse ;  /* 0x0000b400ae087a23 */ /* 0x100fe2000001089c */
[----:B------:R-:W-:Y:S01]  /*ab00*/  FMNMX.FTZ R4, R11, R4, !PT ;  /* 0x000000040b047209 */ /* 0x000fe20007810000 */
[--C-:B------:R-:W-:Y:S02]  /*ab10*/  FFMA.FTZ R40, R179, c[0x0][0x2d0], -R156.reuse ;  /* 0x0000b400b3287a23 */ /* 0x100fe4000001089c */
[----:B------:R-:W-:Y:S01]  /*ab20*/  MUFU.EX2 R251, R8 ;  /* 0x0000000800fb7308 */ /* 0x000fe20000000800 */
[----:B---3--:R-:W-:Y:S02]  /*ab30*/  FMNMX.FTZ R6, R14, R4, !PT ;  /* 0x000000040e067209 */ /* 0x008fe40007810000 */
[----:B-----5:R-:W-:Y:S01]  /*ab40*/  FMNMX.FTZ R4, R5, R7, !PT ;  /* 0x0000000705047209 */ /* 0x020fe20007810000 */
[--C-:B------:R-:W-:Y:S01]  /*ab50*/  FFMA.FTZ R5, R165, c[0x0][0x2d0], -R71.reuse ;  /* 0x0000b400a5057a23 */ /* 0x100fe20000010847 */
[----:B----4-:R-:W-:Y:S02]  /*ab60*/  F2FP.PACK_AB R72, R76, R41 ;  /* 0x000000294c48723e */ /* 0x010fe400000000ff */
[----:B------:R-:W-:Y:S03]  /*ab70*/  FMNMX.FTZ R6, R15, R6, !PT ;  /* 0x000000060f067209 */ /* 0x000fe60007810000 */
[----:B------:R1:W-:Y:S01]  /*ab80*/  MUFU.EX2 R83, R5 ;  /* 0x0000000500537308 */ /* 0x0003e20000000800 */
[----:B------:R-:W2:Y:S01]  /*ab90*/  SHFL.BFLY PT, R7, R4, 0x1, 0x1f ;  /* 0x0c201f0004077f89 */ /* 0x000ea200000e0000 */
[----:B------:R-:W-:Y:S04]  /*aba0*/  FMNMX.FTZ R6, R56, R6, !PT ;  /* 0x0000000638067209 */ /* 0x000fe80007810000 */
[----:B------:R-:W-:Y:S04]  /*abb0*/  FMNMX.FTZ R6, R57, R6, !PT ;  /* 0x0000000639067209 */ /* 0x000fe80007810000 */
[----:B------:R-:W-:Y:S01]  /*abc0*/  MUFU.EX2 R243, R40 ;  /* 0x0000002800f37308 */ /* 0x000fe20000000800 */
[----:B------:R-:W-:Y:S04]  /*abd0*/  FMNMX.FTZ R3, R60, R6, !PT ;  /* 0x000000063c037209 */ /* 0x000fe80007810000 */
[----:B------:R-:W-:Y:S04]  /*abe0*/  FMNMX.FTZ R3, R158, R3, !PT ;  /* 0x000000039e037209 */ /* 0x000fe80007810000 */
[----:B------:R-:W-:Y:S04]  /*abf0*/  FMNMX.FTZ R3, R159, R3, !PT ;  /* 0x000000039f037209 */ /* 0x000fe80007810000 */
[----:B------:R-:W-:Y:S01]  /*ac00*/  FMNMX.FTZ R3, R160, R3, !PT ;  /* 0x00000003a0037209 */ /* 0x000fe20007810000 */
[----:B-1----:R-:W-:Y:S01]  /*ac10*/  FFMA.FTZ R5, R166, c[0x0][0x2d0], -R71 ;  /* 0x0000b400a6057a23 */ /* 0x002fe20000010847 */
[----:B--2---:R-:W-:Y:S03]  /*ac20*/  FMNMX.FTZ R112, R4, R7, !PT ;  /* 0x0000000704707209 */ /* 0x004fe60007810000 */
[----:B------:R1:W2:Y:S01]  /*ac30*/  MUFU.EX2 R45, R5 ;  /* 0x00000005002d7308 */ /* 0x0002a20000000800 */
[----:B------:R-:W-:Y:S01]  /*ac40*/  FSETP.NEU.FTZ.AND P0, PT, R112, -INF , PT ;  /* 0xff8000007000780b */ /* 0x000fe20003f1d000 */
[--C-:B-1----:R-:W-:Y:S01]  /*ac50*/  FFMA.FTZ R5, R34, c[0x0][0x2d0], -R156.reuse ;  /* 0x0000b40022057a23 */ /* 0x102fe2000001089c */
[----:B--2---:R-:W-:Y:S07]  /*ac60*/  F2FP.PACK_AB R74, R45, R83 ;  /* 0x000000532d4a723e */ /* 0x004fee00000000ff */
[----:B------:R1:W-:Y:S02]  /*ac70*/  MUFU.EX2 R51, R5 ;  /* 0x0000000500337308 */ /* 0x0003e40000000800 */
[--C-:B-1----:R-:W-:Y:S02]  /*ac80*/  FFMA.FTZ R5, R36, c[0x0][0x2d0], -R156.reuse ;  /* 0x0000b40024057a23 */ /* 0x102fe4000001089c */
[----:B------:R-:W-:Y:S06]  /*ac90*/  LDSM.16.MT88.4 R36, [R200] ;  /* 0x00000000c824783b */ /* 0x000fec0000004200 */
[----:B------:R1:W2:Y:S02]  /*aca0*/  MUFU.EX2 R81, R5 ;  /* 0x0000000500517308 */ /* 0x0002a40000000800 */
[----:B-1----:R-:W-:Y:S01]  /*acb0*/  FMNMX.FTZ R5, R161, R3, !PT ;  /* 0x00000003a1057209 */ /* 0x002fe20007810000 */
[--C-:B------:R-:W-:Y:S01]  /*acc0*/  FFMA.FTZ R3, R167, c[0x0][0x2d0], -R156.reuse ;  /* 0x0000b400a7037a23 */ /* 0x100fe2000001089c */
[----:B--2---:R-:W-:Y:S02]  /*acd0*/  F2FP.PACK_AB R73, R81, R51 ;  /* 0x000000335149723e */ /* 0x004fe400000000ff */
[----:B------:R-:W-:Y:S04]  /*ace0*/  FMNMX.FTZ R4, R162, R5, !PT ;  /* 0x00000005a2047209 */ /* 0x000fe80007810000 */
[----:B------:R1:W-:Y:S01]  /*acf0*/  MUFU.EX2 R237, R3 ;  /* 0x0000000300ed7308 */ /* 0x0003e20000000800 */
[----:B------:R-:W-:Y:S01]  /*ad00*/  FMNMX.FTZ R5, R163, R4, !PT ;  /* 0x00000004a3057209 */ /* 0x000fe20007810000 */
[--C-:B------:R-:W-:Y:S03]  /*ad10*/  FFMA.FTZ R4, R168, c[0x0][0x2d0], -R156.reuse ;  /* 0x0000b400a8047a23 */ /* 0x100fe6000001089c */
[----:B------:R-:W-:Y:S05]  /*ad20*/  FMNMX.FTZ R5, R215, R5, !PT ;  /* 0x00000005d7057209 */ /* 0x000fea0007810000 */
[----:B------:R-:W2:Y:S01]  /*ad30*/  MUFU.EX2 R49, R4 ;  /* 0x0000000400317308 */ /* 0x000ea20000000800 */
[----:B-1----:R-:W-:Y:S05]  /*ad40*/  FMUL.FTZ R3, R112, c[0x0][0x2d0] ;  /* 0x0000b40070037a20 */ /* 0x002fea0000410000 */
[----:B------:R-:W-:Y:S05]  /*ad50*/  FSEL R157, R3, RZ, P0 ;  /* 0x000000ff039d7208 */ /* 0x000fea0000000000 */
[--C-:B------:R-:W-:Y:S01]  /*ad60*/  FFMA.FTZ R3, R9, c[0x0][0x2d0], -R157.reuse ;  /* 0x0000b40009037a23 */ /* 0x100fe2000001089d */
[----:B--2---:R-:W-:Y:S01]  /*ad70*/  F2FP.PACK_AB R75, R49, R237 ;  /* 0x000000ed314b723e */ /* 0x004fe200000000ff */
[--C-:B------:R-:W-:Y:S01]  /*ad80*/  FFMA.FTZ R2, R35, c[0x0][0x2d0], -R157.reuse ;  /* 0x0000b40023027a23 */ /* 0x100fe2000001089d */
[----:B------:R-:W-:Y:S01]  /*ad90*/  FMNMX.FTZ R4, R218, R5, !PT ;  /* 0x00000005da047209 */ /* 0x000fe20007810000 */
[----:B------:R1:W-:Y:S01]  /*ada0*/  MUFU.EX2 R61, R3 ;  /* 0x00000003003d7308 */ /* 0x0003e20000000800 */
[--C-:B------:R-:W-:Y:S02]  /*adb0*/  FFMA.FTZ R16, R24, c[0x0][0x2d0], -R157.reuse ;  /* 0x0000b40018107a23 */ /* 0x100fe4000001089d */
[----:B------:R-:W-:Y:S01]  /*adc0*/  FMNMX.FTZ R4, R219, R4, !PT ;  /* 0x00000004db047209 */ /* 0x000fe20007810000 */
[--C-:B------:R-:W-:Y:S02]  /*add0*/  FFMA.FTZ R24, R28, c[0x0][0x2d0], -R157.reuse ;  /* 0x0000b4001c187a23 */ /* 0x100fe4000001089d */
[--C-:B------:R-:W-:Y:S01]  /*ade0*/  FFMA.FTZ R28, R29, c[0x0][0x2d0], -R157.reuse ;  /* 0x0000b4001d1c7a23 */ /* 0x100fe2000001089d */
[----:B------:R-:W-:Y:S01]  /*adf0*/  FMNMX.FTZ R0, R220, R4, !PT ;  /* 0x00000004dc007209 */ /* 0x000fe20007810000 */
[--C-:B------:R-:W-:Y:S02]  /*ae00*/  FFMA.FTZ R4, R169, c[0x0][0x2d0], -R156.reuse ;  /* 0x0000b400a9047a23 */ /* 0x100fe4000001089c */
[----:B------:R2:W3:Y:S01]  /*ae10*/  MUFU.EX2 R82, R2 ;  /* 0x0000000200527308 */ /* 0x0004e20000000800 */
[----:B------:R-:W-:Y:S04]  /*ae20*/  FMNMX.FTZ R0, R216, R0, !PT ;  /* 0x00000000d8007209 */ /* 0x000fe80007810000 */
[----:B------:R-:W-:Y:S04]  /*ae30*/  FMNMX.FTZ R0, R164, R0, !PT ;  /* 0x00000000a4007209 */ /* 0x000fe80007810000 */
[----:B------:R-:W-:Y:S01]  /*ae40*/  FMNMX.FTZ R0, R70, R0, !PT ;  /* 0x0000000046007209 */ /* 0x000fe20007810000 */
[----:B------:R-:W-:Y:S01]  /*ae50*/  MUFU.EX2 R241, R4 ;  /* 0x0000000400f17308 */ /* 0x000fe20000000800 */
[--C-:B-1----:R-:W-:Y:S09]  /*ae60*/  FFMA.FTZ R3, R13, c[0x0][0x2d0], -R157.reuse ;  /* 0x0000b4000d037a23 */ /* 0x102ff2000001089d */
[----:B------:R1:W-:Y:S01]  /*ae70*/  MUFU.EX2 R50, R3 ;  /* 0x0000000300327308 */ /* 0x0003e20000000800 */
[----:B--2---:R-:W-:Y:S01]  /*ae80*/  FFMA.FTZ R2, R12, c[0x0][0x2d0], -R157 ;  /* 0x0000b4000c027a23 */ /* 0x004fe2000001089d */
[----:B---3--:R-:W-:Y:S01]  /*ae90*/  F2FP.PACK_AB R64, R82, R61 ;  /* 0x0000003d5240723e */ /* 0x008fe200000000ff */
[--C-:B------:R-:W-:Y:S07]  /*aea0*/  FFMA.FTZ R12, R176, c[0x0][0x2d0], -R156.reuse ;  /* 0x0000b400b00c7a23 */ /* 0x100fee000001089c */
[----:B------:R2:W3:Y:S10]  /*aeb0*/  MUFU.EX2 R44, R2 ;  /* 0x00000002002c7308 */ /* 0x0004f40000000800 */
[----:B------:R-:W-:Y:S01]  /*aec0*/  MUFU.EX2 R250, R12 ;  /* 0x0000000c00fa7308 */ /* 0x000fe20000000800 */
[--C-:B-1----:R-:W-:Y:S09]  /*aed0*/  FFMA.FTZ R3, R172, c[0x0][0x2d0], -R71.reuse ;  /* 0x0000b400ac037a23 */ /* 0x102ff20000010847 */
[----:B------:R1:W-:Y:S01]  /*aee0*/  MUFU.EX2 R238, R3 ;  /* 0x0000000300ee7308 */ /* 0x0003e20000000800 */
[----:B--2---:R-:W2:Y:S01]  /*aef0*/  SHFL.BFLY PT, R2, R0, 0x2, 0x1f ;  /* 0x0c401f0000027f89 */ /* 0x004ea200000e0000 */
[----:B---3--:R-:W-:Y:S08]  /*af00*/  F2FP.PACK_AB R66, R50, R44 ;  /* 0x0000002c3242723e */ /* 0x008ff000000000ff */
[----:B------:R-:W-:Y:S10]  /*af10*/  MUFU.EX2 R249, R16 ;  /* 0x0000001000f97308 */ /* 0x000ff40000000800 */
[----:B------:R-:W-:Y:S01]  /*af20*/  MUFU.EX2 R247, R24 ;  /* 0x0000001800f77308 */ /* 0x000fe20000000800 */
[--C-:B-1----:R-:W-:Y:S09]  /*af30*/  FFMA.FTZ R3, R171, c[0x0][0x2d0], -R71.reuse ;  /* 0x0000b400ab037a23 */ /* 0x102ff20000010847 */
[----:B------:R1:W-:Y:S10]  /*af40*/  MUFU.EX2 R240, R3 ;  /* 0x0000000300f07308 */ /* 0x0003f40000000800 */
[----:B------:R-:W-:Y:S01]  /*af50*/  MUFU.EX2 R246, R28 ;  /* 0x0000001c00f67308 */ /* 0x000fe20000000800 */
[----:B-1----:R-:W-:Y:S09]  /*af60*/  FFMA.FTZ R3, R170, c[0x0][0x2d0], -R156 ;  /* 0x0000b400aa037a23 */ /* 0x002ff2000001089c */
[----:B------:R2:W-:Y:S02]  /*af70*/  MUFU.EX2 R239, R3 ;  /* 0x0000000300ef7308 */ /* 0x0005e40000000800 */
[----:B--2---:R-:W-:Y:S01]  /*af80*/  FMNMX.FTZ R3, R0, R2, !PT ;  /* 0x0000000200037209 */ /* 0x004fe20007810000 */
[----:B------:R-:W-:Y:S01]  /*af90*/  FFMA.FTZ R2, R173, c[0x0][0x2d0], -R71 ;  /* 0x0000b400ad027a23 */ /* 0x000fe20000010847 */
[----:B------:R-:W-:Y:S06]  /*afa0*/  FSEL R0, R114, RZ, P2 ;  /* 0x000000ff72007208 */ /* 0x000fec0001000000 */
[----:B------:R1:W-:Y:S01]  /*afb0*/  MUFU.EX2 R80, R2 ;  /* 0x0000000200507308 */ /* 0x0003e20000000800 */
[----:B------:R-:W2:Y:S01]  /*afc0*/  SHFL.BFLY PT, R4, R3, 0x1, 0x1f ;  /* 0x0c201f0003047f89 */ /* 0x000ea200000e0000 */
[----:B------:R-:W-:Y:S04]  /*afd0*/  FADD.FTZ R0, -R0, R115 ;  /* 0x0000007300007221 */ /* 0x000fe80000010100 */
[----:B------:R-:W-:Y:S04]  /*afe0*/  FMUL.FTZ R0, R0, c[0x0][0x2d0] ;  /* 0x0000b40000007a20 */ /* 0x000fe80000410000 */
[----:B------:R3:W4:Y:S01]  /*aff0*/  MUFU.EX2 R69, R0 ;  /* 0x0000000000457308 */ /* 0x0007220000000800 */
[----:B-1----:R-:W-:Y:S02]  /*b000*/  FSEL R2, R113, RZ, P1 ;  /* 0x000000ff71027208 */ /* 0x002fe40000800000 */
[----:B--2---:R-:W-:Y:S03]  /*b010*/  FMNMX.FTZ R3, R3, R4, !PT ;  /* 0x0000000403037209 */ /* 0x004fe60007810000 */
[----:B------:R-:W-:Y:S02]  /*b020*/  FADD.FTZ R2, -R2, R116 ;  /* 0x0000007402027221 */ /* 0x000fe40000010100 */
[----:B------:R-:W-:Y:S02]  /*b030*/  FMUL.FTZ R4, R3, c[0x0][0x2d0] ;  /* 0x0000b40003047a20 */ /* 0x000fe40000410000 */
[----:B------:R-:W-:Y:S01]  /*b040*/  FMUL.FTZ R2, R2, c[0x0][0x2d0] ;  /* 0x0000b40002027a20 */ /* 0x000fe20000410000 */
[----:B---3--:R-:W-:Y:S01]  /*b050*/  FSEL R0, R112, RZ, P0 ;  /* 0x000000ff70007208 */ /* 0x008fe20000000000 */
[----:B----4-:R-:W-:Y:S01]  /*b060*/  FMUL.FTZ R16, R69, R132 ;  /* 0x0000008445107220 */ /* 0x010fe20000410000 */
[----:B------:R-:W-:Y:S01]  /*b070*/  FSETP.NEU.FTZ.AND P0, PT, R3, -INF , PT ;  /* 0xff8000000300780b */ /* 0x000fe20003f1d000 */
[----:B------:R-:W1:Y:S01]  /*b080*/  MUFU.EX2 R68, R2 ;  /* 0x0000000200447308 */ /* 0x000e620000000800 */
[C---:B------:R-:W-:Y:S02]  /*b090*/  FMUL.FTZ R17, R69.reuse, R133 ;  /* 0x0000008545117220 */ /* 0x040fe40000410000 */
[----:B------:R-:W-:Y:S01]  /*b0a0*/  FADD.FTZ R0, -R0, R117 ;  /* 0x0000007500007221 */ /* 0x000fe20000010100 */
[----:B------:R-:W-:Y:S01]  /*b0b0*/  FSEL R115, R4, RZ, P0 ;  /* 0x000000ff04737208 */ /* 0x000fe20000000000 */
[----:B------:R-:W-:Y:S02]  /*b0c0*/  FMUL.FTZ R32, R69, R84 ;  /* 0x0000005445207220 */ /* 0x000fe40000410000 */
[----:B------:R-:W-:Y:S02]  /*b0d0*/  FMUL.FTZ R0, R0, c[0x0][0x2d0] ;  /* 0x0000b40000007a20 */ /* 0x000fe40000410000 */
[--C-:B------:R-:W-:Y:S02]  /*b0e0*/  FFMA.FTZ R4, R15, c[0x0][0x2d0], -R115.reuse ;  /* 0x0000b4000f047a23 */ /* 0x100fe40000010873 */
[----:B------:R2:W3:Y:S01]  /*b0f0*/  MUFU.EX2 R2, R0 ;  /* 0x0000000000027308 */ /* 0x0004e20000000800 */
[--C-:B------:R-:W-:Y:S02]  /*b100*/  FFMA.FTZ R5, R14, c[0x0][0x2d0], -R115.reuse ;  /* 0x0000b4000e057a23 */ /* 0x100fe40000010873 */
[----:B------:R-:W-:Y:S02]  /*b110*/  FMUL.FTZ R33, R69, R85 ;  /* 0x0000005545217220 */ /* 0x000fe40000410000 */
[--C-:B------:R-:W-:Y:S02]  /*b120*/  FFMA.FTZ R58, R57, c[0x0][0x2d0], -R115.reuse ;  /* 0x0000b400393a7a23 */ /* 0x100fe40000010873 */
[--C-:B------:R-:W-:Y:S03]  /*b130*/  FFMA.FTZ R62, R60, c[0x0][0x2d0], -R115.reuse ;  /* 0x0000b4003c3e7a23 */ /* 0x100fe60000010873 */
[----:B------:R4:W-:Y:S01]  /*b140*/  MUFU.EX2 R167, R4 ;  /* 0x0000000400a77308 */ /* 0x0009e20000000800 */
[C---:B-1----:R-:W-:Y:S02]  /*b150*/  FMUL.FTZ R7, R68.reuse, R123 ;  /* 0x0000007b44077220 */ /* 0x042fe40000410000 */
[C---:B------:R-:W-:Y:S01]  /*b160*/  FMUL.FTZ R6, R68.reuse, R122 ;  /* 0x0000007a44067220 */ /* 0x040fe20000410000 */
[----:B------:R-:W-:Y:S01]  /*b170*/  MOV R122, R76 ;  /* 0x0000004c007a7202 */ /* 0x000fe20000000f00 */
[C---:B------:R-:W-:Y:S02]  /*b180*/  FMUL.FTZ R18, R68.reuse, R134 ;  /* 0x0000008644127220 */ /* 0x040fe40000410000 */
[C---:B------:R-:W-:Y:S03]  /*b190*/  FMUL.FTZ R19, R68.reuse, R135 ;  /* 0x0000008744137220 */ /* 0x040fe60000410000 */
[----:B------:R-:W1:Y:S01]  /*b1a0*/  MUFU.EX2 R252, R5 ;  /* 0x0000000500fc7308 */ /* 0x000e620000000800 */
[C---:B------:R-:W-:Y:S01]  /*b1b0*/  FMUL.FTZ R34, R68.reuse, R86 ;  /* 0x0000005644227220 */ /* 0x040fe20000410000 */
[----:B------:R-:W-:Y:S01]  /*b1c0*/  LDSM.16.MT88.4 R132, [R196+0x2000] ;  /* 0x00200000c484783b */ /* 0x000fe20000004200 */
[----:B------:R-:W-:Y:S02]  /*b1d0*/  FMUL.FTZ R35, R68, R87 ;  /* 0x0000005744237220 */ /* 0x000fe40000410000 */
[----:B--2---:R-:W-:Y:S02]  /*b1e0*/  FFMA.FTZ R0, R10, c[0x0][0x2d0], -R115 ;  /* 0x0000b4000a007a23 */ /* 0x004fe40000010873 */
[C---:B---3--:R-:W-:Y:S02]  /*b1f0*/  FMUL.FTZ R9, R2.reuse, R125 ;  /* 0x0000007d02097220 */ /* 0x048fe40000410000 */
[C---:B------:R-:W-:Y:S01]  /*b200*/  FMUL.FTZ R8, R2.reuse, R124 ;  /* 0x0000007c02087220 */ /* 0x040fe20000410000 */
[----:B------:R2:W-:Y:S01]  /*b210*/  MUFU.EX2 R165, R0 ;  /* 0x0000000000a57308 */ /* 0x0005e20000000800 */
[C---:B------:R-:W-:Y:S01]  /*b220*/  FMUL.FTZ R12, R2.reuse, R128 ;  /* 0x00000080020c7220 */ /* 0x040fe20000410000 */
[----:B------:R-:W-:Y:S01]  /*b230*/  MOV R128, R49 ;  /* 0x0000003100807202 */ /* 0x000fe20000000f00 */
[C---:B------:R-:W-:Y:S01]  /*b240*/  FMUL.FTZ R13, R2.reuse, R129 ;  /* 0x00000081020d7220 */ /* 0x040fe20000410000 */
[----:B------:R-:W-:Y:S01]  /*b250*/  MOV R129, R45 ;  /* 0x0000002d00817202 */ /* 0x000fe20000000f00 */
[----:B----4-:R-:W-:Y:S01]  /*b260*/  FFMA.FTZ R4, R175, c[0x0][0x2d0], -R71 ;  /* 0x0000b400af047a23 */ /* 0x010fe20000010847 */
[----:B------:R-:W-:Y:S01]  /*b270*/  LDSM.16.MT88.4 R84, [R200+0x800] ;  /* 0x00080000c854783b */ /* 0x000fe20000004200 */
[C---:B------:R-:W-:Y:S02]  /*b280*/  FMUL.FTZ R24, R2.reuse, R140 ;  /* 0x0000008c02187220 */ /* 0x040fe40000410000 */
[C---:B------:R-:W-:Y:S01]  /*b290*/  FMUL.FTZ R29, R2.reuse, R145 ;  /* 0x00000091021d7220 */ /* 0x040fe20000410000 */
[----:B------:R3:W4:Y:S01]  /*b2a0*/  MUFU.EX2 R77, R4 ;  /* 0x00000004004d7308 */ /* 0x0007220000000800 */
[C---:B------:R-:W-:Y:S01]  /*b2b0*/  FMUL.FTZ R28, R2.reuse, R144 ;  /* 0x00000090021c7220 */ /* 0x040fe20000410000 */
[----:B------:R-:W-:Y:S01]  /*b2c0*/  MOV R145, R83 ;  /* 0x0000005300917202 */ /* 0x000fe20000000f00 */
[C---:B------:R-:W-:Y:S01]  /*b2d0*/  FMUL.FTZ R40, R2.reuse, R88 ;  /* 0x0000005802287220 */ /* 0x040fe20000410000 */
[----:B-1----:R-:W-:Y:S01]  /*b2e0*/  F2FP.PACK_AB R67, R167, R252 ;  /* 0x000000fca743723e */ /* 0x002fe200000000ff */
[C---:B------:R-:W-:Y:S01]  /*b2f0*/  FMUL.FTZ R5, R69.reuse, R121 ;  /* 0x0000007945057220 */ /* 0x040fe20000410000 */
[----:B------:R-:W-:Y:S01]  /*b300*/  MOV R144, R237 ;  /* 0x000000ed00907202 */ /* 0x000fe20000000f00 */
[C---:B------:R-:W-:Y:S02]  /*b310*/  FMUL.FTZ R45, R2.reuse, R93 ;  /* 0x0000005d022d7220 */ /* 0x040fe40000410000 */
[----:B------:R-:W-:Y:S01]  /*b320*/  FMUL.FTZ R49, R69, R97 ;  /* 0x0000006145317220 */ /* 0x000fe20000410000 */
[----:B------:R-:W-:Y:S01]  /*b330*/  MUFU.EX2 R93, R62 ;  /* 0x0000003e005d7308 */ /* 0x000fe20000000800 */
[C---:B------:R-:W-:Y:S02]  /*b340*/  FMUL.FTZ R57, R2.reuse, R105 ;  /* 0x0000006902397220 */ /* 0x040fe40000410000 */
[----:B------:R-:W-:Y:S02]  /*b350*/  IMAD.MOV.U32 R124, RZ, RZ, R61 ;  /* 0x000000ffff7c7224 */ /* 0x000fe400078e003d */
[----:B--2---:R-:W-:Y:S02]  /*b360*/  FFMA.FTZ R0, R11, c[0x0][0x2d0], -R115 ;  /* 0x0000b4000b007a23 */ /* 0x004fe40000010873 */
[C---:B------:R-:W-:Y:S02]  /*b370*/  FMUL.FTZ R60, R2.reuse, R108 ;  /* 0x0000006c023c7220 */ /* 0x040fe40000410000 */
[----:B------:R-:W-:Y:S01]  /*b380*/  FMUL.FTZ R61, R2, R109 ;  /* 0x0000006d023d7220 */ /* 0x000fe20000410000 */
[----:B------:R1:W2:Y:S01]  /*b390*/  MUFU.EX2 R166, R0 ;  /* 0x0000000000a67308 */ /* 0x0002a20000000800 */
[----:B------:R-:W-:Y:S02]  /*b3a0*/  FFMA.FTZ R88, R187, c[0x0][0x2d0], -R156 ;  /* 0x0000b400bb587a23 */ /* 0x000fe4000001089c */
[----:B---3--:R-:W-:Y:S01]  /*b3b0*/  FMUL.FTZ R4, R69, R120 ;  /* 0x0000007845047220 */ /* 0x008fe20000410000 */
[----:B----4-:R-:W-:Y:S02]  /*b3c0*/  MOV R121, R77 ;  /* 0x0000004d00797202 */ /* 0x010fe40000000f00 */
[----:B------:R-:W3:Y:S01]  /*b3d0*/  LDSM.16.MT88.4 R76, [R199] ;  /* 0x00000000c74c783b */ /* 0x000ee20000004200 */
[----:B------:R-:W-:Y:S03]  /*b3e0*/  MOV R120, R80 ;  /* 0x0000005000787202 */ /* 0x000fe60000000f00 */
[----:B------:R-:W-:Y:S01]  /*b3f0*/  MUFU.EX2 R187, R88 ;  /* 0x0000005800bb7308 */ /* 0x000fe20000000800 */
[-C--:B------:R-:W-:Y:S05]  /*b400*/  HMMA.16816.F32 R4, R72, R20.reuse, R4 ;  /* 0x000000144804723c */ /* 0x080fea0000001804 */
[----:B-1----:R-:W-:Y:S02]  /*b410*/  FSEL R0, R3, RZ, P0 ;  /* 0x000000ff03007208 */ /* 0x002fe40000000000 */
[----:B--2---:R-:W-:Y:S05]  /*b420*/  F2FP.PACK_AB R65, R166, R165 ;  /* 0x000000a5a641723e */ /* 0x004fea00000000ff */
[----:B------:R-:W-:Y:S04]  /*b430*/  FADD.FTZ R0, -R0, R118 ;  /* 0x0000007600007221 */ /* 0x000fe80000010100 */
[----:B------:R-:W-:Y:S06]  /*b440*/  FMUL.FTZ R0, R0, c[0x0][0x2d0] ;  /* 0x0000b40000007a20 */ /* 0x000fec0000410000 */
[----:B------:R-:W1:Y:S02]  /*b450*/  MUFU.EX2 R0, R0 ;  /* 0x0000000000007308 */ /* 0x000e640000000800 */
[C---:B-1----:R-:W-:Y:S01]  /*b460*/  FMUL.FTZ R10, R0.reuse, R126 ;  /* 0x0000007e000a7220 */ /* 0x042fe20000410000 */
[----:B------:R-:W-:Y:S01]  /*b470*/  MOV R126, R51 ;  /* 0x00000033007e7202 */ /* 0x000fe20000000f00 */
[C---:B------:R-:W-:Y:S01]  /*b480*/  FMUL.FTZ R11, R0.reuse, R127 ;  /* 0x0000007f000b7220 */ /* 0x040fe20000410000 */
[----:B------:R-:W-:Y:S01]  /*b490*/  MOV R127, R50 ;  /* 0x00000032007f7202 */ /* 0x000fe20000000f00 */
[C---:B------:R-:W-:Y:S02]  /*b4a0*/  FMUL.FTZ R15, R0.reuse, R131 ;  /* 0x00000083000f7220 */ /* 0x040fe40000410000 */
[----:B------:R-:W2:Y:S01]  /*b4b0*/  LDL.LU R131, [R1] ;  /* 0x0000000001837983 */ /* 0x000ea20000300800 */
[C---:B------:R-:W-:Y:S02]  /*b4c0*/  FMUL.FTZ R42, R0.reuse, R90 ;  /* 0x0000005a002a7220 */ /* 0x040fe40000410000 */
[C---:B------:R-:W-:Y:S01]  /*b4d0*/  HMMA.16816.F32 R8, R64.reuse, R20, R8 ;  /* 0x000000144008723c */ /* 0x040fe20000001808 */
[----:B------:R-:W4:Y:S03]  /*b4e0*/  LDL.LU R125, [R1+0x4] ;  /* 0x00000400017d7983 */ /* 0x000f260000300800 */
[C---:B------:R-:W-:Y:S01]  /*b4f0*/  FMUL.FTZ R14, R0.reuse, R130 ;  /* 0x00000082000e7220 */ /* 0x040fe20000410000 */
[----:B------:R-:W5:Y:S01]  /*b500*/  LDL.LU R123, [R1+0x8] ;  /* 0x00000800017b7983 */ /* 0x000f620000300800 */
[----:B------:R-:W-:Y:S01]  /*b510*/  FMUL.FTZ R43, R0, R91 ;  /* 0x0000005b002b7220 */ /* 0x000fe20000410000 */
[----:B------:R-:W-:Y:S01]  /*b520*/  MOV R130, R44 ;  /* 0x0000002c00827202 */ /* 0x000fe20000000f00 */
[----:B------:R-:W-:Y:S03]  /*b530*/  FFMA.FTZ R20, R25, c[0x0][0x2d0], -R157 ;  /* 0x0000b40019147a23 */ /* 0x000fe6000001089d */
[-C--:B------:R-:W-:Y:S01]  /*b540*/  HMMA.16816.F32 R12, R64, R22.reuse, R12 ;  /* 0x00000016400c723c */ /* 0x080fe2000000180c */
[----:B------:R1:W-:Y:S02]  /*b550*/  MUFU.EX2 R248, R20 ;  /* 0x0000001400f87308 */ /* 0x0003e40000000800 */
[C---:B------:R-:W-:Y:S02]  /*b560*/  FMUL.FTZ R50, R68.reuse, R98 ;  /* 0x0000006244327220 */ /* 0x040fe40000410000 */
[----:B------:R-:W-:Y:S02]  /*b570*/  FMUL.FTZ R51, R68, R99 ;  /* 0x0000006344337220 */ /* 0x000fe40000410000 */
[C---:B------:R-:W-:Y:S01]  /*b580*/  FMUL.FTZ R26, R0.reuse, R142 ;  /* 0x0000008e001a7220 */ /* 0x040fe20000410000 */
[C---:B------:R-:W-:Y:S04]  /*b590*/  HMMA.16816.F32 R16, R72.reuse, R22, R16 ;  /* 0x000000164810723c */ /* 0x040fe80000001810 */
[C---:B------:R-:W-:Y:S02]  /*b5a0*/  FMUL.FTZ R21, R69.reuse, R137 ;  /* 0x0000008945157220 */ /* 0x040fe40000410000 */
[----:B------:R-:W-:Y:S02]  /*b5b0*/  FMUL.FTZ R27, R0, R143 ;  /* 0x0000008f001b7220 */ /* 0x000fe40000410000 */
[C---:B------:R-:W-:Y:S04]  /*b5c0*/  FMUL.FTZ R22, R68.reuse, R138 ;  /* 0x0000008a44167220 */ /* 0x040fe80000410000 */
[----:B------:R-:W-:Y:S02]  /*b5d0*/  FMUL.FTZ R23, R68, R139 ;  /* 0x0000008b44177220 */ /* 0x000fe40000410000 */
[----:B------:R-:W-:Y:S02]  /*b5e0*/  FMUL.FTZ R25, R2, R141 ;  /* 0x0000008d02197220 */ /* 0x000fe40000410000 */
[C---:B------:R-:W-:Y:S02]  /*b5f0*/  FMUL.FTZ R30, R0.reuse, R146 ;  /* 0x00000092001e7220 */ /* 0x040fe40000410000 */
[C---:B-1----:R-:W-:Y:S02]  /*b600*/  FMUL.FTZ R20, R69.reuse, R136 ;  /* 0x0000008845147220 */ /* 0x042fe40000410000 */
[----:B------:R-:W-:Y:S02]  /*b610*/  IMAD.MOV.U32 R146, RZ, RZ, R82 ;  /* 0x000000ffff927224 */ /* 0x000fe400078e0052 */
[----:B------:R-:W-:Y:S01]  /*b620*/  FMUL.FTZ R31, R0, R147 ;  /* 0x00000093001f7220 */ /* 0x000fe20000410000 */
[----:B------:R-:W-:Y:S01]  /*b630*/  MOV R147, R81 ;  /* 0x0000005100937202 */ /* 0x000fe20000000f00 */
[----:B------:R-:W-:Y:S01]  /*b640*/  IMAD.MOV.U32 R136, RZ, RZ, R41 ;  /* 0x000000ffff887224 */ /* 0x000fe200078e0029 */
[-C--:B------:R-:W-:Y:S01]  /*b650*/  HMMA.16816.F32 R20, R72, R36.reuse, R20 ;  /* 0x000000244814723c */ /* 0x080fe20000001814 */
[----:B------:R-:W1:Y:S02]  /*b660*/  LDSM.16.MT88.4 R80, [R196+0x800] ;  /* 0x00080000c450783b */ /* 0x000e640000004200 */
[----:B------:R-:W-:Y:S02]  /*b670*/  FMUL.FTZ R41, R2, R89 ;  /* 0x0000005902297220 */ /* 0x000fe40000410000 */
[C---:B------:R-:W-:Y:S02]  /*b680*/  FMUL.FTZ R47, R0.reuse, R95 ;  /* 0x0000005f002f7220 */ /* 0x040fe40000410000 */
[C---:B------:R-:W-:Y:S01]  /*b690*/  FMUL.FTZ R46, R0.reuse, R94 ;  /* 0x0000005e002e7220 */ /* 0x040fe20000410000 */
[C---:B------:R-:W-:Y:S01]  /*b6a0*/  HMMA.16816.F32 R24, R64.reuse, R36, R24 ;  /* 0x000000244018723c */ /* 0x040fe20000001818 */
[----:B------:R-:W1:Y:S01]  /*b6b0*/  LDSM.16.MT88.4 R88, [R197+0x800] ;  /* 0x00080000c558783b */ /* 0x000e620000004200 */
[----:B------:R3:W-:Y:S02]  /*b6c0*/  MUFU.EX2 R94, R58 ;  /* 0x0000003a005e7308 */ /* 0x0007e40000000800 */
[C---:B------:R-:W-:Y:S02]  /*b6d0*/  FMUL.FTZ R59, R0.reuse, R107 ;  /* 0x0000006b003b7220 */ /* 0x040fe40000410000 */
[----:B------:R-:W-:Y:S02]  /*b6e0*/  FMUL.FTZ R62, R0, R110 ;  /* 0x0000006e003e7220 */ /* 0x000fe40000410000 */
[-C--:B------:R-:W-:Y:S04]  /*b6f0*/  HMMA.16816.F32 R28, R64, R38.reuse, R28 ;  /* 0x00000026401c723c */ /* 0x080fe8000000181c */
[----:B------:R-:W-:Y:S02]  /*b700*/  FFMA.FTZ R36, R178, c[0x0][0x2d0], -R71 ;  /* 0x0000b400b2247a23 */ /* 0x000fe40000010847 */
[----:B------:R-:W-:Y:S02]  /*b710*/  FMUL.FTZ R63, R0, R111 ;  /* 0x0000006f003f7220 */ /* 0x000fe40000410000 */
[C---:B------:R-:W-:Y:S01]  /*b720*/  HMMA.16816.F32 R32, R72.reuse, R38, R32 ;  /* 0x000000264820723c */ /* 0x040fe20000001820 */
[----:B------:R1:W-:Y:S03]  /*b730*/  MUFU.EX2 R244, R36 ;  /* 0x0000002400f47308 */ /* 0x0003e60000000800 */
[C---:B------:R-:W-:Y:S01]  /*b740*/  FMUL.FTZ R37, R69.reuse, R149 ;  /* 0x0000009545257220 */ /* 0x040fe20000410000 */
[----:B------:R-:W-:Y:S01]  /*b750*/  MOV R149, R240 ;  /* 0x000000f000957202 */ /* 0x000fe20000000f00 */
[--C-:B------:R-:W-:Y:S02]  /*b760*/  FFMA.FTZ R44, R180, c[0x0][0x2d0], -R156.reuse ;  /* 0x0000b400b42c7a23 */ /* 0x100fe4000001089c */
[C---:B------:R-:W-:Y:S01]  /*b770*/  FMUL.FTZ R38, R68.reuse, R150 ;  /* 0x0000009644267220 */ /* 0x040fe20000410000 */
[----:B------:R-:W-:Y:S02]  /*b780*/  MOV R150, R239 ;  /* 0x000000ef00967202 */ /* 0x000fe40000000f00 */
[----:B------:R1:W-:Y:S01]  /*b790*/  MUFU.EX2 R240, R48 ;  /* 0x0000003000f07308 */ /* 0x0003e20000000800 */
[----:B------:R-:W-:Y:S01]  /*b7a0*/  FMUL.FTZ R39, R68, R151 ;  /* 0x0000009744277220 */ /* 0x000fe20000410000 */
[----:B------:R-:W-:Y:S01]  /*b7b0*/  MOV R151, R238 ;  /* 0x000000ee00977202 */ /* 0x000fe20000000f00 */
[----:B---3--:R-:W-:Y:S02]  /*b7c0*/  FMUL.FTZ R58, R0, R106 ;  /* 0x0000006a003a7220 */ /* 0x008fe40000410000 */
[C---:B-1----:R-:W-:Y:S01]  /*b7d0*/  FMUL.FTZ R36, R69.reuse, R148 ;  /* 0x0000009445247220 */ /* 0x042fe20000410000 */
[----:B------:R-:W-:Y:S04]  /*b7e0*/  MOV R148, R241 ;  /* 0x000000f100947202 */ /* 0x000fe80000000f00 */
[----:B------:R1:W-:Y:S02]  /*b7f0*/  MUFU.EX2 R241, R44 ;  /* 0x0000002c00f17308 */ /* 0x0003e40000000800 */
[-C--:B------:R-:W-:Y:S03]  /*b800*/  HMMA.16816.F32 R36, R72, R52.reuse, R36 ;  /* 0x000000344824723c */ /* 0x080fe60000001824 */
[C---:B------:R-:W-:Y:S02]  /*b810*/  FMUL.FTZ R48, R69.reuse, R96 ;  /* 0x0000006045307220 */ /* 0x040fe40000410000 */
[----:B------:R-:W-:Y:S03]  /*b820*/  LDSM.16.MT88.4 R96, [R197+0x2000] ;  /* 0x00200000c560783b */ /* 0x000fe60000004200 */
[C---:B------:R-:W-:Y:S07]  /*b830*/  HMMA.16816.F32 R40, R64.reuse, R52, R40 ;  /* 0x000000344028723c */ /* 0x040fee0000001828 */
[--C-:B------:R-:W-:Y:S02]  /*b840*/  FFMA.FTZ R52, R56, c[0x0][0x2d0], -R115.reuse ;  /* 0x0000b40038347a23 */ /* 0x100fe40000010873 */
[C---:B------:R-:W-:Y:S02]  /*b850*/  FMUL.FTZ R53, R69.reuse, R101 ;  /* 0x0000006545357220 */ /* 0x040fe40000410000 */
[----:B------:R3:W3:Y:S01]  /*b860*/  MUFU.EX2 R95, R52 ;  /* 0x00000034005f7308 */ /* 0x0006e20000000800 */
[C---:B-1----:R-:W-:Y:S02]  /*b870*/  FMUL.FTZ R44, R2.reuse, R92 ;  /* 0x0000005c022c7220 */ /* 0x042fe40000410000 */
[----:B------:R-:W-:Y:S05]  /*b880*/  FMUL.FTZ R56, R2, R104 ;  /* 0x0000006802387220 */ /* 0x000fea0000410000 */
[-C--:B------:R-:W-:Y:S08]  /*b890*/  HMMA.16816.F32 R44, R64, R54.reuse, R44 ;  /* 0x00000036402c723c */ /* 0x080ff0000000182c */
[C---:B------:R-:W-:Y:S07]  /*b8a0*/  HMMA.16816.F32 R48, R72.reuse, R54, R48 ;  /* 0x000000364830723c */ /* 0x040fee0000001830 */
[C---:B------:R-:W-:Y:S02]  /*b8b0*/  FMUL.FTZ R55, R68.reuse, R103 ;  /* 0x0000006744377220 */ /* 0x040fe40000410000 */
[C---:B---3--:R-:W-:Y:S03]  /*b8c0*/  FMUL.FTZ R52, R69.reuse, R100 ;  /* 0x0000006445347220 */ /* 0x048fe60000410000 */
[----:B------:R-:W-:Y:S07]  /*b8d0*/  FMUL.FTZ R54, R68, R102 ;  /* 0x0000006644367220 */ /* 0x000fee0000410000 */
[-C--:B------:R-:W-:Y:S08]  /*b8e0*/  HMMA.16816.F32 R52, R72, R76.reuse, R52 ;  /* 0x0000004c4834723c */ /* 0x080ff00000001834 */
[C---:B------:R-:W-:Y:S07]  /*b8f0*/  HMMA.16816.F32 R56, R64.reuse, R76, R56 ;  /* 0x0000004c4038723c */ /* 0x040fee0000001838 */
[----:B------:R-:W-:Y:S01]  /*b900*/  FFMA.FTZ R76, R158, c[0x0][0x2d0], -R115 ;  /* 0x0000b4009e4c7a23 */ /* 0x000fe20000010873 */
[-C--:B------:R-:W-:Y:S03]  /*b910*/  HMMA.16816.F32 R60, R64, R78.reuse, R60 ;  /* 0x0000004e403c723c */ /* 0x080fe6000000183c */
[----:B------:R1:W3:Y:S01]  /*b920*/  MUFU.EX2 R239, R76 ;  /* 0x0000004c00ef7308 */ /* 0x0002e20000000800 */
[----:B------:R-:W-:Y:S03]  /*b930*/  F2FP.PACK_AB R77, R94, R95 ;  /* 0x0000005f5e4d723e */ /* 0x000fe600000000ff */
[C---:B------:R-:W-:Y:S02]  /*b940*/  FMUL.FTZ R64, R69.reuse, R152 ;  /* 0x0000009845407220 */ /* 0x040fe40000410000 */
[----:B------:R-:W-:Y:S03]  /*b950*/  FMUL.FTZ R65, R69, R153 ;  /* 0x0000009945417220 */ /* 0x000fe60000410000 */
[C---:B------:R-:W-:Y:S02]  /*b960*/  FMUL.FTZ R66, R68.reuse, R154 ;  /* 0x0000009a44427220 */ /* 0x040fe40000410000 */
[----:B------:R-:W-:Y:S07]  /*b970*/  FMUL.FTZ R67, R68, R155 ;  /* 0x0000009b44437220 */ /* 0x000fee0000410000 */
[----:B------:R-:W-:Y:S04]  /*b980*/  HMMA.16816.F32 R64, R72, R78, R64 ;  /* 0x0000004e4840723c */ /* 0x000fe80000001840 */
[----:B-1----:R-:W-:Y:S03]  /*b990*/  FFMA.FTZ R76, R183, c[0x0][0x2d0], -R71 ;  /* 0x0000b400b74c7a23 */ /* 0x002fe60000010847 */
[----:B------:R-:W-:Y:S02]  /*b9a0*/  F2FP.PACK_AB R72, R149, R151 ;  /* 0x000000979548723e */ /* 0x000fe400000000ff */
[----:B------:R-:W-:Y:S01]  /*b9b0*/  F2FP.PACK_AB R73, R148, R150 ;  /* 0x000000969449723e */ /* 0x000fe200000000ff */
[----:B------:R1:W-:Y:S02]  /*b9c0*/  MUFU.EX2 R238, R76 ;  /* 0x0000004c00ee7308 */ /* 0x0003e40000000800 */
[----:B------:R-:W-:Y:S02]  /*b9d0*/  F2FP.PACK_AB R74, R121, R120 ;  /* 0x00000078794a723e */ /* 0x000fe400000000ff */
[----:B------:R-:W-:Y:S02]  /*b9e0*/  F2FP.PACK_AB R75, R250, R251 ;  /* 0x000000fbfa4b723e */ /* 0x000fe400000000ff */
[----:B------:R-:W-:Y:S02]  /*b9f0*/  F2FP.PACK_AB R78, R246, R247 ;  /* 0x000000f7f64e723e */ /* 0x000fe400000000ff */
[----:B---3--:R-:W-:Y:S03]  /*ba00*/  F2FP.PACK_AB R79, R239, R93 ;  /* 0x0000005def4f723e */ /* 0x008fe600000000ff */
[-C--:B------:R-:W-:Y:S03]  /*ba10*/  HMMA.16816.F32 R4, R72, R80.reuse, R4 ;  /* 0x000000504804723c */ /* 0x080fe60000001804 */
[----:B-1----:R-:W-:Y:S04]  /*ba20*/  FFMA.FTZ R76, R186, c[0x0][0x2d0], -R156 ;  /* 0x0000b400ba4c7a23 */ /* 0x002fe8000001089c */
[----:B------:R1:W-:Y:S02]  /*ba30*/  MUFU.EX2 R237, R76 ;  /* 0x0000004c00ed7308 */ /* 0x0003e40000000800 */
        /* <DEDUP_REMOVED lines=8> */
[----:B-1----:R-:W-:Y:S02]  /*bac0*/  FFMA.FTZ R80, R182, c[0x0][0x2d0], -R157 ;  /* 0x0000b400b6507a23 */ /* 0x002fe4000001089d */
[----:B--2---:R-:W-:Y:S02]  /*bad0*/  FFMA.FTZ R69, R69, R131, R136 ;  /* 0x0000008345457223 */ /* 0x004fe40000010088 */
[-C--:B------:R-:W-:Y:S01]  /*bae0*/  HMMA.16816.F32 R28, R76, R86.reuse, R28 ;  /* 0x000000564c1c723c */ /* 0x080fe2000000181c */
[----:B------:R1:W-:Y:S03]  /*baf0*/  MUFU.EX2 R186, R80 ;  /* 0x0000005000ba7308 */ /* 0x0003e60000000800 */
[----:B------:R-:W-:Y:S02]  /*bb00*/  FFMA.FTZ R84, R189, c[0x0][0x2d0], -R71 ;  /* 0x0000b400bd547a23 */ /* 0x000fe40000010847 */
[----:B------:R-:W-:Y:S02]  /*bb10*/  FADD.FTZ R69, R122, R69 ;  /* 0x000000457a457221 */ /* 0x000fe40000010000 */
[C---:B------:R-:W-:Y:S03]  /*bb20*/  HMMA.16816.F32 R32, R72.reuse, R86, R32 ;  /* 0x000000564820723c */ /* 0x040fe60000001820 */
[----:B------:R2:W-:Y:S01]  /*bb30*/  MUFU.EX2 R183, R84 ;  /* 0x0000005400b77308 */ /* 0x0005e20000000800 */
[----:B------:R-:W-:Y:S04]  /*bb40*/  IMAD.MOV.U32 R189, RZ, RZ, R120 ;  /* 0x000000ffffbd7224 */ /* 0x000fe800078e0078 */
[-C--:B------:R-:W-:Y:S08]  /*bb50*/  HMMA.16816.F32 R36, R72, R88.reuse, R36 ;  /* 0x000000584824723c */ /* 0x080ff00000001824 */
[C---:B------:R-:W-:Y:S04]  /*bb60*/  HMMA.16816.F32 R40, R76.reuse, R88, R40 ;  /* 0x000000584c28723c */ /* 0x040fe80000001828 */
[----:B-1----:R-:W-:Y:S03]  /*bb70*/  FFMA.FTZ R80, R184, c[0x0][0x2d0], -R157 ;  /* 0x0000b400b8507a23 */ /* 0x002fe6000001089d */
[----:B------:R-:W-:Y:S01]  /*bb80*/  FFMA.FTZ R88, R160, c[0x0][0x2d0], -R115 ;  /* 0x0000b400a0587a23 */ /* 0x000fe20000010873 */
[-C--:B------:R-:W-:Y:S01]  /*bb90*/  HMMA.16816.F32 R44, R76, R90.reuse, R44 ;  /* 0x0000005a4c2c723c */ /* 0x080fe2000000182c */
[----:B------:R1:W-:Y:S03]  /*bba0*/  MUFU.EX2 R184, R80 ;  /* 0x0000005000b87308 */ /* 0x0003e60000000800 */
[--C-:B--2---:R-:W-:Y:S01]  /*bbb0*/  FFMA.FTZ R84, R190, c[0x0][0x2d0], -R156.reuse ;  /* 0x0000b400be547a23 */ /* 0x104fe2000001089c */
[----:B------:R-:W-:Y:S03]  /*bbc0*/  MOV R190, R127 ;  /* 0x0000007f00be7202 */ /* 0x000fe60000000f00 */
[C---:B------:R-:W-:Y:S03]  /*bbd0*/  HMMA.16816.F32 R48, R72.reuse, R90, R48 ;  /* 0x0000005a4830723c */ /* 0x040fe60000001830 */
[----:B------:R2:W-:Y:S10]  /*bbe0*/  MUFU.EX2 R180, R84 ;  /* 0x0000005400b47308 */ /* 0x0005f40000000800 */
[----:B------:R3:W-:Y:S01]  /*bbf0*/  MUFU.EX2 R102, R88 ;  /* 0x0000005800667308 */ /* 0x0007e20000000800 */
[----:B-1----:R-:W-:Y:S09]  /*bc00*/  FFMA.FTZ R80, R185, c[0x0][0x2d0], -R157 ;  /* 0x0000b400b9507a23 */ /* 0x002ff2000001089d */
[----:B------:R1:W1:Y:S01]  /*bc10*/  MUFU.EX2 R185, R80 ;  /* 0x0000005000b97308 */ /* 0x0002620000000800 */
[--C-:B--2---:R-:W-:Y:S01]  /*bc20*/  FFMA.FTZ R84, R191, c[0x0][0x2d0], -R156.reuse ;  /* 0x0000b400bf547a23 */ /* 0x104fe2000001089c */
[----:B------:R-:W-:Y:S08]  /*bc30*/  MOV R191, R128 ;  /* 0x0000008000bf7202 */ /* 0x000ff00000000f00 */
[----:B------:R2:W-:Y:S01]  /*bc40*/  MUFU.EX2 R181, R84 ;  /* 0x0000005400b57308 */ /* 0x0005e20000000800 */
[----:B---3--:R-:W-:Y:S09]  /*bc50*/  FFMA.FTZ R88, R161, c[0x0][0x2d0], -R115 ;  /* 0x0000b400a1587a23 */ /* 0x008ff20000010873 */
[----:B------:R3:W-:Y:S01]  /*bc60*/  MUFU.EX2 R101, R88 ;  /* 0x0000005800657308 */ /* 0x0007e20000000800 */
[--C-:B-1----:R-:W-:Y:S01]  /*bc70*/  FFMA.FTZ R80, R188, c[0x0][0x2d0], -R71.reuse ;  /* 0x0000b400bc507a23 */ /* 0x102fe20000010847 */
[----:B------:R-:W-:Y:S08]  /*bc80*/  MOV R188, R121 ;  /* 0x0000007900bc7202 */ /* 0x000ff00000000f00 */
[----:B------:R1:W-:Y:S01]  /*bc90*/  MUFU.EX2 R182, R80 ;  /* 0x0000005000b67308 */ /* 0x0003e20000000800 */
[----:B--2---:R-:W-:Y:S01]  /*bca0*/  FFMA.FTZ R84, R192, c[0x0][0x2d0], -R71 ;  /* 0x0000b400c0547a23 */ /* 0x004fe20000010847 */
[----:B------:R-:W-:Y:S08]  /*bcb0*/  MOV R192, R129 ;  /* 0x0000008100c07202 */ /* 0x000ff00000000f00 */
[----:B------:R2:W-:Y:S01]  /*bcc0*/  MUFU.EX2 R179, R84 ;  /* 0x0000005400b37308 */ /* 0x0005e20000000800 */
[--C-:B---3--:R-:W-:Y:S09]  /*bcd0*/  FFMA.FTZ R88, R221, c[0x0][0x2d0], -R156.reuse ;  /* 0x0000b400dd587a23 */ /* 0x108ff2000001089c */
        /* <DEDUP_REMOVED lines=13> */
[----:B------:R-:W-:Y:S01]  /*bdb0*/  F2FP.PACK_AB R78, R185, R184 ;  /* 0x000000b8b94e723e */ /* 0x000fe200000000ff */
[----:B------:R4:W-:Y:S01]  /*bdc0*/  MUFU.EX2 R178, R76 ;  /* 0x0000004c00b27308 */ /* 0x0009e20000000800 */
[----:B------:R-:W-:Y:S02]  /*bdd0*/  F2FP.PACK_AB R77, R102, R103 ;  /* 0x00000067664d723e */ /* 0x000fe400000000ff */
[----:B------:R-:W-:Y:S04]  /*bde0*/  F2FP.PACK_AB R72, R244, R245 ;  /* 0x000000f5f448723e */ /* 0x000fe800000000ff */
[----:B------:R-:W-:Y:S02]  /*bdf0*/  F2FP.PACK_AB R73, R241, R243 ;  /* 0x000000f3f149723e */ /* 0x000fe400000000ff */
[----:B------:R-:W-:Y:S02]  /*be00*/  F2FP.PACK_AB R74, R238, R240 ;  /* 0x000000f0ee4a723e */ /* 0x000fe400000000ff */
[----:B------:R-:W-:Y:S02]  /*be10*/  F2FP.PACK_AB R75, R187, R237 ;  /* 0x000000edbb4b723e */ /* 0x000fe400000000ff */
[----:B------:R-:W-:Y:S01]  /*be20*/  MOV R194, R130 ;  /* 0x0000008200c27202 */ /* 0x000fe20000000f00 */
[----:B-1----:R-:W1:Y:S01]  /*be30*/  LDSM.16.MT88.4 R80, [R200+0x1000] ;  /* 0x00100000c850783b */ /* 0x002e620000004200 */
[----:B---3--:R-:W-:Y:S03]  /*be40*/  F2FP.PACK_AB R79, R107, R101 ;  /* 0x000000656b4f723e */ /* 0x008fe600000000ff */
[-C--:B--2---:R-:W-:Y:S03]  /*be50*/  HMMA.16816.F32 R4, R72, R84.reuse, R4 ;  /* 0x000000544804723c */ /* 0x084fe60000001804 */
[--C-:B----4-:R-:W-:Y:S04]  /*be60*/  FFMA.FTZ R76, R214, c[0x0][0x2d0], -R156.reuse ;  /* 0x0000b400d64c7a23 */ /* 0x110fe8000001089c */
[----:B------:R2:W-:Y:S02]  /*be70*/  MUFU.EX2 R106, R76 ;  /* 0x0000004c006a7308 */ /* 0x0005e40000000800 */
[----:B--2---:R-:W-:Y:S07]  /*be80*/  F2FP.PACK_AB R76, R186, R92 ;  /* 0x0000005cba4c723e */ /* 0x004fee00000000ff */
[C---:B------:R-:W-:Y:S07]  /*be90*/  HMMA.16816.F32 R8, R76.reuse, R84, R8 ;  /* 0x000000544c08723c */ /* 0x040fee0000001808 */
[--C-:B------:R-:W-:Y:S01]  /*bea0*/  FFMA.FTZ R84, R193, c[0x0][0x2d0], -R157.reuse ;  /* 0x0000b400c1547a23 */ /* 0x100fe2000001089d */
[-C--:B------:R-:W-:Y:S03]  /*beb0*/  HMMA.16816.F32 R12, R76, R86.reuse, R12 ;  /* 0x000000564c0c723c */ /* 0x080fe6000000180c */
[----:B------:R2:W-:Y:S05]  /*bec0*/  MUFU.EX2 R100, R84 ;  /* 0x0000005400647308 */ /* 0x0005ea0000000800 */
[C---:B------:R-:W-:Y:S08]  /*bed0*/  HMMA.16816.F32 R16, R72.reuse, R86, R16 ;  /* 0x000000564810723c */ /* 0x040ff00000001810 */
[-C--:B-1----:R-:W-:Y:S08]  /*bee0*/  HMMA.16816.F32 R20, R72, R80.reuse, R20 ;  /* 0x000000504814723c */ /* 0x082ff00000001814 */
[C---:B------:R-:W-:Y:S04]  /*bef0*/  HMMA.16816.F32 R24, R76.reuse, R80, R24 ;  /* 0x000000504c18723c */ /* 0x040fe80000001818 */
[----:B--2---:R-:W-:Y:S03]  /*bf00*/  FFMA.FTZ R84, R195, c[0x0][0x2d0], -R157 ;  /* 0x0000b400c3547a23 */ /* 0x004fe6000001089d */
[----:B------:R-:W-:Y:S01]  /*bf10*/  FFMA.FTZ R80, R222, c[0x0][0x2d0], -R71 ;  /* 0x0000b400de507a23 */ /* 0x000fe20000010847 */
        /* <DEDUP_REMOVED lines=10> */
[----:B--2---:R-:W-:Y:S04]  /*bfc0*/  FFMA.FTZ R80, R223, c[0x0][0x2d0], -R71 ;  /* 0x0000b400df507a23 */ /* 0x004fe80000010847 */
[C---:B------:R-:W-:Y:S03]  /*bfd0*/  HMMA.16816.F32 R48, R72.reuse, R90, R48 ;  /* 0x0000005a4830723c */ /* 0x040fe60000001830 */
[----:B------:R2:W3:Y:S10]  /*bfe0*/  MUFU.EX2 R174, R80 ;  /* 0x0000005000ae7308 */ /* 0x0004f40000000800 */
[----:B------:R4:W-:Y:S01]  /*bff0*/  MUFU.EX2 R160, R88 ;  /* 0x0000005800a07308 */ /* 0x0009e20000000800 */
[----:B-1----:R-:W-:Y:S09]  /*c000*/  FFMA.FTZ R84, R217, c[0x0][0x2d0], -R157 ;  /* 0x0000b400d9547a23 */ /* 0x002ff2000001089d */
[----:B------:R1:W-:Y:S01]  /*c010*/  MUFU.EX2 R175, R84 ;  /* 0x0000005400af7308 */ /* 0x0003e20000000800 */
[--C-:B--2---:R-:W-:Y:S01]  /*c020*/  FFMA.FTZ R80, R224, c[0x0][0x2d0], -R156.reuse ;  /* 0x0000b400e0507a23 */ /* 0x104fe2000001089c */
[----:B---3--:R-:W-:Y:S08]  /*c030*/  F2FP.PACK_AB R152, R174, R173 ;  /* 0x000000adae98723e */ /* 0x008ff000000000ff */
[----:B------:R2:W-:Y:S01]  /*c040*/  MUFU.EX2 R172, R80 ;  /* 0x0000005000ac7308 */ /* 0x0005e20000000800 */
[----:B----4-:R-:W-:Y:S09]  /*c050*/  FFMA.FTZ R88, R218, c[0x0][0x2d0], -R115 ;  /* 0x0000b400da587a23 */ /* 0x010ff20000010873 */
[----:B------:R3:W-:Y:S01]  /*c060*/  MUFU.EX2 R159, R88 ;  /* 0x00000058009f7308 */ /* 0x0007e20000000800 */
[----:B-1----:R-:W1:Y:S01]  /*c070*/  LDSM.16.MT88.4 R84, [R199+0x1000] ;  /* 0x00100000c754783b */ /* 0x002e620000004200 */
[--C-:B--2---:R-:W-:Y:S08]  /*c080*/  FFMA.FTZ R80, R225, c[0x0][0x2d0], -R156.reuse ;  /* 0x0000b400e1507a23 */ /* 0x104ff0000001089c */
[----:B------:R2:W4:Y:S01]  /*c090*/  MUFU.EX2 R171, R80 ;  /* 0x0000005000ab7308 */ /* 0x0005220000000800 */
[----:B---3--:R-:W-:Y:S01]  /*c0a0*/  LDSM.16.MT88.4 R88, [R197+0x1800] ;  /* 0x00180000c558783b */ /* 0x008fe20000004200 */
[--C-:B--2---:R-:W-:Y:S01]  /*c0b0*/  FFMA.FTZ R80, R226, c[0x0][0x2d0], -R71.reuse ;  /* 0x0000b400e2507a23 */ /* 0x104fe20000010847 */
[----:B----4-:R-:W-:Y:S01]  /*c0c0*/  F2FP.PACK_AB R153, R171, R172 ;  /* 0x000000acab99723e */ /* 0x010fe200000000ff */
[-C--:B-1----:R-:W-:Y:S06]  /*c0d0*/  HMMA.16816.F32 R52, R72, R84.reuse, R52 ;  /* 0x000000544834723c */ /* 0x082fec0000001834 */
[----:B------:R1:W-:Y:S01]  /*c0e0*/  MUFU.EX2 R170, R80 ;  /* 0x0000005000aa7308 */ /* 0x0003e20000000800 */
[----:B------:R-:W-:Y:S01]  /*c0f0*/  FFMA.FTZ R71, R227, c[0x0][0x2d0], -R71 ;  /* 0x0000b400e3477a23 */ /* 0x000fe20000010847 */
[C---:B------:R-:W-:Y:S08]  /*c100*/  HMMA.16816.F32 R56, R76.reuse, R84, R56 ;  /* 0x000000544c38723c */ /* 0x040ff00000001838 */
[----:B------:R2:W3:Y:S01]  /*c110*/  MUFU.EX2 R169, R71 ;  /* 0x0000004700a97308 */ /* 0x0004e20000000800 */
[--C-:B------:R-:W-:Y:S01]  /*c120*/  FFMA.FTZ R84, R219, c[0x0][0x2d0], -R115.reuse ;  /* 0x0000b400db547a23 */ /* 0x100fe20000010873 */
[-C--:B------:R-:W-:Y:S08]  /*c130*/  HMMA.16816.F32 R60, R76, R86.reuse, R60 ;  /* 0x000000564c3c723c */ /* 0x080ff0000000183c */
[----:B------:R4:W4:Y:S01]  /*c140*/  MUFU.EX2 R158, R84 ;  /* 0x00000054009e7308 */ /* 0x0009220000000800 */
[----:B------:R-:W-:Y:S01]  /*c150*/  F2FP.PACK_AB R76, R105, R100 ;  /* 0x00000064694c723e */ /* 0x000fe200000000ff */
[----:B------:R-:W-:Y:S04]  /*c160*/  HMMA.16816.F32 R64, R72, R86, R64 ;  /* 0x000000564840723c */ /* 0x000fe80000001840 */
[----:B-1----:R-:W-:Y:S01]  /*c170*/  FFMA.FTZ R80, R163, c[0x0][0x2d0], -R115 ;  /* 0x0000b400a3507a23 */ /* 0x002fe20000010873 */
[----:B------:R-:W-:Y:S02]  /*c180*/  F2FP.PACK_AB R78, R175, R176 ;  /* 0x000000b0af4e723e */ /* 0x000fe400000000ff */
[----:B------:R-:W-:Y:S01]  /*c190*/  F2FP.PACK_AB R72, R183, R182 ;  /* 0x000000b6b748723e */ /* 0x000fe200000000ff */
[----:B------:R1:W1:Y:S01]  /*c1a0*/  MUFU.EX2 R104, R80 ;  /* 0x0000005000687308 */ /* 0x0002620000000800 */
[----:B------:R-:W-:Y:S03]  /*c1b0*/  F2FP.PACK_AB R73, R181, R180 ;  /* 0x000000b4b549723e */ /* 0x000fe600000000ff */
[----:B------:R-:W-:Y:S01]  /*c1c0*/  F2FP.PACK_AB R74, R178, R179 ;  /* 0x000000b3b24a723e */ /* 0x000fe200000000ff */
[--C-:B--2---:R-:W-:Y:S01]  /*c1d0*/  FFMA.FTZ R71, R228, c[0x0][0x2d0], -R156.reuse ;  /* 0x0000b400e4477a23 */ /* 0x104fe2000001089c */
[----:B------:R-:W-:Y:S01]  /*c1e0*/  F2FP.PACK_AB R75, R177, R106 ;  /* 0x0000006ab14b723e */ /* 0x000fe200000000ff */
[----:B------:R-:W-:Y:S01]  /*c1f0*/  FFMA.FTZ R156, R231, c[0x0][0x2d0], -R156 ;  /* 0x0000b400e79c7a23 */ /* 0x000fe2000001089c */
[----:B---3--:R-:W-:Y:S02]  /*c200*/  F2FP.PACK_AB R154, R169, R170 ;  /* 0x000000aaa99a723e */ /* 0x008fe400000000ff */
[----:B------:R2:W-:Y:S01]  /*c210*/  MUFU.EX2 R168, R71 ;  /* 0x0000004700a87308 */ /* 0x0005e20000000800 */
[----:B----4-:R-:W-:Y:S01]  /*c220*/  LDSM.16.MT88.4 R84, [R200+0x1800] ;  /* 0x00180000c854783b */ /* 0x010fe20000004200 */
[----:B------:R-:W-:Y:S08]  /*c230*/  F2FP.PACK_AB R79, R158, R159 ;  /* 0x0000009f9e4f723e */ /* 0x000ff000000000ff */
[----:B------:R-:W3:Y:S01]  /*c240*/  MUFU.EX2 R163, R156 ;  /* 0x0000009c00a37308 */ /* 0x000ee20000000800 */
[----:B-1----:R-:W1:Y:S01]  /*c250*/  LDSM.16.MT88.4 R80, [R196+0x1800] ;  /* 0x00180000c450783b */ /* 0x002e620000004200 */
[----:B------:R-:W-:Y:S01]  /*c260*/  F2FP.PACK_AB R77, R160, R104 ;  /* 0x00000068a04d723e */ /* 0x000fe200000000ff */
[--C-:B--2---:R-:W-:Y:S07]  /*c270*/  FFMA.FTZ R71, R229, c[0x0][0x2d0], -R157.reuse ;  /* 0x0000b400e5477a23 */ /* 0x104fee000001089d */
[----:B------:R2:W-:Y:S01]  /*c280*/  MUFU.EX2 R162, R71 ;  /* 0x0000004700a27308 */ /* 0x0005e20000000800 */
[----:B---3--:R-:W-:Y:S01]  /*c290*/  F2FP.PACK_AB R155, R163, R168 ;  /* 0x000000a8a39b723e */ /* 0x008fe200000000ff */
[--C-:B--2---:R-:W-:Y:S01]  /*c2a0*/  FFMA.FTZ R71, R230, c[0x0][0x2d0], -R157.reuse ;  /* 0x0000b400e6477a23 */ /* 0x104fe2000001089d */
[-C--:B-1----:R-:W-:Y:S07]  /*c2b0*/  HMMA.16816.F32 R4, R72, R80.reuse, R4 ;  /* 0x000000504804723c */ /* 0x082fee0000001804 */
[----:B------:R-:W1:Y:S01]  /*c2c0*/  MUFU.EX2 R161, R71 ;  /* 0x0000004700a17308 */ /* 0x000e620000000800 */
[C---:B------:R-:W-:Y:S08]  /*c2d0*/  HMMA.16816.F32 R8, R76.reuse, R80, R8 ;  /* 0x000000504c08723c */ /* 0x040ff00000001808 */
[-C--:B------:R-:W-:Y:S08]  /*c2e0*/  HMMA.16816.F32 R12, R76, R82.reuse, R12 ;  /* 0x000000524c0c723c */ /* 0x080ff0000000180c */
[C---:B------:R-:W-:Y:S01]  /*c2f0*/  HMMA.16816.F32 R16, R72.reuse, R82, R16 ;  /* 0x000000524810723c */ /* 0x040fe20000001810 */
[----:B------:R-:W2:Y:S03]  /*c300*/  LDSM.16.MT88.4 R80, [R199+0x1800] ;  /* 0x00180000c750783b */ /* 0x000ea60000004200 */
[----:B-1----:R-:W-:Y:S01]  /*c310*/  F2FP.PACK_AB R108, R161, R162 ;  /* 0x000000a2a16c723e */ /* 0x002fe200000000ff */
[--C-:B------:R-:W-:Y:S02]  /*c320*/  FFMA.FTZ R71, R232, c[0x0][0x2d0], -R157.reuse ;  /* 0x0000b400e8477a23 */ /* 0x100fe4000001089d */
[----:B------:R-:W-:Y:S01]  /*c330*/  FFMA.FTZ R157, R233, c[0x0][0x2d0], -R157 ;  /* 0x0000b400e99d7a23 */ /* 0x000fe2000001089d */
[-C--:B------:R-:W-:Y:S01]  /*c340*/  HMMA.16816.F32 R20, R72, R84.reuse, R20 ;  /* 0x000000544814723c */ /* 0x080fe20000001814 */
[----:B------:R1:W-:Y:S07]  /*c350*/  MUFU.EX2 R156, R71 ;  /* 0x00000047009c7308 */ /* 0x0003ee0000000800 */
[C---:B------:R-:W-:Y:S03]  /*c360*/  HMMA.16816.F32 R24, R76.reuse, R84, R24 ;  /* 0x000000544c18723c */ /* 0x040fe60000001818 */
[----:B------:R-:W3:Y:S05]  /*c370*/  MUFU.EX2 R157, R157 ;  /* 0x0000009d009d7308 */ /* 0x000eea0000000800 */
[-C--:B------:R-:W-:Y:S08]  /*c380*/  HMMA.16816.F32 R28, R76, R86.reuse, R28 ;  /* 0x000000564c1c723c */ /* 0x080ff0000000181c */
[C---:B------:R-:W-:Y:S01]  /*c390*/  HMMA.16816.F32 R32, R72.reuse, R86, R32 ;  /* 0x000000564820723c */ /* 0x040fe20000001820 */
[----:B------:R-:W4:Y:S03]  /*c3a0*/  LDSM.16.MT88.4 R84, [R200+0x2000] ;  /* 0x00200000c854783b */ /* 0x000f260000004200 */
[--C-:B-1----:R-:W-:Y:S04]  /*c3b0*/  FFMA.FTZ R71, R220, c[0x0][0x2d0], -R115.reuse ;  /* 0x0000b400dc477a23 */ /* 0x102fe80000010873 */
[-C--:B------:R-:W-:Y:S01]  /*c3c0*/  HMMA.16816.F32 R36, R72, R88.reuse, R36 ;  /* 0x000000584824723c */ /* 0x080fe20000001824 */
[----:B------:R1:W-:Y:S03]  /*c3d0*/  MUFU.EX2 R118, R71 ;  /* 0x0000004700767308 */ /* 0x0003e60000000800 */
[----:B---3--:R-:W-:Y:S04]  /*c3e0*/  F2FP.PACK_AB R110, R157, R156 ;  /* 0x0000009c9d6e723e */ /* 0x008fe800000000ff */
[C---:B------:R-:W-:Y:S08]  /*c3f0*/  HMMA.16816.F32 R40, R76.reuse, R88, R40 ;  /* 0x000000584c28723c */ /* 0x040ff00000001828 */
[-C--:B------:R-:W-:Y:S08]  /*c400*/  HMMA.16816.F32 R44, R76, R90.reuse, R44 ;  /* 0x0000005a4c2c723c */ /* 0x080ff0000000182c */
[C---:B------:R-:W-:Y:S04]  /*c410*/  HMMA.16816.F32 R48, R72.reuse, R90, R48 ;  /* 0x0000005a4830723c */ /* 0x040fe80000001830 */
[--C-:B-1----:R-:W-:Y:S04]  /*c420*/  FFMA.FTZ R71, R216, c[0x0][0x2d0], -R115.reuse ;  /* 0x0000b400d8477a23 */ /* 0x102fe80000010873 */
[-C--:B--2---:R-:W-:Y:S01]  /*c430*/  HMMA.16816.F32 R52, R72, R80.reuse, R52 ;  /* 0x000000504834723c */ /* 0x084fe20000001834 */
[----:B------:R1:W2:Y:S07]  /*c440*/  MUFU.EX2 R117, R71 ;  /* 0x0000004700757308 */ /* 0x0002ae0000000800 */
[C---:B------:R-:W-:Y:S08]  /*c450*/  HMMA.16816.F32 R56, R76.reuse, R80, R56 ;  /* 0x000000504c38723c */ /* 0x040ff00000001838 */
[-C--:B------:R-:W-:Y:S01]  /*c460*/  HMMA.16816.F32 R60, R76, R82.reuse, R60 ;  /* 0x000000524c3c723c */ /* 0x080fe2000000183c */
[----:B------:R-:W3:Y:S07]  /*c470*/  LDL.LU R76, [R1+0xc] ;  /* 0x00000c00014c7983 */ /* 0x000eee0000300800 */
[----:B------:R-:W-:Y:S04]  /*c480*/  HMMA.16816.F32 R64, R72, R82, R64 ;  /* 0x000000524840723c */ /* 0x000fe80000001840 */
[--C-:B-1----:R-:W-:Y:S01]  /*c490*/  FFMA.FTZ R71, R164, c[0x0][0x2d0], -R115.reuse ;  /* 0x0000b400a4477a23 */ /* 0x102fe20000010873 */
[----:B--2---:R-:W-:Y:S01]  /*c4a0*/  F2FP.PACK_AB R109, R117, R118 ;  /* 0x00000076756d723e */ /* 0x004fe200000000ff */
[----:B------:R-:W-:Y:S02]  /*c4b0*/  FFMA.FTZ R115, R70, c[0x0][0x2d0], -R115 ;  /* 0x0000b40046737a23 */ /* 0x000fe40000010873 */
[----:B------:R-:W-:Y:S01]  /*c4c0*/  FFMA.FTZ R70, R68, R125, R126 ;  /* 0x0000007d44467223 */ /* 0x000fe2000001007e */
[----:B------:R-:W-:Y:S03]  /*c4d0*/  MUFU.EX2 R116, R71 ;  /* 0x0000004700747308 */ /* 0x000fe60000000800 */
[----:B-----5:R-:W-:Y:S02]  /*c4e0*/  FFMA.FTZ R68, R2, R123, R124 ;  /* 0x0000007b02447223 */ /* 0x020fe4000001007c */
[----:B------:R-:W-:Y:S01]  /*c4f0*/  FADD.FTZ R2, R147, R70 ;  /* 0x0000004693027221 */ /* 0x000fe20000010000 */
[-C--:B------:R-:W-:Y:S04]  /*c500*/  HMMA.16816.F32 R120, R152, R132.reuse, R4 ;  /* 0x000000849878723c */ /* 0x080fe80000001804 */
[----:B------:R-:W1:Y:S03]  /*c510*/  MUFU.EX2 R71, R115 ;  /* 0x0000007300477308 */ /* 0x000e660000000800 */
[----:B------:R-:W-:Y:S02]  /*c520*/  FADD.FTZ R4, R146, R68 ;  /* 0x0000004492047221 */ /* 0x000fe40000010000 */
[----:B------:R-:W-:Y:S03]  /*c530*/  FADD.FTZ R6, R145, R69 ;  /* 0x0000004591067221 */ /* 0x000fe60000010000 */
[----:B------:R-:W-:Y:S02]  /*c540*/  FADD.FTZ R5, R144, R2 ;  /* 0x0000000290057221 */ /* 0x000fe40000010000 */
[----:B------:R-:W-:Y:S01]  /*c550*/  FADD.FTZ R4, R194, R4 ;  /* 0x00000004c2047221 */ /* 0x000fe20000010000 */
[----:B-1----:R-:W-:Y:S02]  /*c560*/  F2FP.PACK_AB R111, R71, R116 ;  /* 0x00000074476f723e */ /* 0x002fe400000000ff */
[----:B------:R-:W-:Y:S05]  /*c570*/  MOV R115, R114 ;  /* 0x0000007200737202 */ /* 0x000fea0000000f00 */
[C---:B------:R-:W-:Y:S07]  /*c580*/  HMMA.16816.F32 R124, R108.reuse, R132, R8 ;  /* 0x000000846c7c723c */ /* 0x040fee0000001808 */
[----:B------:R-:W-:Y:S01]  /*c590*/  FADD.FTZ R10, R191, R5 ;  /* 0x00000005bf0a7221 */ /* 0x000fe20000010000 */
[-C--:B------:R-:W-:Y:S01]  /*c5a0*/  HMMA.16816.F32 R128, R108, R134.reuse, R12 ;  /* 0x000000866c80723c */ /* 0x080fe2000000180c */
[----:B------:R-:W2:Y:S03]  /*c5b0*/  LDL R13, [R1+0x10] ;  /* 0x00001000010d7983 */ /* 0x000ea60000100800 */
[----:B------:R-:W-:Y:S04]  /*c5c0*/  FADD.FTZ R8, R190, R4 ;  /* 0x00000004be087221 */ /* 0x000fe80000010000 */
[C---:B------:R-:W-:Y:S08]  /*c5d0*/  HMMA.16816.F32 R132, R152.reuse, R134, R16 ;  /* 0x000000869884723c */ /* 0x040ff00000001810 */
[-C--:B----4-:R-:W-:Y:S08]  /*c5e0*/  HMMA.16816.F32 R136, R152, R84.reuse, R20 ;  /* 0x000000549888723c */ /* 0x090ff00000001814 */
[C---:B------:R-:W-:Y:S08]  /*c5f0*/  HMMA.16816.F32 R140, R108.reuse, R84, R24 ;  /* 0x000000546c8c723c */ /* 0x040ff00000001818 */
[-C--:B------:R-:W-:Y:S08]  /*c600*/  HMMA.16816.F32 R144, R108, R86.reuse, R28 ;  /* 0x000000566c90723c */ /* 0x080ff0000000181c */
[C---:B------:R-:W-:Y:S04]  /*c610*/  HMMA.16816.F32 R84, R152.reuse, R86, R32 ;  /* 0x000000569854723c */ /* 0x040fe80000001820 */
[----:B---3--:R-:W-:Y:S02]  /*c620*/  FFMA.FTZ R2, R0, R76, R165 ;  /* 0x0000004c00027223 */ /* 0x008fe400000100a5 */
[----:B------:R-:W-:Y:S02]  /*c630*/  FADD.FTZ R0, R192, R6 ;  /* 0x00000006c0007221 */ /* 0x000fe40000010000 */
[----:B------:R-:W-:Y:S01]  /*c640*/  FADD.FTZ R11, R166, R2 ;  /* 0x00000002a60b7221 */ /* 0x000fe20000010000 */
[----:B------:R-:W1:Y:S03]  /*c650*/  LDSM.16.MT88.4 R4, [R199+0x2000] ;  /* 0x00200000c704783b */ /* 0x000e660000004200 */
        /* <DEDUP_REMOVED lines=29> */
[----:B--2---:R-:W-:Y:S01]  /*c830*/  ISETP.GT.AND P0, PT, R211, R13, PT ;  /* 0x0000000dd300720c */ /* 0x004fe20003f04270 */
[----:B------:R-:W-:Y:S01]  /*c840*/  FADD.FTZ R9, R237, R9 ;  /* 0x00000009ed097221 */ /* 0x000fe20000010000 */
[----:B------:R-:W-:Y:S01]  /*c850*/  IADD3 R211, R211, -0x1, RZ ;  /* 0xffffffffd3d37810 */ /* 0x000fe20007ffe0ff */
        /* <DEDUP_REMOVED lines=40> */
[----:B------:R-:W-:Y:S01]  /*cae0*/  FADD.FTZ R2, R117, R2 ;  /* 0x0000000275027221 */ /* 0x000fe20000010000 */
[----:B------:R-:W-:Y:S01]  /*caf0*/  STL [R1], R6 ;  /* 0x0000000601007387 */ /* 0x000fe20000100800 */
[----:B------:R-:W-:Y:S01]  /*cb00*/  FADD.FTZ R4, R156, R4 ;  /* 0x000000049c047221 */ /* 0x000fe20000010000 */
[----:B------:R-:W-:Y:S01]  /*cb10*/  MOV R117, R112 ;  /* 0x0000007000757202 */ /* 0x000fe20000000f00 */
[----:B------:R-:W-:Y:S01]  /*cb20*/  FADD.FTZ R0, R116, R2 ;  /* 0x0000000274007221 */ /* 0x000fe20000010000 */
[----:B------:R1:W-:Y:S01]  /*cb30*/  STL [R1+0x4], R5 ;  /* 0x0000040501007387 */ /* 0x0003e20000100800 */
[----:B------:R-:W-:Y:S01]  /*cb40*/  FADD.FTZ R2, R157, R4 ;  /* 0x000000049d027221 */ /* 0x000fe20000010000 */
[----:B------:R-:W-:Y:S01]  /*cb50*/  MOV R116, R113 ;  /* 0x0000007100747202 */ /* 0x000fe20000000f00 */
[----:B------:R-:W-:Y:S03]  /*cb60*/  FADD.FTZ R0, R71, R0 ;  /* 0x0000000047007221 */ /* 0x000fe60000010000 */
[----:B------:R2:W-:Y:S04]  /*cb70*/  STL [R1+0x8], R2 ;  /* 0x0000080201007387 */ /* 0x0005e80000100800 */
[----:B------:R2:W-:Y:S01]  /*cb80*/  STL [R1+0xc], R0 ;  /* 0x00000c0001007387 */ /* 0x0005e20000100800 */
[----:B-1----:R-:W-:Y:S01]  /*cb90*/  MOV R5, R3 ;  /* 0x0000000300057202 */ /* 0x002fe20000000f00 */
[----:B------:R-:W-:-:S05]  /*cba0*/  @P0 BRA `(.L_x_624) ;  /* 0xffffb32000000947 */ /* 0x000fca000383ffff */
.L_x_607:
[----:B--2---:R-:W2:Y:S01]  /*cbb0*/  LDL R0, [R1+0x38] ;  /* 0x0000380001007983 */ /* 0x004ea20000100800 */
[----:B-1----:R-:W-:-:S02]  /*cbc0*/  IMAD.MOV.U32 R2, RZ, RZ, c[0x0][0x2c4] ;  /* 0x0000b100ff027624 */ /* 0x002fc400078e00ff */
[----:B------:R-:W-:-:S03]  /*cbd0*/  IMAD.MOV.U32 R4, RZ, RZ, c[0x0][0x32c] ;  /* 0x0000cb00ff047624 */ /* 0x000fc600078e00ff */
[----:B------:R-:W-:Y:S02]  /*cbe0*/  ISETP.NE.AND P1, PT, R2, 0x1, PT ;  /* 0x000000010200780c */ /* 0x000fe40003f25270 */
[----:B------:R-:W-:Y:S02]  /*cbf0*/  ISETP.GE.AND P0, PT, R4, 0x1, PT ;  /* 0x000000010400780c */ /* 0x000fe40003f06270 */
[----:B------:R-:W-:Y:S02]  /*cc00*/  IADD3 R2, R236, 0x1, -R235 ;  /* 0x00000001ec027810 */ /* 0x000fe40007ffe8eb */
[----:B--2---:R-:W-:-:S07]  /*cc10*/  IADD3 R0, R0, 0x7f, RZ ;  /* 0x0000007f00007810 */ /* 0x004fce0007ffe0ff */
[----:B------:R-:W-:-:S05]  /*cc20*/  @P1 IMAD.HI.U32 R3, R0, c[0x0][0x2c8], RZ ;  /* 0x0000b20000031a27 */ /* 0x000fca00078e00ff */
[----:B------:R-:W-:-:S05]  /*cc30*/  @P1 SHF.R.U32.HI R0, RZ, c[0x0][0x2cc], R3 ;  /* 0x0000b300ff001a19 */ /* 0x000fca0000011603 */
[----:B------:R-:W-:-:S05]  /*cc40*/  IMAD.IADD R0, R2, 0x1, R0 ;  /* 0x0000000102007824 */ /* 0x000fca00078e0200 */
[----:B------:R-:W-:Y:S01]  /*cc50*/  IADD3 R2, R0, -c[0x0][0x324], RZ ;  /* 0x8000c90000027a10 */ /* 0x000fe20007ffe0ff */
[----:B------:R-:W-:Y:S05]  /*cc60*/  @!P0 BRA `(.L_x_625) ;  /* 0x0000011000008947 */ /* 0x000fea0003800000 */
[----:B------:R-:W-:Y:S01]  /*cc70*/  ISETP.GT.AND P0, PT, R0, -0x1, PT ;  /* 0xffffffff0000780c */ /* 0x000fe20003f04270 */
[----:B------:R-:W-:-:S12]  /*cc80*/  BSSY B0, `(.L_x_626) ;  /* 0x000000d000007945 */ /* 0x000fd80003800000 */
        /* <DEDUP_REMOVED lines=8> */
.L_x_627:
[----:B------:R-:W-:-:S04]  /*cd10*/  MOV R3, c[0x0][0x32c] ;  /* 0x0000cb0000037a02 */ /* 0x000fc80000000f00 */
[----:B------:R-:W-:-:S13]  /*cd20*/  ISETP.NE.AND P0, PT, R3, 0x1, PT ;  /* 0x000000010300780c */ /* 0x000fda0003f05270 */
[----:B------:R-:W-:-:S05]  /*cd30*/  @P0 IMAD.HI.U32 R3, R0, c[0x0][0x330], RZ ;  /* 0x0000cc0000030a27 */ /* 0x000fca00078e00ff */
[----:B------:R-:W-:Y:S02]  /*cd40*/  @P0 SHF.R.U32.HI R0, RZ, c[0x0][0x334], R3 ;  /* 0x0000cd00ff000a19 */ /* 0x000fe40000011603 */
.L_x_628:
[----:B------:R-:W-:Y:S05]  /*cd50*/  BSYNC B0 ;  /* 0x0000000000007941 */ /* 0x000fea0003800000 */
.L_x_626:
[----:B------:R-:W-:-:S05]  /*cd60*/  IMAD R0, R0, c[0x0][0x32c], RZ ;  /* 0x0000cb0000007a24 */ /* 0x000fca00078e02ff */
[----:B------:R-:W-:-:S04]  /*cd70*/  IMNMX R2, R2, R0, !PT ;  /* 0x0000000002027217 */ /* 0x000fc80007800200 */
.L_x_625:
[----:B------:R-:W-:-:S05]  /*cd80*/  IADD3 R2, R2, 0x4f, RZ ;  /* 0x0000004f02027810 */ /* 0x000fca0007ffe0ff */
[----:B------:R-:W-:-:S05]  /*cd90*/  IMAD.HI R2, R2, 0x66666667, RZ ;  /* 0x6666666702027827 */ /* 0x000fca00078e02ff */
[----:B------:R-:W-:-:S04]  /*cda0*/  SHF.R.U32.HI R0, RZ, 0x1f, R2 ;  /* 0x0000001fff007819 */ /* 0x000fc80000011602 */
[----:B------:R-:W-:-:S04]  /*cdb0*/  LEA.HI.SX32 R0, R2, R0, 0x1b ;  /* 0x0000000002007211 */ /* 0x000fc800078fdaff */
[----:B------:R-:W-:-:S04]  /*cdc0*/  IMNMX R246, R234, R0, !PT ;  /* 0x00000000eaf67217 */ /* 0x000fc80007800200 */
[----:B------:R-:W-:-:S13]  /*cdd0*/  ISETP.GE.AND P0, PT, R211, R246, PT ;  /* 0x000000f6d300720c */ /* 0x000fda0003f06270 */
[----:B------:R-:W-:Y:S05]  /*cde0*/  @!P0 BRA `(.L_x_629) ;  /* 0x00002fa000008947 */ /* 0x000fea0003800000 */
[----:B------:R-:W-:Y:S01]  /*cdf0*/  MOV R3, R113 ;  /* 0x0000007100037202 */ /* 0x000fe20000000f00 */
[----:B------:R-:W-:Y:S01]  /*ce00*/  IMAD.MOV.U32 R118, RZ, RZ, R5 ;  /* 0x000000ffff767224 */ /* 0x000fe200078e0005 */
[----:B------:R-:W-:Y:S01]  /*ce10*/  MOV R0, R114 ;  /* 0x0000007200007202 */ /* 0x000fe20000000f00 */
[----:B------:R-:W-:Y:S01]  /*ce20*/  IMAD.MOV.U32 R192, RZ, RZ, R211 ;  /* 0x000000ffffc07224 */ /* 0x000fe200078e00d3 */
[----:B------:R-:W-:Y:S02]  /*ce30*/  MOV R116, R112 ;  /* 0x0000007000747202 */ /* 0x000fe40000000f00 */
.L_x_630:
[----:B------:R-:W2:Y:S01]  /*ce40*/  LDL R2, [R1+0x14] ;  /* 0x0000140001027983 */ /* 0x000ea20000100800 */
[----:B------:R-:W-:Y:S04]  /*ce50*/  DEPBAR.LE SB0, 0x0 ;  /* 0x000080000000791a */ /* 0x000fe80000000000 */
[----:B------:R-:W3:Y:S01]  /*ce60*/  LDL R117, [R1+0x2c] ;  /* 0x00002c0001757983 */ /* 0x000ee20000100800 */
[----:B------:R-:W-:Y:S03]  /*ce70*/  WARPSYNC 0xffffffff ;  /* 0xffffffff00007948 */ /* 0x000fe60003800000 */
[----:B------:R-:W-:Y:S01]  /*ce80*/  BAR.SYNC.DEFER_BLOCKING 0x0 ;  /* 0x0000000000007b1d */ /* 0x000fe20000010000 */
[----:B------:R-:W-:Y:S02]  /*ce90*/  ISETP.GT.AND P0, PT, R234, R192, PT ;  /* 0x000000c0ea00720c */ /* 0x000fe40003f04270 */
[C---:B------:R-:W-:Y:S11]  /*cea0*/  IADD3 R211, R192.reuse, -0x1, RZ ;  /* 0xffffffffc0d37810 */ /* 0x040ff60007ffe0ff */
[----:B------:R-:W-:Y:S01]  /*ceb0*/  @!P0 IMAD.WIDE.U32 R168, R192, c[0x0][0x208], RZ ;  /* 0x00008200c0a88a25 */ /* 0x000fe200078e00ff */
[----:B------:R-:W-:Y:S08]  /*cec0*/  LDSM.16.M88.4 R80, [R202] ;  /* 0x00000000ca50783b */ /* 0x000ff00000000200 */
[----:B------:R-:W4:Y:S06]  /*ced0*/  LDL.64 R170, [R1+0x20] ;  /* 0x0000200001aa7983 */ /* 0x000f2c0000100a00 */
[----:B------:R-:W1:Y:S08]  /*cee0*/  LDSM.16.M88.4 R16, [R119] ;  /* 0x000000007710783b */ /* 0x000e700000000200 */
[----:B------:R-:W5:Y:S08]  /*cef0*/  LDSM.16.M88.4 R76, [R202+0x2000] ;  /* 0x00200000ca4c783b */ /* 0x000f700000000200 */
[----:B------:R-:W5:Y:S08]  /*cf00*/  LDSM.16.M88.4 R32, [R119+0x800] ;  /* 0x000800007720783b */ /* 0x000f700000000200 */
[----:B------:R-:W4:Y:S04]  /*cf10*/  LDL R193, [R1+0x28] ;  /* 0x0000280001c17983 */ /* 0x000f280000100800 */
[----:B------:R-:W5:Y:S08]  /*cf20*/  LDSM.16.M88.4 R48, [R119+0x1000] ;  /* 0x001000007730783b */ /* 0x000f700000000200 */
[----:B------:R-:W4:Y:S01]  /*cf30*/  LDL.64 R194, [R1+0x18] ;  /* 0x0000180001c27983 */ /* 0x000f220000100a00 */
[-C--:B-1----:R-:W-:Y:S05]  /*cf40*/  HMMA.16816.F32 R4, R80, R16.reuse, RZ ;  /* 0x000000105004723c */ /* 0x082fea00000018ff */
[----:B------:R-:W1:Y:S03]  /*cf50*/  LDSM.16.M88.4 R64, [R119+0x1800] ;  /* 0x001800007740783b */ /* 0x000e660000000200 */
[C---:B-----5:R-:W-:Y:S05]  /*cf60*/  HMMA.16816.F32 R8, R76.reuse, R16, RZ ;  /* 0x000000104c08723c */ /* 0x060fea00000018ff */
[----:B------:R-:W5:Y:S03]  /*cf70*/  LDSM.16.M88.4 R112, [R119+0x2000] ;  /* 0x002000007770783b */ /* 0x000f660000000200 */
[-C--:B------:R-:W-:Y:S05]  /*cf80*/  HMMA.16816.F32 R12, R76, R18.reuse, RZ ;  /* 0x000000124c0c723c */ /* 0x080fea00000018ff */
[----:B------:R-:W-:Y:S03]  /*cf90*/  LDSM.16.M88.4 R156, [R205] ;  /* 0x00000000cd9c783b */ /* 0x000fe60000000200 */
[C---:B------:R-:W-:Y:S05]  /*cfa0*/  HMMA.16816.F32 R16, R80.reuse, R18, RZ ;  /* 0x000000125010723c */ /* 0x040fea00000018ff */
[----:B------:R-:W1:Y:S03]  /*cfb0*/  LDSM.16.M88.4 R160, [R206] ;  /* 0x00000000cea0783b */ /* 0x000e660000000200 */
[-C--:B------:R-:W-:Y:S05]  /*cfc0*/  HMMA.16816.F32 R20, R80, R32.reuse, RZ ;  /* 0x000000205014723c */ /* 0x080fea00000018ff */
[----:B------:R-:W1:Y:S03]  /*cfd0*/  LDSM.16.M88.4 R164, [R205+0x2000] ;  /* 0x00200000cda4783b */ /* 0x000e660000000200 */
[C---:B------:R-:W-:Y:S05]  /*cfe0*/  HMMA.16816.F32 R24, R76.reuse, R32, RZ ;  /* 0x000000204c18723c */ /* 0x040fea00000018ff */
[----:B------:R-:W-:Y:S03]  /*cff0*/  LDSM.16.M88.4 R172, [R208] ;  /* 0x00000000d0ac783b */ /* 0x000fe60000000200 */
[-C--:B------:R-:W-:Y:S05]  /*d000*/  HMMA.16816.F32 R28, R76, R34.reuse, RZ ;  /* 0x000000224c1c723c */ /* 0x080fea00000018ff */
[----:B------:R-:W-:Y:S03]  /*d010*/  LDSM.16.M88.4 R176, [R207] ;  /* 0x00000000cfb0783b */ /* 0x000fe60000000200 */
[C---:B------:R-:W-:Y:S05]  /*d020*/  HMMA.16816.F32 R32, R80.reuse, R34, RZ ;  /* 0x000000225020723c */ /* 0x040fea00000018ff */
[----:B------:R-:W4:Y:S04]  /*d030*/  LDL.LU R250, [R1] ;  /* 0x0000000001fa7983 */ /* 0x000f280000300800 */
[----:B------:R-:W4:Y:S01]  /*d040*/  LDL.LU R249, [R1+0x4] ;  /* 0x0000040001f97983 */ /* 0x000f220000300800 */
[-C--:B------:R-:W-:Y:S03]  /*d050*/  HMMA.16816.F32 R36, R80, R48.reuse, RZ ;  /* 0x000000305024723c */ /* 0x080fe600000018ff */
[----:B------:R-:W4:Y:S04]  /*d060*/  LDL.LU R248, [R1+0x8] ;  /* 0x0000080001f87983 */ /* 0x000f280000300800 */
[----:B------:R-:W4:Y:S01]  /*d070*/  LDL.LU R247, [R1+0xc] ;  /* 0x00000c0001f77983 */ /* 0x000f220000300800 */
        /* <DEDUP_REMOVED lines=10> */
[----:B------:R-:W-:Y:S07]  /*d120*/  HMMA.16816.F32 R80, R80, R114, RZ ;  /* 0x000000725050723c */ /* 0x000fee00000018ff */
[----:B------:R-:W-:Y:S01]  /*d130*/  @!P0 MOV R114, 0x5 ;  /* 0x0000000500728802 */ /* 0x000fe20000000f00 */
[-C--:B------:R-:W-:Y:S08]  /*d140*/  HMMA.16816.F32 R4, R156, R160.reuse, R4 ;  /* 0x000000a09c04723c */ /* 0x080ff00000001804 */
[C---:B------:R-:W-:Y:S08]  /*d150*/  HMMA.16816.F32 R8, R164.reuse, R160, R8 ;  /* 0x000000a0a408723c */ /* 0x040ff00000001808 */
[-C--:B------:R-:W-:Y:S08]  /*d160*/  HMMA.16816.F32 R12, R164, R162.reuse, R12 ;  /* 0x000000a2a40c723c */ /* 0x080ff0000000180c */
[C---:B------:R-:W-:Y:S04]  /*d170*/  HMMA.16816.F32 R16, R156.reuse, R162, R16 ;  /* 0x000000a29c10723c */ /* 0x040fe80000001810 */
[----:B--2---:R-:W-:Y:S02]  /*d180*/  LOP3.LUT P4, RZ, R2, 0x8, RZ, 0xc0, !PT ;  /* 0x0000000802ff7812 */ /* 0x004fe4000788c0ff */
[----:B------:R-:W-:Y:S02]  /*d190*/  @!P0 SHF.R.S32.HI R2, RZ, 0x1f, R192 ;  /* 0x0000001fff028819 */ /* 0x000fe400000114c0 */
[----:B---3--:R-:W-:Y:S04]  /*d1a0*/  @!P0 MOV R113, R117 ;  /* 0x0000007500718202 */ /* 0x008fe80000000f00 */
[----:B------:R-:W-:Y:S04]  /*d1b0*/  @!P0 IMAD R2, R2, c[0x0][0x208], RZ ;  /* 0x0000820002028a24 */ /* 0x000fe800078e02ff */
[----:B------:R-:W-:Y:S05]  /*d1c0*/  @!P0 IMAD R2, R192, c[0x0][0x20c], R2 ;  /* 0x00008300c0028a24 */ /* 0x000fea00078e0202 */
[----:B------:R-:W-:Y:S05]  /*d1d0*/  @!P0 IADD3 R2, R169, R2, RZ ;  /* 0x00000002a9028210 */ /* 0x000fea0007ffe0ff */
[----:B------:R-:W-:Y:S01]  /*d1e0*/  @!P0 IMAD R2, R2, 0x50, RZ ;  /* 0x0000005002028824 */ /* 0x000fe200078e02ff */
[----:B----4-:R-:W-:Y:S05]  /*d1f0*/  @!P0 MOV R112, R170 ;  /* 0x000000aa00708202 */ /* 0x010fea0000000f00 */
[----:B------:R-:W-:Y:S01]  /*d200*/  @!P0 IMAD.WIDE.U32 R112, R168, 0x50, R112 ;  /* 0x00000050a8708825 */ /* 0x000fe200078e0070 */
[----:B------:R-:W-:Y:S04]  /*d210*/  @!P0 MOV R168, c[0x0][0x208] ;  /* 0x0000820000a88a02 */ /* 0x000fe80000000f00 */
[----:B------:R-:W-:Y:S02]  /*d220*/  @!P0 LEA R180, P1, R112, c[0x0][0x1f8], 0x1 ;  /* 0x00007e0070b48a11 */ /* 0x000fe400078208ff */
[----:B------:R-:W-:Y:S02]  /*d230*/  @!P0 IADD3 R113, R113, R2, RZ ;  /* 0x0000000271718210 */ /* 0x000fe40007ffe0ff */
[----:B------:R-:W-:Y:S02]  /*d240*/  @!P0 SHF.L.U64.HI R2, R168, R114, c[0x0][0x20c] ;  /* 0x00008300a8028619 */ /* 0x000fe40000010272 */
[----:B------:R-:W-:Y:S02]  /*d250*/  @!P0 LEA.HI.X R181, R112, c[0x0][0x1fc], R113, 0x1, P1 ;  /* 0x00007f0070b58a11 */ /* 0x000fe400008f0c71 */
[----:B------:R-:W1:Y:S01]  /*d260*/  LDSM.16.M88.4 R112, [R210] ;  /* 0x00000000d270783b */ /* 0x000e620000000200 */
[----:B------:R-:W-:Y:S04]  /*d270*/  @!P0 SHF.L.U32 R117, R168, 0x5, RZ ;  /* 0x00000005a8758819 */ /* 0x000fe800000006ff */
[-C--:B------:R-:W-:Y:S03]  /*d280*/  @!P0 IADD3 R186, P2, R180, R117.reuse, RZ ;  /* 0x00000075b4ba8210 */ /* 0x080fe60007f5e0ff */
[----:B------:R-:W2:Y:S01]  /*d290*/  LDSM.16.M88.4 R168, [R209] ;  /* 0x00000000d1a8783b */ /* 0x000ea20000000200 */
[-C--:B------:R-:W-:Y:S02]  /*d2a0*/  @!P0 IADD3.X R187, R181, R2.reuse, RZ, P2, !PT ;  /* 0x00000002b5bb8210 */ /* 0x080fe400017fe4ff */
[-C--:B------:R-:W-:Y:S04]  /*d2b0*/  @!P0 IADD3 R184, P1, R186, R117.reuse, RZ ;  /* 0x00000075bab88210 */ /* 0x080fe80007f3e0ff */
[-C--:B------:R-:W-:Y:S01]  /*d2c0*/  @!P0 IADD3.X R185, R187, R2.reuse, RZ, P1, !PT ;  /* 0x00000002bbb98210 */ /* 0x080fe20000ffe4ff */
[----:B------:R-:W-:Y:S01]  /*d2d0*/  @!PT LDS RZ, [RZ] ;  /* 0x00000000fffff984 */ /* 0x000fe20000000800 */
[----:B------:R-:W-:Y:S01]  /*d2e0*/  @!PT LDS RZ, [RZ] ;  /* 0x00000000fffff984 */ /* 0x000fe20000000800 */
[----:B------:R-:W-:Y:S01]  /*d2f0*/  @!PT LDS RZ, [RZ] ;  /* 0x00000000fffff984 */ /* 0x000fe20000000800 */
[----:B------:R3:W-:Y:S01]  /*d300*/  @!P0 LDGSTS.E.BYPASS.LTC128B.128 [R213+0x100], [R180.64], !P4 ;  /* 0x00100000b4d58fae */ /* 0x0007e2000e101d48 */
[-C--:B------:R-:W-:Y:S04]  /*d310*/  @!P0 IADD3 R182, P2, R184, R117.reuse, RZ ;  /* 0x00000075b8b68210 */ /* 0x080fe80007f5e0ff */
[-C--:B------:R-:W-:Y:S02]  /*d320*/  @!P0 IADD3.X R183, R185, R2.reuse, RZ, P2, !PT ;  /* 0x00000002b9b78210 */ /* 0x080fe400017fe4ff */
[----:B------:R-:W-:Y:S01]  /*d330*/  @!P0 IADD3 R160, P1, R182, R117, RZ ;  /* 0x00000075b6a08210 */ /* 0x000fe20007f3e0ff */
[----:B------:R4:W-:Y:S03]  /*d340*/  @!P0 LDGSTS.E.BYPASS.LTC128B.128 [R213+0x900], [R186.64], !P4 ;  /* 0x00900000bad58fae */ /* 0x0009e6000e101d48 */
[----:B------:R-:W-:Y:S05]  /*d350*/  @!P0 IADD3.X R161, R183, R2, RZ, P1, !PT ;  /* 0x00000002b7a18210 */ /* 0x000fea0000ffe4ff */
[----:B------:R4:W-:Y:S01]  /*d360*/  @!P0 LDGSTS.E.BYPASS.LTC128B.128 [R213+0x1100], [R184.64], !P4 ;  /* 0x01100000b8d58fae */ /* 0x0009e2000e101d48 */
[-C--:B-1----:R-:W-:Y:S07]  /*d370*/  HMMA.16816.F32 R20, R156, R112.reuse, R20 ;  /* 0x000000709c14723c */ /* 0x082fee0000001814 */
[----:B------:R3:W-:Y:S01]  /*d380*/  @!P0 LDGSTS.E.BYPASS.LTC128B.128 [R213+0x1900], [R182.64], !P4 ;  /* 0x01900000b6d58fae */ /* 0x0007e2000e101d48 */
[C---:B------:R-:W-:Y:S07]  /*d390*/  HMMA.16816.F32 R24, R164.reuse, R112, R24 ;  /* 0x00000070a418723c */ /* 0x040fee0000001818 */
[----:B------:R1:W-:Y:S01]  /*d3a0*/  @!P0 LDGSTS.E.BYPASS.LTC128B.128 [R213+0x2100], [R160.64], !P4 ;  /* 0x02100000a0d58fae */ /* 0x0003e2000e101d48 */
[----:B------:R-:W-:Y:S01]  /*d3b0*/  ISETP.GT.AND P0, PT, R192, R234, PT ;  /* 0x000000eac000720c */ /* 0x000fe20003f04270 */
[-C--:B------:R-:W-:Y:S06]  /*d3c0*/  HMMA.16816.F32 R28, R164, R114.reuse, R28 ;  /* 0x00000072a41c723c */ /* 0x080fec000000181c */
[----:B------:R-:W-:Y:S02]  /*d3d0*/  LDSM.16.M88.4 R188, [R203+0x2000] ;  /* 0x00200000cbbc783b */ /* 0x000fe40000000200 */
[C---:B------:R-:W-:Y:S06]  /*d3e0*/  HMMA.16816.F32 R32, R156.reuse, R114, R32 ;  /* 0x000000729c20723c */ /* 0x040fec0000001820 */
[----:B------:R-:W0:Y:S02]  /*d3f0*/  LDGDEPBAR ;  /* 0x00000000000079af */ /* 0x000e240000000000 */
[-C--:B--2---:R-:W-:Y:S06]  /*d400*/  HMMA.16816.F32 R36, R156, R168.reuse, R36 ;  /* 0x000000a89c24723c */ /* 0x084fec0000001824 */
[----:B---3--:R-:W-:Y:S02]  /*d410*/  LDSM.16.M88.4 R180, [R203] ;  /* 0x00000000cbb4783b */ /* 0x008fe40000000200 */
[C---:B------:R-:W-:Y:S06]  /*d420*/  HMMA.16816.F32 R40, R164.reuse, R168, R40 ;  /* 0x000000a8a428723c */ /* 0x040fec0000001828 */
[----:B----4-:R-:W2:Y:S02]  /*d430*/  LDSM.16.M88.4 R184, [R201] ;  /* 0x00000000c9b8783b */ /* 0x010ea40000000200 */
[-C--:B------:R-:W-:Y:S06]  /*d440*/  HMMA.16816.F32 R44, R164, R170.reuse, R44 ;  /* 0x000000aaa42c723c */ /* 0x080fec000000182c */
[----:B-1----:R-:W1:Y:S02]  /*d450*/  LDSM.16.M88.4 R160, [R201+0x800] ;  /* 0x00080000c9a0783b */ /* 0x002e640000000200 */
[C---:B------:R-:W-:Y:S06]  /*d460*/  HMMA.16816.F32 R48, R156.reuse, R170, R48 ;  /* 0x000000aa9c30723c */ /* 0x040fec0000001830 */
[----:B------:R-:W3:Y:S02]  /*d470*/  LDSM.16.M88.4 R112, [R201+0x1000] ;  /* 0x00100000c970783b */ /* 0x000ee40000000200 */
[-C--:B------:R-:W-:Y:S06]  /*d480*/  HMMA.16816.F32 R52, R156, R172.reuse, R52 ;  /* 0x000000ac9c34723c */ /* 0x080fec0000001834 */
[----:B------:R-:W-:Y:S02]  /*d490*/  LDSM.16.M88.4 R168, [R204] ;  /* 0x00000000cca8783b */ /* 0x000fe40000000200 */
[C---:B------:R-:W-:Y:S08]  /*d4a0*/  HMMA.16816.F32 R56, R164.reuse, R172, R56 ;  /* 0x000000aca438723c */ /* 0x040ff00000001838 */
[-C--:B------:R-:W-:Y:S08]  /*d4b0*/  HMMA.16816.F32 R60, R164, R174.reuse, R60 ;  /* 0x000000aea43c723c */ /* 0x080ff0000000183c */
[C---:B------:R-:W-:Y:S01]  /*d4c0*/  HMMA.16816.F32 R64, R156.reuse, R174, R64 ;  /* 0x000000ae9c40723c */ /* 0x040fe20000001840 */
[----:B------:R-:W-:Y:S07]  /*d4d0*/  LDSM.16.M88.4 R172, [R198] ;  /* 0x00000000c6ac783b */ /* 0x000fee0000000200 */
[-C--:B------:R-:W-:Y:S08]  /*d4e0*/  HMMA.16816.F32 R68, R156, R176.reuse, R68 ;  /* 0x000000b09c44723c */ /* 0x080ff00000001844 */
[C---:B------:R-:W-:Y:S08]  /*d4f0*/  HMMA.16816.F32 R72, R164.reuse, R176, R72 ;  /* 0x000000b0a448723c */ /* 0x040ff00000001848 */
[-C--:B------:R-:W-:Y:S01]  /*d500*/  HMMA.16816.F32 R76, R164, R178.reuse, R76 ;  /* 0x000000b2a44c723c */ /* 0x080fe2000000184c */
[----:B------:R-:W-:Y:S07]  /*d510*/  LDSM.16.M88.4 R164, [R201+0x2000] ;  /* 0x00200000c9a4783b */ /* 0x000fee0000000200 */
[----:B------:R-:W-:Y:S01]  /*d520*/  HMMA.16816.F32 R80, R156, R178, R80 ;  /* 0x000000b29c50723c */ /* 0x000fe20000001850 */
[----:B------:R-:W4:Y:S07]  /*d530*/  LDSM.16.M88.4 R156, [R201+0x1800] ;  /* 0x00180000c99c783b */ /* 0x000f2e0000000200 */
[-C--:B--2---:R-:W-:Y:S01]  /*d540*/  HMMA.16816.F32 R4, R180, R184.reuse, R4 ;  /* 0x000000b8b404723c */ /* 0x084fe20000001804 */
[----:B------:R-:W-:Y:S07]  /*d550*/  LDSM.16.M88.4 R176, [R198+0x800] ;  /* 0x00080000c6b0783b */ /* 0x000fee0000000200 */
[C---:B------:R-:W-:Y:S08]  /*d560*/  HMMA.16816.F32 R8, R188.reuse, R184, R8 ;  /* 0x000000b8bc08723c */ /* 0x040ff00000001808 */
        /* <DEDUP_REMOVED lines=8> */
[-C--:B---3--:R-:W-:Y:S08]  /*d5f0*/  HMMA.16816.F32 R36, R180, R112.reuse, R36 ;  /* 0x00000070b424723c */ /* 0x088ff00000001824 */
        /* <DEDUP_REMOVED lines=8> */
[----:B------:R-:W3:Y:S01]  /*d680*/  LDSM.16.M88.4 R156, [R198+0x2000] ;  /* 0x00200000c69c783b */ /* 0x000ee20000000200 */
[----:B------:R-:W-:Y:S06]  /*d690*/  DEPBAR.LE SB0, 0x0 ;  /* 0x000080000000791a */ /* 0x000fec0000000000 */
[-C--:B------:R-:W-:Y:S01]  /*d6a0*/  HMMA.16816.F32 R68, R180, R164.reuse, R68 ;  /* 0x000000a4b444723c */ /* 0x080fe20000001844 */
[----:B------:R-:W-:Y:S07]  /*d6b0*/  BAR.SYNC.DEFER_BLOCKING 0x0 ;  /* 0x0000000000007b1d */ /* 0x000fee0000010000 */
[C---:B------:R-:W-:Y:S08]  /*d6c0*/  HMMA.16816.F32 R72, R188.reuse, R164, R72 ;  /* 0x000000a4bc48723c */ /* 0x040ff00000001848 */
[-C--:B------:R-:W-:Y:S08]  /*d6d0*/  HMMA.16816.F32 R76, R188, R166.reuse, R76 ;  /* 0x000000a6bc4c723c */ /* 0x080ff0000000184c */
[----:B------:R-:W-:Y:S08]  /*d6e0*/  HMMA.16816.F32 R80, R180, R166, R80 ;  /* 0x000000a6b450723c */ /* 0x000ff00000001850 */
[-C--:B------:R-:W-:Y:S08]  /*d6f0*/  HMMA.16816.F32 R4, R168, R172.reuse, R4 ;  /* 0x000000aca804723c */ /* 0x080ff00000001804 */
[C---:B-1----:R-:W-:Y:S08]  /*d700*/  HMMA.16816.F32 R8, R160.reuse, R172, R8 ;  /* 0x000000aca008723c */ /* 0x042ff00000001808 */
[-C--:B------:R-:W-:Y:S08]  /*d710*/  HMMA.16816.F32 R12, R160, R174.reuse, R12 ;  /* 0x000000aea00c723c */ /* 0x080ff0000000180c */
[C---:B------:R-:W-:Y:S04]  /*d720*/  HMMA.16816.F32 R16, R168.reuse, R174, R16 ;  /* 0x000000aea810723c */ /* 0x040fe80000001810 */
[----:B------:R-:W-:Y:S04]  /*d730*/  FMNMX.FTZ R2, R4, R0, !PT ;  /* 0x0000000004027209 */ /* 0x000fe80007810000 */
[-C--:B------:R-:W-:Y:S04]  /*d740*/  HMMA.16816.F32 R20, R168, R176.reuse, R20 ;  /* 0x000000b0a814723c */ /* 0x080fe80000001814 */
[----:B------:R-:W-:Y:S04]  /*d750*/  FMNMX.FTZ R2, R5, R2, !PT ;  /* 0x0000000205027209 */ /* 0x000fe80007810000 */
[C---:B------:R-:W-:Y:S08]  /*d760*/  HMMA.16816.F32 R24, R160.reuse, R176, R24 ;  /* 0x000000b0a018723c */ /* 0x040ff00000001818 */
        /* <DEDUP_REMOVED lines=18> */
[----:B------:R-:W-:Y:S02]  /*d890*/  FMNMX.FTZ R112, R7, R112, !PT ;  /* 0x0000007007707209 */ /* 0x000fe40007810000 */
[----:B------:R-:W-:Y:S02]  /*d8a0*/  FMNMX.FTZ R113, R8, R116, !PT ;  /* 0x0000007408717209 */ /* 0x000fe40007810000 */
[C---:B------:R-:W-:Y:S04]  /*d8b0*/  HMMA.16816.F32 R64, R168.reuse, R114, R64 ;  /* 0x00000072a840723c */ /* 0x040fe80000001840 */
[----:B------:R-:W-:Y:S02]  /*d8c0*/  FMNMX.FTZ R112, R18, R112, !PT ;  /* 0x0000007012707209 */ /* 0x000fe40007810000 */
[----:B------:R-:W-:Y:S02]  /*d8d0*/  FMNMX.FTZ R113, R9, R113, !PT ;  /* 0x0000007109717209 */ /* 0x000fe40007810000 */
[----:B------:R-:W-:Y:S01]  /*d8e0*/  FMNMX.FTZ R112, R19, R112, !PT ;  /* 0x0000007013707209 */ /* 0x000fe20007810000 */
[-C--:B---3--:R-:W-:Y:S03]  /*d8f0*/  HMMA.16816.F32 R68, R168, R156.reuse, R68 ;  /* 0x0000009ca844723c */ /* 0x088fe60000001844 */
        /* <DEDUP_REMOVED lines=82> */
[----:B------:R-:W-:Y:S03]  /*de20*/  FFMA.FTZ R36, R36, c[0x0][0x2d0], -R164 ;  /* 0x0000b40024247a23 */ /* 0x000fe600000108a4 */
        /* <DEDUP_REMOVED lines=9> */
[----:B------:R2:W-:Y:S01]  /*dec0*/  MUFU.EX2 R216, R37 ;  /* 0x0000002500d87308 */ /* 0x0005e20000000800 */
[----:B------:R-:W-:Y:S02]  /*ded0*/  FMUL.FTZ R2, R2, c[0x0][0x2d0] ;  /* 0x0000b40002027a20 */ /* 0x000fe40000410000 */
[--C-:B------:R-:W-:Y:S02]  /*dee0*/  FFMA.FTZ R67, R67, c[0x0][0x2d0], -R165.reuse ;  /* 0x0000b40043437a23 */ /* 0x100fe400000108a5 */
[----:B------:R-:W-:Y:S02]  /*def0*/  FMUL.FTZ R166, R112, c[0x0][0x2d0] ;  /* 0x0000b40070a67a20 */ /* 0x000fe40000410000 */
[C---:B------:R-:W-:Y:S02]  /*df00*/  FMUL.FTZ R96, R117.reuse, R96 ;  /* 0x0000006075607220 */ /* 0x040fe40000410000 */
[--C-:B------:R-:W-:Y:S01]  /*df10*/  FFMA.FTZ R40, R40, c[0x0][0x2d0], -R166.reuse ;  /* 0x0000b40028287a23 */ /* 0x100fe200000108a6 */
[----:B------:R4:W5:Y:S01]  /*df20*/  MUFU.EX2 R115, R2 ;  /* 0x0000000200737308 */ /* 0x0009620000000800 */
[C---:B------:R-:W-:Y:S02]  /*df30*/  FMUL.FTZ R97, R117.reuse, R97 ;  /* 0x0000006175617220 */ /* 0x040fe40000410000 */
[C---:B------:R-:W-:Y:S02]  /*df40*/  FMUL.FTZ R100, R117.reuse, R100 ;  /* 0x0000006475647220 */ /* 0x040fe40000410000 */
[----:B------:R-:W-:Y:S02]  /*df50*/  FMUL.FTZ R101, R117, R101 ;  /* 0x0000006575657220 */ /* 0x000fe40000410000 */
[----:B------:R-:W-:Y:S02]  /*df60*/  FFMA.FTZ R41, R41, c[0x0][0x2d0], -R166 ;  /* 0x0000b40029297a23 */ /* 0x000fe400000108a6 */
[----:B------:R-:W-:Y:S01]  /*df70*/  FMUL.FTZ R85, R117, R85 ;  /* 0x0000005575557220 */ /* 0x000fe20000410000 */
[----:B------:R5:W-:Y:S01]  /*df80*/  MUFU.EX2 R190, R40 ;  /* 0x0000002800be7308 */ /* 0x000be20000000800 */
[--C-:B---3--:R-:W-:Y:S01]  /*df90*/  FFMA.FTZ R36, R48, c[0x0][0x2d0], -R164.reuse ;  /* 0x0000b40030247a23 */ /* 0x108fe200000108a4 */
[----:B-1----:R-:W-:Y:S01]  /*dfa0*/  FMNMX.FTZ R0, R0, R3, !PT ;  /* 0x0000000300007209 */ /* 0x002fe20007810000 */
[----:B------:R-:W-:Y:S02]  /*dfb0*/  FFMA.FTZ R3, R17, c[0x0][0x2d0], -R164 ;  /* 0x0000b40011037a23 */ /* 0x000fe400000108a4 */
[C---:B------:R-:W-:Y:S02]  /*dfc0*/  FMUL.FTZ R17, R117.reuse, R133 ;  /* 0x0000008575117220 */ /* 0x040fe40000410000 */
[----:B--2---:R-:W-:Y:S02]  /*dfd0*/  FMUL.FTZ R37, R117, R153 ;  /* 0x0000009975257220 */ /* 0x004fe40000410000 */
[--C-:B------:R-:W-:Y:S01]  /*dfe0*/  FFMA.FTZ R38, R38, c[0x0][0x2d0], -R165.reuse ;  /* 0x0000b40026267a23 */ /* 0x100fe200000108a5 */
[----:B------:R1:W-:Y:S01]  /*dff0*/  MUFU.EX2 R245, R3 ;  /* 0x0000000300f57308 */ /* 0x0003e20000000800 */
[--C-:B------:R-:W-:Y:S02]  /*e000*/  FFMA.FTZ R39, R39, c[0x0][0x2d0], -R165.reuse ;  /* 0x0000b40027277a23 */ /* 0x100fe400000108a5 */
[--C-:B------:R-:W-:Y:S02]  /*e010*/  FFMA.FTZ R50, R50, c[0x0][0x2d0], -R165.reuse ;  /* 0x0000b40032327a23 */ /* 0x100fe400000108a5 */
[----:B----4-:R-:W-:Y:S02]  /*e020*/  FADD.FTZ R2, -R112, R116 ;  /* 0x0000007470027221 */ /* 0x010fe40000010100 */
[C---:B-----5:R-:W-:Y:S02]  /*e030*/  FMUL.FTZ R86, R115.reuse, R86 ;  /* 0x0000005673567220 */ /* 0x060fe40000410000 */
[----:B------:R-:W-:Y:S01]  /*e040*/  FMUL.FTZ R2, R2, c[0x0][0x2d0] ;  /* 0x0000b40002027a20 */ /* 0x000fe20000410000 */
[----:B------:R2:W-:Y:S01]  /*e050*/  MUFU.EX2 R215, R36 ;  /* 0x0000002400d77308 */ /* 0x0005e20000000800 */
[C---:B------:R-:W-:Y:S02]  /*e060*/  FMUL.FTZ R98, R115.reuse, R98 ;  /* 0x0000006273627220 */ /* 0x040fe40000410000 */
[C---:B------:R-:W-:Y:S02]  /*e070*/  FMUL.FTZ R99, R115.reuse, R99 ;  /* 0x0000006373637220 */ /* 0x040fe40000410000 */
[----:B------:R-:W-:Y:S02]  /*e080*/  FFMA.FTZ R40, R44, c[0x0][0x2d0], -R166 ;  /* 0x0000b4002c287a23 */ /* 0x000fe400000108a6 */
[C---:B------:R-:W-:Y:S02]  /*e090*/  FMUL.FTZ R102, R115.reuse, R102 ;  /* 0x0000006673667220 */ /* 0x040fe40000410000 */
[C---:B------:R-:W-:Y:S01]  /*e0a0*/  FMUL.FTZ R103, R115.reuse, R103 ;  /* 0x0000006773677220 */ /* 0x040fe20000410000 */
[----:B------:R3:W4:Y:S01]  /*e0b0*/  MUFU.EX2 R116, R2 ;  /* 0x0000000200747308 */ /* 0x0007220000000800 */
[----:B------:R-:W-:Y:S02]  /*e0c0*/  FMUL.FTZ R87, R115, R87 ;  /* 0x0000005773577220 */ /* 0x000fe40000410000 */
[----:B-1----:R-:W-:Y:S07]  /*e0d0*/  FFMA.FTZ R3, R6, c[0x0][0x2d0], -R165 ;  /* 0x0000b40006037a23 */ /* 0x002fee00000108a5 */
[----:B------:R1:W-:Y:S01]  /*e0e0*/  MUFU.EX2 R231, R3 ;  /* 0x0000000300e77308 */ /* 0x0003e20000000800 */
[--C-:B--2---:R-:W-:Y:S09]  /*e0f0*/  FFMA.FTZ R36, R49, c[0x0][0x2d0], -R164.reuse ;  /* 0x0000b40031247a23 */ /* 0x104ff200000108a4 */
[----:B------:R2:W-:Y:S01]  /*e100*/  MUFU.EX2 R191, R40 ;  /* 0x0000002800bf7308 */ /* 0x0005e20000000800 */
[----:B---3--:R-:W-:Y:S01]  /*e110*/  FFMA.FTZ R2, R5, c[0x0][0x2d0], -R164 ;  /* 0x0000b40005027a23 */ /* 0x008fe200000108a4 */
[----:B------:R-:W-:Y:S01]  /*e120*/  @P0 SHF.R.S32.HI R5, RZ, 0x1f, R211 ;  /* 0x0000001fff050819 */ /* 0x000fe200000114d3 */
[C---:B----4-:R-:W-:Y:S02]  /*e130*/  FMUL.FTZ R88, R116.reuse, R88 ;  /* 0x0000005874587220 */ /* 0x050fe40000410000 */
[C---:B------:R-:W-:Y:S05]  /*e140*/  FMUL.FTZ R89, R116.reuse, R89 ;  /* 0x0000005974597220 */ /* 0x040fea0000410000 */
[----:B------:R3:W-:Y:S01]  /*e150*/  MUFU.EX2 R243, R2 ;  /* 0x0000000200f37308 */ /* 0x0007e20000000800 */
[C---:B------:R-:W-:Y:S02]  /*e160*/  FMUL.FTZ R92, R116.reuse, R92 ;  /* 0x0000005c745c7220 */ /* 0x040fe40000410000 */
[C---:B------:R-:W-:Y:S02]  /*e170*/  FMUL.FTZ R93, R116.reuse, R93 ;  /* 0x0000005d745d7220 */ /* 0x040fe40000410000 */
[--C-:B-1----:R-:W-:Y:S02]  /*e180*/  FFMA.FTZ R3, R7, c[0x0][0x2d0], -R165.reuse ;  /* 0x0000b40007037a23 */ /* 0x102fe400000108a5 */
[C---:B------:R-:W-:Y:S02]  /*e190*/  FMUL.FTZ R104, R116.reuse, R104 ;  /* 0x0000006874687220 */ /* 0x040fe40000410000 */
[C---:B------:R-:W-:Y:S01]  /*e1a0*/  FMUL.FTZ R105, R116.reuse, R105 ;  /* 0x0000006974697220 */ /* 0x040fe20000410000 */
[----:B------:R1:W-:Y:S01]  /*e1b0*/  MUFU.EX2 R239, R3 ;  /* 0x0000000300ef7308 */ /* 0x0003e20000000800 */
[----:B------:R-:W-:Y:S04]  /*e1c0*/  @P0 IMAD.WIDE.U32 R6, R211, c[0x0][0x1e0], RZ ;  /* 0x00007800d3060a25 */ /* 0x000fe800078e00ff */
[----:B--2---:R-:W-:Y:S02]  /*e1d0*/  FFMA.FTZ R40, R45, c[0x0][0x2d0], -R166 ;  /* 0x0000b4002d287a23 */ /* 0x004fe400000108a6 */
[C---:B------:R-:W-:Y:S02]  /*e1e0*/  FMUL.FTZ R108, R116.reuse, R108 ;  /* 0x0000006c746c7220 */ /* 0x040fe40000410000 */
[----:B------:R-:W-:Y:S01]  /*e1f0*/  FMUL.FTZ R109, R116, R109 ;  /* 0x0000006d746d7220 */ /* 0x000fe20000410000 */
[----:B------:R-:W-:Y:S01]  /*e200*/  MUFU.EX2 R188, R40 ;  /* 0x0000002800bc7308 */ /* 0x000fe20000000800 */
[----:B---3--:R-:W-:Y:S02]  /*e210*/  FFMA.FTZ R2, R16, c[0x0][0x2d0], -R164 ;  /* 0x0000b40010027a23 */ /* 0x008fe400000108a4 */
[--C-:B------:R-:W-:Y:S02]  /*e220*/  FFMA.FTZ R16, R25, c[0x0][0x2d0], -R166.reuse ;  /* 0x0000b40019107a23 */ /* 0x100fe400000108a6 */
[----:B------:R-:W-:Y:S05]  /*e230*/  FMUL.FTZ R25, R116, R145 ;  /* 0x0000009174197220 */ /* 0x000fea0000410000 */
[----:B------:R2:W-:Y:S01]  /*e240*/  MUFU.EX2 R244, R2 ;  /* 0x0000000200f47308 */ /* 0x0005e20000000800 */
[--C-:B-1----:R-:W-:Y:S02]  /*e250*/  FFMA.FTZ R3, R18, c[0x0][0x2d0], -R165.reuse ;  /* 0x0000b40012037a23 */ /* 0x102fe400000108a5 */
[----:B------:R-:W-:Y:S07]  /*e260*/  FMUL.FTZ R18, R115, R134 ;  /* 0x0000008673127220 */ /* 0x000fee0000410000 */
[----:B------:R1:W-:Y:S10]  /*e270*/  MUFU.EX2 R241, R3 ;  /* 0x0000000300f17308 */ /* 0x0003f40000000800 */
[----:B------:R3:W-:Y:S01]  /*e280*/  MUFU.EX2 R220, R16 ;  /* 0x0000001000dc7308 */ /* 0x0007e20000000800 */
[----:B--2---:R-:W2:Y:S09]  /*e290*/  SHFL.BFLY PT, R2, R0, 0x1, 0x1f ;  /* 0x0c201f0000027f89 */ /* 0x004eb200000e0000 */
[----:B------:R4:W-:Y:S01]  /*e2a0*/  MUFU.EX2 R214, R36 ;  /* 0x0000002400d67308 */ /* 0x0009e20000000800 */
[----:B-1----:R-:W-:Y:S02]  /*e2b0*/  FFMA.FTZ R3, R8, c[0x0][0x2d0], -R166 ;  /* 0x0000b40008037a23 */ /* 0x002fe400000108a6 */
[----:B------:R-:W-:Y:S01]  /*e2c0*/  @P0 IMAD R8, R5, c[0x0][0x1e0], RZ ;  /* 0x0000780005080a24 */ /* 0x000fe200078e02ff */
[----:B------:R-:W-:Y:S06]  /*e2d0*/  @P0 MOV R5, R193 ;  /* 0x000000c100050202 */ /* 0x000fec0000000f00 */
[----:B------:R1:W-:Y:S01]  /*e2e0*/  MUFU.EX2 R230, R3 ;  /* 0x0000000300e67308 */ /* 0x0003e20000000800 */
[----:B------:R-:W-:Y:S02]  /*e2f0*/  @P0 IMAD R8, R211, c[0x0][0x1e4], R8 ;  /* 0x00007900d3080a24 */ /* 0x000fe400078e0208 */
[----:B---3--:R-:W-:Y:S03]  /*e300*/  FMUL.FTZ R16, R117, R132 ;  /* 0x0000008475107220 */ /* 0x008fe60000410000 */
[----:B------:R-:W-:Y:S02]  /*e310*/  @P0 IADD3 R7, R7, R8, RZ ;  /* 0x0000000807070210 */ /* 0x000fe40007ffe0ff */
[----:B--2---:R-:W-:Y:S01]  /*e320*/  FMNMX.FTZ R2, R0, R2, !PT ;  /* 0x0000000200027209 */ /* 0x004fe20007810000 */
[----:B------:R-:W-:Y:S01]  /*e330*/  FFMA.FTZ R0, R19, c[0x0][0x2d0], -R165 ;  /* 0x0000b40013007a23 */ /* 0x000fe200000108a5 */
[----:B------:R2:W-:Y:S01]  /*e340*/  MUFU.EX2 R195, R38 ;  /* 0x0000002600c37308 */ /* 0x0005e20000000800 */
[----:B------:R-:W-:Y:S02]  /*e350*/  @P0 IMAD R7, R7, 0x50, RZ ;  /* 0x0000005007070824 */ /* 0x000fe400078e02ff */
[----:B------:R-:W-:Y:S02]  /*e360*/  FMUL.FTZ R19, R115, R135 ;  /* 0x0000008773137220 */ /* 0x000fe40000410000 */
[----:B----4-:R-:W-:Y:S05]  /*e370*/  FMUL.FTZ R36, R117, R152 ;  /* 0x0000009875247220 */ /* 0x010fea0000410000 */
[----:B------:R3:W-:Y:S01]  /*e380*/  MUFU.EX2 R240, R0 ;  /* 0x0000000000f07308 */ /* 0x0007e20000000800 */
[----:B-1----:R-:W-:Y:S01]  /*e390*/  FFMA.FTZ R3, R9, c[0x0][0x2d0], -R166 ;  /* 0x0000b40009037a23 */ /* 0x002fe200000108a6 */
[----:B------:R-:W-:Y:S08]  /*e3a0*/  @P0 MOV R9, c[0x0][0x1e0] ;  /* 0x0000780000090a02 */ /* 0x000ff00000000f00 */
[----:B------:R1:W-:Y:S01]  /*e3b0*/  MUFU.EX2 R232, R3 ;  /* 0x0000000300e87308 */ /* 0x0003e20000000800 */
[C---:B--2---:R-:W-:Y:S09]  /*e3c0*/  FMUL.FTZ R38, R115.reuse, R154 ;  /* 0x0000009a73267220 */ /* 0x044ff20000410000 */
[----:B------:R2:W-:Y:S01]  /*e3d0*/  MUFU.EX2 R212, R39 ;  /* 0x0000002700d47308 */ /* 0x0005e20000000800 */
[----:B---3--:R-:W-:Y:S04]  /*e3e0*/  FADD.FTZ R0, -R2, R118 ;  /* 0x0000007602007221 */ /* 0x008fe80000010100 */
[----:B------:R-:W-:Y:S05]  /*e3f0*/  FMUL.FTZ R0, R0, c[0x0][0x2d0] ;  /* 0x0000b40000007a20 */ /* 0x000fea0000410000 */
[----:B------:R3:W-:Y:S01]  /*e400*/  MUFU.EX2 R189, R41 ;  /* 0x0000002900bd7308 */ /* 0x0007e20000000800 */
[----:B-1----:R-:W-:Y:S09]  /*e410*/  FFMA.FTZ R3, R12, c[0x0][0x2d0], -R166 ;  /* 0x0000b4000c037a23 */ /* 0x002ff200000108a6 */
[----:B------:R1:W-:Y:S01]  /*e420*/  MUFU.EX2 R233, R3 ;  /* 0x0000000300e97308 */ /* 0x0003e20000000800 */
[----:B--2---:R-:W-:Y:S09]  /*e430*/  FMUL.FTZ R39, R115, R155 ;  /* 0x0000009b73277220 */ /* 0x004ff20000410000 */
[----:B------:R-:W2:Y:S01]  /*e440*/  MUFU.EX2 R0, R0 ;  /* 0x0000000000007308 */ /* 0x000ea20000000800 */
[----:B---3--:R-:W-:Y:S09]  /*e450*/  FFMA.FTZ R41, R53, c[0x0][0x2d0], -R164 ;  /* 0x0000b40035297a23 */ /* 0x008ff200000108a4 */
[----:B------:R3:W-:Y:S01]  /*e460*/  MUFU.EX2 R186, R41 ;  /* 0x0000002900ba7308 */ /* 0x0007e20000000800 */
[----:B-1----:R-:W-:Y:S01]  /*e470*/  FFMA.FTZ R3, R13, c[0x0][0x2d0], -R166 ;  /* 0x0000b4000d037a23 */ /* 0x002fe200000108a6 */
[----:B------:R-:W-:Y:S08]  /*e480*/  @P0 SHF.L.U32 R13, R9, 0x5, RZ ;  /* 0x00000005090d0819 */ /* 0x000ff000000006ff */
[----:B------:R1:W-:Y:S01]  /*e490*/  MUFU.EX2 R238, R3 ;  /* 0x0000000300ee7308 */ /* 0x0003e20000000800 */
[C---:B--2---:R-:W-:Y:S02]  /*e4a0*/  FMUL.FTZ R90, R0.reuse, R90 ;  /* 0x0000005a005a7220 */ /* 0x044fe40000410000 */
[C---:B------:R-:W-:Y:S02]  /*e4b0*/  FMUL.FTZ R91, R0.reuse, R91 ;  /* 0x0000005b005b7220 */ /* 0x040fe40000410000 */
[C---:B------:R-:W-:Y:S02]  /*e4c0*/  FMUL.FTZ R94, R0.reuse, R94 ;  /* 0x0000005e005e7220 */ /* 0x040fe40000410000 */
[C---:B------:R-:W-:Y:S03]  /*e4d0*/  FMUL.FTZ R95, R0.reuse, R95 ;  /* 0x0000005f005f7220 */ /* 0x040fe60000410000 */
[----:B------:R-:W-:Y:S01]  /*e4e0*/  MUFU.EX2 R180, R67 ;  /* 0x0000004300b47308 */ /* 0x000fe20000000800 */
[C---:B------:R-:W-:Y:S02]  /*e4f0*/  FMUL.FTZ R106, R0.reuse, R106 ;  /* 0x0000006a006a7220 */ /* 0x040fe40000410000 */
[----:B------:R-:W-:Y:S01]  /*e500*/  FMUL.FTZ R107, R0, R107 ;  /* 0x0000006b006b7220 */ /* 0x000fe20000410000 */
[----:B---3--:R-:W-:Y:S01]  /*e510*/  F2FP.PACK_AB R41, R212, R195 ;  /* 0x000000c3d429723e */ /* 0x008fe200000000ff */
[C---:B------:R-:W-:Y:S02]  /*e520*/  FMUL.FTZ R110, R0.reuse, R110 ;  /* 0x0000006e006e7220 */ /* 0x040fe40000410000 */
[----:B------:R-:W-:Y:S02]  /*e530*/  FMUL.FTZ R111, R0, R111 ;  /* 0x0000006f006f7220 */ /* 0x000fe40000410000 */
[----:B-1----:R-:W-:Y:S04]  /*e540*/  FMUL.FTZ R3, R2, c[0x0][0x2d0] ;  /* 0x0000b40002037a20 */ /* 0x002fe80000410000 */
[--C-:B------:R-:W-:Y:S02]  /*e550*/  FFMA.FTZ R4, R10, c[0x0][0x2d0], -R3.reuse ;  /* 0x0000b4000a047a23 */ /* 0x100fe40000010803 */
[--C-:B------:R-:W-:Y:S02]  /*e560*/  FFMA.FTZ R26, R26, c[0x0][0x2d0], -R3.reuse ;  /* 0x0000b4001a1a7a23 */ /* 0x100fe40000010803 */
[----:B------:R1:W-:Y:S01]  /*e570*/  MUFU.EX2 R170, R4 ;  /* 0x0000000400aa7308 */ /* 0x0003e20000000800 */
[--C-:B------:R-:W-:Y:S02]  /*e580*/  FFMA.FTZ R30, R30, c[0x0][0x2d0], -R3.reuse ;  /* 0x0000b4001e1e7a23 */ /* 0x100fe40000010803 */
[--C-:B------:R-:W-:Y:S02]  /*e590*/  FFMA.FTZ R118, R31, c[0x0][0x2d0], -R3.reuse ;  /* 0x0000b4001f767a23 */ /* 0x100fe40000010803 */
[----:B------:R-:W-:Y:S02]  /*e5a0*/  FMUL.FTZ R31, R115, R151 ;  /* 0x00000097731f7220 */ /* 0x000fe40000410000 */
[--C-:B------:R-:W-:Y:S02]  /*e5b0*/  FFMA.FTZ R40, R46, c[0x0][0x2d0], -R3.reuse ;  /* 0x0000b4002e287a23 */ /* 0x100fe40000010803 */
[--C-:B------:R-:W-:Y:S01]  /*e5c0*/  FFMA.FTZ R42, R42, c[0x0][0x2d0], -R3.reuse ;  /* 0x0000b4002a2a7a23 */ /* 0x100fe20000010803 */
[----:B------:R2:W-:Y:S01]  /*e5d0*/  MUFU.EX2 R169, R26 ;  /* 0x0000001a00a97308 */ /* 0x0005e20000000800 */
[--C-:B------:R-:W-:Y:S09]  /*e5e0*/  FFMA.FTZ R43, R43, c[0x0][0x2d0], -R3.reuse ;  /* 0x0000b4002b2b7a23 */ /* 0x100ff20000010803 */
[----:B------:R3:W-:Y:S01]  /*e5f0*/  MUFU.EX2 R167, R30 ;  /* 0x0000001e00a77308 */ /* 0x0007e20000000800 */
[--C-:B-1----:R-:W-:Y:S09]  /*e600*/  FFMA.FTZ R4, R11, c[0x0][0x2d0], -R3.reuse ;  /* 0x0000b4000b047a23 */ /* 0x102ff20000010803 */
[----:B------:R1:W4:Y:S01]  /*e610*/  MUFU.EX2 R172, R4 ;  /* 0x0000000400ac7308 */ /* 0x0003220000000800 */
[----:B--2---:R-:W-:Y:S02]  /*e620*/  FMUL.FTZ R26, R0, R146 ;  /* 0x00000092001a7220 */ /* 0x004fe40000410000 */
[----:B---3--:R-:W-:Y:S02]  /*e630*/  FMUL.FTZ R30, R115, R150 ;  /* 0x00000096731e7220 */ /* 0x008fe40000410000 */
[----:B-1----:R-:W-:Y:S02]  /*e640*/  FFMA.FTZ R4, R14, c[0x0][0x2d0], -R3 ;  /* 0x0000b4000e047a23 */ /* 0x002fe40000010803 */
[----:B------:R-:W-:Y:S03]  /*e650*/  FMUL.FTZ R14, R0, R130 ;  /* 0x00000082000e7220 */ /* 0x000fe60000410000 */
[----:B------:R1:W-:Y:S02]  /*e660*/  MUFU.EX2 R171, R4 ;  /* 0x0000000400ab7308 */ /* 0x0003e40000000800 */
[----:B-1----:R-:W-:Y:S08]  /*e670*/  @P0 MOV R4, R194 ;  /* 0x000000c200040202 */ /* 0x002ff00000000f00 */
[----:B------:R-:W-:Y:S01]  /*e680*/  MUFU.EX2 R194, R50 ;  /* 0x0000003200c27308 */ /* 0x000fe20000000800 */
[----:B------:R-:W-:Y:S04]  /*e690*/  @P0 IMAD.WIDE.U32 R4, R6, 0x50, R4 ;  /* 0x0000005006040825 */ /* 0x000fe800078e0004 */
[----:B------:R-:W-:Y:S01]  /*e6a0*/  FFMA.FTZ R6, R15, c[0x0][0x2d0], -R3 ;  /* 0x0000b4000f067a23 */ /* 0x000fe20000010803 */
[----:B------:R-:W-:Y:S01]  /*e6b0*/  @P0 IADD3 R7, R5, R7, RZ ;  /* 0x0000000705070210 */ /* 0x000fe20007ffe0ff */
[----:B------:R-:W-:Y:S01]  /*e6c0*/  FMUL.FTZ R15, R0, R131 ;  /* 0x00000083000f7220 */ /* 0x000fe20000410000 */
[----:B------:R-:W-:Y:S02]  /*e6d0*/  @P0 MOV R5, 0x5 ;  /* 0x0000000500050802 */ /* 0x000fe40000000f00 */
[----:B------:R1:W-:Y:S01]  /*e6e0*/  MUFU.EX2 R173, R6 ;  /* 0x0000000600ad7308 */ /* 0x0003e20000000800 */
[C---:B------:R-:W-:Y:S02]  /*e6f0*/  @P0 LEA R10, P1, R4.reuse, c[0x0][0x1c8], 0x1 ;  /* 0x00007200040a0a11 */ /* 0x040fe400078208ff */
[----:B------:R-:W-:Y:S01]  /*e700*/  @P0 SHF.L.U64.HI R12, R9, R5, c[0x0][0x1e4] ;  /* 0x00007900090c0619 */ /* 0x000fe20000010205 */
[--C-:B------:R-:W-:Y:S01]  /*e710*/  FFMA.FTZ R5, R21, c[0x0][0x2d0], -R164.reuse ;  /* 0x0000b40015057a23 */ /* 0x100fe200000108a4 */
[----:B------:R-:W-:Y:S01]  /*e720*/  @P0 LEA.HI.X R11, R4, c[0x0][0x1cc], R7, 0x1, P1 ;  /* 0x00007300040b0a11 */ /* 0x000fe200008f0c07 */
[----:B------:R-:W-:Y:S01]  /*e730*/  FMUL.FTZ R21, R117, R137 ;  /* 0x0000008975157220 */ /* 0x000fe20000410000 */
[----:B------:R-:W-:Y:S03]  /*e740*/  @P0 IADD3 R8, P3, R10, R13, RZ ;  /* 0x0000000d0a080210 */ /* 0x000fe60007f7e0ff */
[----:B------:R-:W-:Y:S01]  /*e750*/  MUFU.EX2 R228, R5 ;  /* 0x0000000500e47308 */ /* 0x000fe20000000800 */
[----:B------:R2:W-:Y:S01]  /*e760*/  @P0 LDGSTS.E.BYPASS.LTC128B.128 [R213+0x2900], [R10.64], !P4 ;  /* 0x029000000ad50fae */ /* 0x0005e2000e101d48 */
[----:B------:R-:W-:Y:S07]  /*e770*/  @P0 IADD3.X R9, R11, R12, RZ, P3, !PT ;  /* 0x0000000c0b090210 */ /* 0x000fee0001ffe4ff */
[----:B------:R3:W-:Y:S01]  /*e780*/  @P0 LDGSTS.E.BYPASS.LTC128B.128 [R213+0x3100], [R8.64], !P4 ;  /* 0x0310000008d50fae */ /* 0x0007e2000e101d48 */
[----:B-1----:R-:W-:Y:S02]  /*e790*/  FFMA.FTZ R6, R20, c[0x0][0x2d0], -R164 ;  /* 0x0000b40014067a23 */ /* 0x002fe400000108a4 */
[----:B------:R-:W-:Y:S02]  /*e7a0*/  FFMA.FTZ R20, R28, c[0x0][0x2d0], -R166 ;  /* 0x0000b4001c147a23 */ /* 0x000fe400000108a6 */
[----:B------:R1:W5:Y:S01]  /*e7b0*/  MUFU.EX2 R229, R6 ;  /* 0x0000000600e57308 */ /* 0x0003620000000800 */
[----:B------:R-:W-:Y:S02]  /*e7c0*/  FFMA.FTZ R28, R27, c[0x0][0x2d0], -R3 ;  /* 0x0000b4001b1c7a23 */ /* 0x000fe40000010803 */
[----:B------:R-:W-:Y:S02]  /*e7d0*/  FMUL.FTZ R27, R0, R147 ;  /* 0x00000093001b7220 */ /* 0x000fe40000410000 */
[----:B--2---:R-:W-:Y:S05]  /*e7e0*/  FFMA.FTZ R11, R32, c[0x0][0x2d0], -R164 ;  /* 0x0000b400200b7a23 */ /* 0x004fea00000108a4 */
[----:B------:R2:W-:Y:S01]  /*e7f0*/  MUFU.EX2 R219, R20 ;  /* 0x0000001400db7308 */ /* 0x0005e20000000800 */
[----:B------:R-:W-:Y:S09]  /*e800*/  FMUL.FTZ R32, R116, R140 ;  /* 0x0000008c74207220 */ /* 0x000ff20000410000 */
[----:B------:R5:W-:Y:S01]  /*e810*/  MUFU.EX2 R227, R11 ;  /* 0x0000000b00e37308 */ /* 0x000be20000000800 */
[----:B-1----:R-:W-:Y:S01]  /*e820*/  @P0 IADD3 R6, P1, R8, R13, RZ ;  /* 0x0000000d08060210 */ /* 0x002fe20007f3e0ff */
[----:B---3--:R-:W-:Y:S01]  /*e830*/  FMUL.FTZ R8, R116, R124 ;  /* 0x0000007c74087220 */ /* 0x008fe20000410000 */
[----:B------:R-:W-:Y:S02]  /*e840*/  F2FP.PACK_AB R124, R232, R230 ;  /* 0x000000e6e87c723e */ /* 0x000fe400000000ff */
[----:B------:R-:W-:Y:S01]  /*e850*/  @P0 IADD3.X R7, R9, R12, RZ, P1, !PT ;  /* 0x0000000c09070210 */ /* 0x000fe20000ffe4ff */
[----:B------:R-:W-:Y:S01]  /*e860*/  FMUL.FTZ R9, R116, R125 ;  /* 0x0000007d74097220 */ /* 0x000fe20000410000 */
[-C--:B------:R-:W-:Y:S03]  /*e870*/  @P0 IADD3 R4, P2, R6, R13.reuse, RZ ;  /* 0x0000000d06040210 */ /* 0x080fe60007f5e0ff */
[----:B------:R1:W-:Y:S01]  /*e880*/  MUFU.EX2 R168, R28 ;  /* 0x0000001c00a87308 */ /* 0x0003e20000000800 */
[----:B----4-:R-:W-:Y:S01]  /*e890*/  F2FP.PACK_AB R125, R172, R170 ;  /* 0x000000aaac7d723e */ /* 0x010fe200000000ff */
[----:B------:R3:W-:Y:S01]  /*e8a0*/  @P0 LDGSTS.E.BYPASS.LTC128B.128 [R213+0x3900], [R6.64], !P4 ;  /* 0x0390000006d50fae */ /* 0x0007e2000e101d48 */
[----:B------:R-:W-:Y:S01]  /*e8b0*/  @P0 IADD3.X R5, R7, R12, RZ, P2, !PT ;  /* 0x0000000c07050210 */ /* 0x000fe200017fe4ff */
[----:B--2---:R-:W-:Y:S01]  /*e8c0*/  FMUL.FTZ R20, R117, R136 ;  /* 0x0000008875147220 */ /* 0x004fe20000410000 */
[----:B------:R-:W-:Y:S01]  /*e8d0*/  @P0 IADD3 R10, P1, R4, R13, RZ ;  /* 0x0000000d040a0210 */ /* 0x000fe20007f3e0ff */
[----:B------:R-:W-:Y:S01]  /*e8e0*/  FMUL.FTZ R13, R116, R129 ;  /* 0x00000081740d7220 */ /* 0x000fe20000410000 */
[----:B-----5:R-:W-:Y:S03]  /*e8f0*/  F2FP.PACK_AB R48, R228, R229 ;  /* 0x000000e5e430723e */ /* 0x020fe600000000ff */
[----:B------:R2:W-:Y:S01]  /*e900*/  @P0 LDGSTS.E.BYPASS.LTC128B.128 [R213+0x4100], [R4.64], !P4 ;  /* 0x0410000004d50fae */ /* 0x0005e2000e101d48 */
[----:B------:R-:W-:Y:S01]  /*e910*/  @P0 IADD3.X R11, R5, R12, RZ, P1, !PT ;  /* 0x0000000c050b0210 */ /* 0x000fe20000ffe4ff */
[--C-:B------:R-:W-:Y:S02]  /*e920*/  FFMA.FTZ R12, R24, c[0x0][0x2d0], -R166.reuse ;  /* 0x0000b400180c7a23 */ /* 0x100fe400000108a6 */
[----:B------:R-:W-:Y:S04]  /*e930*/  FFMA.FTZ R24, R29, c[0x0][0x2d0], -R166 ;  /* 0x0000b4001d187a23 */ /* 0x000fe800000108a6 */
[----:B------:R4:W-:Y:S01]  /*e940*/  @P0 LDGSTS.E.BYPASS.LTC128B.128 [R213+0x4900], [R10.64], !P4 ;  /* 0x049000000ad50fae */ /* 0x0009e2000e101d48 */
[----:B------:R5:W-:Y:S01]  /*e950*/  MUFU.EX2 R221, R12 ;  /* 0x0000000c00dd7308 */ /* 0x000be20000000800 */
[C---:B------:R-:W-:Y:S01]  /*e960*/  FMUL.FTZ R29, R117.reuse, R149 ;  /* 0x00000095751d7220 */ /* 0x040fe20000410000 */
[----:B------:R-:W-:Y:S01]  /*e970*/  ISETP.GT.AND P0, PT, R192, R246, PT ;  /* 0x000000f6c000720c */ /* 0x000fe20003f04270 */
[----:B-1----:R-:W-:Y:S01]  /*e980*/  FMUL.FTZ R28, R117, R148 ;  /* 0x00000094751c7220 */ /* 0x002fe20000410000 */
[----:B------:R-:W-:Y:S03]  /*e990*/  MOV R192, R211 ;  /* 0x000000d300c07202 */ /* 0x000fe60000000f00 */
[----:B------:R-:W1:Y:S01]  /*e9a0*/  LDSM.16.MT88.4 R156, [R196] ;  /* 0x00000000c49c783b */ /* 0x000e620000004200 */
[--C-:B---3--:R-:W-:Y:S02]  /*e9b0*/  FFMA.FTZ R6, R33, c[0x0][0x2d0], -R164.reuse ;  /* 0x0000b40021067a23 */ /* 0x108fe400000108a4 */
[----:B------:R3:W-:Y:S01]  /*e9c0*/  MUFU.EX2 R218, R24 ;  /* 0x0000001800da7308 */ /* 0x0007e20000000800 */
[----:B------:R-:W-:Y:S01]  /*e9d0*/  FMUL.FTZ R7, R115, R123 ;  /* 0x0000007b73077220 */ /* 0x000fe20000410000 */
[----:B------:R-:W-:Y:S01]  /*e9e0*/  F2FP.PACK_AB R123, R240, R241 ;  /* 0x000000f1f07b723e */ /* 0x000fe200000000ff */
[----:B------:R-:W-:Y:S02]  /*e9f0*/  FMUL.FTZ R33, R116, R141 ;  /* 0x0000008d74217220 */ /* 0x000fe40000410000 */
[----:B------:R-:W1:Y:S01]  /*ea00*/  LDSM.16.MT88.4 R160, [R200] ;  /* 0x00000000c8a0783b */ /* 0x000e620000004200 */
[--C-:B--2---:R-:W-:Y:S02]  /*ea10*/  FFMA.FTZ R4, R22, c[0x0][0x2d0], -R165.reuse ;  /* 0x0000b40016047a23 */ /* 0x104fe400000108a5 */
[----:B------:R-:W-:Y:S02]  /*ea20*/  FMUL.FTZ R5, R117, R121 ;  /* 0x0000007975057220 */ /* 0x000fe40000410000 */
[----:B------:R2:W2:Y:S01]  /*ea30*/  MUFU.EX2 R226, R6 ;  /* 0x0000000600e27308 */ /* 0x0004a20000000800 */
[----:B------:R-:W-:Y:S01]  /*ea40*/  F2FP.PACK_AB R121, R239, R231 ;  /* 0x000000e7ef79723e */ /* 0x000fe200000000ff */
[----:B------:R-:W-:Y:S01]  /*ea50*/  FMUL.FTZ R22, R115, R138 ;  /* 0x0000008a73167220 */ /* 0x000fe20000410000 */
[----:B------:R-:W-:Y:S01]  /*ea60*/  LDSM.16.MT88.4 R132, [R199] ;  /* 0x00000000c784783b */ /* 0x000fe20000004200 */
[----:B-----5:R-:W-:Y:S02]  /*ea70*/  FMUL.FTZ R12, R116, R128 ;  /* 0x00000080740c7220 */ /* 0x020fe40000410000 */
[----:B----4-:R-:W-:Y:S01]  /*ea80*/  FMUL.FTZ R10, R0, R126 ;  /* 0x0000007e000a7220 */ /* 0x010fe20000410000 */
[----:B------:R-:W-:Y:S01]  /*ea90*/  F2FP.PACK_AB R126, R238, R233 ;  /* 0x000000e9ee7e723e */ /* 0x000fe200000000ff */
[----:B------:R-:W-:Y:S01]  /*eaa0*/  FMUL.FTZ R11, R0, R127 ;  /* 0x0000007f000b7220 */ /* 0x000fe20000410000 */
[----:B------:R-:W-:Y:S01]  /*eab0*/  F2FP.PACK_AB R127, R173, R171 ;  /* 0x000000abad7f723e */ /* 0x000fe200000000ff */
[----:B------:R4:W-:Y:S01]  /*eac0*/  MUFU.EX2 R222, R4 ;  /* 0x0000000400de7308 */ /* 0x0009e20000000800 */
[----:B------:R-:W5:Y:S01]  /*ead0*/  LDSM.16.MT88.4 R128, [R197] ;  /* 0x00000000c580783b */ /* 0x000f620000004200 */
[----:B---3--:R-:W-:Y:S07]  /*eae0*/  FMUL.FTZ R24, R116, R144 ;  /* 0x0000009074187220 */ /* 0x008fee0000410000 */
[----:B------:R-:W0:Y:S01]  /*eaf0*/  LDGDEPBAR ;  /* 0x00000000000079af */ /* 0x000e220000000000 */
[----:B--2---:R-:W-:Y:S01]  /*eb00*/  FMUL.FTZ R6, R115, R122 ;  /* 0x0000007a73067220 */ /* 0x004fe20000410000 */
[----:B------:R-:W-:Y:S02]  /*eb10*/  F2FP.PACK_AB R122, R245, R244 ;  /* 0x000000f4f57a723e */ /* 0x000fe400000000ff */
[----:B------:R-:W-:Y:S01]  /*eb20*/  F2FP.PACK_AB R50, R226, R227 ;  /* 0x000000e3e232723e */ /* 0x000fe200000000ff */
[--C-:B----4-:R-:W-:Y:S02]  /*eb30*/  FFMA.FTZ R4, R23, c[0x0][0x2d0], -R165.reuse ;  /* 0x0000b40017047a23 */ /* 0x110fe400000108a5 */
[----:B------:R-:W-:Y:S02]  /*eb40*/  FMUL.FTZ R23, R115, R139 ;  /* 0x0000008b73177220 */ /* 0x000fe40000410000 */
[----:B------:R2:W3:Y:S02]  /*eb50*/  MUFU.EX2 R223, R4 ;  /* 0x0000000400df7308 */ /* 0x0004e40000000800 */
[--C-:B--2---:R-:W-:Y:S01]  /*eb60*/  FFMA.FTZ R4, R34, c[0x0][0x2d0], -R165.reuse ;  /* 0x0000b40022047a23 */ /* 0x104fe200000108a5 */
[----:B---3--:R-:W-:Y:S01]  /*eb70*/  F2FP.PACK_AB R49, R223, R222 ;  /* 0x000000dedf31723e */ /* 0x008fe200000000ff */
[C---:B------:R-:W-:Y:S06]  /*eb80*/  FMUL.FTZ R34, R0.reuse, R142 ;  /* 0x0000008e00227220 */ /* 0x040fec0000410000 */
[----:B------:R2:W-:Y:S02]  /*eb90*/  MUFU.EX2 R224, R4 ;  /* 0x0000000400e07308 */ /* 0x0005e40000000800 */
[----:B--2---:R-:W-:Y:S02]  /*eba0*/  FFMA.FTZ R4, R35, c[0x0][0x2d0], -R165 ;  /* 0x0000b40023047a23 */ /* 0x004fe400000108a5 */
[----:B------:R-:W-:Y:S06]  /*ebb0*/  FMUL.FTZ R35, R0, R143 ;  /* 0x0000008f00237220 */ /* 0x000fec0000410000 */
[----:B------:R2:W3:Y:S02]  /*ebc0*/  MUFU.EX2 R225, R4 ;  /* 0x0000000400e17308 */ /* 0x0004e40000000800 */
[----:B--2---:R-:W-:Y:S01]  /*ebd0*/  FMUL.FTZ R4, R117, R120 ;  /* 0x0000007875047220 */ /* 0x004fe20000410000 */
[----:B------:R-:W-:Y:S07]  /*ebe0*/  F2FP.PACK_AB R120, R243, R237 ;  /* 0x000000edf378723e */ /* 0x000fee00000000ff */
[-C--:B-1----:R-:W-:Y:S08]  /*ebf0*/  HMMA.16816.F32 R4, R120, R156.reuse, R4 ;  /* 0x0000009c7804723c */ /* 0x082ff00000001804 */
[C---:B------:R-:W-:Y:S08]  /*ec00*/  HMMA.16816.F32 R8, R124.reuse, R156, R8 ;  /* 0x0000009c7c08723c */ /* 0x040ff00000001808 */
[-C--:B------:R-:W-:Y:S08]  /*ec10*/  HMMA.16816.F32 R12, R124, R158.reuse, R12 ;  /* 0x0000009e7c0c723c */ /* 0x080ff0000000180c */
[C---:B------:R-:W-:Y:S01]  /*ec20*/  HMMA.16816.F32 R16, R120.reuse, R158, R16 ;  /* 0x0000009e7810723c */ /* 0x040fe20000001810 */
[----:B------:R-:W-:Y:S07]  /*ec30*/  MUFU.EX2 R159, R43 ;  /* 0x0000002b009f7308 */ /* 0x000fee0000000800 */
[-C--:B------:R-:W-:Y:S08]  /*ec40*/  HMMA.16816.F32 R20, R120, R160.reuse, R20 ;  /* 0x000000a07814723c */ /* 0x080ff00000001814 */
[C---:B------:R-:W-:Y:S01]  /*ec50*/  HMMA.16816.F32 R32, R124.reuse, R160, R32 ;  /* 0x000000a07c20723c */ /* 0x040fe20000001820 */
[----:B------:R1:W-:Y:S07]  /*ec60*/  MUFU.EX2 R160, R40 ;  /* 0x0000002800a07308 */ /* 0x0003ee0000000800 */
[-C--:B------:R-:W-:Y:S03]  /*ec70*/  HMMA.16816.F32 R24, R124, R162.reuse, R24 ;  /* 0x000000a27c18723c */ /* 0x080fe60000001818 */
[----:B------:R2:W-:Y:S05]  /*ec80*/  MUFU.EX2 R161, R42 ;  /* 0x0000002a00a17308 */ /* 0x0005ea0000000800 */
[C---:B------:R-:W-:Y:S05]  /*ec90*/  HMMA.16816.F32 R84, R120.reuse, R162, R84 ;  /* 0x000000a27854723c */ /* 0x040fea0000001854 */
[----:B------:R4:W-:Y:S03]  /*eca0*/  MUFU.EX2 R162, R118 ;  /* 0x0000007600a27308 */ /* 0x0009e60000000800 */
[-C--:B-----5:R-:W-:Y:S04]  /*ecb0*/  HMMA.16816.F32 R28, R120, R128.reuse, R28 ;  /* 0x00000080781c723c */ /* 0x0a0fe8000000181c */
[----:B-1----:R-:W-:Y:S02]  /*ecc0*/  FFMA.FTZ R40, R47, c[0x0][0x2d0], -R3 ;  /* 0x0000b4002f287a23 */ /* 0x002fe40000010803 */
[----:B------:R-:W-:Y:S02]  /*ecd0*/  LDSM.16.MT88.4 R44, [R196+0x1000] ;  /* 0x00100000c42c783b */ /* 0x000fe40000004200 */
[C---:B------:R-:W-:Y:S01]  /*ece0*/  HMMA.16816.F32 R88, R124.reuse, R128, R88 ;  /* 0x000000807c58723c */ /* 0x040fe20000001858 */
[----:B------:R1:W-:Y:S03]  /*ecf0*/  MUFU.EX2 R158, R40 ;  /* 0x00000028009e7308 */ /* 0x0003e60000000800 */
[----:B--2---:R-:W-:Y:S04]  /*ed00*/  F2FP.PACK_AB R42, R214, R215 ;  /* 0x000000d7d62a723e */ /* 0x004fe800000000ff */
[-C--:B------:R-:W-:Y:S04]  /*ed10*/  HMMA.16816.F32 R92, R124, R130.reuse, R92 ;  /* 0x000000827c5c723c */ /* 0x080fe8000000185c */
[--C-:B----4-:R-:W-:Y:S01]  /*ed20*/  FFMA.FTZ R118, R51, c[0x0][0x2d0], -R165.reuse ;  /* 0x0000b40033767a23 */ /* 0x110fe200000108a5 */
[----:B---3--:R-:W-:Y:S03]  /*ed30*/  F2FP.PACK_AB R51, R225, R224 ;  /* 0x000000e0e133723e */ /* 0x008fe600000000ff */
[C---:B------:R-:W-:Y:S01]  /*ed40*/  HMMA.16816.F32 R96, R120.reuse, R130, R96 ;  /* 0x000000827860723c */ /* 0x040fe20000001860 */
[----:B------:R-:W2:Y:S01]  /*ed50*/  LDSM.16.MT88.4 R128, [R196+0x800] ;  /* 0x00080000c480783b */ /* 0x000ea20000004200 */
[----:B------:R-:W3:Y:S06]  /*ed60*/  MUFU.EX2 R193, R118 ;  /* 0x0000007600c17308 */ /* 0x000eec0000000800 */
[-C--:B------:R-:W-:Y:S04]  /*ed70*/  HMMA.16816.F32 R100, R120, R132.reuse, R100 ;  /* 0x000000847864723c */ /* 0x080fe80000001864 */
[--C-:B-1----:R-:W-:Y:S04]  /*ed80*/  FFMA.FTZ R40, R52, c[0x0][0x2d0], -R164.reuse ;  /* 0x0000b40034287a23 */ /* 0x102fe800000108a4 */
[C---:B------:R-:W-:Y:S01]  /*ed90*/  HMMA.16816.F32 R104, R124.reuse, R132, R104 ;  /* 0x000000847c68723c */ /* 0x040fe20000001868 */
[----:B------:R1:W-:Y:S07]  /*eda0*/  MUFU.EX2 R187, R40 ;  /* 0x0000002800bb7308 */ /* 0x0003ee0000000800 */
[-C--:B------:R-:W-:Y:S01]  /*edb0*/  HMMA.16816.F32 R108, R124, R134.reuse, R108 ;  /* 0x000000867c6c723c */ /* 0x080fe2000000186c */
[----:B------:R-:W4:Y:S03]  /*edc0*/  LDSM.16.MT88.4 R124, [R200+0x800] ;  /* 0x00080000c87c783b */ /* 0x000f260000004200 */
[----:B---3--:R-:W-:Y:S04]  /*edd0*/  F2FP.PACK_AB R43, R193, R194 ;  /* 0x000000c2c12b723e */ /* 0x008fe800000000ff */
[----:B------:R-:W-:Y:S01]  /*ede0*/  HMMA.16816.F32 R36, R120, R134, R36 ;  /* 0x000000867824723c */ /* 0x000fe20000001824 */
[----:B------:R-:W3:Y:S06]  /*edf0*/  LDSM.16.MT88.4 R132, [R197+0x800] ;  /* 0x00080000c584783b */ /* 0x000eec0000004200 */
[----:B------:R-:W-:Y:S01]  /*ee00*/  F2FP.PACK_AB R120, R220, R221 ;  /* 0x000000dddc78723e */ /* 0x000fe200000000ff */
[-C--:B--2---:R-:W-:Y:S05]  /*ee10*/  HMMA.16816.F32 R4, R48, R128.reuse, R4 ;  /* 0x000000803004723c */ /* 0x084fea0000001804 */
[----:B------:R-:W-:Y:S01]  /*ee20*/  F2FP.PACK_AB R122, R218, R219 ;  /* 0x000000dbda7a723e */ /* 0x000fe200000000ff */
[--C-:B-1----:R-:W-:Y:S01]  /*ee30*/  FFMA.FTZ R40, R64, c[0x0][0x2d0], -R164.reuse ;  /* 0x0000b40040287a23 */ /* 0x102fe200000108a4 */
[----:B------:R-:W-:Y:S02]  /*ee40*/  F2FP.PACK_AB R121, R168, R169 ;  /* 0x000000a9a879723e */ /* 0x000fe400000000ff */
[----:B------:R-:W-:Y:S01]  /*ee50*/  F2FP.PACK_AB R123, R162, R167 ;  /* 0x000000a7a27b723e */ /* 0x000fe200000000ff */
[----:B------:R1:W-:Y:S06]  /*ee60*/  MUFU.EX2 R185, R40 ;  /* 0x0000002800b97308 */ /* 0x0003ec0000000800 */
[C---:B------:R-:W-:Y:S08]  /*ee70*/  HMMA.16816.F32 R8, R120.reuse, R128, R8 ;  /* 0x000000807808723c */ /* 0x040ff00000001808 */
[-C--:B------:R-:W-:Y:S08]  /*ee80*/  HMMA.16816.F32 R12, R120, R130.reuse, R12 ;  /* 0x00000082780c723c */ /* 0x080ff0000000180c */
[C---:B------:R-:W-:Y:S01]  /*ee90*/  HMMA.16816.F32 R16, R48.reuse, R130, R16 ;  /* 0x000000823010723c */ /* 0x040fe20000001810 */
[----:B------:R-:W2:Y:S03]  /*eea0*/  LDSM.16.MT88.4 R128, [R199+0x800] ;  /* 0x00080000c780783b */ /* 0x000ea60000004200 */
[----:B-1----:R-:W-:Y:S04]  /*eeb0*/  FFMA.FTZ R40, R65, c[0x0][0x2d0], -R164 ;  /* 0x0000b40041287a23 */ /* 0x002fe800000108a4 */
[-C--:B----4-:R-:W-:Y:S01]  /*eec0*/  HMMA.16816.F32 R20, R48, R124.reuse, R20 ;  /* 0x0000007c3014723c */ /* 0x090fe20000001814 */
[----:B------:R1:W-:Y:S07]  /*eed0*/  MUFU.EX2 R184, R40 ;  /* 0x0000002800b87308 */ /* 0x0003ee0000000800 */
[C---:B------:R-:W-:Y:S08]  /*eee0*/  HMMA.16816.F32 R32, R120.reuse, R124, R32 ;  /* 0x0000007c7820723c */ /* 0x040ff00000001820 */
[-C--:B------:R-:W-:Y:S08]  /*eef0*/  HMMA.16816.F32 R24, R120, R126.reuse, R24 ;  /* 0x0000007e7818723c */ /* 0x080ff00000001818 */
[C---:B------:R-:W-:Y:S04]  /*ef00*/  HMMA.16816.F32 R84, R48.reuse, R126, R84 ;  /* 0x0000007e3054723c */ /* 0x040fe80000001854 */
[--C-:B-1----:R-:W-:Y:S04]  /*ef10*/  FFMA.FTZ R40, R54, c[0x0][0x2d0], -R165.reuse ;  /* 0x0000b40036287a23 */ /* 0x102fe800000108a5 */
[-C--:B---3--:R-:W-:Y:S01]  /*ef20*/  HMMA.16816.F32 R28, R48, R132.reuse, R28 ;  /* 0x00000084301c723c */ /* 0x088fe2000000181c */
[----:B------:R1:W-:Y:S07]  /*ef30*/  MUFU.EX2 R183, R40 ;  /* 0x0000002800b77308 */ /* 0x0003ee0000000800 */
[C---:B------:R-:W-:Y:S08]  /*ef40*/  HMMA.16816.F32 R88, R120.reuse, R132, R88 ;  /* 0x000000847858723c */ /* 0x040ff00000001858 */
[-C--:B------:R-:W-:Y:S08]  /*ef50*/  HMMA.16816.F32 R92, R120, R134.reuse, R92 ;  /* 0x00000086785c723c */ /* 0x080ff0000000185c */
[C---:B------:R-:W-:Y:S01]  /*ef60*/  HMMA.16816.F32 R96, R48.reuse, R134, R96 ;  /* 0x000000863060723c */ /* 0x040fe20000001860 */
[----:B------:R-:W-:Y:S03]  /*ef70*/  LDSM.16.MT88.4 R132, [R196+0x2000] ;  /* 0x00200000c484783b */ /* 0x000fe60000004200 */
[--C-:B-1----:R-:W-:Y:S04]  /*ef80*/  FFMA.FTZ R40, R55, c[0x0][0x2d0], -R165.reuse ;  /* 0x0000b40037287a23 */ /* 0x102fe800000108a5 */
[-C--:B--2---:R-:W-:Y:S01]  /*ef90*/  HMMA.16816.F32 R100, R48, R128.reuse, R100 ;  /* 0x000000803064723c */ /* 0x084fe20000001864 */
[----:B------:R-:W1:Y:S01]  /*efa0*/  LDSM.16.MT88.4 R52, [R200+0x1000] ;  /* 0x00100000c834783b */ /* 0x000e620000004200 */
[----:B------:R2:W-:Y:S06]  /*efb0*/  MUFU.EX2 R182, R40 ;  /* 0x0000002800b67308 */ /* 0x0005ec0000000800 */
[C---:B------:R-:W-:Y:S08]  /*efc0*/  HMMA.16816.F32 R104, R120.reuse, R128, R104 ;  /* 0x000000807868723c */ /* 0x040ff00000001868 */
[-C--:B------:R-:W-:Y:S08]  /*efd0*/  HMMA.16816.F32 R108, R120, R130.reuse, R108 ;  /* 0x00000082786c723c */ /* 0x080ff0000000186c */
[----:B------:R-:W-:Y:S04]  /*efe0*/  HMMA.16816.F32 R36, R48, R130, R36 ;  /* 0x000000823024723c */ /* 0x000fe80000001824 */
[----:B--2---:R-:W-:Y:S03]  /*eff0*/  F2FP.PACK_AB R40, R216, R217 ;  /* 0x000000d9d828723e */ /* 0x004fe600000000ff */
[----:B------:R-:W-:Y:S01]  /*f000*/  FFMA.FTZ R48, R66, c[0x0][0x2d0], -R165 ;  /* 0x0000b40042307a23 */ /* 0x000fe200000108a5 */
[----:B------:R-:W-:Y:S01]  /*f010*/  F2FP.PACK_AB R50, R188, R191 ;  /* 0x000000bfbc32723e */ /* 0x000fe200000000ff */
[----:B------:R-:W2:Y:S02]  /*f020*/  LDSM.16.MT88.4 R64, [R197+0x1000] ;  /* 0x00100000c540783b */ /* 0x000ea40000004200 */
[-C--:B------:R-:W-:Y:S01]  /*f030*/  HMMA.16816.F32 R4, R40, R44.reuse, R4 ;  /* 0x0000002c2804723c */ /* 0x080fe20000001804 */
[----:B------:R3:W-:Y:S04]  /*f040*/  MUFU.EX2 R181, R48 ;  /* 0x0000003000b57308 */ /* 0x0007e80000000800 */
[----:B------:R-:W-:Y:S02]  /*f050*/  F2FP.PACK_AB R49, R159, R161 ;  /* 0x000000a19f31723e */ /* 0x000fe400000000ff */
[----:B------:R-:W-:Y:S02]  /*f060*/  F2FP.PACK_AB R51, R158, R160 ;  /* 0x000000a09e33723e */ /* 0x000fe400000000ff */
[----:B---3--:R-:W-:Y:S07]  /*f070*/  F2FP.PACK_AB R48, R189, R190 ;  /* 0x000000bebd30723e */ /* 0x008fee00000000ff */
[C---:B------:R-:W-:Y:S07]  /*f080*/  HMMA.16816.F32 R8, R48.reuse, R44, R8 ;  /* 0x0000002c3008723c */ /* 0x040fee0000001808 */
[----:B------:R-:W-:Y:S01]  /*f090*/  FFMA.FTZ R44, R56, c[0x0][0x2d0], -R166 ;  /* 0x0000b400382c7a23 */ /* 0x000fe200000108a6 */
[-C--:B------:R-:W-:Y:S03]  /*f0a0*/  HMMA.16816.F32 R12, R48, R46.reuse, R12 ;  /* 0x0000002e300c723c */ /* 0x080fe6000000180c */
[----:B------:R3:W-:Y:S01]  /*f0b0*/  MUFU.EX2 R179, R44 ;  /* 0x0000002c00b37308 */ /* 0x0007e20000000800 */
[----:B------:R-:W-:Y:S04]  /*f0c0*/  FFMA.FTZ R56, R68, c[0x0][0x2d0], -R164 ;  /* 0x0000b40044387a23 */ /* 0x000fe800000108a4 */
[C---:B------:R-:W-:Y:S05]  /*f0d0*/  HMMA.16816.F32 R16, R40.reuse, R46, R16 ;  /* 0x0000002e2810723c */ /* 0x040fea0000001810 */
[----:B------:R4:W-:Y:S03]  /*f0e0*/  MUFU.EX2 R175, R56 ;  /* 0x0000003800af7308 */ /* 0x0009e60000000800 */
[-C--:B-1----:R-:W-:Y:S08]  /*f0f0*/  HMMA.16816.F32 R20, R40, R52.reuse, R20 ;  /* 0x000000342814723c */ /* 0x082ff00000001814 */
[C---:B------:R-:W-:Y:S04]  /*f100*/  HMMA.16816.F32 R32, R48.reuse, R52, R32 ;  /* 0x000000343020723c */ /* 0x040fe80000001820 */
[--C-:B---3--:R-:W-:Y:S03]  /*f110*/  FFMA.FTZ R44, R57, c[0x0][0x2d0], -R166.reuse ;  /* 0x0000b400392c7a23 */ /* 0x108fe600000108a6 */
[----:B------:R-:W-:Y:S01]  /*f120*/  FFMA.FTZ R52, R61, c[0x0][0x2d0], -R166 ;  /* 0x0000b4003d347a23 */ /* 0x000fe200000108a6 */
[-C--:B------:R-:W-:Y:S01]  /*f130*/  HMMA.16816.F32 R24, R48, R54.reuse, R24 ;  /* 0x000000363018723c */ /* 0x080fe20000001818 */
[----:B------:R1:W-:Y:S03]  /*f140*/  MUFU.EX2 R177, R44 ;  /* 0x0000002c00b17308 */ /* 0x0003e60000000800 */
[----:B----4-:R-:W-:Y:S04]  /*f150*/  FFMA.FTZ R56, R69, c[0x0][0x2d0], -R164 ;  /* 0x0000b40045387a23 */ /* 0x010fe800000108a4 */
[C---:B------:R-:W-:Y:S03]  /*f160*/  HMMA.16816.F32 R84, R40.reuse, R54, R84 ;  /* 0x000000362854723c */ /* 0x040fe60000001854 */
[----:B------:R3:W-:Y:S05]  /*f170*/  MUFU.EX2 R176, R52 ;  /* 0x0000003400b07308 */ /* 0x0007ea0000000800 */
[-C--:B--2---:R-:W-:Y:S05]  /*f180*/  HMMA.16816.F32 R28, R40, R64.reuse, R28 ;  /* 0x00000040281c723c */ /* 0x084fea000000181c */
[----:B------:R2:W4:Y:S03]  /*f190*/  MUFU.EX2 R174, R56 ;  /* 0x0000003800ae7308 */ /* 0x0005260000000800 */
[C---:B------:R-:W-:Y:S04]  /*f1a0*/  HMMA.16816.F32 R88, R48.reuse, R64, R88 ;  /* 0x000000403058723c */ /* 0x040fe80000001858 */
[----:B-1----:R-:W-:Y:S04]  /*f1b0*/  FFMA.FTZ R44, R60, c[0x0][0x2d0], -R166 ;  /* 0x0000b4003c2c7a23 */ /* 0x002fe800000108a6 */
[-C--:B------:R-:W-:Y:S01]  /*f1c0*/  HMMA.16816.F32 R92, R48, R66.reuse, R92 ;  /* 0x00000042305c723c */ /* 0x080fe2000000185c */
[----:B------:R1:W-:Y:S03]  /*f1d0*/  MUFU.EX2 R178, R44 ;  /* 0x0000002c00b27308 */ /* 0x0003e60000000800 */
[----:B---3--:R-:W-:Y:S04]  /*f1e0*/  FFMA.FTZ R52, R58, c[0x0][0x2d0], -R3 ;  /* 0x0000b4003a347a23 */ /* 0x008fe80000010803 */
[C---:B------:R-:W-:Y:S03]  /*f1f0*/  HMMA.16816.F32 R96, R40.reuse, R66, R96 ;  /* 0x000000422860723c */ /* 0x040fe60000001860 */
[----:B------:R3:W-:Y:S01]  /*f200*/  MUFU.EX2 R157, R52 ;  /* 0x00000034009d7308 */ /* 0x0007e20000000800 */
[----:B--2---:R-:W-:Y:S01]  /*f210*/  FFMA.FTZ R56, R71, c[0x0][0x2d0], -R165 ;  /* 0x0000b40047387a23 */ /* 0x004fe200000108a5 */
[----:B----4-:R-:W-:Y:S08]  /*f220*/  F2FP.PACK_AB R152, R174, R175 ;  /* 0x000000afae98723e */ /* 0x010ff000000000ff */
[----:B------:R2:W-:Y:S01]  /*f230*/  MUFU.EX2 R68, R56 ;  /* 0x0000003800447308 */ /* 0x0005e20000000800 */
[----:B-1----:R-:W1:Y:S01]  /*f240*/  LDSM.16.MT88.4 R44, [R199+0x1000] ;  /* 0x00100000c72c783b */ /* 0x002e620000004200 */
[--C-:B---3--:R-:W-:Y:S08]  /*f250*/  FFMA.FTZ R52, R59, c[0x0][0x2d0], -R3.reuse ;  /* 0x0000b4003b347a23 */ /* 0x108ff00000010803 */
[----:B------:R3:W4:Y:S01]  /*f260*/  MUFU.EX2 R118, R52 ;  /* 0x0000003400767308 */ /* 0x0007220000000800 */
[----:B--2---:R-:W-:Y:S01]  /*f270*/  LDSM.16.MT88.4 R56, [R197+0x1800] ;  /* 0x00180000c538783b */ /* 0x004fe20000004200 */
        /* <DEDUP_REMOVED lines=8> */
[----:B----4-:R-:W-:Y:S04]  /*f300*/  F2FP.PACK_AB R45, R118, R157 ;  /* 0x0000009d762d723e */ /* 0x010fe800000000ff */
[----:B------:R-:W-:Y:S04]  /*f310*/  HMMA.16816.F32 R36, R40, R46, R36 ;  /* 0x0000002e2824723c */ /* 0x000fe80000001824 */
[----:B-1----:R-:W-:Y:S03]  /*f320*/  FFMA.FTZ R52, R63, c[0x0][0x2d0], -R3 ;  /* 0x0000b4003f347a23 */ /* 0x002fe60000010803 */
[----:B------:R-:W-:Y:S01]  /*f330*/  F2FP.PACK_AB R40, R186, R187 ;  /* 0x000000bbba28723e */ /* 0x000fe200000000ff */
[----:B------:R1:W3:Y:S01]  /*f340*/  MUFU.EX2 R62, R52 ;  /* 0x00000034003e7308 */ /* 0x0002e20000000800 */
[----:B------:R-:W-:Y:S03]  /*f350*/  F2FP.PACK_AB R42, R184, R185 ;  /* 0x000000b9b82a723e */ /* 0x000fe600000000ff */
[----:B------:R-:W-:Y:S02]  /*f360*/  F2FP.PACK_AB R41, R182, R183 ;  /* 0x000000b7b629723e */ /* 0x000fe400000000ff */
[----:B------:R-:W-:Y:S02]  /*f370*/  F2FP.PACK_AB R43, R180, R181 ;  /* 0x000000b5b42b723e */ /* 0x000fe400000000ff */
[----:B------:R-:W-:Y:S01]  /*f380*/  F2FP.PACK_AB R46, R176, R178 ;  /* 0x000000b2b02e723e */ /* 0x000fe200000000ff */
[----:B--2---:R-:W-:Y:S04]  /*f390*/  FFMA.FTZ R44, R81, c[0x0][0x2d0], -R164 ;  /* 0x0000b400512c7a23 */ /* 0x004fe800000108a4 */
[----:B------:R2:W4:Y:S01]  /*f3a0*/  MUFU.EX2 R80, R44 ;  /* 0x0000002c00507308 */ /* 0x0005220000000800 */
[----:B-1----:R-:W1:Y:S01]  /*f3b0*/  LDSM.16.MT88.4 R52, [R196+0x1800] ;  /* 0x00180000c434783b */ /* 0x002e620000004200 */
[----:B---3--:R-:W-:Y:S01]  /*f3c0*/  F2FP.PACK_AB R47, R62, R156 ;  /* 0x0000009c3e2f723e */ /* 0x008fe200000000ff */
[--C-:B--2---:R-:W-:Y:S01]  /*f3d0*/  FFMA.FTZ R44, R70, c[0x0][0x2d0], -R165.reuse ;  /* 0x0000b400462c7a23 */ /* 0x104fe200000108a5 */
[----:B----4-:R-:W-:Y:S06]  /*f3e0*/  F2FP.PACK_AB R154, R80, R163 ;  /* 0x000000a3509a723e */ /* 0x010fec00000000ff */
[----:B------:R2:W3:Y:S01]  /*f3f0*/  MUFU.EX2 R70, R44 ;  /* 0x0000002c00467308 */ /* 0x0004e20000000800 */
[-C--:B-1----:R-:W-:Y:S03]  /*f400*/  HMMA.16816.F32 R4, R40, R52.reuse, R4 ;  /* 0x000000342804723c */ /* 0x082fe60000001804 */
[----:B--2---:R-:W-:Y:S02]  /*f410*/  F2FP.PACK_AB R44, R177, R179 ;  /* 0x000000b3b12c723e */ /* 0x004fe400000000ff */
[----:B---3--:R-:W-:Y:S05]  /*f420*/  F2FP.PACK_AB R153, R68, R70 ;  /* 0x000000464499723e */ /* 0x008fea00000000ff */
        /* <DEDUP_REMOVED lines=16> */
[----:B--2---:R-:W-:Y:S02]  /*f530*/  F2FP.PACK_AB R155, R67, R69 ;  /* 0x00000045439b723e */ /* 0x004fe400000000ff */
[----:B------:R-:W-:Y:S01]  /*f540*/  FFMA.FTZ R56, R115, R249, R231 ;  /* 0x000000f973387223 */ /* 0x000fe200000100e7 */
[-C--:B------:R-:W-:Y:S01]  /*f550*/  HMMA.16816.F32 R92, R44, R58.reuse, R92 ;  /* 0x0000003a2c5c723c */ /* 0x080fe2000000185c */
[----:B------:R1:W2:Y:S03]  /*f560*/  MUFU.EX2 R66, R52 ;  /* 0x0000003400427308 */ /* 0x0002a60000000800 */
[--C-:B---3--:R-:W-:Y:S04]  /*f570*/  FFMA.FTZ R48, R76, c[0x0][0x2d0], -R166.reuse ;  /* 0x0000b4004c307a23 */ /* 0x108fe800000108a6 */
[C---:B------:R-:W-:Y:S03]  /*f580*/  HMMA.16816.F32 R96, R40.reuse, R58, R96 ;  /* 0x0000003a2860723c */ /* 0x040fe60000001860 */
[----:B------:R3:W-:Y:S01]  /*f590*/  MUFU.EX2 R64, R48 ;  /* 0x0000003000407308 */ /* 0x0007e20000000800 */
[----:B-1----:R-:W1:Y:S01]  /*f5a0*/  LDSM.16.MT88.4 R52, [R199+0x1800] ;  /* 0x00180000c734783b */ /* 0x002e620000004200 */
[----:B---3--:R-:W-:Y:S08]  /*f5b0*/  FFMA.FTZ R48, R77, c[0x0][0x2d0], -R166 ;  /* 0x0000b4004d307a23 */ /* 0x008ff000000108a6 */
[----:B------:R3:W4:Y:S02]  /*f5c0*/  MUFU.EX2 R63, R48 ;  /* 0x00000030003f7308 */ /* 0x0007240000000800 */
[--C-:B---3--:R-:W-:Y:S01]  /*f5d0*/  FFMA.FTZ R48, R74, c[0x0][0x2d0], -R3.reuse ;  /* 0x0000b4004a307a23 */ /* 0x108fe20000010803 */
[-C--:B-1----:R-:W-:Y:S07]  /*f5e0*/  HMMA.16816.F32 R100, R40, R52.reuse, R100 ;  /* 0x000000342864723c */ /* 0x082fee0000001864 */
[----:B------:R1:W-:Y:S01]  /*f5f0*/  MUFU.EX2 R61, R48 ;  /* 0x00000030003d7308 */ /* 0x0003e20000000800 */
[C---:B------:R-:W-:Y:S07]  /*f600*/  HMMA.16816.F32 R104, R44.reuse, R52, R104 ;  /* 0x000000342c68723c */ /* 0x040fee0000001868 */
[----:B------:R-:W-:Y:S01]  /*f610*/  FFMA.FTZ R52, R116, R248, R230 ;  /* 0x000000f874347223 */ /* 0x000fe200000100e6 */
[-C--:B------:R-:W-:Y:S01]  /*f620*/  HMMA.16816.F32 R108, R44, R54.reuse, R108 ;  /* 0x000000362c6c723c */ /* 0x080fe2000000186c */
[----:B------:R-:W-:Y:S03]  /*f630*/  LDSM.16.MT88.4 R44, [R197+0x2000] ;  /* 0x00200000c52c783b */ /* 0x000fe60000004200 */
[----:B------:R-:W-:Y:S01]  /*f640*/  FFMA.FTZ R53, R0, R247, R170 ;  /* 0x000000f700357223 */ /* 0x000fe200000100aa */
[----:B------:R-:W-:Y:S01]  /*f650*/  MOV R116, R112 ;  /* 0x0000007000747202 */ /* 0x000fe20000000f00 */
[----:B------:R-:W-:Y:S02]  /*f660*/  FADD.FTZ R0, R239, R56 ;  /* 0x00000038ef007221 */ /* 0x000fe40000010000 */
[----:B------:R-:W-:Y:S04]  /*f670*/  HMMA.16816.F32 R36, R40, R54, R36 ;  /* 0x000000362824723c */ /* 0x000fe80000001824 */
[----:B-1----:R-:W-:Y:S02]  /*f680*/  FFMA.FTZ R48, R75, c[0x0][0x2d0], -R3 ;  /* 0x0000b4004b307a23 */ /* 0x002fe40000010803 */
[----:B------:R-:W-:Y:S01]  /*f690*/  FADD.FTZ R0, R241, R0 ;  /* 0x00000000f1007221 */ /* 0x000fe20000010000 */
[----:B--2---:R-:W-:Y:S01]  /*f6a0*/  F2FP.PACK_AB R40, R65, R66 ;  /* 0x000000424128723e */ /* 0x004fe200000000ff */
[----:B------:R1:W2:Y:S01]  /*f6b0*/  MUFU.EX2 R60, R48 ;  /* 0x00000030003c7308 */ /* 0x0002a20000000800 */
[-C--:B------:R-:W-:Y:S05]  /*f6c0*/  HMMA.16816.F32 R120, R152, R132.reuse, R4 ;  /* 0x000000849878723c */ /* 0x080fea0000001804 */
[----:B----4-:R-:W-:Y:S02]  /*f6d0*/  F2FP.PACK_AB R42, R63, R64 ;  /* 0x000000403f2a723e */ /* 0x010fe400000000ff */
[----:B------:R-:W-:Y:S02]  /*f6e0*/  FADD.FTZ R5, R232, R52 ;  /* 0x00000034e8057221 */ /* 0x000fe40000010000 */
[----:B------:R-:W-:Y:S03]  /*f6f0*/  FADD.FTZ R4, R172, R53 ;  /* 0x00000035ac047221 */ /* 0x000fe60000010000 */
[--C-:B-1----:R-:W-:Y:S01]  /*f700*/  FFMA.FTZ R48, R78, c[0x0][0x2d0], -R3.reuse ;  /* 0x0000b4004e307a23 */ /* 0x102fe20000010803 */
[----:B--2---:R-:W-:Y:S01]  /*f710*/  F2FP.PACK_AB R41, R60, R61 ;  /* 0x0000003d3c29723e */ /* 0x004fe200000000ff */
[----:B------:R-:W-:Y:S02]  /*f720*/  FFMA.FTZ R3, R79, c[0x0][0x2d0], -R3 ;  /* 0x0000b4004f037a23 */ /* 0x000fe40000010803 */
[----:B------:R1:W-:Y:S10]  /*f730*/  MUFU.EX2 R58, R48 ;  /* 0x00000030003a7308 */ /* 0x0003f40000000800 */
[----:B------:R2:W3:Y:S01]  /*f740*/  MUFU.EX2 R57, R3 ;  /* 0x0000000300397308 */ /* 0x0004e20000000800 */
[----:B-1----:R-:W1:Y:S01]  /*f750*/  LDSM.16.MT88.4 R48, [R200+0x2000] ;  /* 0x00200000c830783b */ /* 0x002e620000004200 */
[----:B--2---:R-:W-:Y:S01]  /*f760*/  FFMA.FTZ R3, R117, R250, R237 ;  /* 0x000000fa75037223 */ /* 0x004fe200000100ed */
[----:B---3--:R-:W-:Y:S03]  /*f770*/  F2FP.PACK_AB R43, R57, R58 ;  /* 0x0000003a392b723e */ /* 0x008fe600000000ff */
[----:B------:R-:W-:Y:S04]  /*f780*/  FADD.FTZ R3, R243, R3 ;  /* 0x00000003f3037221 */ /* 0x000fe80000010000 */
[----:B------:R-:W-:Y:S01]  /*f790*/  FADD.FTZ R3, R244, R3 ;  /* 0x00000003f4037221 */ /* 0x000fe20000010000 */
[C---:B------:R-:W-:Y:S07]  /*f7a0*/  HMMA.16816.F32 R124, R40.reuse, R132, R8 ;  /* 0x00000084287c723c */ /* 0x040fee0000001808 */
[----:B------:R-:W-:Y:S01]  /*f7b0*/  FADD.FTZ R8, R233, R5 ;  /* 0x00000005e9087221 */ /* 0x000fe20000010000 */
[-C--:B------:R-:W-:Y:S04]  /*f7c0*/  HMMA.16816.F32 R128, R40, R134.reuse, R12 ;  /* 0x000000862880723c */ /* 0x080fe8000000180c */
        /* <DEDUP_REMOVED lines=81> */
[----:B------:R-:W-:Y:S02]  /*fce0*/  FADD.FTZ R0, R58, R4 ;  /* 0x000000043a007221 */ /* 0x000fe40000010000 */
[----:B------:R-:W-:Y:S01]  /*fcf0*/  FADD.FTZ R4, R67, R5 ;  /* 0x0000000543047221 */ /* 0x000fe20000010000 */
[----:B------:R-:W-:Y:S01]  /*fd00*/  MOV R5, R2 ;  /* 0x0000000200057202 */ /* 0x000fe20000000f00 */
[----:B------:R-:W-:Y:S02]  /*fd10*/  FADD.FTZ R3, R63, R3 ;  /* 0x000000033f037221 */ /* 0x000fe40000010000 */
[----:B------:R-:W-:Y:S01]  /*fd20*/  FADD.FTZ R0, R57, R0 ;  /* 0x0000000039007221 */ /* 0x000fe20000010000 */
[----:B------:R-:W-:Y:S04]  /*fd30*/  STL [R1+0x4], R4 ;  /* 0x0000040401007387 */ /* 0x000fe80000100800 */
[----:B------:R1:W-:Y:S04]  /*fd40*/  STL [R1+0x8], R3 ;  /* 0x0000080301007387 */ /* 0x0003e80000100800 */
[----:B------:R2:W-:Y:S01]  /*fd50*/  STL [R1+0xc], R0 ;  /* 0x00000c0001007387 */ /* 0x0005e20000100800 */
[----:B-1----:R-:W-:Y:S02]  /*fd60*/  MOV R3, R113 ;  /* 0x0000007100037202 */ /* 0x002fe40000000f00 */
[----:B--2---:R-:W-:Y:S01]  /*fd70*/  MOV R0, R114 ;  /* 0x0000007200007202 */ /* 0x004fe20000000f00 */
[----:B------:R-:W-:-:S05]  /*fd80*/  @P0 BRA `(.L_x_630) ;  /* 0xffffd0b000000947 */ /* 0x000fca000383ffff */
.L_x_629:
[----:B------:R-:W-:-:S13]  /*fd90*/  ISETP.GE.AND P0, PT, R211, R234, PT ;  /* 0x000000ead300720c */ /* 0x000fda0003f06270 */
[----:B------:R-:W-:Y:S05]  /*fda0*/  @!P0 BRA `(.L_x_631) ;  /* 0x00004c0000008947 */ /* 0x000fea0003800000 */
[----:B------:R-:W-:Y:S01]  /*fdb0*/  IMAD.MOV.U32 R116, RZ, RZ, R113 ;  /* 0x000000ffff747224 */ /* 0x000fe200078e0071 */
[----:B------:R-:W-:Y:S01]  /*fdc0*/  MOV R118, R5 ;  /* 0x0000000500767202 */ /* 0x000fe20000000f00 */
[----:B------:R-:W-:Y:S01]  /*fdd0*/  IMAD.MOV.U32 R115, RZ, RZ, R114 ;  /* 0x000000ffff737224 */ /* 0x000fe200078e0072 */
[----:B------:R-:W-:Y:S02]  /*fde0*/  MOV R117, R112 ;  /* 0x0000007000757202 */ /* 0x000fe40000000f00 */
.L_x_648:
[----:B------:R-:W2:Y:S01]  /*fdf0*/  LDL R0, [R1+0x14] ;  /* 0x0000140001007983 */ /* 0x000ea20000100800 */
[----:B------:R-:W-:Y:S04]  /*fe00*/  DEPBAR.LE SB0, 0x0 ;  /* 0x000080000000791a */ /* 0x000fe80000000000 */
[----:B------:R-:W-:Y:S01]  /*fe10*/  WARPSYNC 0xffffffff ;  /* 0xffffffff00007948 */ /* 0x000fe20003800000 */
[----:B---3--:R-:W3:Y:S01]  /*fe20*/  LDL R114, [R1+0x2c] ;  /* 0x00002c0001727983 */ /* 0x008ee20000100800 */
[C---:B------:R-:W-:Y:S01]  /*fe30*/  IMAD.WIDE.U32 R112, R211.reuse, c[0x0][0x208], RZ ;  /* 0x00008200d3707a25 */ /* 0x040fe200078e00ff */
[----:B------:R-:W-:Y:S01]  /*fe40*/  MOV R214, c[0x0][0x2c4] ;  /* 0x0000b10000d67a02 */ /* 0x000fe20000000f00 */
[----:B------:R-:W-:Y:S02]  /*fe50*/  ULDC UR4, c[0x0][0x324] ;  /* 0x0000c90000047ab9 */ /* 0x000fe40000000800 */
[----:B------:R-:W-:Y:S01]  /*fe60*/  IMAD.MOV.U32 R212, RZ, RZ, 0x5 ;  /* 0x00000005ffd47424 */ /* 0x000fe200078e00ff */
[----:B------:R-:W3:Y:S01]  /*fe70*/  LDL.64 R2, [R1+0x20] ;  /* 0x0000200001027983 */ /* 0x000ee20000100a00 */
[----:B------:R-:W-:Y:S01]  /*fe80*/  ISETP.NE.AND P4, PT, R214, 0x1, PT ;  /* 0x00000001d600780c */ /* 0x000fe20003f85270 */
[----:B------:R-:W-:Y:S01]  /*fe90*/  IMAD.MOV.U32 R223, RZ, RZ, c[0x0][0x32c] ;  /* 0x0000cb00ffdf7624 */ /* 0x000fe200078e00ff */
[----:B------:R-:W-:Y:S03]  /*fea0*/  ULOP3.LUT UR4, URZ, UR4, URZ, 0x33, !UPT ;  /* 0x000000043f047292 */ /* 0x000fe6000f8e333f */
[----:B------:R-:W-:Y:S06]  /*feb0*/  BAR.SYNC.DEFER_BLOCKING 0x0 ;  /* 0x0000000000007b1d */ /* 0x000fec0000010000 */
[----:B------:R-:W-:Y:S06]  /*fec0*/  LDSM.16.M88.4 R80, [R202] ;  /* 0x00000000ca50783b */ /* 0x000fec0000000200 */
[----:B------:R-:W1:Y:S06]  /*fed0*/  LDSM.16.M88.4 R16, [R119] ;  /* 0x000000007710783b */ /* 0x000e6c0000000200 */
[----:B------:R-:W4:Y:S06]  /*fee0*/  LDSM.16.M88.4 R76, [R202+0x2000] ;  /* 0x00200000ca4c783b */ /* 0x000f2c0000000200 */
[----:B------:R-:W5:Y:S06]  /*fef0*/  LDSM.16.M88.4 R32, [R119+0x800] ;  /* 0x000800007720783b */ /* 0x000f6c0000000200 */
[----:B------:R-:W3:Y:S06]  /*ff00*/  LDL.64 R218, [R1+0x18] ;  /* 0x0000180001da7983 */ /* 0x000eec0000100a00 */
[----:B------:R-:W5:Y:S06]  /*ff10*/  LDSM.16.M88.4 R48, [R119+0x1000] ;  /* 0x001000007730783b */ /* 0x000f6c0000000200 */
[----:B------:R-:W3:Y:S06]  /*ff20*/  LDL R216, [R1+0x38] ;  /* 0x0000380001d87983 */ /* 0x000eec0000100800 */
[----:B------:R-:W5:Y:S01]  /*ff30*/  LDSM.16.M88.4 R64, [R119+0x1800] ;  /* 0x001800007740783b */ /* 0x000f620000000200 */
[-C--:B-1----:R-:W-:Y:S05]  /*ff40*/  HMMA.16816.F32 R4, R80, R16.reuse, RZ ;  /* 0x000000105004723c */ /* 0x082fea00000018ff */
[----:B------:R-:W3:Y:S03]  /*ff50*/  LDL R215, [R1+0x3c] ;  /* 0x00003c0001d77983 */ /* 0x000ee60000100800 */
[C---:B----4-:R-:W-:Y:S03]  /*ff60*/  HMMA.16816.F32 R8, R76.reuse, R16, RZ ;  /* 0x000000104c08723c */ /* 0x050fe600000018ff */
[----:B------:R-:W1:Y:S06]  /*ff70*/  LDSM.16.M88.4 R156, [R119+0x2000] ;  /* 0x00200000779c783b */ /* 0x000e6c0000000200 */
[----:B------:R-:W-:Y:S01]  /*ff80*/  LDSM.16.M88.4 R160, [R205] ;  /* 0x00000000cda0783b */ /* 0x000fe20000000200 */
[-C--:B------:R-:W-:Y:S05]  /*ff90*/  HMMA.16816.F32 R12, R76, R18.reuse, RZ ;  /* 0x000000124c0c723c */ /* 0x080fea00000018ff */
[----:B------:R-:W4:Y:S03]  /*ffa0*/  LDSM.16.M88.4 R164, [R206] ;  /* 0x00000000cea4783b */ /* 0x000f260000000200 */
[C---:B------:R-:W-:Y:S03]  /*ffb0*/  HMMA.16816.F32 R16, R80.reuse, R18, RZ ;  /* 0x000000125010723c */ /* 0x040fe600000018ff */
[----:B------:R-:W1:Y:S05]  /*ffc0*/  LDSM.16.M88.4 R168, [R205+0x2000] ;  /* 0x00200000cda8783b */ /* 0x000e6a0000000200 */
[-C--:B-----5:R-:W-:Y:S01]  /*ffd0*/  HMMA.16816.F32 R20, R80, R32.reuse, RZ ;  /* 0x000000205014723c */ /* 0x0a0fe200000018ff */
[----:B------:R-:W-:Y:S06]  /*ffe0*/  LDSM.16.M88.4 R172, [R209] ;  /* 0x00000000d1ac783b */ /* 0x000fec0000000200 */
[----:B------:R-:W-:Y:S01]  /*fff0*/  LDSM.16.M88.4 R176, [R208] ;  /* 0x00000000d0b0783b */ /* 0x000fe20000000200 */
[C---:B------:R-:W-:Y:S05]  /*10000*/  HMMA.16816.F32 R24, R76.reuse, R32, RZ ;  /* 0x000000204c18723c */ /* 0x040fea00000018ff */
[----:B------:R-:W-:Y:S03]  /*10010*/  LDSM.16.M88.4 R180, [R207] ;  /* 0x00000000cfb4783b */ /* 0x000fe60000000200 */
        /* <DEDUP_REMOVED lines=15> */
[-C--:B----4-:R-:W-:Y:S08]  /*10110*/  HMMA.16816.F32 R4, R160, R164.reuse, R4 ;  /* 0x000000a4a004723c */ /* 0x090ff00000001804 */
[C---:B------:R-:W-:Y:S08]  /*10120*/  HMMA.16816.F32 R8, R168.reuse, R164, R8 ;  /* 0x000000a4a808723c */ /* 0x040ff00000001808 */
[-C--:B------:R-:W-:Y:S08]  /*10130*/  HMMA.16816.F32 R12, R168, R166.reuse, R12 ;  /* 0x000000a6a80c723c */ /* 0x080ff0000000180c */
[C---:B------:R-:W-:Y:S08]  /*10140*/  HMMA.16816.F32 R16, R160.reuse, R166, R16 ;  /* 0x000000a6a010723c */ /* 0x040ff00000001810 */
[-C--:B-1----:R-:W-:Y:S08]  /*10150*/  HMMA.16816.F32 R20, R160, R156.reuse, R20 ;  /* 0x0000009ca014723c */ /* 0x082ff00000001814 */
[C---:B------:R-:W-:Y:S08]  /*10160*/  HMMA.16816.F32 R24, R168.reuse, R156, R24 ;  /* 0x0000009ca818723c */ /* 0x040ff00000001818 */
[-C--:B------:R-:W-:Y:S03]  /*10170*/  HMMA.16816.F32 R28, R168, R158.reuse, R28 ;  /* 0x0000009ea81c723c */ /* 0x080fe6000000181c */
[----:B--2---:R-:W-:Y:S02]  /*10180*/  LOP3.LUT P3, RZ, R0, 0x8, RZ, 0xc0, !PT ;  /* 0x0000000800ff7812 */ /* 0x004fe4000786c0ff */
[----:B------:R-:W-:Y:S03]  /*10190*/  SHF.R.S32.HI R0, RZ, 0x1f, R211 ;  /* 0x0000001fff007819 */ /* 0x000fe600000114d3 */
[C---:B------:R-:W-:Y:S04]  /*101a0*/  HMMA.16816.F32 R32, R160.reuse, R158, R32 ;  /* 0x0000009ea020723c */ /* 0x040fe80000001820 */
[----:B------:R-:W-:Y:S02]  /*101b0*/  IMAD R0, R0, c[0x0][0x208], RZ ;  /* 0x0000820000007a24 */ /* 0x000fe400078e02ff */
[----:B---3--:R-:W-:Y:S02]  /*101c0*/  IMAD.MOV.U32 R3, RZ, RZ, R114 ;  /* 0x000000ffff037224 */ /* 0x008fe400078e0072 */
[-C--:B------:R-:W-:Y:S01]  /*101d0*/  HMMA.16816.F32 R36, R160, R172.reuse, R36 ;  /* 0x000000aca024723c */ /* 0x080fe20000001824 */
[----:B------:R-:W2:Y:S03]  /*101e0*/  LDL R114, [R1+0x28] ;  /* 0x0000280001727983 */ /* 0x000ea60000100800 */
[----:B------:R-:W-:Y:S02]  /*101f0*/  IMAD R0, R211, c[0x0][0x20c], R0 ;  /* 0x00008300d3007a24 */ /* 0x000fe400078e0200 */
[----:B------:R-:W-:Y:S02]  /*10200*/  IMAD.WIDE.U32 R2, R112, 0x50, R2 ;  /* 0x0000005070027825 */ /* 0x000fe400078e0002 */
[C---:B------:R-:W-:Y:S04]  /*10210*/  HMMA.16816.F32 R40, R168.reuse, R172, R40 ;  /* 0x000000aca828723c */ /* 0x040fe80000001828 */
[----:B------:R-:W-:Y:S01]  /*10220*/  IMAD.IADD R0, R113, 0x1, R0 ;  /* 0x0000000171007824 */ /* 0x000fe200078e0200 */
[----:B------:R-:W-:Y:S01]  /*10230*/  LEA R186, P0, R2, c[0x0][0x1f8], 0x1 ;  /* 0x00007e0002ba7a11 */ /* 0x000fe200078008ff */
[----:B------:R-:W-:Y:S02]  /*10240*/  IMAD.MOV.U32 R112, RZ, RZ, c[0x0][0x208] ;  /* 0x00008200ff707624 */ /* 0x000fe400078e00ff */
[-C--:B------:R-:W-:Y:S04]  /*10250*/  HMMA.16816.F32 R44, R168, R174.reuse, R44 ;  /* 0x000000aea82c723c */ /* 0x080fe8000000182c */
[----:B------:R-:W-:Y:S02]  /*10260*/  IMAD R0, R0, 0x50, RZ ;  /* 0x0000005000007824 */ /* 0x000fe400078e02ff */
[----:B------:R-:W-:Y:S02]  /*10270*/  IMAD.SHL.U32 R113, R112, 0x20, RZ ;  /* 0x0000002070717824 */ /* 0x000fe400078e00ff */
[C---:B------:R-:W-:Y:S04]  /*10280*/  HMMA.16816.F32 R48, R160.reuse, R174, R48 ;  /* 0x000000aea030723c */ /* 0x040fe80000001830 */
[----:B------:R-:W-:Y:S04]  /*10290*/  IADD3 R0, R3, R0, RZ ;  /* 0x0000000003007210 */ /* 0x000fe80007ffe0ff */
[-C--:B------:R-:W-:Y:S04]  /*102a0*/  HMMA.16816.F32 R52, R160, R176.reuse, R52 ;  /* 0x000000b0a034723c */ /* 0x080fe80000001834 */
[----:B------:R-:W-:Y:S02]  /*102b0*/  LEA.HI.X R187, R2, c[0x0][0x1fc], R0, 0x1, P0 ;  /* 0x00007f0002bb7a11 */ /* 0x000fe400000f0c00 */
[-C--:B------:R-:W-:Y:S02]  /*102c0*/  IADD3 R2, P0, R186, R113.reuse, RZ ;  /* 0x00000071ba027210 */ /* 0x080fe40007f1e0ff */
[C---:B------:R-:W-:Y:S01]  /*102d0*/  HMMA.16816.F32 R56, R168.reuse, R176, R56 ;  /* 0x000000b0a838723c */ /* 0x040fe20000001838 */
[----:B------:R-:W-:Y:S01]  /*102e0*/  @!PT LDS RZ, [RZ] ;  /* 0x00000000fffff984 */ /* 0x000fe20000000800 */
[----:B------:R-:W-:Y:S01]  /*102f0*/  @!PT LDS RZ, [RZ] ;  /* 0x00000000fffff984 */ /* 0x000fe20000000800 */
[----:B------:R-:W-:Y:S01]  /*10300*/  @!PT LDS RZ, [RZ] ;  /* 0x00000000fffff984 */ /* 0x000fe20000000800 */
[----:B------:R1:W-:Y:S03]  /*10310*/  LDGSTS.E.BYPASS.LTC128B.128 [R213+0x100], [R186.64], !P3 ;  /* 0x00100000bad57fae */ /* 0x0003e6000d901d48 */
[----:B------:R-:W-:Y:S02]  /*10320*/  SHF.L.U64.HI R0, R112, R212, c[0x0][0x20c] ;  /* 0x0000830070007619 */ /* 0x000fe400000102d4 */
[-C--:B------:R-:W-:Y:S02]  /*10330*/  IADD3 R184, P2, R2, R113.reuse, RZ ;  /* 0x0000007102b87210 */ /* 0x080fe40007f5e0ff */
[-C--:B------:R-:W-:Y:S04]  /*10340*/  HMMA.16816.F32 R60, R168, R178.reuse, R60 ;  /* 0x000000b2a83c723c */ /* 0x080fe8000000183c */
[--C-:B------:R-:W-:Y:S01]  /*10350*/  IMAD.X R3, R187, 0x1, R0.reuse, P0 ;  /* 0x00000001bb037824 */ /* 0x100fe200000e0600 */
[-C--:B------:R-:W-:Y:S03]  /*10360*/  IADD3 R112, P1, R184, R113.reuse, RZ ;  /* 0x00000071b8707210 */ /* 0x080fe60007f3e0ff */
[C---:B------:R-:W-:Y:S01]  /*10370*/  HMMA.16816.F32 R64, R160.reuse, R178, R64 ;  /* 0x000000b2a040723c */ /* 0x040fe20000001840 */
[----:B------:R3:W-:Y:S03]  /*10380*/  LDGSTS.E.BYPASS.LTC128B.128 [R213+0x900], [R2.64], !P3 ;  /* 0x0090000002d57fae */ /* 0x0007e6000d901d48 */
[----:B------:R-:W-:Y:S04]  /*10390*/  IADD3.X R185, R3, R0, RZ, P2, !PT ;  /* 0x0000000003b97210 */ /* 0x000fe800017fe4ff */
[-C--:B------:R-:W-:Y:S01]  /*103a0*/  HMMA.16816.F32 R68, R160, R180.reuse, R68 ;  /* 0x000000b4a044723c */ /* 0x080fe20000001844 */
[----:B------:R4:W-:Y:S03]  /*103b0*/  LDGSTS.E.BYPASS.LTC128B.128 [R213+0x1100], [R184.64], !P3 ;  /* 0x01100000b8d57fae */ /* 0x0009e6000d901d48 */
[----:B-1----:R-:W-:Y:S01]  /*103c0*/  IADD3 R186, P0, R112, R113, RZ ;  /* 0x0000007170ba7210 */ /* 0x002fe20007f1e0ff */
[--C-:B------:R-:W-:Y:S03]  /*103d0*/  IMAD.X R113, R185, 0x1, R0.reuse, P1 ;  /* 0x00000001b9717824 */ /* 0x100fe600008e0600 */
[C---:B------:R-:W-:Y:S02]  /*103e0*/  HMMA.16816.F32 R72, R168.reuse, R180, R72 ;  /* 0x000000b4a848723c */ /* 0x040fe40000001848 */
[----:B------:R1:W-:Y:S02]  /*103f0*/  LDGSTS.E.BYPASS.LTC128B.128 [R213+0x1900], [R112.64], !P3 ;  /* 0x0190000070d57fae */ /* 0x0003e4000d901d48 */
[----:B------:R-:W-:Y:S01]  /*10400*/  IMAD.X R187, R113, 0x1, R0, P0 ;  /* 0x0000000171bb7824 */ /* 0x000fe200000e0600 */
[C---:B------:R-:W-:Y:S03]  /*10410*/  ISETP.GT.AND P0, PT, R211.reuse, R234, PT ;  /* 0x000000ead300720c */ /* 0x040fe60003f04270 */
[-C--:B------:R-:W-:Y:S01]  /*10420*/  HMMA.16816.F32 R76, R168, R182.reuse, R76 ;  /* 0x000000b6a84c723c */ /* 0x080fe2000000184c */
[----:B------:R4:W-:Y:S06]  /*10430*/  LDGSTS.E.BYPASS.LTC128B.128 [R213+0x2100], [R186.64], !P3 ;  /* 0x02100000bad57fae */ /* 0x0009ec000d901d48 */
[----:B------:R-:W-:Y:S01]  /*10440*/  LDSM.16.M88.4 R188, [R201] ;  /* 0x00000000c9bc783b */ /* 0x000fe20000000200 */
[----:B------:R-:W-:Y:S04]  /*10450*/  HMMA.16816.F32 R80, R160, R182, R80 ;  /* 0x000000b6a050723c */ /* 0x000fe80000001850 */
[----:B------:R-:W-:Y:S01]  /*10460*/  @P0 IADD3 R0, R211, -0x1, RZ ;  /* 0xffffffffd3000810 */ /* 0x000fe20007ffe0ff */
[----:B------:R-:W-:Y:S03]  /*10470*/  LDSM.16.M88.4 R192, [R203+0x2000] ;  /* 0x00200000cbc0783b */ /* 0x000fe60000000200 */
[----:B---3--:R-:W-:Y:S03]  /*10480*/  @P0 SHF.R.S32.HI R2, RZ, 0x1f, R0 ;  /* 0x0000001fff020819 */ /* 0x008fe60000011400 */
[----:B------:R-:W-:Y:S01]  /*10490*/  LDSM.16.M88.4 R164, [R201+0x800] ;  /* 0x00080000c9a4783b */ /* 0x000fe20000000200 */
[----:B-1----:R-:W-:Y:S05]  /*104a0*/  @P0 IMAD.WIDE.U32 R112, R0, c[0x0][0x1e0], RZ ;  /* 0x0000780000700a25 */ /* 0x002fea00078e00ff */
[----:B------:R-:W-:Y:S01]  /*104b0*/  LDSM.16.M88.4 R156, [R201+0x1000] ;  /* 0x00100000c99c783b */ /* 0x000fe20000000200 */
[----:B------:R-:W-:Y:S04]  /*104c0*/  @P0 IMAD R2, R2, c[0x0][0x1e0], RZ ;  /* 0x0000780002020a24 */ /* 0x000fe800078e02ff */
[----:B------:R-:W-:Y:S01]  /*104d0*/  @P0 IMAD R0, R0, c[0x0][0x1e4], R2 ;  /* 0x0000790000000a24 */ /* 0x000fe200078e0202 */
[----:B----4-:R-:W1:Y:S01]  /*104e0*/  LDSM.16.M88.4 R184, [R203] ;  /* 0x00000000cbb8783b */ /* 0x010e620000000200 */
[----:B------:R-:W-:Y:S02]  /*104f0*/  @P0 IMAD.MOV.U32 R2, RZ, RZ, R218 ;  /* 0x000000ffff020224 */ /* 0x000fe400078e00da */
[----:B------:R-:W-:Y:S03]  /*10500*/  @P0 IMAD.IADD R0, R113, 0x1, R0 ;  /* 0x0000000171000824 */ /* 0x000fe600078e0200 */
[----:B------:R-:W0:Y:S06]  /*10510*/  LDGDEPBAR ;  /* 0x00000000000079af */ /* 0x000e2c0000000000 */
[----:B------:R-:W3:Y:S06]  /*10520*/  LDSM.16.M88.4 R160, [R201+0x1800] ;  /* 0x00180000c9a0783b */ /* 0x000eec0000000200 */
[----:B------:R-:W4:Y:S06]  /*10530*/  LDSM.16.M88.4 R168, [R201+0x2000] ;  /* 0x00200000c9a8783b */ /* 0x000f2c0000000200 */
        /* <DEDUP_REMOVED lines=22> */
[----:B------:R-:W3:Y:S01]  /*106a0*/  LDSM.16.M88.4 R160, [R198+0x2000] ;  /* 0x00200000c6a0783b */ /* 0x000ee20000000200 */
[----:B------:R-:W-:Y:S05]  /*106b0*/  DEPBAR.LE SB0, 0x0 ;  /* 0x000080000000791a */ /* 0x000fea0000000000 */
[----:B------:R-:W-:Y:S01]  /*106c0*/  BAR.SYNC.DEFER_BLOCKING 0x0 ;  /* 0x0000000000007b1d */ /* 0x000fe20000010000 */
[-C--:B----4-:R-:W-:Y:S08]  /*106d0*/  HMMA.16816.F32 R68, R184, R168.reuse, R68 ;  /* 0x000000a8b844723c */ /* 0x090ff00000001844 */
[C---:B------:R-:W-:Y:S08]  /*106e0*/  HMMA.16816.F32 R72, R192.reuse, R168, R72 ;  /* 0x000000a8c048723c */ /* 0x040ff00000001848 */
[-C--:B------:R-:W-:Y:S04]  /*106f0*/  HMMA.16816.F32 R76, R192, R170.reuse, R76 ;  /* 0x000000aac04c723c */ /* 0x080fe8000000184c */
[----:B--2---:R-:W-:Y:S01]  /*10700*/  @P0 MOV R3, R114 ;  /* 0x0000007200030202 */ /* 0x004fe20000000f00 */
[----:B------:R-:W-:Y:S03]  /*10710*/  @P0 IMAD.MOV.U32 R114, RZ, RZ, c[0x0][0x1e0] ;  /* 0x00007800ff720624 */ /* 0x000fe600078e00ff */
[----:B------:R-:W-:Y:S04]  /*10720*/  HMMA.16816.F32 R80, R184, R170, R80 ;  /* 0x000000aab850723c */ /* 0x000fe80000001850 */
[----:B------:R-:W-:Y:S04]  /*10730*/  @P0 IMAD.WIDE.U32 R2, R112, 0x50, R2 ;  /* 0x0000005070020825 */ /* 0x000fe800078e0002 */
[-C--:B-----5:R-:W-:Y:S05]  /*10740*/  HMMA.16816.F32 R4, R172, R176.reuse, R4 ;  /* 0x000000b0ac04723c */ /* 0x0a0fea0000001804 */
[----:B------:R-:W-:Y:S01]  /*10750*/  @P0 IMAD R112, R0, 0x50, RZ ;  /* 0x0000005000700824 */ /* 0x000fe200078e02ff */
[C---:B------:R-:W-:Y:S01]  /*10760*/  @P0 SHF.L.U64.HI R0, R114.reuse, R212, c[0x0][0x1e4] ;  /* 0x0000790072000619 */ /* 0x040fe200000102d4 */
[----:B------:R-:W-:Y:S01]  /*10770*/  @P0 IMAD.SHL.U32 R114, R114, 0x20, RZ ;  /* 0x0000002072720824 */ /* 0x000fe200078e00ff */
[C---:B------:R-:W-:Y:S04]  /*10780*/  HMMA.16816.F32 R8, R180.reuse, R176, R8 ;  /* 0x000000b0b408723c */ /* 0x040fe80000001808 */
[----:B------:R-:W-:Y:S04]  /*10790*/  @P0 IADD3 R3, R3, R112, RZ ;  /* 0x0000007003030210 */ /* 0x000fe80007ffe0ff */
        /* <DEDUP_REMOVED lines=22> */
[----:B------:R-:W-:Y:S01]  /*10900*/  IMAD.IADD R158, R215, 0x1, R216 ;  /* 0x00000001d79e7824 */ /* 0x000fe200078e02d8 */
[-C--:B---3--:R-:W-:Y:S04]  /*10910*/  HMMA.16816.F32 R68, R172, R160.reuse, R68 ;  /* 0x000000a0ac44723c */ /* 0x088fe80000001844 */
[----:B------:R-:W-:Y:S04]  /*10920*/  @P4 IMAD.HI.U32 R113, R158, c[0x0][0x2c8], RZ ;  /* 0x0000b2009e714a27 */ /* 0x000fe800078e00ff */
[C---:B------:R-:W-:Y:S04]  /*10930*/  HMMA.16816.F32 R72, R180.reuse, R160, R72 ;  /* 0x000000a0b448723c */ /* 0x040fe80000001848 */
[----:B------:R-:W-:Y:S01]  /*10940*/  @P4 SHF.R.U32.HI R158, RZ, c[0x0][0x2cc], R113 ;  /* 0x0000b300ff9e4a19 */ /* 0x000fe20000011671 */
[--C-:B------:R-:W-:Y:S01]  /*10950*/  @P0 IMAD.X R113, R165, 0x1, R0.reuse, P2 ;  /* 0x00000001a5710824 */ /* 0x100fe200010e0600 */
        /* <DEDUP_REMOVED lines=35> */
.L_x_634:
[----:B------:R-:W-:Y:S04]  /*10b90*/  MOV R112, c[0x0][0x32c] ;  /* 0x0000cb0000707a02 */ /* 0x000fe80000000f00 */
[----:B------:R-:W-:Y:S11]  /*10ba0*/  ISETP.NE.AND P0, PT, R112, 0x1, PT ;  /* 0x000000017000780c */ /* 0x000ff60003f05270 */
[----:B------:R-:W-:Y:S02]  /*10bb0*/  @!UPT UIADD3 URZ, URZ, URZ, URZ ;  /* 0x0000003f3f3ff290 */ /* 0x000fe4000fffe03f */
[----:B------:R-:W-:Y:S05]  /*10bc0*/  @P0 IMAD.HI.U32 R112, R2, c[0x0][0x330], RZ ;  /* 0x0000cc0002700a27 */ /* 0x000fea00078e00ff */
[----:B------:R-:W-:Y:S02]  /*10bd0*/  @P0 SHF.R.U32.HI R2, RZ, c[0x0][0x334], R112 ;  /* 0x0000cd00ff020a19 */ /* 0x000fe40000011670 */
.L_x_635:
[----:B------:R-:W-:Y:S05]  /*10be0*/  BSYNC B0 ;  /* 0x0000000000007941 */ /* 0x000fea0003800000 */
.L_x_633:
[----:B------:R-:W-:Y:S04]  /*10bf0*/  IMAD.IADD R112, R3, 0x1, -R242 ;  /* 0x0000000103707824 */ /* 0x000fe800078e0af2 */
[----:B------:R-:W-:Y:S05]  /*10c00*/  IMAD R2, R2, c[0x0][0x32c], R112 ;  /* 0x0000cb0002027a24 */ /* 0x000fea00078e0270 */
[----:B------:R-:W-:Y:S02]  /*10c10*/  IADD3 R112, R2, c[0x0][0x32c], RZ ;  /* 0x0000cb0002707a10 */ /* 0x000fe40007ffe0ff */
[----:B------:R-:W-:Y:S02]  /*10c20*/  IMNMX R0, R0, R2, !PT ;  /* 0x0000000200007217 */ /* 0x000fe40007800200 */
[----:B------:R-:W-:Y:S02]  /*10c30*/  IMNMX R156, R156, R112, PT ;  /* 0x000000709c9c7217 */ /* 0x000fe40003800200 */
.L_x_632:
        /* <DEDUP_REMOVED lines=17> */
.L_x_638:
[----:B------:R-:W-:Y:S04]  /*10d50*/  MOV R113, c[0x0][0x32c] ;  /* 0x0000cb0000717a02 */ /* 0x000fe80000000f00 */
[----:B------:R-:W-:Y:S11]  /*10d60*/  ISETP.NE.AND P0, PT, R113, 0x1, PT ;  /* 0x000000017100780c */ /* 0x000ff60003f05270 */
[----:B------:R-:W-:Y:S02]  /*10d70*/  @!UPT UIADD3 URZ, URZ, URZ, URZ ;  /* 0x0000003f3f3ff290 */ /* 0x000fe4000fffe03f */
[----:B------:R-:W-:Y:S05]  /*10d80*/  @P0 IMAD.HI.U32 R113, R2, c[0x0][0x330], RZ ;  /* 0x0000cc0002710a27 */ /* 0x000fea00078e00ff */
[----:B------:R-:W-:Y:S02]  /*10d90*/  @P0 SHF.R.U32.HI R2, RZ, c[0x0][0x334], R113 ;  /* 0x0000cd00ff020a19 */ /* 0x000fe40000011671 */
.L_x_639:
[----:B------:R-:W-:Y:S05]  /*10da0*/  BSYNC B0 ;  /* 0x0000000000007941 */ /* 0x000fea0003800000 */
.L_x_637:
[----:B------:R-:W-:Y:S04]  /*10db0*/  IMAD.IADD R113, R3, 0x1, -R242 ;  /* 0x0000000103717824 */ /* 0x000fe800078e0af2 */
[----:B------:R-:W-:Y:S05]  /*10dc0*/  IMAD R2, R2, c[0x0][0x32c], R113 ;  /* 0x0000cb0002027a24 */ /* 0x000fea00078e0271 */
[----:B------:R-:W-:Y:S02]  /*10dd0*/  IADD3 R113, R2, c[0x0][0x32c], RZ ;  /* 0x0000cb0002717a10 */ /* 0x000fe40007ffe0ff */
[----:B------:R-:W-:Y:S02]  /*10de0*/  IMNMX R112, R112, R2, !PT ;  /* 0x0000000270707217 */ /* 0x000fe40007800200 */
[----:B------:R-:W-:Y:S02]  /*10df0*/  IMNMX R114, R114, R113, PT ;  /* 0x0000007172727217 */ /* 0x000fe40003800200 */
.L_x_636:
        /* <DEDUP_REMOVED lines=17> */
.L_x_642:
[----:B------:R-:W-:Y:S04]  /*10f10*/  MOV R161, c[0x0][0x32c] ;  /* 0x0000cb0000a17a02 */ /* 0x000fe80000000f00 */
[----:B------:R-:W-:Y:S11]  /*10f20*/  ISETP.NE.AND P0, PT, R161, 0x1, PT ;  /* 0x00000001a100780c */ /* 0x000ff60003f05270 */
[----:B------:R-:W-:Y:S02]  /*10f30*/  @!UPT UIADD3 URZ, URZ, URZ, URZ ;  /* 0x0000003f3f3ff290 */ /* 0x000fe4000fffe03f */
[----:B------:R-:W-:Y:S05]  /*10f40*/  @P0 IMAD.HI.U32 R161, R157, c[0x0][0x330], RZ ;  /* 0x0000cc009da10a27 */ /* 0x000fea00078e00ff */
[----:B------:R-:W-:Y:S02]  /*10f50*/  @P0 SHF.R.U32.HI R157, RZ, c[0x0][0x334], R161 ;  /* 0x0000cd00ff9d0a19 */ /* 0x000fe400000116a1 */
.L_x_643:
[----:B------:R-:W-:Y:S05]  /*10f60*/  BSYNC B0 ;  /* 0x0000000000007941 */ /* 0x000fea0003800000 */
.L_x_641:
[----:B------:R-:W-:Y:S04]  /*10f70*/  IMAD.IADD R161, R3, 0x1, -R242 ;  /* 0x0000000103a17824 */ /* 0x000fe800078e0af2 */
[----:B------:R-:W-:Y:S05]  /*10f80*/  IMAD R157, R157, c[0x0][0x32c], R161 ;  /* 0x0000cb009d9d7a24 */ /* 0x000fea00078e02a1 */
[----:B------:R-:W-:Y:S02]  /*10f90*/  IADD3 R161, R157, c[0x0][0x32c], RZ ;  /* 0x0000cb009da17a10 */ /* 0x000fe40007ffe0ff */
[----:B------:R-:W-:Y:S02]  /*10fa0*/  IMNMX R2, R2, R157, !PT ;  /* 0x0000009d02027217 */ /* 0x000fe40007800200 */
[----:B------:R-:W-:Y:S02]  /*10fb0*/  IMNMX R113, R113, R161, PT ;  /* 0x000000a171717217 */ /* 0x000fe40003800200 */
.L_x_640:
        /* <DEDUP_REMOVED lines=249> */
.L_x_646:
[----:B------:R-:W-:Y:S04]  /*11f50*/  MOV R6, c[0x0][0x32c] ;  /* 0x0000cb0000067a02 */ /* 0x000fe80000000f00 */
[----:B------:R-:W-:Y:S11]  /*11f60*/  ISETP.NE.AND P0, PT, R6, 0x1, PT ;  /* 0x000000010600780c */ /* 0x000ff60003f05270 */
[----:B------:R-:W-:Y:S02]  /*11f70*/  @!UPT UIADD3 URZ, URZ, URZ, URZ ;  /* 0x0000003f3f3ff290 */ /* 0x000fe4000fffe03f */
[----:B------:R-:W-:Y:S05]  /*11f80*/  @P0 IMAD.HI.U32 R6, R4, c[0x0][0x330], RZ ;  /* 0x0000cc0004060a27 */ /* 0x000fea00078e00ff */
[----:B------:R-:W-:Y:S02]  /*11f90*/  @P0 SHF.R.U32.HI R4, RZ, c[0x0][0x334], R6 ;  /* 0x0000cd00ff040a19 */ /* 0x000fe40000011606 */
.L_x_647:
[----:B------:R-:W-:Y:S05]  /*11fa0*/  BSYNC B0 ;  /* 0x0000000000007941 */ /* 0x000fea0003800000 */
.L_x_645:
[----:B------:R-:W-:Y:S04]  /*11fb0*/  IMAD.IADD R3, R3, 0x1, -R242 ;  /* 0x0000000103037824 */ /* 0x000fe800078e0af2 */
[----:B------:R-:W-:Y:S05]  /*11fc0*/  IMAD R3, R4, c[0x0][0x32c], R3 ;  /* 0x0000cb0004037a24 */ /* 0x000fea00078e0203 */
[----:B------:R-:W-:Y:S02]  /*11fd0*/  IADD3 R4, R3, c[0x0][0x32c], RZ ;  /* 0x0000cb0003047a10 */ /* 0x000fe40007ffe0ff */
[----:B------:R-:W-:Y:S02]  /*11fe0*/  IMNMX R0, R0, R3, !PT ;  /* 0x0000000300007217 */ /* 0x000fe40007800200 */
[----:B------:R-:W-:Y:S02]  /*11ff0*/  IMNMX R2, R2, R4, PT ;  /* 0x0000000402027217 */ /* 0x000fe40003800200 */
.L_x_644:
        /* <DEDUP_REMOVED lines=141> */
[----:B------:R-:W-:Y:S02]  /*128d0*/  FMNMX.FTZ R5, R221, R5, !PT ;  /* 0x00000005dd057209 */ /* 0x000fe40007810000 */
[----:B------:R-:W-:Y:S02]  /*128e0*/  ISETP.GT.AND P0, PT, R0, 0x48, !P3 ;  /* 0x000000480000780c */ /* 0x000fe40005f04270 */
        /* <DEDUP_REMOVED lines=9> */
[----:B------:R-:W-:Y:S04]  /*12980*/  ISETP.LT.OR P3, PT, R2, 0x4a, P3 ;  /* 0x0000004a0200780c */ /* 0x000fe80001f61670 */
        /* <DEDUP_REMOVED lines=16> */
[----:B------:R3:W-:Y:S01]  /*12a90*/  MUFU.EX2 R229, R56 ;  /* 0x0000003800e57308 */ /* 0x0007e20000000800 */
        /* <DEDUP_REMOVED lines=8> */
[--C-:B---3--:R-:W-:Y:S08]  /*12b20*/  FFMA.FTZ R56, R180, c[0x0][0x2d0], -R64.reuse ;  /* 0x0000b400b4387a23 */ /* 0x108ff00000010840 */
[----:B------:R-:W-:Y:S01]  /*12b30*/  MUFU.EX2 R228, R56 ;  /* 0x0000003800e47308 */ /* 0x000fe20000000800 */
[--C-:B-1----:R-:W-:Y:S01]  /*12b40*/  FFMA.FTZ R5, R34, c[0x0][0x2d0], -R64.reuse ;  /* 0x0000b40022057a23 */ /* 0x102fe20000010840 */
[----:B--2---:R-:W-:Y:S08]  /*12b50*/  F2FP.PACK_AB R46, R225, R223 ;  /* 0x000000dfe12e723e */ /* 0x004ff000000000ff */
[----:B------:R1:W-:Y:S02]  /*12b60*/  MUFU.EX2 R53, R5 ;  /* 0x0000000500357308 */ /* 0x0003e40000000800 */
[--C-:B-1----:R-:W-:Y:S08]  /*12b70*/  FFMA.FTZ R5, R36, c[0x0][0x2d0], -R64.reuse ;  /* 0x0000b40024057a23 */ /* 0x102ff00000010840 */
        /* <DEDUP_REMOVED lines=17> */
[----:B------:R-:W-:Y:S01]  /*12c90*/  LDSM.16.MT88.4 R32, [R200] ;  /* 0x00000000c820783b */ /* 0x000fe20000004200 */
[--C-:B------:R-:W-:Y:S01]  /*12ca0*/  FFMA.FTZ R16, R24, c[0x0][0x2d0], -R65.reuse ;  /* 0x0000b40018107a23 */ /* 0x100fe20000010841 */
        /* <DEDUP_REMOVED lines=53> */
[C---:B------:R-:W-:Y:S02]  /*13000*/  FMUL.FTZ R85, R41.reuse, R85 ;  /* 0x0000005529557220 */ /* 0x040fe40000410000 */
[C---:B------:R-:W-:Y:S02]  /*13010*/  FMUL.FTZ R96, R41.reuse, R96 ;  /* 0x0000006029607220 */ /* 0x040fe40000410000 */
[C---:B------:R-:W-:Y:S02]  /*13020*/  FMUL.FTZ R97, R41.reuse, R97 ;  /* 0x0000006129617220 */ /* 0x040fe40000410000 */
[C---:B------:R-:W-:Y:S01]  /*13030*/  FMUL.FTZ R100, R41.reuse, R100 ;  /* 0x0000006429647220 */ /* 0x040fe20000410000 */
[----:B------:R4:W-:Y:S01]  /*13040*/  MUFU.EX2 R79, R4 ;  /* 0x00000004004f7308 */ /* 0x0009e20000000800 */
[----:B------:R-:W-:Y:S02]  /*13050*/  FMUL.FTZ R101, R41, R101 ;  /* 0x0000006529657220 */ /* 0x000fe40000410000 */
[C---:B-1----:R-:W-:Y:S02]  /*13060*/  FMUL.FTZ R7, R40.reuse, R123 ;  /* 0x0000007b28077220 */ /* 0x042fe40000410000 */
[C---:B------:R-:W-:Y:S01]  /*13070*/  FMUL.FTZ R6, R40.reuse, R122 ;  /* 0x0000007a28067220 */ /* 0x040fe20000410000 */
[----:B------:R-:W-:Y:S01]  /*13080*/  MOV R122, R53 ;  /* 0x00000035007a7202 */ /* 0x000fe20000000f00 */
[C---:B------:R-:W-:Y:S01]  /*13090*/  FMUL.FTZ R18, R40.reuse, R134 ;  /* 0x0000008628127220 */ /* 0x040fe20000410000 */
[----:B------:R-:W5:Y:S01]  /*130a0*/  LDL.LU R123, [R1] ;  /* 0x00000000017b7983 */ /* 0x000f620000300800 */
[C---:B------:R-:W-:Y:S01]  /*130b0*/  FMUL.FTZ R19, R40.reuse, R135 ;  /* 0x0000008728137220 */ /* 0x040fe20000410000 */
[----:B------:R-:W1:Y:S01]  /*130c0*/  MUFU.EX2 R241, R5 ;  /* 0x0000000500f17308 */ /* 0x000e620000000800 */
[C---:B------:R-:W-:Y:S01]  /*130d0*/  FMUL.FTZ R86, R40.reuse, R86 ;  /* 0x0000005628567220 */ /* 0x040fe20000410000 */
[----:B------:R-:W-:Y:S01]  /*130e0*/  LDSM.16.MT88.4 R132, [R196+0x2000] ;  /* 0x00200000c484783b */ /* 0x000fe20000004200 */
[----:B------:R-:W-:Y:S02]  /*130f0*/  FMUL.FTZ R87, R40, R87 ;  /* 0x0000005728577220 */ /* 0x000fe40000410000 */
[--C-:B--2---:R-:W-:Y:S02]  /*13100*/  FFMA.FTZ R0, R10, c[0x0][0x2d0], -R66.reuse ;  /* 0x0000b4000a007a23 */ /* 0x104fe40000010842 */
[C---:B---3--:R-:W-:Y:S01]  /*13110*/  FMUL.FTZ R8, R2.reuse, R124 ;  /* 0x0000007c02087220 */ /* 0x048fe20000410000 */
[----:B------:R-:W-:Y:S01]  /*13120*/  MOV R124, R52 ;  /* 0x00000034007c7202 */ /* 0x000fe20000000f00 */
[C---:B------:R-:W-:Y:S01]  /*13130*/  FMUL.FTZ R9, R2.reuse, R125 ;  /* 0x0000007d02097220 */ /* 0x040fe20000410000 */
[----:B------:R2:W-:Y:S01]  /*13140*/  MUFU.EX2 R75, R0 ;  /* 0x00000000004b7308 */ /* 0x0005e20000000800 */
[C---:B------:R-:W-:Y:S02]  /*13150*/  FMUL.FTZ R12, R2.reuse, R128 ;  /* 0x00000080020c7220 */ /* 0x040fe40000410000 */
[C---:B------:R-:W-:Y:S02]  /*13160*/  FMUL.FTZ R13, R2.reuse, R129 ;  /* 0x00000081020d7220 */ /* 0x040fe40000410000 */
[----:B----4-:R-:W-:Y:S02]  /*13170*/  FFMA.FTZ R4, R175, c[0x0][0x2d0], -R43 ;  /* 0x0000b400af047a23 */ /* 0x010fe4000001082b */
[C---:B------:R-:W-:Y:S02]  /*13180*/  FMUL.FTZ R24, R2.reuse, R140 ;  /* 0x0000008c02187220 */ /* 0x040fe40000410000 */
[C---:B------:R-:W-:Y:S01]  /*13190*/  FMUL.FTZ R28, R2.reuse, R144 ;  /* 0x00000090021c7220 */ /* 0x040fe20000410000 */
[----:B------:R3:W-:Y:S01]  /*131a0*/  MUFU.EX2 R243, R4 ;  /* 0x0000000400f37308 */ /* 0x0007e20000000800 */
[C---:B------:R-:W-:Y:S01]  /*131b0*/  FMUL.FTZ R29, R2.reuse, R145 ;  /* 0x00000091021d7220 */ /* 0x040fe20000410000 */
[----:B------:R-:W-:Y:S01]  /*131c0*/  MOV R145, R223 ;  /* 0x000000df00917202 */ /* 0x000fe20000000f00 */
[C---:B------:R-:W-:Y:S01]  /*131d0*/  FMUL.FTZ R88, R2.reuse, R88 ;  /* 0x0000005802587220 */ /* 0x040fe20000410000 */
[----:B-1----:R-:W-:Y:S01]  /*131e0*/  F2FP.PACK_AB R39, R79, R241 ;  /* 0x000000f14f27723e */ /* 0x002fe200000000ff */
[----:B------:R-:W-:Y:S01]  /*131f0*/  FMUL.FTZ R5, R41, R121 ;  /* 0x0000007929057220 */ /* 0x000fe20000410000 */
[----:B------:R-:W-:Y:S01]  /*13200*/  MOV R144, R224 ;  /* 0x000000e000907202 */ /* 0x000fe20000000f00 */
[C---:B------:R-:W-:Y:S01]  /*13210*/  FMUL.FTZ R89, R2.reuse, R89 ;  /* 0x0000005902597220 */ /* 0x040fe20000410000 */
[----:B------:R-:W4:Y:S01]  /*13220*/  LDL.LU R121, [R1+0x4] ;  /* 0x0000040001797983 */ /* 0x000f220000300800 */
[C---:B------:R-:W-:Y:S02]  /*13230*/  FMUL.FTZ R92, R2.reuse, R92 ;  /* 0x0000005c025c7220 */ /* 0x040fe40000410000 */
[----:B------:R-:W-:Y:S02]  /*13240*/  FMUL.FTZ R93, R2, R93 ;  /* 0x0000005d025d7220 */ /* 0x000fe40000410000 */
[C---:B------:R-:W-:Y:S02]  /*13250*/  FMUL.FTZ R98, R40.reuse, R98 ;  /* 0x0000006228627220 */ /* 0x040fe40000410000 */
[--C-:B--2---:R-:W-:Y:S02]  /*13260*/  FFMA.FTZ R0, R11, c[0x0][0x2d0], -R66.reuse ;  /* 0x0000b4000b007a23 */ /* 0x104fe40000010842 */
[C---:B------:R-:W-:Y:S02]  /*13270*/  FMUL.FTZ R99, R40.reuse, R99 ;  /* 0x0000006328637220 */ /* 0x040fe40000410000 */
[----:B------:R1:W2:Y:S01]  /*13280*/  MUFU.EX2 R78, R0 ;  /* 0x00000000004e7308 */ /* 0x0002a20000000800 */
[C---:B------:R-:W-:Y:S02]  /*13290*/  FMUL.FTZ R102, R40.reuse, R102 ;  /* 0x0000006628667220 */ /* 0x040fe40000410000 */
[----:B------:R-:W-:Y:S02]  /*132a0*/  FMUL.FTZ R103, R40, R103 ;  /* 0x0000006728677220 */ /* 0x000fe40000410000 */
[----:B---3--:R-:W-:Y:S02]  /*132b0*/  FMUL.FTZ R4, R41, R120 ;  /* 0x0000007829047220 */ /* 0x008fe40000410000 */
[----:B------:R-:W3:Y:S01]  /*132c0*/  LDL.LU R120, [R1+0x8] ;  /* 0x0000080001787983 */ /* 0x000ee20000300800 */
[----:B------:R-:W-:Y:S02]  /*132d0*/  FFMA.FTZ R56, R61, c[0x0][0x2d0], -R66 ;  /* 0x0000b4003d387a23 */ /* 0x000fe40000010842 */
[C---:B------:R-:W-:Y:S02]  /*132e0*/  FMUL.FTZ R104, R2.reuse, R104 ;  /* 0x0000006802687220 */ /* 0x040fe40000410000 */
[-C--:B------:R-:W-:Y:S01]  /*132f0*/  HMMA.16816.F32 R4, R44, R20.reuse, R4 ;  /* 0x000000142c04723c */ /* 0x080fe20000001804 */
[----:B------:R-:W-:Y:S04]  /*13300*/  MUFU.EX2 R224, R56 ;  /* 0x0000003800e07308 */ /* 0x000fe80000000800 */
[C---:B------:R-:W-:Y:S02]  /*13310*/  FMUL.FTZ R105, R2.reuse, R105 ;  /* 0x0000006902697220 */ /* 0x040fe40000410000 */
[C---:B------:R-:W-:Y:S02]  /*13320*/  FMUL.FTZ R108, R2.reuse, R108 ;  /* 0x0000006c026c7220 */ /* 0x040fe40000410000 */
[----:B------:R-:W-:Y:S03]  /*13330*/  FMUL.FTZ R109, R2, R109 ;  /* 0x0000006d026d7220 */ /* 0x000fe60000410000 */
[----:B-1----:R-:W-:Y:S02]  /*13340*/  FSEL R0, R3, RZ, P0 ;  /* 0x000000ff03007208 */ /* 0x002fe40000000000 */
[----:B--2---:R-:W-:Y:S02]  /*13350*/  F2FP.PACK_AB R37, R78, R75 ;  /* 0x0000004b4e25723e */ /* 0x004fe400000000ff */
[----:B------:R-:W-:Y:S01]  /*13360*/  ISETP.GT.AND P0, PT, R211, R234, PT ;  /* 0x000000ead300720c */ /* 0x000fe20003f04270 */
[----:B------:R-:W-:Y:S04]  /*13370*/  FADD.FTZ R0, -R0, R118 ;  /* 0x0000007600007221 */ /* 0x000fe80000010100 */
[----:B------:R-:W-:Y:S06]  /*13380*/  FMUL.FTZ R0, R0, c[0x0][0x2d0] ;  /* 0x0000b40000007a20 */ /* 0x000fec0000410000 */
[----:B------:R-:W1:Y:S02]  /*13390*/  MUFU.EX2 R0, R0 ;  /* 0x0000000000007308 */ /* 0x000e640000000800 */
[C---:B-1----:R-:W-:Y:S02]  /*133a0*/  FMUL.FTZ R10, R0.reuse, R126 ;  /* 0x0000007e000a7220 */ /* 0x042fe40000410000 */
[C---:B------:R-:W-:Y:S02]  /*133b0*/  FMUL.FTZ R11, R0.reuse, R127 ;  /* 0x0000007f000b7220 */ /* 0x040fe40000410000 */
[C---:B------:R-:W-:Y:S02]  /*133c0*/  FMUL.FTZ R14, R0.reuse, R130 ;  /* 0x00000082000e7220 */ /* 0x040fe40000410000 */
[C---:B------:R-:W-:Y:S02]  /*133d0*/  FMUL.FTZ R15, R0.reuse, R131 ;  /* 0x00000083000f7220 */ /* 0x040fe40000410000 */
[C---:B------:R-:W-:Y:S01]  /*133e0*/  FMUL.FTZ R26, R0.reuse, R142 ;  /* 0x0000008e001a7220 */ /* 0x040fe20000410000 */
[C---:B------:R-:W-:Y:S04]  /*133f0*/  HMMA.16816.F32 R8, R36.reuse, R20, R8 ;  /* 0x000000142408723c */ /* 0x040fe80000001808 */
[C---:B------:R-:W-:Y:S02]  /*13400*/  FMUL.FTZ R27, R0.reuse, R143 ;  /* 0x0000008f001b7220 */ /* 0x040fe40000410000 */
[C---:B------:R-:W-:Y:S01]  /*13410*/  FMUL.FTZ R30, R0.reuse, R146 ;  /* 0x00000092001e7220 */ /* 0x040fe20000410000 */
[----:B------:R-:W-:Y:S01]  /*13420*/  MOV R146, R55 ;  /* 0x0000003700927202 */ /* 0x000fe20000000f00 */
[-C--:B------:R-:W-:Y:S04]  /*13430*/  HMMA.16816.F32 R12, R36, R22.reuse, R12 ;  /* 0x00000016240c723c */ /* 0x080fe8000000180c */
[----:B------:R-:W-:Y:S02]  /*13440*/  FFMA.FTZ R20, R25, c[0x0][0x2d0], -R65 ;  /* 0x0000b40019147a23 */ /* 0x000fe40000010841 */
[----:B------:R-:W-:Y:S01]  /*13450*/  FMUL.FTZ R31, R0, R147 ;  /* 0x00000093001f7220 */ /* 0x000fe20000410000 */
[----:B------:R-:W-:Y:S01]  /*13460*/  MOV R147, R54 ;  /* 0x0000003600937202 */ /* 0x000fe20000000f00 */
[C---:B------:R-:W-:Y:S01]  /*13470*/  HMMA.16816.F32 R16, R44.reuse, R22, R16 ;  /* 0x000000162c10723c */ /* 0x040fe20000001810 */
[----:B------:R1:W-:Y:S01]  /*13480*/  MUFU.EX2 R237, R20 ;  /* 0x0000001400ed7308 */ /* 0x0003e20000000800 */
[----:B------:R-:W2:Y:S02]  /*13490*/  LDSM.16.MT88.4 R52, [R199] ;  /* 0x00000000c734783b */ /* 0x000ea40000004200 */
[C---:B------:R-:W-:Y:S02]  /*134a0*/  FMUL.FTZ R21, R41.reuse, R137 ;  /* 0x0000008929157220 */ /* 0x040fe40000410000 */
[----:B------:R-:W-:Y:S02]  /*134b0*/  FMUL.FTZ R25, R2, R141 ;  /* 0x0000008d02197220 */ /* 0x000fe40000410000 */
[C---:B------:R-:W-:Y:S04]  /*134c0*/  FMUL.FTZ R22, R40.reuse, R138 ;  /* 0x0000008a28167220 */ /* 0x040fe80000410000 */
[----:B------:R-:W-:Y:S02]  /*134d0*/  FMUL.FTZ R23, R40, R139 ;  /* 0x0000008b28177220 */ /* 0x000fe40000410000 */
[C---:B------:R-:W-:Y:S02]  /*134e0*/  FMUL.FTZ R90, R0.reuse, R90 ;  /* 0x0000005a005a7220 */ /* 0x040fe40000410000 */
[C---:B------:R-:W-:Y:S02]  /*134f0*/  FMUL.FTZ R91, R0.reuse, R91 ;  /* 0x0000005b005b7220 */ /* 0x040fe40000410000 */
[C---:B------:R-:W-:Y:S02]  /*13500*/  FMUL.FTZ R94, R0.reuse, R94 ;  /* 0x0000005e005e7220 */ /* 0x040fe40000410000 */
[C---:B------:R-:W-:Y:S02]  /*13510*/  FMUL.FTZ R95, R0.reuse, R95 ;  /* 0x0000005f005f7220 */ /* 0x040fe40000410000 */
[C---:B------:R-:W-:Y:S02]  /*13520*/  FMUL.FTZ R106, R0.reuse, R106 ;  /* 0x0000006a006a7220 */ /* 0x040fe40000410000 */
[C---:B------:R-:W-:Y:S02]  /*13530*/  FMUL.FTZ R107, R0.reuse, R107 ;  /* 0x0000006b006b7220 */ /* 0x040fe40000410000 */
[----:B-1----:R-:W-:Y:S02]  /*13540*/  FMUL.FTZ R20, R41, R136 ;  /* 0x0000008829147220 */ /* 0x002fe40000410000 */
[C---:B------:R-:W-:Y:S02]  /*13550*/  FMUL.FTZ R110, R0.reuse, R110 ;  /* 0x0000006e006e7220 */ /* 0x040fe40000410000 */
[----:B------:R-:W-:Y:S03]  /*13560*/  FMUL.FTZ R111, R0, R111 ;  /* 0x0000006f006f7220 */ /* 0x000fe60000410000 */
[-C--:B------:R-:W-:Y:S08]  /*13570*/  HMMA.16816.F32 R20, R44, R32.reuse, R20 ;  /* 0x000000202c14723c */ /* 0x080ff00000001814 */
[C---:B------:R-:W-:Y:S07]  /*13580*/  HMMA.16816.F32 R24, R36.reuse, R32, R24 ;  /* 0x000000202418723c */ /* 0x040fee0000001818 */
[--C-:B------:R-:W-:Y:S01]  /*13590*/  FFMA.FTZ R32, R177, c[0x0][0x2d0], -R43.reuse ;  /* 0x0000b400b1207a23 */ /* 0x100fe2000001082b */
[-C--:B------:R-:W-:Y:S03]  /*135a0*/  HMMA.16816.F32 R28, R36, R34.reuse, R28 ;  /* 0x00000022241c723c */ /* 0x080fe6000000181c */
[----:B------:R1:W-:Y:S01]  /*135b0*/  MUFU.EX2 R231, R32 ;  /* 0x0000002000e77308 */ /* 0x0003e20000000800 */
[C---:B------:R-:W-:Y:S01]  /*135c0*/  FMUL.FTZ R33, R41.reuse, R149 ;  /* 0x0000009529217220 */ /* 0x040fe20000410000 */
[----:B------:R-:W-:Y:S03]  /*135d0*/  MOV R149, R225 ;  /* 0x000000e100957202 */ /* 0x000fe60000000f00 */
[C---:B------:R-:W-:Y:S07]  /*135e0*/  HMMA.16816.F32 R84, R44.reuse, R34, R84 ;  /* 0x000000222c54723c */ /* 0x040fee0000001854 */
[C---:B------:R-:W-:Y:S02]  /*135f0*/  FMUL.FTZ R34, R40.reuse, R150 ;  /* 0x0000009628227220 */ /* 0x040fe40000410000 */
[----:B------:R-:W-:Y:S01]  /*13600*/  FMUL.FTZ R35, R40, R151 ;  /* 0x0000009728237220 */ /* 0x000fe20000410000 */
[----:B------:R-:W3:Y:S02]  /*13610*/  LDL.LU R150, [R1+0xc] ;  /* 0x00000c0001967983 */ /* 0x000ee40000300800 */
[--C-:B-1----:R-:W-:Y:S04]  /*13620*/  FFMA.FTZ R32, R178, c[0x0][0x2d0], -R43.reuse ;  /* 0x0000b400b2207a23 */ /* 0x102fe8000001082b */
[----:B------:R1:W-:Y:S02]  /*13630*/  MUFU.EX2 R230, R32 ;  /* 0x0000002000e67308 */ /* 0x0003e40000000800 */
[----:B-1----:R-:W-:Y:S01]  /*13640*/  FMUL.FTZ R32, R41, R148 ;  /* 0x0000009429207220 */ /* 0x002fe20000410000 */
[----:B------:R-:W-:Y:S06]  /*13650*/  MOV R148, R226 ;  /* 0x000000e200947202 */ /* 0x000fec0000000f00 */
        /* <DEDUP_REMOVED lines=9> */
[----:B------:R-:W-:Y:S01]  /*136f0*/  LDSM.16.MT88.4 R56, [R200+0x800] ;  /* 0x00080000c838783b */ /* 0x000fe20000004200 */
[--C-:B------:R-:W-:Y:S01]  /*13700*/  FFMA.FTZ R52, R67, c[0x0][0x2d0], -R66.reuse ;  /* 0x0000b40043347a23 */ /* 0x100fe20000010842 */
[-C--:B------:R-:W-:Y:S01]  /*13710*/  HMMA.16816.F32 R108, R36, R54.reuse, R108 ;  /* 0x00000036246c723c */ /* 0x080fe2000000186c */
[----:B------:R1:W-:Y:S06]  /*13720*/  MUFU.EX2 R226, R48 ;  /* 0x0000003000e27308 */ /* 0x0003ec0000000800 */
[C---:B------:R-:W-:Y:S02]  /*13730*/  FMUL.FTZ R36, R41.reuse, R152 ;  /* 0x0000009829247220 */ /* 0x040fe40000410000 */
[----:B------:R-:W-:Y:S02]  /*13740*/  FMUL.FTZ R37, R41, R153 ;  /* 0x0000009929257220 */ /* 0x000fe40000410000 */
[----:B------:R2:W2:Y:S01]  /*13750*/  MUFU.EX2 R223, R52 ;  /* 0x0000003400df7308 */ /* 0x0004a20000000800 */
[C---:B------:R-:W-:Y:S02]  /*13760*/  FMUL.FTZ R38, R40.reuse, R154 ;  /* 0x0000009a28267220 */ /* 0x040fe40000410000 */
[----:B------:R-:W-:Y:S07]  /*13770*/  FMUL.FTZ R39, R40, R155 ;  /* 0x0000009b28277220 */ /* 0x000fee0000410000 */
[----:B------:R-:W-:Y:S04]  /*13780*/  HMMA.16816.F32 R36, R44, R54, R36 ;  /* 0x000000362c24723c */ /* 0x000fe80000001824 */
[----:B-1----:R-:W-:Y:S02]  /*13790*/  FFMA.FTZ R48, R60, c[0x0][0x2d0], -R66 ;  /* 0x0000b4003c307a23 */ /* 0x002fe40000010842 */
[--C-:B------:R-:W-:Y:S01]  /*137a0*/  FFMA.FTZ R60, R184, c[0x0][0x2d0], -R64.reuse ;  /* 0x0000b400b83c7a23 */ /* 0x100fe20000010840 */
[----:B------:R-:W-:Y:S01]  /*137b0*/  F2FP.PACK_AB R44, R252, R248 ;  /* 0x000000f8fc2c723e */ /* 0x000fe200000000ff */
[----:B------:R1:W1:Y:S01]  /*137c0*/  MUFU.EX2 R225, R48 ;  /* 0x0000003000e17308 */ /* 0x0002620000000800 */
[----:B------:R-:W-:Y:S03]  /*137d0*/  F2FP.PACK_AB R45, R249, R250 ;  /* 0x000000faf92d723e */ /* 0x000fe600000000ff */
[----:B------:R-:W-:Y:S01]  /*137e0*/  F2FP.PACK_AB R46, R243, R251 ;  /* 0x000000fbf32e723e */ /* 0x000fe200000000ff */
[----:B--2---:R-:W-:Y:S01]  /*137f0*/  FFMA.FTZ R52, R182, c[0x0][0x2d0], -R43 ;  /* 0x0000b400b6347a23 */ /* 0x004fe2000001082b */
[----:B------:R-:W-:Y:S02]  /*13800*/  F2FP.PACK_AB R47, R239, R240 ;  /* 0x000000f0ef2f723e */ /* 0x000fe400000000ff */
[----:B------:R-:W-:Y:S02]  /*13810*/  F2FP.PACK_AB R54, R232, R233 ;  /* 0x000000e9e836723e */ /* 0x000fe400000000ff */
[----:B------:R2:W-:Y:S01]  /*13820*/  MUFU.EX2 R182, R52 ;  /* 0x0000003400b67308 */ /* 0x0005e20000000800 */
[----:B------:R-:W-:Y:S09]  /*13830*/  F2FP.PACK_AB R55, R223, R224 ;  /* 0x000000e0df37723e */ /* 0x000ff200000000ff */
[----:B------:R4:W-:Y:S01]  /*13840*/  MUFU.EX2 R181, R60 ;  /* 0x0000003c00b57308 */ /* 0x0009e20000000800 */
[----:B-1----:R-:W1:Y:S01]  /*13850*/  LDSM.16.MT88.4 R48, [R196+0x800] ;  /* 0x00080000c430783b */ /* 0x002e620000004200 */
[----:B------:R-:W-:Y:S01]  /*13860*/  F2FP.PACK_AB R53, R225, R226 ;  /* 0x000000e2e135723e */ /* 0x000fe200000000ff */
[----:B--2---:R-:W-:Y:S07]  /*13870*/  FFMA.FTZ R52, R183, c[0x0][0x2d0], -R64 ;  /* 0x0000b400b7347a23 */ /* 0x004fee0000010840 */
[----:B------:R2:W-:Y:S01]  /*13880*/  MUFU.EX2 R180, R52 ;  /* 0x0000003400b47308 */ /* 0x0005e20000000800 */
[----:B----4-:R-:W4:Y:S01]  /*13890*/  LDSM.16.MT88.4 R60, [R197+0x800] ;  /* 0x00080000c53c783b */ /* 0x010f220000004200 */
        /* <DEDUP_REMOVED lines=10> */
[----:B------:R-:W-:Y:S01]  /*13940*/  FFMA.FTZ R56, R186, c[0x0][0x2d0], -R43 ;  /* 0x0000b400ba387a23 */ /* 0x000fe2000001082b */
[-C--:B------:R-:W-:Y:S01]  /*13950*/  HMMA.16816.F32 R28, R52, R58.reuse, R28 ;  /* 0x0000003a341c723c */ /* 0x080fe2000000181c */
[----:B------:R1:W-:Y:S07]  /*13960*/  MUFU.EX2 R179, R48 ;  /* 0x0000003000b37308 */ /* 0x0003ee0000000800 */
[C---:B------:R-:W-:Y:S03]  /*13970*/  HMMA.16816.F32 R84, R44.reuse, R58, R84 ;  /* 0x0000003a2c54723c */ /* 0x040fe60000001854 */
[----:B------:R2:W-:Y:S05]  /*13980*/  MUFU.EX2 R175, R56 ;  /* 0x0000003800af7308 */ /* 0x0005ea0000000800 */
[-C--:B----4-:R-:W-:Y:S08]  /*13990*/  HMMA.16816.F32 R32, R44, R60.reuse, R32 ;  /* 0x0000003c2c20723c */ /* 0x090ff00000001820 */
[C---:B------:R-:W-:Y:S04]  /*139a0*/  HMMA.16816.F32 R88, R52.reuse, R60, R88 ;  /* 0x0000003c3458723c */ /* 0x040fe80000001858 */
[--C-:B-1----:R-:W-:Y:S03]  /*139b0*/  FFMA.FTZ R48, R71, c[0x0][0x2d0], -R65.reuse ;  /* 0x0000b40047307a23 */ /* 0x102fe60000010841 */
[----:B------:R-:W-:Y:S01]  /*139c0*/  FFMA.FTZ R60, R72, c[0x0][0x2d0], -R66 ;  /* 0x0000b400483c7a23 */ /* 0x000fe20000010842 */
[-C--:B------:R-:W-:Y:S01]  /*139d0*/  HMMA.16816.F32 R92, R52, R62.reuse, R92 ;  /* 0x0000003e345c723c */ /* 0x080fe2000000185c */
[----:B------:R1:W-:Y:S03]  /*139e0*/  MUFU.EX2 R176, R48 ;  /* 0x0000003000b07308 */ /* 0x0003e60000000800 */
[--C-:B--2---:R-:W-:Y:S04]  /*139f0*/  FFMA.FTZ R56, R187, c[0x0][0x2d0], -R64.reuse ;  /* 0x0000b400bb387a23 */ /* 0x104fe80000010840 */
[C---:B------:R-:W-:Y:S03]  /*13a00*/  HMMA.16816.F32 R96, R44.reuse, R62, R96 ;  /* 0x0000003e2c60723c */ /* 0x040fe60000001860 */
[----:B------:R2:W-:Y:S10]  /*13a10*/  MUFU.EX2 R172, R56 ;  /* 0x0000003800ac7308 */ /* 0x0005f40000000800 */
[----:B------:R4:W-:Y:S01]  /*13a20*/  MUFU.EX2 R169, R60 ;  /* 0x0000003c00a97308 */ /* 0x0009e20000000800 */
[----:B-1----:R-:W-:Y:S09]  /*13a30*/  FFMA.FTZ R48, R80, c[0x0][0x2d0], -R65 ;  /* 0x0000b40050307a23 */ /* 0x002ff20000010841 */
[----:B------:R1:W-:Y:S01]  /*13a40*/  MUFU.EX2 R178, R48 ;  /* 0x0000003000b27308 */ /* 0x0003e20000000800 */
[----:B--2---:R-:W-:Y:S09]  /*13a50*/  FFMA.FTZ R56, R188, c[0x0][0x2d0], -R64 ;  /* 0x0000b400bc387a23 */ /* 0x004ff20000010840 */
[----:B------:R2:W-:Y:S01]  /*13a60*/  MUFU.EX2 R173, R56 ;  /* 0x0000003800ad7308 */ /* 0x0005e20000000800 */
[----:B----4-:R-:W-:Y:S09]  /*13a70*/  FFMA.FTZ R60, R73, c[0x0][0x2d0], -R66 ;  /* 0x0000b400493c7a23 */ /* 0x010ff20000010842 */
[----:B------:R4:W-:Y:S01]  /*13a80*/  MUFU.EX2 R167, R60 ;  /* 0x0000003c00a77308 */ /* 0x0009e20000000800 */
[--C-:B-1----:R-:W-:Y:S09]  /*13a90*/  FFMA.FTZ R48, R185, c[0x0][0x2d0], -R43.reuse ;  /* 0x0000b400b9307a23 */ /* 0x102ff2000001082b */
[----:B------:R1:W-:Y:S01]  /*13aa0*/  MUFU.EX2 R174, R48 ;  /* 0x0000003000ae7308 */ /* 0x0003e20000000800 */
[--C-:B--2---:R-:W-:Y:S09]  /*13ab0*/  FFMA.FTZ R56, R189, c[0x0][0x2d0], -R43.reuse ;  /* 0x0000b400bd387a23 */ /* 0x104ff2000001082b */
[----:B------:R2:W-:Y:S01]  /*13ac0*/  MUFU.EX2 R171, R56 ;  /* 0x0000003800ab7308 */ /* 0x0005e20000000800 */
[----:B----4-:R-:W-:Y:S09]  /*13ad0*/  FFMA.FTZ R60, R193, c[0x0][0x2d0], -R64 ;  /* 0x0000b400c13c7a23 */ /* 0x010ff20000010840 */
[----:B------:R4:W-:Y:S01]  /*13ae0*/  MUFU.EX2 R165, R60 ;  /* 0x0000003c00a57308 */ /* 0x0009e20000000800 */
[----:B-1----:R-:W1:Y:S01]  /*13af0*/  LDSM.16.MT88.4 R48, [R199+0x800] ;  /* 0x00080000c730783b */ /* 0x002e620000004200 */
[--C-:B--2---:R-:W-:Y:S08]  /*13b00*/  FFMA.FTZ R56, R70, c[0x0][0x2d0], -R66.reuse ;  /* 0x0000b40046387a23 */ /* 0x104ff00000010842 */
[----:B------:R2:W1:Y:S01]  /*13b10*/  MUFU.EX2 R170, R56 ;  /* 0x0000003800aa7308 */ /* 0x0004620000000800 */
[----:B----4-:R-:W-:Y:S08]  /*13b20*/  LDSM.16.MT88.4 R60, [R197+0x1000] ;  /* 0x00100000c53c783b */ /* 0x010ff00000004200 */
[----:B--2---:R-:W2:Y:S01]  /*13b30*/  LDSM.16.MT88.4 R56, [R196+0x1000] ;  /* 0x00100000c438783b */ /* 0x004ea20000004200 */
[-C--:B-1----:R-:W-:Y:S08]  /*13b40*/  HMMA.16816.F32 R100, R44, R48.reuse, R100 ;  /* 0x000000302c64723c */ /* 0x082ff00000001864 */
[C---:B------:R-:W-:Y:S07]  /*13b50*/  HMMA.16816.F32 R104, R52.reuse, R48, R104 ;  /* 0x000000303468723c */ /* 0x040fee0000001868 */
[----:B------:R-:W-:Y:S01]  /*13b60*/  FFMA.FTZ R48, R76, c[0x0][0x2d0], -R66 ;  /* 0x0000b4004c307a23 */ /* 0x000fe20000010842 */
[-C--:B------:R-:W-:Y:S01]  /*13b70*/  HMMA.16816.F32 R108, R52, R50.reuse, R108 ;  /* 0x00000032346c723c */ /* 0x080fe2000000186c */
[----:B------:R-:W1:Y:S02]  /*13b80*/  LDSM.16.MT88.4 R52, [R200+0x1000] ;  /* 0x00100000c834783b */ /* 0x000e640000004200 */
[----:B------:R4:W2:Y:S01]  /*13b90*/  MUFU.EX2 R166, R48 ;  /* 0x0000003000a67308 */ /* 0x0008a20000000800 */
[----:B------:R-:W-:Y:S04]  /*13ba0*/  F2FP.PACK_AB R49, R169, R170 ;  /* 0x000000aaa931723e */ /* 0x000fe800000000ff */
[----:B------:R-:W-:Y:S07]  /*13bb0*/  HMMA.16816.F32 R36, R44, R50, R36 ;  /* 0x000000322c24723c */ /* 0x000fee0000001824 */
[----:B------:R-:W-:Y:S02]  /*13bc0*/  F2FP.PACK_AB R44, R230, R231 ;  /* 0x000000e7e62c723e */ /* 0x000fe400000000ff */
[----:B------:R-:W-:Y:S03]  /*13bd0*/  F2FP.PACK_AB R45, R228, R229 ;  /* 0x000000e5e42d723e */ /* 0x000fe600000000ff */
[----:B------:R-:W-:Y:S02]  /*13be0*/  F2FP.PACK_AB R46, R182, R227 ;  /* 0x000000e3b62e723e */ /* 0x000fe400000000ff */
[----:B------:R-:W-:Y:S02]  /*13bf0*/  F2FP.PACK_AB R47, R181, R180 ;  /* 0x000000b4b52f723e */ /* 0x000fe400000000ff */
[----:B------:R-:W-:Y:S01]  /*13c00*/  F2FP.PACK_AB R50, R178, R176 ;  /* 0x000000b0b232723e */ /* 0x000fe200000000ff */
[----:B----4-:R-:W-:Y:S01]  /*13c10*/  FFMA.FTZ R48, R190, c[0x0][0x2d0], -R43 ;  /* 0x0000b400be307a23 */ /* 0x010fe2000001082b */
[----:B--2---:R-:W-:Y:S03]  /*13c20*/  F2FP.PACK_AB R51, R166, R167 ;  /* 0x000000a7a633723e */ /* 0x004fe600000000ff */
[-C--:B------:R-:W-:Y:S01]  /*13c30*/  HMMA.16816.F32 R4, R44, R56.reuse, R4 ;  /* 0x000000382c04723c */ /* 0x080fe20000001804 */
[----:B------:R2:W-:Y:S02]  /*13c40*/  MUFU.EX2 R168, R48 ;  /* 0x0000003000a87308 */ /* 0x0005e40000000800 */
[----:B--2---:R-:W-:Y:S08]  /*13c50*/  FFMA.FTZ R48, R191, c[0x0][0x2d0], -R64 ;  /* 0x0000b400bf307a23 */ /* 0x004ff00000010840 */
        /* <DEDUP_REMOVED lines=23> */
[----:B------:R2:W4:Y:S10]  /*13dd0*/  MUFU.EX2 R117, R52 ;  /* 0x0000003400757308 */ /* 0x0005340000000800 */
[----:B------:R3:W-:Y:S01]  /*13de0*/  MUFU.EX2 R69, R60 ;  /* 0x0000003c00457308 */ /* 0x0007e20000000800 */
[----:B-1----:R-:W-:Y:S09]  /*13df0*/  FFMA.FTZ R56, R192, c[0x0][0x2d0], -R65 ;  /* 0x0000b400c0387a23 */ /* 0x002ff20000010841 */
[----:B------:R1:W-:Y:S01]  /*13e00*/  MUFU.EX2 R118, R56 ;  /* 0x0000003800767308 */ /* 0x0003e20000000800 */
[----:B--2---:R-:W-:Y:S01]  /*13e10*/  FFMA.FTZ R52, R212, c[0x0][0x2d0], -R64 ;  /* 0x0000b400d4347a23 */ /* 0x004fe20000010840 */
[----:B----4-:R-:W-:Y:S08]  /*13e20*/  F2FP.PACK_AB R152, R117, R116 ;  /* 0x000000747598723e */ /* 0x010ff000000000ff */
[----:B------:R2:W-:Y:S01]  /*13e30*/  MUFU.EX2 R115, R52 ;  /* 0x0000003400737308 */ /* 0x0005e20000000800 */
[----:B---3--:R-:W-:Y:S09]  /*13e40*/  FFMA.FTZ R60, R158, c[0x0][0x2d0], -R66 ;  /* 0x0000b4009e3c7a23 */ /* 0x008ff20000010842 */
[----:B------:R3:W-:Y:S01]  /*13e50*/  MUFU.EX2 R68, R60 ;  /* 0x0000003c00447308 */ /* 0x0007e20000000800 */
[----:B-1----:R-:W1:Y:S01]  /*13e60*/  LDSM.16.MT88.4 R56, [R199+0x1000] ;  /* 0x00100000c738783b */ /* 0x002e620000004200 */
[----:B--2---:R-:W-:Y:S08]  /*13e70*/  FFMA.FTZ R52, R214, c[0x0][0x2d0], -R64 ;  /* 0x0000b400d6347a23 */ /* 0x004ff00000010840 */
        /* <DEDUP_REMOVED lines=11> */
[----:B------:R-:W4:Y:S01]  /*13f30*/  MUFU.EX2 R67, R56 ;  /* 0x0000003800437308 */ /* 0x000f220000000800 */
[----:B------:R-:W-:Y:S01]  /*13f40*/  F2FP.PACK_AB R48, R163, R161 ;  /* 0x000000a1a330723e */ /* 0x000fe200000000ff */
[----:B------:R-:W-:Y:S04]  /*13f50*/  HMMA.16816.F32 R36, R44, R58, R36 ;  /* 0x0000003a2c24723c */ /* 0x000fe80000001824 */
[----:B-1----:R-:W-:Y:S01]  /*13f60*/  FFMA.FTZ R52, R77, c[0x0][0x2d0], -R66 ;  /* 0x0000b4004d347a23 */ /* 0x002fe20000010842 */
[----:B------:R-:W-:Y:S02]  /*13f70*/  F2FP.PACK_AB R50, R118, R162 ;  /* 0x000000a27632723e */ /* 0x000fe400000000ff */
[----:B------:R-:W-:Y:S01]  /*13f80*/  F2FP.PACK_AB R44, R175, R174 ;  /* 0x000000aeaf2c723e */ /* 0x000fe200000000ff */
[----:B------:R1:W1:Y:S01]  /*13f90*/  MUFU.EX2 R70, R52 ;  /* 0x0000003400467308 */ /* 0x0002620000000800 */
[----:B------:R-:W-:Y:S03]  /*13fa0*/  F2FP.PACK_AB R45, R173, R172 ;  /* 0x000000acad2d723e */ /* 0x000fe600000000ff */
[--C-:B--2---:R-:W-:Y:S01]  /*13fb0*/  FFMA.FTZ R43, R217, c[0x0][0x2d0], -R64.reuse ;  /* 0x0000b400d92b7a23 */ /* 0x104fe20000010840 */
[----:B------:R-:W-:Y:S01]  /*13fc0*/  F2FP.PACK_AB R46, R168, R171 ;  /* 0x000000aba82e723e */ /* 0x000fe200000000ff */
[----:B------:R-:W-:Y:S01]  /*13fd0*/  FFMA.FTZ R64, R218, c[0x0][0x2d0], -R64 ;  /* 0x0000b400da407a23 */ /* 0x000fe20000010840 */
[----:B------:R-:W-:Y:S02]  /*13fe0*/  F2FP.PACK_AB R47, R165, R164 ;  /* 0x000000a4a52f723e */ /* 0x000fe400000000ff */
[----:B---3--:R-:W-:Y:S01]  /*13ff0*/  F2FP.PACK_AB R154, R81, R82 ;  /* 0x00000052519a723e */ /* 0x008fe200000000ff */
[----:B------:R2:W-:Y:S01]  /*14000*/  MUFU.EX2 R80, R43 ;  /* 0x0000002b00507308 */ /* 0x0005e20000000800 */
[----:B----4-:R-:W-:Y:S01]  /*14010*/  F2FP.PACK_AB R51, R67, R68 ;  /* 0x000000444333723e */ /* 0x010fe200000000ff */
[----:B------:R-:W-:Y:S08]  /*14020*/  LDSM.16.MT88.4 R56, [R197+0x1800] ;  /* 0x00180000c538783b */ /* 0x000ff00000004200 */
        /* <DEDUP_REMOVED lines=8> */
[----:B------:R1:W-:Y:S01]  /*140b0*/  MUFU.EX2 R73, R43 ;  /* 0x0000002b00497308 */ /* 0x0003e20000000800 */
[C---:B------:R-:W-:Y:S08]  /*140c0*/  HMMA.16816.F32 R8, R48.reuse, R52, R8 ;  /* 0x000000343008723c */ /* 0x040ff00000001808 */
[-C--:B------:R-:W-:Y:S08]  /*140d0*/  HMMA.16816.F32 R12, R48, R54.reuse, R12 ;  /* 0x00000036300c723c */ /* 0x080ff0000000180c */
[C---:B------:R-:W-:Y:S01]  /*140e0*/  HMMA.16816.F32 R16, R44.reuse, R54, R16 ;  /* 0x000000362c10723c */ /* 0x040fe20000001810 */
[----:B------:R-:W2:Y:S03]  /*140f0*/  LDSM.16.MT88.4 R52, [R199+0x1800] ;  /* 0x00180000c734783b */ /* 0x000ea60000004200 */
[--C-:B-1----:R-:W-:Y:S02]  /*14100*/  FFMA.FTZ R43, R221, c[0x0][0x2d0], -R65.reuse ;  /* 0x0000b400dd2b7a23 */ /* 0x102fe40000010841 */
[----:B------:R-:W-:Y:S02]  /*14110*/  FFMA.FTZ R65, R222, c[0x0][0x2d0], -R65 ;  /* 0x0000b400de417a23 */ /* 0x000fe40000010841 */
        /* <DEDUP_REMOVED lines=9> */
[----:B------:R1:W-:Y:S07]  /*141b0*/  MUFU.EX2 R65, R43 ;  /* 0x0000002b00417308 */ /* 0x0003ee0000000800 */
[C---:B------:R-:W-:Y:S08]  /*141c0*/  HMMA.16816.F32 R88, R48.reuse, R56, R88 ;  /* 0x000000383058723c */ /* 0x040ff00000001858 */
[-C--:B------:R-:W-:Y:S08]  /*141d0*/  HMMA.16816.F32 R92, R48, R58.reuse, R92 ;  /* 0x0000003a305c723c */ /* 0x080ff0000000185c */
[C---:B------:R-:W-:Y:S04]  /*141e0*/  HMMA.16816.F32 R96, R44.reuse, R58, R96 ;  /* 0x0000003a2c60723c */ /* 0x040fe80000001860 */
[--C-:B-1----:R-:W-:Y:S04]  /*141f0*/  FFMA.FTZ R43, R157, c[0x0][0x2d0], -R66.reuse ;  /* 0x0000b4009d2b7a23 */ /* 0x102fe80000010842 */
[----:B------:R1:W1:Y:S01]  /*14200*/  MUFU.EX2 R64, R43 ;  /* 0x0000002b00407308 */ /* 0x0002620000000800 */
[-C--:B--2---:R-:W-:Y:S08]  /*14210*/  HMMA.16816.F32 R100, R44, R52.reuse, R100 ;  /* 0x000000342c64723c */ /* 0x084ff00000001864 */
[C---:B------:R-:W-:Y:S08]  /*14220*/  HMMA.16816.F32 R104, R48.reuse, R52, R104 ;  /* 0x000000343068723c */ /* 0x040ff00000001868 */
[-C--:B------:R-:W-:Y:S04]  /*14230*/  HMMA.16816.F32 R108, R48, R54.reuse, R108 ;  /* 0x00000036306c723c */ /* 0x080fe8000000186c */
[--C-:B-1----:R-:W-:Y:S04]  /*14240*/  FFMA.FTZ R43, R74, c[0x0][0x2d0], -R66.reuse ;  /* 0x0000b4004a2b7a23 */ /* 0x102fe80000010842 */
[----:B------:R-:W-:Y:S01]  /*14250*/  HMMA.16816.F32 R36, R44, R54, R36 ;  /* 0x000000362c24723c */ /* 0x000fe20000001824 */
[----:B------:R-:W1:Y:S01]  /*14260*/  LDSM.16.MT88.4 R44, [R197+0x2000] ;  /* 0x00200000c52c783b */ /* 0x000e620000004200 */
[----:B------:R-:W-:Y:S02]  /*14270*/  MUFU.EX2 R57, R43 ;  /* 0x0000002b00397308 */ /* 0x000fe40000000800 */
[----:B------:R-:W-:Y:S01]  /*14280*/  FFMA.FTZ R66, R42, c[0x0][0x2d0], -R66 ;  /* 0x0000b4002a427a23 */ /* 0x000fe20000010842 */
[----:B---3--:R-:W-:Y:S01]  /*14290*/  F2FP.PACK_AB R42, R71, R72 ;  /* 0x00000048472a723e */ /* 0x008fe200000000ff */
[----:B-----5:R-:W-:Y:S01]  /*142a0*/  FFMA.FTZ R50, R41, R123, R124 ;  /* 0x0000007b29327223 */ /* 0x020fe2000001007c */
[----:B------:R-:W-:Y:S01]  /*142b0*/  F2FP.PACK_AB R41, R64, R65 ;  /* 0x000000414029723e */ /* 0x000fe200000000ff */
[----:B------:R-:W-:Y:S01]  /*142c0*/  FFMA.FTZ R49, R40, R121, R122 ;  /* 0x0000007928317223 */ /* 0x000fe2000001007a */
[----:B------:R-:W-:Y:S03]  /*142d0*/  F2FP.PACK_AB R40, R73, R76 ;  /* 0x0000004c4928723e */ /* 0x000fe600000000ff */
[----:B------:R-:W-:Y:S01]  /*142e0*/  FFMA.FTZ R48, R2, R120, R244 ;  /* 0x0000007802307223 */ /* 0x000fe200000100f4 */
[----:B------:R-:W2:Y:S01]  /*142f0*/  MUFU.EX2 R56, R66 ;  /* 0x0000004200387308 */ /* 0x000ea20000000800 */
[----:B------:R-:W-:Y:S01]  /*14300*/  FADD.FTZ R2, R146, R49 ;  /* 0x0000003192027221 */ /* 0x000fe20000010000 */
[-C--:B------:R-:W-:Y:S07]  /*14310*/  HMMA.16816.F32 R120, R152, R132.reuse, R4 ;  /* 0x000000849878723c */ /* 0x080fee0000001804 */
[----:B------:R-:W-:Y:S02]  /*14320*/  FADD.FTZ R4, R147, R50 ;  /* 0x0000003293047221 */ /* 0x000fe40000010000 */
[----:B------:R-:W-:Y:S03]  /*14330*/  FADD.FTZ R5, R246, R48 ;  /* 0x00000030f6057221 */ /* 0x000fe60000010000 */
[----:B------:R-:W-:Y:S02]  /*14340*/  FADD.FTZ R7, R145, R4 ;  /* 0x0000000491077221 */ /* 0x000fe40000010000 */
[----:B------:R-:W-:Y:S02]  /*14350*/  FADD.FTZ R6, R144, R2 ;  /* 0x0000000290067221 */ /* 0x000fe40000010000 */
[----:B------:R-:W-:Y:S02]  /*14360*/  FADD.FTZ R4, R245, R5 ;  /* 0x00000005f5047221 */ /* 0x000fe40000010000 */
[----:B------:R-:W-:Y:S02]  /*14370*/  FFMA.FTZ R2, R0, R150, R75 ;  /* 0x0000009600027223 */ /* 0x000fe4000001004b */
[----:B------:R-:W-:Y:S01]  /*14380*/  FADD.FTZ R0, R149, R7 ;  /* 0x0000000795007221 */ /* 0x000fe20000010000 */
[----:B--2---:R-:W-:Y:S07]  /*14390*/  F2FP.PACK_AB R43, R56, R57 ;  /* 0x00000039382b723e */ /* 0x004fee00000000ff */
        /* <DEDUP_REMOVED lines=11> */
[-C--:B----4-:R-:W-:Y:S03]  /*14450*/  HMMA.16816.F32 R136, R152, R60.reuse, R20 ;  /* 0x0000003c9888723c */ /* 0x090fe60000001814 */
        /* <DEDUP_REMOVED lines=60> */
[----:B------:R-:W-:Y:S01]  /*14820*/  MOV R115, R114 ;  /* 0x0000007200737202 */ /* 0x000fe20000000f00 */
        /* <DEDUP_REMOVED lines=12> */
[----:B------:R1:W-:Y:S01]  /*148f0*/  STL [R1], R0 ;  /* 0x0000000001007387 */ /* 0x0003e20000100800 */
[----:B------:R-:W-:Y:S02]  /*14900*/  FADD.FTZ R2, R64, R2 ;  /* 0x0000000240027221 */ /* 0x000fe40000010000 */
[----:B------:R-:W-:Y:S01]  /*14910*/  FADD.FTZ R4, R71, R4 ;  /* 0x0000000447047221 */ /* 0x000fe20000010000 */
[----:B------:R2:W-:Y:S01]  /*14920*/  STL [R1+0x4], R5 ;  /* 0x0000040501007387 */ /* 0x0005e20000100800 */
[----:B------:R-:W-:Y:S03]  /*14930*/  FADD.FTZ R2, R57, R2 ;  /* 0x0000000239027221 */ /* 0x000fe60000010000 */
[----:B------:R3:W-:Y:S01]  /*14940*/  STL [R1+0x8], R4 ;  /* 0x0000080401007387 */ /* 0x0007e20000100800 */
[----:B------:R-:W-:Y:S05]  /*14950*/  FADD.FTZ R2, R56, R2 ;  /* 0x0000000238027221 */ /* 0x000fea0000010000 */
[----:B------:R3:W-:Y:S01]  /*14960*/  STL [R1+0xc], R2 ;  /* 0x00000c0201007387 */ /* 0x0007e20000100800 */
[----:B-1----:R-:W-:Y:S04]  /*14970*/  IADD3 R0, R211, -0x1, RZ ;  /* 0xffffffffd3007810 */ /* 0x002fe80007ffe0ff */
[----:B------:R-:W-:Y:S02]  /*14980*/  MOV R211, R0 ;  /* 0x0000000000d37202 */ /* 0x000fe40000000f00 */
[----:B--2---:R-:W-:Y:S01]  /*14990*/  MOV R5, R3 ;  /* 0x0000000300057202 */ /* 0x004fe20000000f00 */
[----:B------:R-:W-:-:S05]  /*149a0*/  @P0 BRA `(.L_x_648) ;  /* 0xffffb44000000947 */ /* 0x000fca000383ffff */
.L_x_631:
[----:B------:R-:W-:Y:S02]  /*149b0*/  MOV R10, 0x1f ;  /* 0x0000001f000a7802 */ /* 0x000fe40000000f00 */
[----:B------:R-:W-:Y:S01]  /*149c0*/  MOV R9, 0xffffffff ;  /* 0xffffffff00097802 */ /* 0x000fe20000000f00 */
[----:B------:R-:W-:Y:S05]  /*149d0*/  BRA.DIV ~URZ, `(.L_x_649) ;  /* 0x000051a27f007947 */ /* 0x000fea000b800000 */
[----:B---3--:R-:W2:Y:S04]  /*149e0*/  LDL R2, [R1] ;  /* 0x0000000001027983 */ /* 0x008ea80000100800 */
[----:B--2---:R1:W2:Y:S02]  /*149f0*/  SHFL.BFLY PT, R0, R2, 0x2, 0x1f ;  /* 0x0c401f0002007f89 */ /* 0x0042a400000e0000 */
.L_x_735:
[----:B-1----:R-:W3:Y:S02]  /*14a00*/  LDL.LU R2, [R1] ;  /* 0x0000000001027983 */ /* 0x002ee40000300800 */
[----:B--23--:R-:W-:Y:S01]  /*14a10*/  FADD.FTZ R4, R0, R2 ;  /* 0x0000000200047221 */ /* 0x00cfe20000010000 */
[----:B------:R-:W-:Y:S05]  /*14a20*/  BRA.DIV ~URZ, `(.L_x_650) ;  /* 0x000051a27f007947 */ /* 0x000fea000b800000 */
[----:B------:R-:W2:Y:S04]  /*14a30*/  LDL.LU R11, [R1+0x4] ;  /* 0x00000400010b7983 */ /* 0x000ea80000300800 */
[----:B------:R-:W3:Y:S04]  /*14a40*/  LDL.LU R3, [R1+0x8] ;  /* 0x0000080001037983 */ /* 0x000ee80000300800 */
[----:B------:R-:W4:Y:S04]  /*14a50*/  LDL.LU R10, [R1+0xc] ;  /* 0x00000c00010a7983 */ /* 0x000f280000300800 */
[----:B--2---:R-:W1:Y:S04]  /*14a60*/  SHFL.BFLY PT, R0, R11, 0x2, 0x1f ;  /* 0x0c401f000b007f89 */ /* 0x004e6800000e0000 */
[----:B---3--:R-:W2:Y:S04]  /*14a70*/  SHFL.BFLY PT, R2, R3, 0x2, 0x1f ;  /* 0x0c401f0003027f89 */ /* 0x008ea800000e0000 */
[----:B----4-:R-:W3:Y:S01]  /*14a80*/  SHFL.BFLY PT, R8, R10, 0x2, 0x1f ;  /* 0x0c401f000a087f89 */ /* 0x010ee200000e0000 */
[----:B-1----:R-:W-:-:S02]  /*14a90*/  FADD.FTZ R0, R0, R11 ;  /* 0x0000000b00007221 */ /* 0x002fc40000010000 */
[----:B--2---:R-:W-:-:S03]  /*14aa0*/  FADD.FTZ R2, R2, R3 ;  /* 0x0000000302027221 */ /* 0x004fc60000010000 */
[----:B------:R-:W1:Y:S01]  /*14ab0*/  SHFL.BFLY PT, R6, R0, 0x1, 0x1f ;  /* 0x0c201f0000067f89 */ /* 0x000e6200000e0000 */
[----:B---3--:R-:W-:-:S03]  /*14ac0*/  FADD.FTZ R8, R8, R10 ;  /* 0x0000000a08087221 */ /* 0x008fc60000010000 */
[----:B------:R-:W2:Y:S04]  /*14ad0*/  SHFL.BFLY PT, R3, R4, 0x1, 0x1f ;  /* 0x0c201f0004037f89 */ /* 0x000ea800000e0000 */
[----:B------:R-:W3:Y:S04]  /*14ae0*/  SHFL.BFLY PT, R7, R2, 0x1, 0x1f ;  /* 0x0c201f0002077f89 */ /* 0x000ee800000e0000 */
[----:B------:R4:W4:Y:S01]  /*14af0*/  SHFL.BFLY PT, R9, R8, 0x1, 0x1f ;  /* 0x0c201f0008097f89 */ /* 0x00092200000e0000 */
[----:B-1----:R-:W-:Y:S02]  /*14b00*/  FADD.FTZ R6, R0, R6 ;  /* 0x0000000600067221 */ /* 0x002fe40000010000 */
[----:B--2---:R-:W-:-:S02]  /*14b10*/  FADD.FTZ R4, R4, R3 ;  /* 0x0000000304047221 */ /* 0x004fc40000010000 */
[----:B---3--:R-:W-:-:S03]  /*14b20*/  FADD.FTZ R7, R2, R7 ;  /* 0x0000000702077221 */ /* 0x008fc60000010000 */
.L_x_736:
[----:B------:R-:W-:Y:S01]  /*14b30*/  FSETP.NE.FTZ.AND P3, PT, R4, RZ, PT ;  /* 0x000000ff0400720b */ /* 0x000fe20003f75000 */
[----:B------:R-:W-:Y:S01]  /*14b40*/  CS2R R2, SRZ ;  /* 0x0000000000027805 */ /* 0x000fe2000001ff00 */
[----:B------:R-:W-:Y:S02]  /*14b50*/  MOV R0, RZ ;  /* 0x000000ff00007202 */ /* 0x000fe40000000f00 */
[----:B------:R-:W-:Y:S02]  /*14b60*/  FSETP.NE.FTZ.AND P1, PT, R7, RZ, PT ;  /* 0x000000ff0700720b */ /* 0x000fe40003f35000 */
[----:B------:R-:W-:Y:S02]  /*14b70*/  FSETP.NE.FTZ.AND P2, PT, R6, RZ, PT ;  /* 0x000000ff0600720b */ /* 0x000fe40003f55000 */
[----:B------:R-:W-:Y:S02]  /*14b80*/  MOV R24, 0xff800000 ;  /* 0xff80000000187802 */ /* 0x000fe40000000f00 */
[----:B------:R-:W-:-:S02]  /*14b90*/  MOV R22, 0xff800000 ;  /* 0xff80000000167802 */ /* 0x000fc40000000f00 */
        /* <DEDUP_REMOVED lines=95> */
.L_x_558:
[----:B------:R2:W5:Y:S04]  /*15190*/  LDL R6, [R1+0x48] ;  /* 0x0000480001067983 */ /* 0x0005680000100800 */
[----:B------:R-:W3:Y:S01]  /*151a0*/  S2R R2, SR_TID.X ;  /* 0x0000000000027919 */ /* 0x000ee20000002100 */
[----:B------:R-:W-:Y:S01]  /*151b0*/  BSSY B0, `(.L_x_651) ;  /* 0x0000011000007945 */ /* 0x000fe20003800000 */
[----:B---3--:R-:W-:-:S13]  /*151c0*/  LOP3.LUT P0, RZ, R2, 0x7f, RZ, 0xc0, !PT ;  /* 0x0000007f02ff7812 */ /* 0x008fda000780c0ff */
[----:B------:R-:W-:Y:S05]  /*151d0*/  @P0 BRA `(.L_x_652) ;  /* 0x000000e000000947 */ /* 0x000fea0003800000 */
[----:B--2---:R-:W2:Y:S01]  /*151e0*/  S2R R4, SR_LANEID ;  /* 0x0000000000047919 */ /* 0x004ea20000000000 */
        /* <DEDUP_REMOVED lines=11> */
[----:B--2--5:R-:W-:-:S05]  /*152a0*/  IADD3 R6, R3, c[0x0][0xc], R2 ;  /* 0x0000030003067a10 */ /* 0x024fca0007ffe002 */
[----:B------:R1:W-:Y:S02]  /*152b0*/  STL [R1+0x48], R6 ;  /* 0x0000480601007387 */ /* 0x0003e40000100800 */
.L_x_652:
[----:B--2---:R-:W-:Y:S05]  /*152c0*/  BSYNC B0 ;  /* 0x0000000000007941 */ /* 0x004fea0003800000 */
.L_x_651:
[----:B------:R-:W2:Y:S01]  /*152d0*/  LDL.64 R2, [R1+0x30] ;  /* 0x0000300001027983 */ /* 0x000ea20000100a00 */
[----:B------:R-:W-:Y:S01]  /*152e0*/  PRMT R0, R0, 0x9910, RZ ;  /* 0x0000991000007816 */ /* 0x000fe200000000ff */
[----:B------:R-:W-:Y:S01]  /*152f0*/  BSSY B1, `(.L_x_653) ;  /* 0x00002cf000017945 */ /* 0x000fe20003800000 */
[----:B-----5:R-:W-:Y:S02]  /*15300*/  IMAD.MOV.U32 R88, RZ, RZ, R6 ;  /* 0x000000ffff587224 */ /* 0x020fe400078e0006 */
[----:B------:R-:W-:Y:S02]  /*15310*/  ISETP.NE.AND P0, PT, R0, RZ, PT ;  /* 0x000000ff0000720c */ /* 0x000fe40003f05270 */
[----:B--2---:R-:W-:-:S11]  /*15320*/  SHF.R.S32.HI R18, RZ, 0x1f, R2 ;  /* 0x0000001fff127819 */ /* 0x004fd60000011402 */
        /* <DEDUP_REMOVED lines=21> */
[----:B------:R-:W-:Y:S04]  /*15480*/  STS [R7+0x2000], R3 ;  /* 0x0020000307007388 */ /* 0x000fe80000000800 */
[----:B------:R2:W-:Y:S01]  /*15490*/  STS [R7+0x2400], R2 ;  /* 0x0024000207007388 */ /* 0x0005e20000000800 */
[----:B-1----:R-:W-:-:S03]  /*154a0*/  F2FP.PACK_AB R0, R39, R38 ;  /* 0x000000262700723e */ /* 0x002fc600000000ff */
[----:B--2---:R-:W2:Y:S01]  /*154b0*/  LDL R7, [R1+0x64] ;  /* 0x0000640001077983 */ /* 0x004ea20000100800 */
[----:B------:R-:W-:Y:S02]  /*154c0*/  F2FP.PACK_AB R3, R73, R72 ;  /* 0x000000484903723e */ /* 0x000fe400000000ff */
[----:B------:R-:W-:Y:S01]  /*154d0*/  F2FP.PACK_AB R2, R85, R84 ;  /* 0x000000545502723e */ /* 0x000fe200000000ff */
[----:B------:R-:W-:Y:S04]  /*154e0*/  STS [R6+0x2000], R0 ;  /* 0x0020000006007388 */ /* 0x000fe80000000800 */
[----:B------:R1:W-:Y:S04]  /*154f0*/  STS [R6+0x2400], R4 ;  /* 0x0024000406007388 */ /* 0x0003e80000000800 */
[----:B-1----:R-:W3:Y:S01]  /*15500*/  LDL R6, [R1+0x60] ;  /* 0x0000600001067983 */ /* 0x002ee20000100800 */
[----:B------:R-:W-:-:S02]  /*15510*/  F2FP.PACK_AB R0, R75, R74 ;  /* 0x0000004a4b00723e */ /* 0x000fc400000000ff */
[----:B------:R-:W-:Y:S01]  /*15520*/  F2FP.PACK_AB R4, R41, R40 ;  /* 0x000000282904723e */ /* 0x000fe200000000ff */
[----:B----4-:R1:W-:Y:S04]  /*15530*/  STS [R8], R3 ;  /* 0x0000000308007388 */ /* 0x0103e80000000800 */
[----:B------:R4:W-:Y:S04]  /*15540*/  STS [R8+0x400], R2 ;  /* 0x0004000208007388 */ /* 0x0009e80000000800 */
[----:B------:R4:W-:Y:S01]  /*15550*/  STS [R5], R0 ;  /* 0x0000000005007388 */ /* 0x0009e20000000800 */
[----:B-1----:R-:W-:-:S02]  /*15560*/  F2FP.PACK_AB R3, R87, R86 ;  /* 0x000000565703723e */ /* 0x002fc400000000ff */
[----:B----4-:R-:W-:-:S03]  /*15570*/  F2FP.PACK_AB R2, R43, R42 ;  /* 0x0000002a2b02723e */ /* 0x010fc600000000ff */
[----:B------:R1:W-:Y:S01]  /*15580*/  STS [R5+0x400], R3 ;  /* 0x0004000305007388 */ /* 0x0003e20000000800 */
[----:B------:R-:W-:-:S03]  /*15590*/  F2FP.PACK_AB R0, R59, R58 ;  /* 0x0000003a3b00723e */ /* 0x000fc600000000ff */
[----:B------:R-:W-:Y:S04]  /*155a0*/  STS [R8+0x2000], R4 ;  /* 0x0020000408007388 */ /* 0x000fe80000000800 */
[----:B------:R4:W-:Y:S01]  /*155b0*/  STS [R8+0x2400], R0 ;  /* 0x0024000008007388 */ /* 0x0009e20000000800 */
[----:B-1----:R-:W-:-:S03]  /*155c0*/  F2FP.PACK_AB R3, R57, R56 ;  /* 0x000000383903723e */ /* 0x002fc600000000ff */
[----:B----4-:R-:W4:Y:S01]  /*155d0*/  LDL R8, [R1+0x54] ;  /* 0x0000540001087983 */ /* 0x010f220000100800 */
[----:B------:R-:W-:-:S03]  /*155e0*/  F2FP.PACK_AB R0, R67, R66 ;  /* 0x000000424300723e */ /* 0x000fc600000000ff */
[----:B------:R1:W-:Y:S04]  /*155f0*/  STS [R5+0x2000], R2 ;  /* 0x0020000205007388 */ /* 0x0003e80000000800 */
[----:B------:R1:W-:Y:S04]  /*15600*/  STS [R5+0x2400], R3 ;  /* 0x0024000305007388 */ /* 0x0003e80000000800 */
[----:B------:R1:W-:Y:S01]  /*15610*/  STS [R9], R0 ;  /* 0x0000000009007388 */ /* 0x0003e20000000800 */
[----:B------:R-:W-:Y:S02]  /*15620*/  F2FP.PACK_AB R4, R53, R52 ;  /* 0x000000343504723e */ /* 0x000fe400000000ff */
[----:B-1----:R-:W-:-:S02]  /*15630*/  F2FP.PACK_AB R2, R101, R100 ;  /* 0x000000646502723e */ /* 0x002fc400000000ff */
[----:B------:R-:W-:-:S03]  /*15640*/  F2FP.PACK_AB R3, R97, R96 ;  /* 0x000000606103723e */ /* 0x000fc600000000ff */
[----:B------:R1:W-:Y:S01]  /*15650*/  STS [R9+0x400], R2 ;  /* 0x0004000209007388 */ /* 0x0003e20000000800 */
[----:B------:R-:W-:Y:S02]  /*15660*/  F2FP.PACK_AB R0, R99, R98 ;  /* 0x000000626300723e */ /* 0x000fe400000000ff */
[----:B------:R-:W-:Y:S02]  /*15670*/  F2FP.PACK_AB R5, R51, R50 ;  /* 0x000000323305723e */ /* 0x000fe400000000ff */
[----:B-1----:R-:W-:Y:S02]  /*15680*/  F2FP.PACK_AB R2, R55, R54 ;  /* 0x000000363702723e */ /* 0x002fe400000000ff */
[----:B------:R-:W-:Y:S02]  /*15690*/  ISETP.NE.U32.AND P0, PT, RZ, c[0x0][0x508], PT ;  /* 0x00014200ff007a0c */ /* 0x000fe40003f05070 */
[----:B------:R-:W-:Y:S02]  /*156a0*/  ISETP.NE.U32.AND P2, PT, RZ, c[0x0][0x500], PT ;  /* 0x00014000ff007a0c */ /* 0x000fe40003f45070 */
[----:B------:R-:W-:-:S02]  /*156b0*/  ISETP.NE.AND.EX P1, PT, RZ, c[0x0][0x50c], PT, P0 ;  /* 0x00014300ff007a0c */ /* 0x000fc40003f25300 */
[----:B------:R-:W-:Y:S01]  /*156c0*/  ISETP.NE.AND.EX P2, PT, RZ, c[0x0][0x504], PT, P2 ;  /* 0x00014100ff007a0c */ /* 0x000fe20003f45320 */
[----:B------:R-:W-:Y:S01]  /*156d0*/  IMAD.MOV.U32 R11, RZ, RZ, c[0x0][0x388] ;  /* 0x0000e200ff0b7624 */ /* 0x000fe200078e00ff */
[----:B--2---:R1:W-:Y:S04]  /*156e0*/  STS [R7], R3 ;  /* 0x0000000307007388 */ /* 0x0043e80000000800 */
[----:B------:R2:W-:Y:S04]  /*156f0*/  STS [R7+0x400], R0 ;  /* 0x0004000007007388 */ /* 0x0005e80000000800 */
[----:B------:R3:W-:Y:S04]  /*15700*/  STS [R9+0x2000], R2 ;  /* 0x0020000209007388 */ /* 0x0007e80000000800 */
[----:B------:R3:W-:Y:S04]  /*15710*/  STS [R9+0x2400], R4 ;  /* 0x0024000409007388 */ /* 0x0007e80000000800 */
[----:B------:R-:W-:Y:S01]  /*15720*/  STS [R7+0x2000], R5 ;  /* 0x0020000507007388 */ /* 0x000fe20000000800 */
[----:B-1----:R-:W-:-:S02]  /*15730*/  F2FP.PACK_AB R3, R47, R46 ;  /* 0x0000002e2f03723e */ /* 0x002fc400000000ff */
[----:B--2---:R-:W-:Y:S02]  /*15740*/  F2FP.PACK_AB R0, R79, R78 ;  /* 0x0000004e4f00723e */ /* 0x004fe400000000ff */
[----:B---3--:R-:W-:Y:S01]  /*15750*/  F2FP.PACK_AB R2, R77, R76 ;  /* 0x0000004c4d02723e */ /* 0x008fe200000000ff */
[----:B------:R-:W-:Y:S04]  /*15760*/  STS [R7+0x2400], R3 ;  /* 0x0024000307007388 */ /* 0x000fe80000000800 */
[----:B------:R1:W-:Y:S04]  /*15770*/  STS [R6], R2 ;  /* 0x0000000206007388 */ /* 0x0003e80000000800 */
[----:B------:R2:W-:Y:S01]  /*15780*/  STS [R6+0x400], R0 ;  /* 0x0004000006007388 */ /* 0x0005e20000000800 */
[----:B------:R-:W-:-:S03]  /*15790*/  F2FP.PACK_AB R4, R45, R44 ;  /* 0x0000002c2d04723e */ /* 0x000fc600000000ff */
[----:B------:R-:W3:Y:S01]  /*157a0*/  LDL.LU R9, [R1+0x44] ;  /* 0x0000440001097983 */ /* 0x000ee20000300800 */
[----:B-1----:R-:W-:Y:S02]  /*157b0*/  F2FP.PACK_AB R2, R63, R62 ;  /* 0x0000003e3f02723e */ /* 0x002fe400000000ff */
[----:B--2---:R-:W-:-:S03]  /*157c0*/  F2FP.PACK_AB R0, R65, R64 ;  /* 0x000000404100723e */ /* 0x004fc600000000ff */
[----:B------:R1:W-:Y:S01]  /*157d0*/  STS [R12], R2 ;  /* 0x000000020c007388 */ /* 0x0003e20000000800 */
[----:B------:R-:W-:-:S03]  /*157e0*/  F2FP.PACK_AB R3, R37, R36 ;  /* 0x000000242503723e */ /* 0x000fc600000000ff */
[----:B------:R2:W-:Y:S04]  /*157f0*/  STS [R10+0x400], R0 ;  /* 0x000400000a007388 */ /* 0x0005e80000000800 */
[----:B------:R4:W-:Y:S04]  /*15800*/  STS [R6+0x2000], R4 ;  /* 0x0020000406007388 */ /* 0x0009e80000000800 */
[----:B------:R4:W-:Y:S01]  /*15810*/  STS [R6+0x2400], R3 ;  /* 0x0024000306007388 */ /* 0x0009e20000000800 */
[----:B-1----:R-:W-:Y:S02]  /*15820*/  F2FP.PACK_AB R2, R33, R32 ;  /* 0x000000202102723e */ /* 0x002fe400000000ff */
[----:B--2---:R-:W-:-:S03]  /*15830*/  F2FP.PACK_AB R0, R31, R30 ;  /* 0x0000001e1f00723e */ /* 0x004fc600000000ff */
[----:B------:R1:W-:Y:S04]  /*15840*/  STS [R12+0x2000], R2 ;  /* 0x002000020c007388 */ /* 0x0003e80000000800 */
[----:B------:R2:W-:Y:S01]  /*15850*/  STS [R10+0x2400], R0 ;  /* 0x002400000a007388 */ /* 0x0005e20000000800 */
[----:B----4-:R-:W-:Y:S02]  /*15860*/  IMAD.MOV.U32 R4, RZ, RZ, 0x4 ;  /* 0x00000004ff047424 */ /* 0x010fe400078e00ff */
[----:B------:R-:W-:Y:S02]  /*15870*/  IMAD.MOV.U32 R3, RZ, RZ, RZ ;  /* 0x000000ffff037224 */ /* 0x000fe400078e00ff */
[CC--:B------:R-:W-:Y:S01]  /*15880*/  @P1 IMAD.WIDE R6, R8.reuse, R4.reuse, c[0x0][0x508] ;  /* 0x0001420008061625 */ /* 0x0c0fe200078e0204 */
[----:B------:R-:W-:Y:S03]  /*15890*/  BAR.SYNC.DEFER_BLOCKING 0x1, 0x80 ;  /* 0x0042000000007b1d */ /* 0x000fe60000010000 */
[----:B------:R-:W-:-:S03]  /*158a0*/  IMAD.WIDE R4, R8, R4, c[0x0][0x500] ;  /* 0x0001400008047625 */ /* 0x000fc600078e0204 */
[----:B------:R2:W5:Y:S04]  /*158b0*/  @P1 LDG.E R11, [R6.64] ;  /* 0x00000008060b1981 */ /* 0x000568000c1e1900 */
[----:B------:R2:W5:Y:S01]  /*158c0*/  @P2 LDG.E R3, [R4.64] ;  /* 0x0000000804032981 */ /* 0x000562000c1e1900 */
[----:B---3--:R-:W-:-:S04]  /*158d0*/  ISETP.NE.AND P0, PT, R9, RZ, PT ;  /* 0x000000ff0900720c */ /* 0x008fc80003f05270 */
[----:B-1----:R-:W-:Y:S01]  /*158e0*/  SEL R2, R9, c[0x0][0x3d4], P0 ;  /* 0x0000f50009027a07 */ /* 0x002fe20000000000 */
[----:B------:R-:W-:Y:S05]  /*158f0*/  @P1 BRA `(.L_x_655) ;  /* 0x0000004000001947 */ /* 0x000fea0003800000 */
[----:B--2---:R-:W-:Y:S05]  /*15900*/  @!P2 BRA `(.L_x_655) ;  /* 0x000000300000a947 */ /* 0x004fea0003800000 */
[----:B------:R1:W2:Y:S04]  /*15910*/  LDG.E R0, [R4.64] ;  /* 0x0000000804007981 */ /* 0x0002a8000c1e1900 */
[----:B-1----:R-:W2:Y:S02]  /*15920*/  LDG.E R4, [R4.64+0x4] ;  /* 0x0000040804047981 */ /* 0x002ea4000c1e1900 */
[----:B--2--5:R-:W-:Y:S02]  /*15930*/  IADD3 R11, -R0, R4, RZ ;  /* 0x00000004000b7210 */ /* 0x024fe40007ffe1ff */
.L_x_655:
[----:B--2---:R-:W2:Y:S04]  /*15940*/  LDL R4, [R1+0x3c] ;  /* 0x00003c0001047983 */ /* 0x004ea80000100800 */
[----:B------:R-:W2:Y:S04]  /*15950*/  LDL R89, [R1+0x38] ;  /* 0x0000380001597983 */ /* 0x000ea80000100800 */
[----:B------:R-:W3:Y:S04]  /*15960*/  LDL R25, [R1+0x40] ;  /* 0x0000400001197983 */ /* 0x000ee80000100800 */
[----:B------:R-:W4:Y:S04]  /*15970*/  LDL R14, [R1+0x4c] ;  /* 0x00004c00010e7983 */ /* 0x000f280000100800 */
[----:B------:R-:W4:Y:S04]  /*15980*/  LDL R28, [R1+0x84] ;  /* 0x00008400011c7983 */ /* 0x000f280000100800 */
[----:B------:R-:W4:Y:S01]  /*15990*/  LDL.LU R26, [R1+0x14] ;  /* 0x00001400011a7983 */ /* 0x000f220000300800 */
        /* <DEDUP_REMOVED lines=11> */
[----:B------:R-:W-:Y:S02]  /*15a50*/  SHF.R.S32.HI R0, RZ, 0x1f, R8 ;  /* 0x0000001fff007819 */ /* 0x000fe40000011408 */
        /* <DEDUP_REMOVED lines=11> */
[----:B--2---:R-:W-:-:S04]  /*15b10*/  IMAD.IADD R4, R4, 0x1, R89 ;  /* 0x0000000104047824 */ /* 0x004fc800078e0259 */
        /* <DEDUP_REMOVED lines=37> */
[----:B------:R-:W4:Y:S01]  /*15d70*/  SHFL.IDX PT, R8, R6, 0x2, 0x1c1f ;  /* 0x005c1f0006087f89 */ /* 0x000f2200000e0000 */
[----:B---3--:R-:W-:-:S05]  /*15d80*/  IMAD.IADD R5, R28, 0x1, R89 ;  /* 0x000000011c057824 */ /* 0x008fca00078e0259 */
[C---:B------:R-:W-:Y:S02]  /*15d90*/  IADD3 R17, R5.reuse, 0x8, RZ ;  /* 0x0000000805117810 */ /* 0x040fe40007ffe0ff */
[CC--:B------:R-:W-:Y:S02]  /*15da0*/  ISETP.GE.OR P4, PT, R5.reuse, R0.reuse, P0 ;  /* 0x000000000500720c */ /* 0x0c0fe40000786670 */
[----:B------:R-:W-:Y:S02]  /*15db0*/  IADD3 R16, R5, 0x40, RZ ;  /* 0x0000004005107810 */ /* 0x000fe40007ffe0ff */
[-C--:B------:R-:W-:Y:S02]  /*15dc0*/  ISETP.GE.OR P3, PT, R17, R0.reuse, P0 ;  /* 0x000000001100720c */ /* 0x080fe40000766670 */
[----:B------:R-:W-:Y:S02]  /*15dd0*/  ISETP.GE.OR P1, PT, R16, R0, P0 ;  /* 0x000000001000720c */ /* 0x000fe40000726670 */
[----:B------:R-:W-:-:S05]  /*15de0*/  IADD3 R14, R5, 0x48, RZ ;  /* 0x00000048050e7810 */ /* 0x000fca0007ffe0ff */
[----:B-1----:R-:W-:Y:S04]  /*15df0*/  @!P4 ST.E [R12.64], R22 ;  /* 0x000000160c00c985 */ /* 0x002fe8000c101908 */
[----:B--2---:R-:W-:Y:S01]  /*15e00*/  @!P3 ST.E [R10.64], R23 ;  /* 0x000000170a00b985 */ /* 0x004fe2000c101908 */
[----:B------:R-:W-:-:S03]  /*15e10*/  ISETP.GE.AND P3, PT, R16, R0, PT ;  /* 0x000000001000720c */ /* 0x000fc60003f66270 */
[----:B----4-:R-:W-:Y:S01]  /*15e20*/  @!P1 ST.E [R8.64], R24 ;  /* 0x0000001808009985 */ /* 0x010fe2000c101908 */
[----:B------:R-:W-:Y:S02]  /*15e30*/  ISETP.GE.AND P1, PT, R14, R0, PT ;  /* 0x000000000e00720c */ /* 0x000fe40003f26270 */
[----:B------:R-:W-:-:S04]  /*15e40*/  LOP3.LUT R26, R26, 0xfffffffd, RZ, 0xc0, !PT ;  /* 0xfffffffd1a1a7812 */ /* 0x000fc800078ec0ff */
[----:B------:R-:W-:-:S04]  /*15e50*/  LOP3.LUT R26, R26, 0xfffffffe, RZ, 0xc0, !PT ;  /* 0xfffffffe1a1a7812 */ /* 0x000fc800078ec0ff */
[----:B------:R-:W-:Y:S01]  /*15e60*/  @P3 LOP3.LUT R26, R26, 0x1, RZ, 0xfc, !PT ;  /* 0x000000011a1a3812 */ /* 0x000fe200078efcff */
[----:B------:R-:W1:Y:S03]  /*15e70*/  SHFL.IDX PT, R6, R6, 0x3, 0x1c1f ;  /* 0x007c1f0006067f89 */ /* 0x000e6600000e0000 */
[----:B------:R-:W-:-:S05]  /*15e80*/  @P1 LOP3.LUT R26, R26, 0x2, RZ, 0xfc, !PT ;  /* 0x000000021a1a1812 */ /* 0x000fca00078efcff */
[----:B------:R2:W-:Y:S01]  /*15e90*/  STL [R1+0x14], R26 ;  /* 0x0000141a01007387 */ /* 0x0005e20000100800 */
[-C--:B------:R-:W-:Y:S02]  /*15ea0*/  ISETP.GE.OR P0, PT, R14, R0.reuse, P0 ;  /* 0x000000000e00720c */ /* 0x080fe40000706670 */
[----:B------:R-:W-:-:S11]  /*15eb0*/  ISETP.GE.AND P6, PT, R17, R0, PT ;  /* 0x000000001100720c */ /* 0x000fd60003fc6270 */
[----:B-1----:R2:W-:Y:S01]  /*15ec0*/  @!P0 ST.E [R6.64], R19 ;  /* 0x0000001306008985 */ /* 0x0025e2000c101908 */
[----:B------:R-:W-:Y:S01]  /*15ed0*/  ISETP.GE.AND P0, PT, R5, R0, PT ;  /* 0x000000000500720c */ /* 0x000fe20003f06270 */
[----:B------:R-:W-:Y:S05]  /*15ee0*/  @P2 BRA `(.L_x_656) ;  /* 0x0000079000002947 */ /* 0x000fea0003800000 */
[----:B--2---:R-:W2:Y:S01]  /*15ef0*/  LDL R26, [R1+0x74] ;  /* 0x00007400011a7983 */ /* 0x004ea20000100800 */
[----:B------:R-:W-:Y:S01]  /*15f00*/  IMAD R15, R15, c[0x0][0x3a0], RZ ;  /* 0x0000e8000f0f7a24 */ /* 0x000fe200078e02ff */
[----:B------:R-:W-:Y:S01]  /*15f10*/  SHF.R.S32.HI R7, RZ, 0x1f, R2 ;  /* 0x0000001fff077819 */ /* 0x000fe20000011402 */
        /* <DEDUP_REMOVED lines=14> */
[----:B------:R-:W5:Y:S02]  /*16000*/  S2R R10, SR_TID.X ;  /* 0x00000000000a7919 */ /* 0x000f640000002100 */
[----:B-----5:R-:W-:-:S04]  /*16010*/  SHF.R.S32.HI R9, RZ, 0x1f, R10 ;  /* 0x0000001fff097819 */ /* 0x020fc8000001140a */
[----:B------:R-:W-:-:S04]  /*16020*/  LEA.HI R9, R9, R10, RZ, 0x3 ;  /* 0x0000000a09097211 */ /* 0x000fc800078f18ff */
[----:B------:R-:W-:Y:S02]  /*16030*/  SHF.R.S32.HI R9, RZ, 0x3, R9 ;  /* 0x00000003ff097819 */ /* 0x000fe40000011409 */
[----:B--2---:R-:W-:Y:S02]  /*16040*/  IADD3 R6, R26, R89, RZ ;  /* 0x000000591a067210 */ /* 0x004fe40007ffe0ff */
[----:B------:R2:W1:Y:S02]  /*16050*/  LDS.128 R24, [R213+0x1080] ;  /* 0x00108000d5187984 */ /* 0x0004640000000c00 */
        /* <DEDUP_REMOVED lines=17> */
[----:B------:R-:W-:Y:S02]  /*16170*/  IADD3 R4, R9, R89, RZ ;  /* 0x0000005909047210 */ /* 0x000fe40007ffe0ff */
[----:B------:R-:W-:-:S04]  /*16180*/  IADD3 R3, R3, R6, RZ ;  /* 0x0000000603037210 */ /* 0x000fc80007ffe0ff */
[----:B------:R-:W-:Y:S01]  /*16190*/  LEA.HI.X R6, R2, c[0x0][0x384], R3, 0x1, P0 ;  /* 0x0000e10002067a11 */ /* 0x000fe200000f0c03 */
[----:B------:R-:W-:Y:S05]  /*161a0*/  BRA.DIV ~URZ, `(.L_x_657) ;  /* 0x00003c927f007947 */ /* 0x000fea000b800000 */
[----:B-1234-:R1:W2:Y:S02]  /*161b0*/  SHFL.IDX PT, R8, R6, RZ, 0x181f ;  /* 0x00181fff06087589 */ /* 0x01e2a400000e0000 */
.L_x_737:
[----:B------:R-:W-:Y:S05]  /*161c0*/  BRA.DIV ~URZ, `(.L_x_658) ;  /* 0x00003ce27f007947 */ /* 0x000fea000b800000 */
[----:B------:R3:W4:Y:S02]  /*161d0*/  SHFL.IDX PT, R2, R7, RZ, 0x181f ;  /* 0x00181fff07027589 */ /* 0x00072400000e0000 */
.L_x_738:
[----:B------:R-:W5:Y:S02]  /*161e0*/  LDL.64 R10, [R1+0x30] ;  /* 0x00003000010a7983 */ /* 0x000f640000100a00 */
[----:B-----5:R-:W-:-:S04]  /*161f0*/  ISETP.GE.AND P2, PT, R10, c[0x0][0x3c8], PT ;  /* 0x0000f2000a007a0c */ /* 0x020fc80003f46270 */
[----:B------:R-:W-:-:S13]  /*16200*/  ISETP.GE.OR P0, PT, R4, R0, P2 ;  /* 0x000000000400720c */ /* 0x000fda0001706670 */
[----:B----4-:R-:W-:-:S04]  /*16210*/  @!P0 LEA R2, P1, R10, R2, 0x1 ;  /* 0x000000020a028211 */ /* 0x010fc800078208ff */
[----:B--2---:R-:W-:-:S05]  /*16220*/  @!P0 LEA.HI.X R3, R10, R8, R18, 0x1, P1 ;  /* 0x000000080a038211 */ /* 0x004fca00008f0c12 */
[----:B------:R2:W-:Y:S01]  /*16230*/  @!P0 ST.E.128 [R2.64], R12 ;  /* 0x0000000c02008985 */ /* 0x0005e2000c101d08 */
[----:B------:R-:W-:Y:S05]  /*16240*/  BRA.DIV ~URZ, `(.L_x_659) ;  /* 0x00003cd27f007947 */ /* 0x000fea000b800000 */
[----:B------:R4:W1:Y:S04]  /*16250*/  SHFL.IDX PT, R8, R6, 0x1, 0x181f ;  /* 0x00381f0006087f89 */ /* 0x00086800000e0000 */
[----:B--2---:R4:W2:Y:S02]  /*16260*/  SHFL.IDX PT, R2, R7, 0x1, 0x181f ;  /* 0x00381f0007027f89 */ /* 0x0048a400000e0000 */
.L_x_739:
[----:B------:R-:W5:Y:S01]  /*16270*/  LDL.64 R10, [R1+0x30] ;  /* 0x00003000010a7983 */ /* 0x000f620000100a00 */
[----:B------:R-:W-:-:S04]  /*16280*/  IADD3 R3, R4, 0x10, RZ ;  /* 0x0000001004037810 */ /* 0x000fc80007ffe0ff */
[----:B------:R-:W-:-:S13]  /*16290*/  ISETP.GE.OR P0, PT, R3, R0, P2 ;  /* 0x000000000300720c */ /* 0x000fda0001706670 */
[----:B--2--5:R-:W-:-:S04]  /*162a0*/  @!P0 LEA R2, P1, R10, R2, 0x1 ;  /* 0x000000020a028211 */ /* 0x024fc800078208ff */
[----:B-1----:R-:W-:-:S05]  /*162b0*/  @!P0 LEA.HI.X R3, R10, R8, R18, 0x1, P1 ;  /* 0x000000080a038211 */ /* 0x002fca00008f0c12 */
[----:B------:R1:W-:Y:S01]  /*162c0*/  @!P0 ST.E.128 [R2.64], R20 ;  /* 0x0000001402008985 */ /* 0x0003e2000c101d08 */
[----:B------:R-:W-:Y:S05]  /*162d0*/  BRA.DIV ~URZ, `(.L_x_660) ;  /* 0x00003d127f007947 */ /* 0x000fea000b800000 */
[----:B------:R2:W1:Y:S02]  /*162e0*/  SHFL.IDX PT, R8, R6, 0x2, 0x181f ;  /* 0x00581f0006087f89 */ /* 0x00046400000e0000 */
.L_x_740:
[----:B------:R-:W-:Y:S05]  /*162f0*/  BRA.DIV ~URZ, `(.L_x_661) ;  /* 0x00003d627f007947 */ /* 0x000fea000b800000 */
[----:B-1----:R1:W2:Y:S02]  /*16300*/  SHFL.IDX PT, R2, R7, 0x2, 0x181f ;  /* 0x00581f0007027f89 */ /* 0x0022a400000e0000 */
.L_x_741:
[----:B------:R-:W5:Y:S01]  /*16310*/  LDL.64 R10, [R1+0x30] ;  /* 0x00003000010a7983 */ /* 0x000f620000100a00 */
[----:B------:R-:W-:-:S04]  /*16320*/  IADD3 R3, R4, 0x20, RZ ;  /* 0x0000002004037810 */ /* 0x000fc80007ffe0ff */
[----:B------:R-:W-:-:S13]  /*16330*/  ISETP.GE.OR P0, PT, R3, R0, P2 ;  /* 0x000000000300720c */ /* 0x000fda0001706670 */
[----:B--2--5:R-:W-:-:S04]  /*16340*/  @!P0 LEA R2, P1, R10, R2, 0x1 ;  /* 0x000000020a028211 */ /* 0x024fc800078208ff */
[----:B------:R-:W-:-:S05]  /*16350*/  @!P0 LEA.HI.X R3, R10, R8, R18, 0x1, P1 ;  /* 0x000000080a038211 */ /* 0x000fca00008f0c12 */
[----:B------:R2:W-:Y:S01]  /*16360*/  @!P0 ST.E.128 [R2.64], R24 ;  /* 0x0000001802008985 */ /* 0x0005e2000c101d08 */
[----:B------:R-:W-:Y:S05]  /*16370*/  BRA.DIV ~URZ, `(.L_x_662) ;  /* 0x00003d527f007947 */ /* 0x000fea000b800000 */
[----:B------:R1:W2:Y:S04]  /*16380*/  SHFL.IDX PT, R8, R6, 0x3, 0x181f ;  /* 0x00781f0006087f89 */ /* 0x0002a800000e0000 */
[----:B--2---:R1:W2:Y:S02]  /*16390*/  SHFL.IDX PT, R2, R7, 0x3, 0x181f ;  /* 0x00781f0007027f89 */ /* 0x0042a400000e0000 */
.L_x_742:
[----:B------:R-:W5:Y:S01]  /*163a0*/  LDL.64 R10, [R1+0x30] ;  /* 0x00003000010a7983 */ /* 0x000f620000100a00 */
[----:B------:R-:W-:-:S04]  /*163b0*/  IADD3 R3, R4, 0x30, RZ ;  /* 0x0000003004037810 */ /* 0x000fc80007ffe0ff */
[----:B------:R-:W-:-:S13]  /*163c0*/  ISETP.GE.OR P0, PT, R3, R0, P2 ;  /* 0x000000000300720c */ /* 0x000fda0001706670 */
[----:B--2--5:R-:W-:-:S04]  /*163d0*/  @!P0 LEA R2, P1, R10, R2, 0x1 ;  /* 0x000000020a028211 */ /* 0x024fc800078208ff */
[----:B------:R-:W-:-:S05]  /*163e0*/  @!P0 LEA.HI.X R3, R10, R8, R18, 0x1, P1 ;  /* 0x000000080a038211 */ /* 0x000fca00008f0c12 */
[----:B------:R2:W-:Y:S01]  /*163f0*/  @!P0 ST.E.128 [R2.64], R28 ;  /* 0x0000001c02008985 */ /* 0x0005e2000c101d08 */
[----:B------:R-:W-:Y:S05]  /*16400*/  BRA.DIV ~URZ, `(.L_x_663) ;  /* 0x00003d927f007947 */ /* 0x000fea000b800000 */
[----:B------:R1:W2:Y:S02]  /*16410*/  SHFL.IDX PT, R8, R6, 0x4, 0x181f ;  /* 0x00981f0006087f89 */ /* 0x0002a400000e0000 */
.L_x_743:
[----:B------:R-:W-:Y:S05]  /*16420*/  BRA.DIV ~URZ, `(.L_x_664) ;  /* 0x00003de27f007947 */ /* 0x000fea000b800000 */
[----:B--2---:R2:W1:Y:S02]  /*16430*/  SHFL.IDX PT, R2, R7, 0x4, 0x181f ;  /* 0x00981f0007027f89 */ /* 0x00446400000e0000 */
.L_x_744:
[----:B------:R-:W5:Y:S01]  /*16440*/  LDL.64 R10, [R1+0x30] ;  /* 0x00003000010a7983 */ /* 0x000f620000100a00 */
[----:B------:R-:W-:-:S04]  /*16450*/  IADD3 R3, R4, 0x40, RZ ;  /* 0x0000004004037810 */ /* 0x000fc80007ffe0ff */
[----:B------:R-:W-:-:S13]  /*16460*/  ISETP.GE.OR P0, PT, R3, R0, P2 ;  /* 0x000000000300720c */ /* 0x000fda0001706670 */
[----:B-1---5:R-:W-:-:S04]  /*16470*/  @!P0 LEA R2, P1, R10, R2, 0x1 ;  /* 0x000000020a028211 */ /* 0x022fc800078208ff */
[----:B------:R-:W-:-:S05]  /*16480*/  @!P0 LEA.HI.X R3, R10, R8, R18, 0x1, P1 ;  /* 0x000000080a038211 */ /* 0x000fca00008f0c12 */
[----:B------:R1:W-:Y:S01]  /*16490*/  @!P0 ST.E.128 [R2.64], R32 ;  /* 0x0000002002008985 */ /* 0x0003e2000c101d08 */
[----:B------:R-:W-:Y:S05]  /*164a0*/  BRA.DIV ~URZ, `(.L_x_665) ;  /* 0x00003dd27f007947 */ /* 0x000fea000b800000 */
[----:B------:R1:W2:Y:S04]  /*164b0*/  SHFL.IDX PT, R8, R6, 0x5, 0x181f ;  /* 0x00b81f0006087f89 */ /* 0x0002a800000e0000 */
[----:B-1----:R1:W3:Y:S02]  /*164c0*/  SHFL.IDX PT, R2, R7, 0x5, 0x181f ;  /* 0x00b81f0007027f89 */ /* 0x0022e400000e0000 */
.L_x_745:
[----:B------:R-:W5:Y:S01]  /*164d0*/  LDL.64 R10, [R1+0x30] ;  /* 0x00003000010a7983 */ /* 0x000f620000100a00 */
[----:B------:R-:W-:-:S04]  /*164e0*/  IADD3 R3, R4, 0x50, RZ ;  /* 0x0000005004037810 */ /* 0x000fc80007ffe0ff */
[----:B------:R-:W-:-:S13]  /*164f0*/  ISETP.GE.OR P0, PT, R3, R0, P2 ;  /* 0x000000000300720c */ /* 0x000fda0001706670 */
[----:B---3-5:R-:W-:-:S04]  /*16500*/  @!P0 LEA R2, P1, R10, R2, 0x1 ;  /* 0x000000020a028211 */ /* 0x028fc800078208ff */
[----:B--2---:R-:W-:-:S05]  /*16510*/  @!P0 LEA.HI.X R3, R10, R8, R18, 0x1, P1 ;  /* 0x000000080a038211 */ /* 0x004fca00008f0c12 */
[----:B------:R2:W-:Y:S01]  /*16520*/  @!P0 ST.E.128 [R2.64], R36 ;  /* 0x0000002402008985 */ /* 0x0005e2000c101d08 */
[----:B------:R-:W-:Y:S05]  /*16530*/  BRA.DIV ~URZ, `(.L_x_666) ;  /* 0x00003e127f007947 */ /* 0x000fea000b800000 */
[----:B------:R3:W1:Y:S02]  /*16540*/  SHFL.IDX PT, R8, R6, 0x6, 0x181f ;  /* 0x00d81f0006087f89 */ /* 0x00066400000e0000 */
.L_x_746:
[----:B------:R-:W-:Y:S05]  /*16550*/  BRA.DIV ~URZ, `(.L_x_667) ;  /* 0x00003e627f007947 */ /* 0x000fea000b800000 */
[----:B--2---:R2:W3:Y:S02]  /*16560*/  SHFL.IDX PT, R2, R7, 0x6, 0x181f ;  /* 0x00d81f0007027f89 */ /* 0x0044e400000e0000 */
.L_x_747:
[----:B------:R-:W5:Y:S01]  /*16570*/  LDL.64 R10, [R1+0x30] ;  /* 0x00003000010a7983 */ /* 0x000f620000100a00 */
[----:B------:R-:W-:-:S04]  /*16580*/  IADD3 R3, R4, 0x60, RZ ;  /* 0x0000006004037810 */ /* 0x000fc80007ffe0ff */
[----:B------:R-:W-:-:S13]  /*16590*/  ISETP.GE.OR P0, PT, R3, R0, P2 ;  /* 0x000000000300720c */ /* 0x000fda0001706670 */
[----:B---3-5:R-:W-:-:S04]  /*165a0*/  @!P0 LEA R2, P1, R10, R2, 0x1 ;  /* 0x000000020a028211 */ /* 0x028fc800078208ff */
[----:B-1----:R-:W-:-:S05]  /*165b0*/  @!P0 LEA.HI.X R3, R10, R8, R18, 0x1, P1 ;  /* 0x000000080a038211 */ /* 0x002fca00008f0c12 */
[----:B------:R1:W-:Y:S01]  /*165c0*/  @!P0 ST.E.128 [R2.64], R40 ;  /* 0x0000002802008985 */ /* 0x0003e2000c101d08 */
[----:B------:R-:W-:Y:S05]  /*165d0*/  BRA.DIV ~URZ, `(.L_x_668) ;  /* 0x00003e527f007947 */ /* 0x000fea000b800000 */
[----:B----4-:R-:W3:Y:S04]  /*165e0*/  SHFL.IDX PT, R6, R6, 0x7, 0x181f ;  /* 0x00f81f0006067f89 */ /* 0x010ee800000e0000 */
[----:B-1----:R1:W4:Y:S02]  /*165f0*/  SHFL.IDX PT, R3, R7, 0x7, 0x181f ;  /* 0x00f81f0007037f89 */ /* 0x00232400000e0000 */
.L_x_748:
[----:B------:R-:W-:-:S04]  /*16600*/  IADD3 R2, R4, 0x70, RZ ;  /* 0x0000007004027810 */ /* 0x000fc80007ffe0ff */
[----:B------:R-:W-:-:S13]  /*16610*/  ISETP.GE.OR P0, PT, R2, R0, P2 ;  /* 0x000000000200720c */ /* 0x000fda0001706670 */
[----:B------:R-:W-:Y:S05]  /*16620*/  @P0 BRA `(.L_x_669) ;  /* 0x000019b000000947 */ /* 0x000fea0003800000 */
[----:B------:R-:W5:Y:S02]  /*16630*/  LDL.64 R8, [R1+0x30] ;  /* 0x0000300001087983 */ /* 0x000f640000100a00 */
[----:B----45:R-:W-:-:S04]  /*16640*/  LEA R2, P0, R8, R3, 0x1 ;  /* 0x0000000308027211 */ /* 0x030fc800078008ff */
[----:B---3--:R-:W-:-:S05]  /*16650*/  LEA.HI.X R3, R8, R6, R18, 0x1, P0 ;  /* 0x0000000608037211 */ /* 0x008fca00000f0c12 */
[----:B------:R3:W-:Y:S01]  /*16660*/  ST.E.128 [R2.64], R44 ;  /* 0x0000002c02007985 */ /* 0x0007e2000c101d08 */
[----:B------:R-:W-:Y:S05]  /*16670*/  BRA `(.L_x_669) ;  /* 0x0000196000007947 */ /* 0x000fea0003800000 */
.L_x_656:
[----:B------:R-:W3:Y:S04]  /*16680*/  LDL.LU R5, [R1+0x40] ;  /* 0x0000400001057983 */ /* 0x000ee80000300800 */
[----:B------:R-:W4:Y:S01]  /*16690*/  LDL.LU R9, [R1+0x4c] ;  /* 0x00004c0001097983 */ /* 0x000f220000300800 */
[----:B------:R-:W-:Y:S01]  /*166a0*/  IMAD R15, R15, c[0x0][0x408], RZ ;  /* 0x000102000f0f7a24 */ /* 0x000fe200078e02ff */
[----:B------:R-:W-:Y:S01]  /*166b0*/  SHF.R.S32.HI R0, RZ, 0x1f, R2 ;  /* 0x0000001fff007819 */ /* 0x000fe20000011402 */
[----:B--2---:R-:W-:-:S04]  /*166c0*/  IMAD.WIDE.U32 R6, R3, c[0x0][0x408], RZ ;  /* 0x0001020003067a25 */ /* 0x004fc800078e00ff */
[----:B------:R-:W-:Y:S02]  /*166d0*/  IMAD R3, R3, c[0x0][0x40c], R15 ;  /* 0x0001030003037a24 */ /* 0x000fe400078e020f */
[----:B------:R-:W-:Y:S02]  /*166e0*/  IMAD R0, R0, c[0x0][0x440], RZ ;  /* 0x0001100000007a24 */ /* 0x000fe400078e02ff */
[----:B------:R-:W-:Y:S01]  /*166f0*/  @P5 IMAD.HI.U32 R8, R4, c[0x0][0x4ec], RZ ;  /* 0x00013b0004085a27 */ /* 0x000fe200078e00ff */
[----:B------:R-:W-:-:S05]  /*16700*/  IADD3 R7, R7, R3, RZ ;  /* 0x0000000307077210 */ /* 0x000fca0007ffe0ff */
[----:B---3--:R-:W-:-:S04]  /*16710*/  IMAD.WIDE.U32 R6, R5, c[0x0][0x438], R6 ;  /* 0x00010e0005067a25 */ /* 0x008fc800078e0006 */
        /* <DEDUP_REMOVED lines=8> */
[----:B----4-:R-:W-:-:S04]  /*167a0*/  IMAD.WIDE.U32 R2, R9, c[0x0][0x448], R2 ;  /* 0x0001120009027a25 */ /* 0x010fc800078e0002 */
        /* <DEDUP_REMOVED lines=15> */
.L_x_749:
[----:B------:R-:W-:Y:S05]  /*168a0*/  BRA.DIV ~URZ, `(.L_x_671) ;  /* 0x00003cc27f007947 */ /* 0x000fea000b800000 */
[----:B------:R3:W4:Y:S02]  /*168b0*/  SHFL.IDX PT, R2, R21, RZ, 0x1c1f ;  /* 0x001c1fff15027589 */ /* 0x00072400000e0000 */
.L_x_750:
[C---:B------:R-:W-:Y:S01]  /*168c0*/  IADD3 R11, R242.reuse, 0x8, RZ ;  /* 0x00000008f20b7810 */ /* 0x040fe20007ffe0ff */
[----:B------:R-:W-:Y:S01]  /*168d0*/  BSSY B0, `(.L_x_672) ;  /* 0x0000030000007945 */ /* 0x000fe20003800000 */
        /* <DEDUP_REMOVED lines=17> */
[----:B------:R-:W-:Y:S02]  /*169f0*/  ISETP.GE.AND P3, PT, R10, c[0x0][0x3c8], PT ;  /* 0x0000f2000a007a0c */ /* 0x000fe40003f66270 */
[----:B------:R-:W-:-:S07]  /*16a00*/  ISETP.GE.AND P4, PT, R6, c[0x0][0x3c8], PT ;  /* 0x0000f20006007a0c */ /* 0x000fce0003f86270 */
[----:B----4-:R-:W-:-:S04]  /*16a10*/  @!P1 LEA R14, P0, R242, R2, 0x2 ;  /* 0x00000002f20e9211 */ /* 0x010fc800078010ff */
[----:B--2---:R-:W-:Y:S02]  /*16a20*/  @!P1 LEA.HI.X R15, R242, R12, R20, 0x2, P0 ;  /* 0x0000000cf20f9211 */ /* 0x004fe400000f1414 */
[----:B------:R-:W-:-:S03]  /*16a30*/  @!P2 LEA R16, P0, R11, R2, 0x2 ;  /* 0x000000020b10a211 */ /* 0x000fc600078010ff */
[----:B------:R2:W-:Y:S01]  /*16a40*/  @!P1 ST.E.64 [R14.64], R68 ;  /* 0x000000440e009985 */ /* 0x0005e2000c101b08 */
[----:B------:R-:W-:Y:S02]  /*16a50*/  ISETP.GE.AND P1, PT, R8, c[0x0][0x3c8], PT ;  /* 0x0000f20008007a0c */ /* 0x000fe40003f26270 */
[----:B------:R-:W-:-:S05]  /*16a60*/  @!P2 LEA.HI.X R17, R11, R12, R22, 0x2, P0 ;  /* 0x0000000c0b11a211 */ /* 0x000fca00000f1416 */
[----:B------:R4:W-:Y:S01]  /*16a70*/  @!P2 ST.E.64 [R16.64], R70 ;  /* 0x000000461000a985 */ /* 0x0009e2000c101b08 */
[----:B------:R-:W-:Y:S02]  /*16a80*/  ISETP.GE.AND P2, PT, R7, c[0x0][0x3c8], PT ;  /* 0x0000f20007007a0c */ /* 0x000fe40003f46270 */
[----:B--2---:R-:W-:-:S04]  /*16a90*/  @!P3 LEA R14, P0, R10, R2, 0x2 ;  /* 0x000000020a0eb211 */ /* 0x004fc800078010ff */
[----:B------:R-:W-:Y:S02]  /*16aa0*/  @!P3 LEA.HI.X R15, R10, R12, R24, 0x2, P0 ;  /* 0x0000000c0a0fb211 */ /* 0x000fe400000f1418 */
[----:B----4-:R-:W-:-:S03]  /*16ab0*/  @!P1 LEA R16, P0, R8, R2, 0x2 ;  /* 0x0000000208109211 */ /* 0x010fc600078010ff */
        /* <DEDUP_REMOVED lines=13> */
[----:B------:R-:W-:-:S03]  /*16b90*/  @!P1 LEA R2, P0, R0, R2, 0x2 ;  /* 0x0000000200029211 */ /* 0x000fc600078010ff */
[----:B------:R4:W-:Y:S01]  /*16ba0*/  @!P3 ST.E.64 [R14.64], R76 ;  /* 0x0000004c0e00b985 */ /* 0x0009e2000c101b08 */
[----:B------:R-:W-:-:S05]  /*16bb0*/  @!P1 LEA.HI.X R3, R0, R12, R28, 0x2, P0 ;  /* 0x0000000c00039211 */ /* 0x000fca00000f141c */
[----:B------:R4:W-:Y:S04]  /*16bc0*/  @!P1 ST.E.64 [R2.64], R62 ;  /* 0x0000003e02009985 */ /* 0x0009e8000c101b08 */
.L_x_673:
[----:B------:R-:W-:Y:S05]  /*16bd0*/  BSYNC B0 ;  /* 0x0000000000007941 */ /* 0x000fea0003800000 */
.L_x_672:
[----:B------:R-:W-:Y:S05]  /*16be0*/  BRA.DIV ~URZ, `(.L_x_674) ;  /* 0x000039f27f007947 */ /* 0x000fea000b800000 */
[----:B--2---:R2:W1:Y:S04]  /*16bf0*/  SHFL.IDX PT, R12, R13, 0x1, 0x1c1f ;  /* 0x003c1f000d0c7f89 */ /* 0x00446800000e0000 */
[----:B----4-:R2:W4:Y:S02]  /*16c00*/  SHFL.IDX PT, R2, R21, 0x1, 0x1c1f ;  /* 0x003c1f0015027f89 */ /* 0x01052400000e0000 */
.L_x_751:
[----:B------:R-:W-:Y:S01]  /*16c10*/  BSSY B0, `(.L_x_675) ;  /* 0x0000022000007945 */ /* 0x000fe20003800000 */
[----:B------:R-:W-:Y:S05]  /*16c20*/  @P6 BRA `(.L_x_676) ;  /* 0x0000020000006947 */ /* 0x000fea0003800000 */
[----:B------:R-:W-:Y:S02]  /*16c30*/  ISETP.GE.AND P1, PT, R242, c[0x0][0x3c8], PT ;  /* 0x0000f200f2007a0c */ /* 0x000fe40003f26270 */
[----:B------:R-:W-:Y:S02]  /*16c40*/  ISETP.GE.AND P0, PT, R11, c[0x0][0x3c8], PT ;  /* 0x0000f2000b007a0c */ /* 0x000fe40003f06270 */
[----:B------:R-:W-:Y:S02]  /*16c50*/  ISETP.GE.AND P2, PT, R10, c[0x0][0x3c8], PT ;  /* 0x0000f2000a007a0c */ /* 0x000fe40003f46270 */
[----:B------:R-:W-:-:S02]  /*16c60*/  ISETP.GE.AND P4, PT, R8, c[0x0][0x3c8], PT ;  /* 0x0000f20008007a0c */ /* 0x000fc40003f86270 */
[----:B------:R-:W-:-:S05]  /*16c70*/  ISETP.GE.AND P5, PT, R7, c[0x0][0x3c8], PT ;  /* 0x0000f20007007a0c */ /* 0x000fca0003fa6270 */
[----:B----4-:R-:W-:-:S04]  /*16c80*/  @!P1 LEA R14, P3, R242, R2, 0x2 ;  /* 0x00000002f20e9211 */ /* 0x010fc800078610ff */
[----:B-1----:R-:W-:Y:S02]  /*16c90*/  @!P1 LEA.HI.X R15, R242, R12, R20, 0x2, P3 ;  /* 0x0000000cf20f9211 */ /* 0x002fe400018f1414 */
[----:B------:R-:W-:-:S03]  /*16ca0*/  @!P0 LEA R18, P3, R11, R2, 0x2 ;  /* 0x000000020b128211 */ /* 0x000fc600078610ff */
[----:B------:R1:W-:Y:S01]  /*16cb0*/  @!P1 ST.E.64 [R14.64], R80 ;  /* 0x000000500e009985 */ /* 0x0003e2000c101b08 */
[C---:B------:R-:W-:Y:S02]  /*16cc0*/  @!P2 LEA R16, P1, R10.reuse, R2, 0x2 ;  /* 0x000000020a10a211 */ /* 0x040fe400078210ff */
[-C--:B------:R-:W-:Y:S02]  /*16cd0*/  @!P0 LEA.HI.X R19, R11, R12.reuse, R22, 0x2, P3 ;  /* 0x0000000c0b138211 */ /* 0x080fe400018f1416 */
[----:B------:R-:W-:Y:S02]  /*16ce0*/  @!P2 LEA.HI.X R17, R10, R12, R24, 0x2, P1 ;  /* 0x0000000c0a11a211 */ /* 0x000fe400008f1418 */
[----:B------:R-:W-:Y:S01]  /*16cf0*/  ISETP.GE.AND P3, PT, R6, c[0x0][0x3c8], PT ;  /* 0x0000f20006007a0c */ /* 0x000fe20003f66270 */
[----:B------:R4:W-:Y:S01]  /*16d00*/  @!P0 ST.E.64 [R18.64], R82 ;  /* 0x0000005212008985 */ /* 0x0009e2000c101b08 */
[----:B------:R-:W-:-:S03]  /*16d10*/  ISETP.GE.AND P1, PT, R0, c[0x0][0x3c8], PT ;  /* 0x0000f20000007a0c */ /* 0x000fc60003f26270 */
[----:B------:R5:W-:Y:S01]  /*16d20*/  @!P2 ST.E.64 [R16.64], R84 ;  /* 0x000000541000a985 */ /* 0x000be2000c101b08 */
[----:B------:R-:W-:Y:S02]  /*16d30*/  ISETP.GE.AND P2, PT, R4, c[0x0][0x3c8], PT ;  /* 0x0000f20004007a0c */ /* 0x000fe40003f46270 */
[----:B-1----:R-:W-:-:S04]  /*16d40*/  @!P4 LEA R14, P0, R8, R2, 0x2 ;  /* 0x00000002080ec211 */ /* 0x002fc800078010ff */
[----:B------:R-:W-:Y:S02]  /*16d50*/  @!P4 LEA.HI.X R15, R8, R12, R23, 0x2, P0 ;  /* 0x0000000c080fc211 */ /* 0x000fe400000f1417 */
[----:B----4-:R-:W-:-:S03]  /*16d60*/  @!P5 LEA R18, P0, R7, R2, 0x2 ;  /* 0x000000020712d211 */ /* 0x010fc600078010ff */
[----:B------:R1:W-:Y:S01]  /*16d70*/  @!P4 ST.E.64 [R14.64], R86 ;  /* 0x000000560e00c985 */ /* 0x0003e2000c101b08 */
[----:B------:R-:W-:Y:S02]  /*16d80*/  @!P5 LEA.HI.X R19, R7, R12, R25, 0x2, P0 ;  /* 0x0000000c0713d211 */ /* 0x000fe400000f1419 */
[----:B-----5:R-:W-:-:S03]  /*16d90*/  @!P3 LEA R16, P0, R6, R2, 0x2 ;  /* 0x000000020610b211 */ /* 0x020fc600078010ff */
[----:B------:R4:W-:Y:S01]  /*16da0*/  @!P5 ST.E.64 [R18.64], R100 ;  /* 0x000000641200d985 */ /* 0x0009e2000c101b08 */
[----:B------:R-:W-:-:S05]  /*16db0*/  @!P3 LEA.HI.X R17, R6, R12, R26, 0x2, P0 ;  /* 0x0000000c0611b211 */ /* 0x000fca00000f141a */
[----:B------:R4:W-:Y:S01]  /*16dc0*/  @!P3 ST.E.64 [R16.64], R98 ;  /* 0x000000621000b985 */ /* 0x0009e2000c101b08 */
[----:B-1----:R-:W-:-:S04]  /*16dd0*/  @!P2 LEA R14, P0, R4, R2, 0x2 ;  /* 0x00000002040ea211 */ /* 0x002fc800078010ff */
[----:B------:R-:W-:Y:S02]  /*16de0*/  @!P2 LEA.HI.X R15, R4, R12, R27, 0x2, P0 ;  /* 0x0000000c040fa211 */ /* 0x000fe400000f141b */
[----:B------:R-:W-:-:S03]  /*16df0*/  @!P1 LEA R2, P0, R0, R2, 0x2 ;  /* 0x0000000200029211 */ /* 0x000fc600078010ff */
[----:B------:R4:W-:Y:S01]  /*16e00*/  @!P2 ST.E.64 [R14.64], R78 ;  /* 0x0000004e0e00a985 */ /* 0x0009e2000c101b08 */
[----:B------:R-:W-:-:S05]  /*16e10*/  @!P1 LEA.HI.X R3, R0, R12, R28, 0x2, P0 ;  /* 0x0000000c00039211 */ /* 0x000fca00000f141c */
[----:B------:R4:W-:Y:S04]  /*16e20*/  @!P1 ST.E.64 [R2.64], R64 ;  /* 0x0000004002009985 */ /* 0x0009e8000c101b08 */
.L_x_676:
[----:B------:R-:W-:Y:S05]  /*16e30*/  BSYNC B0 ;  /* 0x0000000000007941 */ /* 0x000fea0003800000 */
.L_x_675:
[----:B------:R-:W-:Y:S05]  /*16e40*/  BRA.DIV ~URZ, `(.L_x_677) ;  /* 0x000038627f007947 */ /* 0x000fea000b800000 */
[----:B-1----:R1:W2:Y:S02]  /*16e50*/  SHFL.IDX PT, R12, R13, 0x2, 0x1c1f ;  /* 0x005c1f000d0c7f89 */ /* 0x0022a400000e0000 */
.L_x_752:
[----:B------:R-:W-:Y:S05]  /*16e60*/  BRA.DIV ~URZ, `(.L_x_678) ;  /* 0x000038b27f007947 */ /* 0x000fea000b800000 */
[----:B----4-:R4:W1:Y:S02]  /*16e70*/  SHFL.IDX PT, R2, R21, 0x2, 0x1c1f ;  /* 0x005c1f0015027f89 */ /* 0x01086400000e0000 */
.L_x_753:
[----:B------:R-:W5:Y:S01]  /*16e80*/  LDL R3, [R1+0x14] ;  /* 0x0000140001037983 */ /* 0x000f620000100800 */
[----:B------:R-:W-:Y:S01]  /*16e90*/  BSSY B0, `(.L_x_679) ;  /* 0x0000023000007945 */ /* 0x000fe20003800000 */
[----:B-----5:R-:W-:-:S13]  /*16ea0*/  LOP3.LUT P0, RZ, R3, 0x1, RZ, 0xc0, !PT ;  /* 0x0000000103ff7812 */ /* 0x020fda000780c0ff */
[----:B------:R-:W-:Y:S05]  /*16eb0*/  @P0 BRA `(.L_x_680) ;  /* 0x0000020000000947 */ /* 0x000fea0003800000 */
[----:B------:R-:W-:Y:S02]  /*16ec0*/  ISETP.GE.AND P1, PT, R242, c[0x0][0x3c8], PT ;  /* 0x0000f200f2007a0c */ /* 0x000fe40003f26270 */
[----:B------:R-:W-:Y:S02]  /*16ed0*/  ISETP.GE.AND P0, PT, R11, c[0x0][0x3c8], PT ;  /* 0x0000f2000b007a0c */ /* 0x000fe40003f06270 */
[----:B------:R-:W-:Y:S02]  /*16ee0*/  ISETP.GE.AND P4, PT, R10, c[0x0][0x3c8], PT ;  /* 0x0000f2000a007a0c */ /* 0x000fe40003f86270 */
[----:B------:R-:W-:-:S07]  /*16ef0*/  ISETP.GE.AND P5, PT, R8, c[0x0][0x3c8], PT ;  /* 0x0000f20008007a0c */ /* 0x000fce0003fa6270 */
[CC--:B-1----:R-:W-:Y:S02]  /*16f00*/  @!P1 LEA R16, P2, R242.reuse, R2.reuse, 0x2 ;  /* 0x00000002f2109211 */ /* 0x0c2fe400078410ff */
[C---:B------:R-:W-:Y:S02]  /*16f10*/  @!P0 LEA R14, P3, R11.reuse, R2, 0x2 ;  /* 0x000000020b0e8211 */ /* 0x040fe400078610ff */
[----:B--2---:R-:W-:Y:S02]  /*16f20*/  @!P1 LEA.HI.X R17, R242, R12, R20, 0x2, P2 ;  /* 0x0000000cf2119211 */ /* 0x004fe400010f1414 */
[C---:B------:R-:W-:Y:S02]  /*16f30*/  @!P4 LEA R18, P2, R10.reuse, R2, 0x2 ;  /* 0x000000020a12c211 */ /* 0x040fe400078410ff */
[-C--:B------:R-:W-:Y:S01]  /*16f40*/  @!P0 LEA.HI.X R15, R11, R12.reuse, R22, 0x2, P3 ;  /* 0x0000000c0b0f8211 */ /* 0x080fe200018f1416 */
[----:B------:R1:W-:Y:S01]  /*16f50*/  @!P1 ST.E.64 [R16.64], R48 ;  /* 0x0000003010009985 */ /* 0x0003e2000c101b08 */
[----:B------:R-:W-:-:S02]  /*16f60*/  @!P4 LEA.HI.X R19, R10, R12, R24, 0x2, P2 ;  /* 0x0000000c0a13c211 */ /* 0x000fc400010f1418 */
[----:B------:R-:W-:Y:S01]  /*16f70*/  ISETP.GE.AND P2, PT, R6, c[0x0][0x3c8], PT ;  /* 0x0000f20006007a0c */ /* 0x000fe20003f46270 */
[----:B------:R2:W-:Y:S01]  /*16f80*/  @!P0 ST.E.64 [R14.64], R38 ;  /* 0x000000260e008985 */ /* 0x0005e2000c101b08 */
[----:B------:R-:W-:Y:S02]  /*16f90*/  ISETP.GE.AND P3, PT, R7, c[0x0][0x3c8], PT ;  /* 0x0000f20007007a0c */ /* 0x000fe40003f66270 */
[----:B------:R-:W-:Y:S01]  /*16fa0*/  ISETP.GE.AND P1, PT, R4, c[0x0][0x3c8], PT ;  /* 0x0000f20004007a0c */ /* 0x000fe20003f26270 */
[----:B------:R5:W-:Y:S01]  /*16fb0*/  @!P4 ST.E.64 [R18.64], R40 ;  /* 0x000000281200c985 */ /* 0x000be2000c101b08 */
[----:B------:R-:W-:-:S07]  /*16fc0*/  ISETP.GE.AND P0, PT, R0, c[0x0][0x3c8], PT ;  /* 0x0000f20000007a0c */ /* 0x000fce0003f06270 */
[-C--:B-1----:R-:W-:Y:S02]  /*16fd0*/  @!P2 LEA R16, P4, R6, R2.reuse, 0x2 ;  /* 0x000000020610a211 */ /* 0x082fe400078810ff */
[----:B--2---:R-:W-:Y:S02]  /*16fe0*/  @!P5 LEA R14, P6, R8, R2, 0x2 ;  /* 0x00000002080ed211 */ /* 0x004fe400078c10ff */
[-C--:B------:R-:W-:Y:S02]  /*16ff0*/  @!P2 LEA.HI.X R17, R6, R12.reuse, R26, 0x2, P4 ;  /* 0x0000000c0611a211 */ /* 0x080fe400020f141a */
[----:B------:R-:W-:Y:S02]  /*17000*/  @!P5 LEA.HI.X R15, R8, R12, R23, 0x2, P6 ;  /* 0x0000000c080fd211 */ /* 0x000fe400030f1417 */
[----:B-----5:R-:W-:-:S03]  /*17010*/  @!P3 LEA R18, P6, R7, R2, 0x2 ;  /* 0x000000020712b211 */ /* 0x020fc600078c10ff */
[----:B------:R1:W-:Y:S01]  /*17020*/  @!P5 ST.E.64 [R14.64], R42 ;  /* 0x0000002a0e00d985 */ /* 0x0003e2000c101b08 */
[----:B------:R-:W-:-:S05]  /*17030*/  @!P3 LEA.HI.X R19, R7, R12, R25, 0x2, P6 ;  /* 0x0000000c0713b211 */ /* 0x000fca00030f1419 */
[----:B------:R2:W-:Y:S04]  /*17040*/  @!P3 ST.E.64 [R18.64], R54 ;  /* 0x000000361200b985 */ /* 0x0005e8000c101b08 */
[----:B------:R2:W-:Y:S01]  /*17050*/  @!P2 ST.E.64 [R16.64], R50 ;  /* 0x000000321000a985 */ /* 0x0005e2000c101b08 */
[-C--:B-1----:R-:W-:Y:S02]  /*17060*/  @!P1 LEA R14, P5, R4, R2.reuse, 0x2 ;  /* 0x00000002040e9211 */ /* 0x082fe400078a10ff */
[----:B------:R-:W-:Y:S02]  /*17070*/  @!P0 LEA R2, P4, R0, R2, 0x2 ;  /* 0x0000000200028211 */ /* 0x000fe400078810ff */
[-C--:B------:R-:W-:Y:S02]  /*17080*/  @!P1 LEA.HI.X R15, R4, R12.reuse, R27, 0x2, P5 ;  /* 0x0000000c040f9211 */ /* 0x080fe400028f141b */
[----:B------:R-:W-:-:S03]  /*17090*/  @!P0 LEA.HI.X R3, R0, R12, R28, 0x2, P4 ;  /* 0x0000000c00038211 */ /* 0x000fc600020f141c */
[----:B------:R2:W-:Y:S04]  /*170a0*/  @!P1 ST.E.64 [R14.64], R44 ;  /* 0x0000002c0e009985 */ /* 0x0005e8000c101b08 */
[----:B------:R2:W-:Y:S02]  /*170b0*/  @!P0 ST.E.64 [R2.64], R32 ;  /* 0x0000002002008985 */ /* 0x0005e4000c101b08 */
.L_x_680:
[----:B------:R-:W-:Y:S05]  /*170c0*/  BSYNC B0 ;  /* 0x0000000000007941 */ /* 0x000fea0003800000 */
.L_x_679:
[----:B------:R-:W-:Y:S05]  /*170d0*/  BRA.DIV ~URZ, `(.L_x_681) ;  /* 0x000036b27f007947 */ /* 0x000fea000b800000 */
[----:B--2---:R2:W3:Y:S04]  /*170e0*/  SHFL.IDX PT, R12, R13, 0x3, 0x1c1f ;  /* 0x007c1f000d0c7f89 */ /* 0x0044e800000e0000 */
[----:B-1----:R2:W1:Y:S02]  /*170f0*/  SHFL.IDX PT, R2, R21, 0x3, 0x1c1f ;  /* 0x007c1f0015027f89 */ /* 0x00246400000e0000 */
.L_x_754:
[----:B------:R-:W5:Y:S02]  /*17100*/  LDL R3, [R1+0x14] ;  /* 0x0000140001037983 */ /* 0x000f640000100800 */
[----:B-----5:R-:W-:-:S13]  /*17110*/  LOP3.LUT P0, RZ, R3, 0x2, RZ, 0xc0, !PT ;  /* 0x0000000203ff7812 */ /* 0x020fda000780c0ff */
[----:B------:R-:W-:Y:S05]  /*17120*/  @P0 BRA `(.L_x_669) ;  /* 0x00000eb000000947 */ /* 0x000fea0003800000 */
[----:B------:R-:W-:Y:S02]  /*17130*/  ISETP.GE.AND P4, PT, R10, c[0x0][0x3c8], PT ;  /* 0x0000f2000a007a0c */ /* 0x000fe40003f86270 */
[----:B------:R-:W-:Y:S02]  /*17140*/  ISETP.GE.AND P0, PT, R242, c[0x0][0x3c8], PT ;  /* 0x0000f200f2007a0c */ /* 0x000fe40003f06270 */
[----:B------:R-:W-:Y:S02]  /*17150*/  ISETP.GE.AND P5, PT, R11, c[0x0][0x3c8], PT ;  /* 0x0000f2000b007a0c */ /* 0x000fe40003fa6270 */
[----:B------:R-:W-:Y:S02]  /*17160*/  ISETP.GE.AND P3, PT, R8, c[0x0][0x3c8], PT ;  /* 0x0000f20008007a0c */ /* 0x000fe40003f66270 */
[----:B------:R-:W-:-:S05]  /*17170*/  ISETP.GE.AND P2, PT, R7, c[0x0][0x3c8], PT ;  /* 0x0000f20007007a0c */ /* 0x000fca0003f46270 */
[-C--:B-1----:R-:W-:Y:S02]  /*17180*/  @!P4 LEA R16, P6, R10, R2.reuse, 0x2 ;  /* 0x000000020a10c211 */ /* 0x082fe400078c10ff */
[----:B------:R-:W-:-:S04]  /*17190*/  @!P0 LEA R14, P1, R242, R2, 0x2 ;  /* 0x00000002f20e8211 */ /* 0x000fc800078210ff */
[----:B---3--:R-:W-:Y:S02]  /*171a0*/  @!P0 LEA.HI.X R15, R242, R12, R20, 0x2, P1 ;  /* 0x0000000cf20f8211 */ /* 0x008fe400008f1414 */
[----:B------:R-:W-:-:S03]  /*171b0*/  ISETP.GE.AND P1, PT, R6, c[0x0][0x3c8], PT ;  /* 0x0000f20006007a0c */ /* 0x000fc60003f26270 */
[----:B------:R1:W-:Y:S01]  /*171c0*/  @!P0 ST.E.64 [R14.64], R34 ;  /* 0x000000220e008985 */ /* 0x0003e2000c101b08 */
[C---:B------:R-:W-:Y:S02]  /*171d0*/  @!P5 LEA R18, P0, R11.reuse, R2, 0x2 ;  /* 0x000000020b12d211 */ /* 0x040fe400078010ff */
[----:B------:R-:W-:Y:S02]  /*171e0*/  P2R R3, PR, RZ, 0x40 ;  /* 0x00000040ff037803 */ /* 0x000fe40000000000 */
[----:B------:R-:W-:Y:S02]  /*171f0*/  @!P5 LEA.HI.X R19, R11, R12, R22, 0x2, P0 ;  /* 0x0000000c0b13d211 */ /* 0x000fe400000f1416 */
[----:B------:R-:W-:-:S03]  /*17200*/  ISETP.NE.AND P0, PT, R3, RZ, PT ;  /* 0x000000ff0300720c */ /* 0x000fc60003f05270 */
[----:B------:R3:W-:Y:S01]  /*17210*/  @!P5 ST.E.64 [R18.64], R60 ;  /* 0x0000003c1200d985 */ /* 0x0007e2000c101b08 */
[----:B------:R-:W-:Y:S02]  /*17220*/  @!P4 LEA.HI.X R17, R10, R12, R24, 0x2, P0 ;  /* 0x0000000c0a11c211 */ /* 0x000fe400000f1418 */
[----:B------:R-:W-:-:S03]  /*17230*/  ISETP.GE.AND P0, PT, R4, c[0x0][0x3c8], PT ;  /* 0x0000f20004007a0c */ /* 0x000fc60003f06270 */
        /* <DEDUP_REMOVED lines=19> */
.L_x_654:
[----:B------:R-:W2:Y:S04]  /*17370*/  LDL.LU R7, [R1+0x44] ;  /* 0x0000440001077983 */ /* 0x000ea80000300800 */
[----:B-1----:R-:W3:Y:S01]  /*17380*/  LDL R6, [R1+0x54] ;  /* 0x0000540001067983 */ /* 0x002ee20000100800 */
[----:B------:R-:W-:Y:S01]  /*17390*/  ISETP.NE.U32.AND P0, PT, RZ, c[0x0][0x508], PT ;  /* 0x00014200ff007a0c */ /* 0x000fe20003f05070 */
[----:B------:R-:W-:Y:S01]  /*173a0*/  IMAD.MOV.U32 R4, RZ, RZ, 0x4 ;  /* 0x00000004ff047424 */ /* 0x000fe200078e00ff */
[----:B------:R-:W-:Y:S01]  /*173b0*/  ISETP.NE.U32.AND P2, PT, RZ, c[0x0][0x500], PT ;  /* 0x00014000ff007a0c */ /* 0x000fe20003f45070 */
[----:B------:R-:W-:Y:S01]  /*173c0*/  IMAD.MOV.U32 R20, RZ, RZ, c[0x0][0x388] ;  /* 0x0000e200ff147624 */ /* 0x000fe200078e00ff */
[----:B------:R-:W-:Y:S01]  /*173d0*/  ISETP.NE.AND.EX P0, PT, RZ, c[0x0][0x50c], PT, P0 ;  /* 0x00014300ff007a0c */ /* 0x000fe20003f05300 */
[----:B------:R-:W-:Y:S01]  /*173e0*/  IMAD.MOV.U32 R0, RZ, RZ, RZ ;  /* 0x000000ffff007224 */ /* 0x000fe200078e00ff */
[----:B------:R-:W-:Y:S01]  /*173f0*/  ISETP.NE.AND.EX P2, PT, RZ, c[0x0][0x504], PT, P2 ;  /* 0x00014100ff007a0c */ /* 0x000fe20003f45320 */
[----:B---3--:R-:W-:-:S10]  /*17400*/  IMAD.WIDE R2, R6, R4, c[0x0][0x500] ;  /* 0x0001400006027625 */ /* 0x008fd400078e0204 */
[----:B------:R-:W-:Y:S02]  /*17410*/  @P0 IMAD.WIDE R4, R6, R4, c[0x0][0x508] ;  /* 0x0001420006040625 */ /* 0x000fe400078e0204 */
[----:B------:R1:W5:Y:S04]  /*17420*/  @P2 LDG.E R0, [R2.64] ;  /* 0x0000000802002981 */ /* 0x000368000c1e1900 */
[----:B------:R1:W5:Y:S01]  /*17430*/  @P0 LDG.E R20, [R4.64] ;  /* 0x0000000804140981 */ /* 0x000362000c1e1900 */
[----:B--2---:R-:W-:-:S04]  /*17440*/  ISETP.NE.AND P1, PT, R7, RZ, PT ;  /* 0x000000ff0700720c */ /* 0x004fc80003f25270 */
[----:B------:R-:W-:Y:S01]  /*17450*/  SEL R19, R7, c[0x0][0x3d4], P1 ;  /* 0x0000f50007137a07 */ /* 0x000fe20000800000 */
[----:B------:R-:W-:Y:S05]  /*17460*/  @P0 BRA `(.L_x_682) ;  /* 0x0000004000000947 */ /* 0x000fea0003800000 */
[----:B------:R-:W-:Y:S05]  /*17470*/  @!P2 BRA `(.L_x_682) ;  /* 0x000000300000a947 */ /* 0x000fea0003800000 */
[----:B-1----:R1:W2:Y:S04]  /*17480*/  LDG.E R4, [R2.64] ;  /* 0x0000000802047981 */ /* 0x0022a8000c1e1900 */
[----:B-1----:R-:W2:Y:S02]  /*17490*/  LDG.E R2, [R2.64+0x4] ;  /* 0x0000040802027981 */ /* 0x002ea4000c1e1900 */
[----:B--2--5:R-:W-:Y:S02]  /*174a0*/  IADD3 R20, -R4, R2, RZ ;  /* 0x0000000204147210 */ /* 0x024fe40007ffe1ff */
.L_x_682:
[----:B-1----:R-:W1:Y:S01]  /*174b0*/  S2R R4, SR_TID.X ;  /* 0x0000000000047919 */ /* 0x002e620000002100 */
[----:B------:R-:W-:Y:S01]  /*174c0*/  SHF.R.S32.HI R2, RZ, 0x1f, R6 ;  /* 0x0000001fff027819 */ /* 0x000fe20000011406 */
[----:B------:R-:W-:Y:S01]  /*174d0*/  BSSY B0, `(.L_x_683) ;  /* 0x0000038000007945 */ /* 0x000fe20003800000 */
[----:B-----5:R-:W-:-:S02]  /*174e0*/  SHF.R.S32.HI R17, RZ, 0x1f, R0 ;  /* 0x0000001fff117819 */ /* 0x020fc40000011400 */
[----:B------:R-:W-:Y:S02]  /*174f0*/  SEL R12, R6, RZ, !P2 ;  /* 0x000000ff060c7207 */ /* 0x000fe40005000000 */
[----:B------:R-:W-:Y:S02]  /*17500*/  SEL R21, R2, RZ, !P2 ;  /* 0x000000ff02157207 */ /* 0x000fe40005000000 */
[----:B-1----:R-:W-:-:S13]  /*17510*/  ISETP.GT.AND P0, PT, R4, 0x7f, PT ;  /* 0x0000007f0400780c */ /* 0x002fda0003f04270 */
[----:B------:R-:W-:Y:S05]  /*17520*/  @P0 BRA `(.L_x_684) ;  /* 0x0000032000000947 */ /* 0x000fea0003800000 */
[----:B------:R-:W2:Y:S01]  /*17530*/  LDL R3, [R1+0x38] ;  /* 0x0000380001037983 */ /* 0x000ea20000100800 */
[----:B------:R-:W-:Y:S01]  /*17540*/  IMAD R2, R20, c[0x0][0x4e8], RZ ;  /* 0x00013a0014027a24 */ /* 0x000fe200078e02ff */
[----:B--2---:R-:W-:-:S04]  /*17550*/  IADD3 R13, R3, R4, RZ ;  /* 0x00000004030d7210 */ /* 0x004fc80007ffe0ff */
        /* <DEDUP_REMOVED lines=47> */
.L_x_684:
[----:B------:R-:W-:Y:S05]  /*17850*/  BSYNC B0 ;  /* 0x0000000000007941 */ /* 0x000fea0003800000 */
.L_x_683:
[----:B------:R-:W-:-:S13]  /*17860*/  ISETP.GT.AND P0, PT, R19, 0x1, PT ;  /* 0x000000011300780c */ /* 0x000fda0003f04270 */
[----:B------:R-:W-:Y:S05]  /*17870*/  @P0 BRA `(.L_x_669) ;  /* 0x0000076000000947 */ /* 0x000fea0003800000 */
[----:B------:R-:W2:Y:S04]  /*17880*/  LDL.LU R3, [R1+0x40] ;  /* 0x0000400001037983 */ /* 0x000ea80000300800 */
[----:B-1----:R-:W3:Y:S04]  /*17890*/  LDL.LU R2, [R1+0x38] ;  /* 0x0000380001027983 */ /* 0x002ee80000300800 */
[----:B------:R-:W4:Y:S04]  /*178a0*/  LDL R5, [R1+0x74] ;  /* 0x0000740001057983 */ /* 0x000f280000100800 */
[----:B------:R-:W5:Y:S01]  /*178b0*/  LDL.64 R10, [R1+0x30] ;  /* 0x00003000010a7983 */ /* 0x000f620000100a00 */
[----:B------:R-:W-:-:S03]  /*178c0*/  IMAD R4, R17, c[0x0][0x3a0], RZ ;  /* 0x0000e80011047a24 */ /* 0x000fc600078e02ff */
[----:B------:R-:W1:Y:S02]  /*178d0*/  S2R R13, SR_TID.X ;  /* 0x00000000000d7919 */ /* 0x000e640000002100 */
[----:B-1----:R-:W-:-:S04]  /*178e0*/  SHF.R.S32.HI R8, RZ, 0x1f, R13 ;  /* 0x0000001fff087819 */ /* 0x002fc8000001140d */
[----:B------:R-:W-:-:S04]  /*178f0*/  LEA.HI R8, R8, R13, RZ, 0x3 ;  /* 0x0000000d08087211 */ /* 0x000fc800078f18ff */
[----:B------:R-:W-:Y:S02]  /*17900*/  SHF.R.S32.HI R8, RZ, 0x3, R8 ;  /* 0x00000003ff087819 */ /* 0x000fe40000011408 */
[----:B--2---:R-:W-:Y:S02]  /*17910*/  MOV R7, R3 ;  /* 0x0000000300077202 */ /* 0x004fe40000000f00 */
[----:B---3--:R-:W-:Y:S02]  /*17920*/  MOV R9, R2 ;  /* 0x0000000200097202 */ /* 0x008fe40000000f00 */
[----:B------:R-:W-:-:S04]  /*17930*/  MOV R2, c[0x0][0x4e8] ;  /* 0x00013a0000027a02 */ /* 0x000fc80000000f00 */
[----:B------:R-:W-:Y:S01]  /*17940*/  ISETP.NE.AND P0, PT, R2, 0x1, PT ;  /* 0x000000010200780c */ /* 0x000fe20003f05270 */
[----:B------:R-:W-:-:S04]  /*17950*/  IMAD.WIDE.U32 R2, R0, c[0x0][0x3a0], RZ ;  /* 0x0000e80000027a25 */ /* 0x000fc800078e00ff */
[----:B------:R-:W-:Y:S01]  /*17960*/  IMAD R0, R0, c[0x0][0x3a4], R4 ;  /* 0x0000e90000007a24 */ /* 0x000fe200078e0204 */
[----:B----4-:R-:W-:-:S03]  /*17970*/  IADD3 R4, R5, R9, RZ ;  /* 0x0000000905047210 */ /* 0x010fc60007ffe0ff */
[----:B------:R-:W-:-:S04]  /*17980*/  IMAD.IADD R3, R3, 0x1, R0 ;  /* 0x0000000103037824 */ /* 0x000fc800078e0200 */
[----:B------:R-:W-:Y:S01]  /*17990*/  @P0 IMAD.HI.U32 R6, R4, c[0x0][0x4ec], RZ ;  /* 0x00013b0004060a27 */ /* 0x000fe200078e00ff */
[----:B------:R-:W-:-:S03]  /*179a0*/  MOV R0, R4 ;  /* 0x0000000400007202 */ /* 0x000fc60000000f00 */
[----:B------:R-:W-:Y:S01]  /*179b0*/  IMAD.WIDE.U32 R2, R7, c[0x0][0x3e8], R2 ;  /* 0x0000fa0007027a25 */ /* 0x000fe200078e0002 */
[----:B------:R-:W-:-:S03]  /*179c0*/  @P0 SHF.R.U32.HI R0, RZ, c[0x0][0x4f0], R6 ;  /* 0x00013c00ff000a19 */ /* 0x000fc60000011606 */
[----:B------:R-:W-:Y:S02]  /*179d0*/  IMAD R5, R21, c[0x0][0x3f0], RZ ;  /* 0x0000fc0015057a24 */ /* 0x000fe400078e02ff */
[----:B------:R-:W-:Y:S01]  /*179e0*/  IMAD R3, R7, c[0x0][0x3ec], R3 ;  /* 0x0000fb0007037a24 */ /* 0x000fe200078e0203 */
[----:B------:R-:W-:Y:S01]  /*179f0*/  SHF.R.S32.HI R6, RZ, 0x1f, R0 ;  /* 0x0000001fff067819 */ /* 0x000fe20000011400 */
[----:B------:R-:W-:Y:S01]  /*17a00*/  IMAD R7, R12, c[0x0][0x3f4], R5 ;  /* 0x0000fd000c077a24 */ /* 0x000fe200078e0205 */
[----:B------:R-:W-:Y:S01]  /*17a10*/  IADD3 R5, -R0, RZ, RZ ;  /* 0x000000ff00057210 */ /* 0x000fe20007ffe1ff */
[----:B------:R-:W-:-:S04]  /*17a20*/  IMAD.WIDE.U32 R2, R12, c[0x0][0x3f0], R2 ;  /* 0x0000fc000c027a25 */ /* 0x000fc800078e0002 */
[----:B------:R-:W-:Y:S02]  /*17a30*/  IMAD R6, R6, c[0x0][0x3e0], RZ ;  /* 0x0000f80006067a24 */ /* 0x000fe400078e02ff */
[----:B------:R-:W-:Y:S02]  /*17a40*/  IMAD.IADD R3, R3, 0x1, R7 ;  /* 0x0000000103037824 */ /* 0x000fe400078e0207 */
        /* <DEDUP_REMOVED lines=10> */
[----:B-----5:R-:W-:Y:S02]  /*17af0*/  ISETP.GE.AND P2, PT, R10, c[0x0][0x3c8], PT ;  /* 0x0000f2000a007a0c */ /* 0x020fe40003f46270 */
[----:B------:R-:W-:Y:S02]  /*17b00*/  IADD3 R0, R8, R9, RZ ;  /* 0x0000000908007210 */ /* 0x000fe40007ffe0ff */
[----:B------:R-:W-:Y:S01]  /*17b10*/  LEA.HI.X R6, R2, c[0x0][0x384], R4, 0x1, P0 ;  /* 0x0000e10002067a11 */ /* 0x000fe200000f0c04 */
[----:B------:R-:W-:Y:S06]  /*17b20*/  BRA.DIV ~URZ, `(.L_x_685) ;  /* 0x00002d327f007947 */ /* 0x000fec000b800000 */
[----:B------:R1:W2:Y:S02]  /*17b30*/  SHFL.IDX PT, R8, R6, RZ, 0x181f ;  /* 0x00181fff06087589 */ /* 0x0002a400000e0000 */
.L_x_755:
[----:B------:R-:W-:Y:S05]  /*17b40*/  BRA.DIV ~URZ, `(.L_x_686) ;  /* 0x00002d827f007947 */ /* 0x000fea000b800000 */
[----:B------:R3:W4:Y:S02]  /*17b50*/  SHFL.IDX PT, R2, R7, RZ, 0x181f ;  /* 0x00181fff07027589 */ /* 0x00072400000e0000 */
.L_x_756:
[----:B------:R-:W5:Y:S01]  /*17b60*/  LDL.64 R10, [R1+0x30] ;  /* 0x00003000010a7983 */ /* 0x000f620000100a00 */
[----:B------:R-:W-:-:S05]  /*17b70*/  IMAD R4, R20, c[0x0][0x4e8], RZ ;  /* 0x00013a0014047a24 */ /* 0x000fca00078e02ff */
[----:B------:R-:W-:-:S13]  /*17b80*/  ISETP.GE.OR P0, PT, R0, R4, P2 ;  /* 0x000000040000720c */ /* 0x000fda0001706670 */
[----:B----45:R-:W-:-:S04]  /*17b90*/  @!P0 LEA R2, P1, R10, R2, 0x1 ;  /* 0x000000020a028211 */ /* 0x030fc800078208ff */
[----:B--2---:R-:W-:-:S05]  /*17ba0*/  @!P0 LEA.HI.X R3, R10, R8, R18, 0x1, P1 ;  /* 0x000000080a038211 */ /* 0x004fca00008f0c12 */
[----:B------:R2:W-:Y:S01]  /*17bb0*/  @!P0 ST.E.128 [R2.64], RZ ;  /* 0x000000ff02008985 */ /* 0x0005e2000c101d08 */
[----:B------:R-:W-:Y:S05]  /*17bc0*/  BRA.DIV ~URZ, `(.L_x_687) ;  /* 0x00002d727f007947 */ /* 0x000fea000b800000 */
[----:B------:R4:W1:Y:S04]  /*17bd0*/  SHFL.IDX PT, R8, R6, 0x1, 0x181f ;  /* 0x00381f0006087f89 */ /* 0x00086800000e0000 */
[----:B--2---:R4:W2:Y:S02]  /*17be0*/  SHFL.IDX PT, R2, R7, 0x1, 0x181f ;  /* 0x00381f0007027f89 */ /* 0x0048a400000e0000 */
.L_x_757:
[----:B------:R-:W5:Y:S01]  /*17bf0*/  LDL.64 R10, [R1+0x30] ;  /* 0x00003000010a7983 */ /* 0x000f620000100a00 */
[----:B------:R-:W-:-:S04]  /*17c00*/  IADD3 R3, R0, 0x10, RZ ;  /* 0x0000001000037810 */ /* 0x000fc80007ffe0ff */
[----:B------:R-:W-:-:S13]  /*17c10*/  ISETP.GE.OR P0, PT, R3, R4, P2 ;  /* 0x000000040300720c */ /* 0x000fda0001706670 */
[----:B--2--5:R-:W-:-:S04]  /*17c20*/  @!P0 LEA R2, P1, R10, R2, 0x1 ;  /* 0x000000020a028211 */ /* 0x024fc800078208ff */
[----:B-1----:R-:W-:-:S05]  /*17c30*/  @!P0 LEA.HI.X R3, R10, R8, R18, 0x1, P1 ;  /* 0x000000080a038211 */ /* 0x002fca00008f0c12 */
[----:B------:R1:W-:Y:S01]  /*17c40*/  @!P0 ST.E.128 [R2.64], RZ ;  /* 0x000000ff02008985 */ /* 0x0003e2000c101d08 */
[----:B------:R-:W-:Y:S05]  /*17c50*/  BRA.DIV ~URZ, `(.L_x_688) ;  /* 0x00002db27f007947 */ /* 0x000fea000b800000 */
[----:B------:R2:W1:Y:S02]  /*17c60*/  SHFL.IDX PT, R8, R6, 0x2, 0x181f ;  /* 0x00581f0006087f89 */ /* 0x00046400000e0000 */
.L_x_758:
[----:B------:R-:W-:Y:S05]  /*17c70*/  BRA.DIV ~URZ, `(.L_x_689) ;  /* 0x00002e027f007947 */ /* 0x000fea000b800000 */
[----:B-1----:R1:W2:Y:S02]  /*17c80*/  SHFL.IDX PT, R2, R7, 0x2, 0x181f ;  /* 0x00581f0007027f89 */ /* 0x0022a400000e0000 */
.L_x_759:
[----:B------:R-:W5:Y:S01]  /*17c90*/  LDL.64 R10, [R1+0x30] ;  /* 0x00003000010a7983 */ /* 0x000f620000100a00 */
[----:B------:R-:W-:-:S04]  /*17ca0*/  IADD3 R3, R0, 0x20, RZ ;  /* 0x0000002000037810 */ /* 0x000fc80007ffe0ff */
[----:B------:R-:W-:-:S13]  /*17cb0*/  ISETP.GE.OR P0, PT, R3, R4, P2 ;  /* 0x000000040300720c */ /* 0x000fda0001706670 */
[----:B--2--5:R-:W-:-:S04]  /*17cc0*/  @!P0 LEA R2, P1, R10, R2, 0x1 ;  /* 0x000000020a028211 */ /* 0x024fc800078208ff */
[----:B------:R-:W-:-:S05]  /*17cd0*/  @!P0 LEA.HI.X R3, R10, R8, R18, 0x1, P1 ;  /* 0x000000080a038211 */ /* 0x000fca00008f0c12 */
[----:B------:R2:W-:Y:S01]  /*17ce0*/  @!P0 ST.E.128 [R2.64], RZ ;  /* 0x000000ff02008985 */ /* 0x0005e2000c101d08 */
[----:B------:R-:W-:Y:S05]  /*17cf0*/  BRA.DIV ~URZ, `(.L_x_690) ;  /* 0x00002df27f007947 */ /* 0x000fea000b800000 */
[----:B------:R1:W2:Y:S04]  /*17d00*/  SHFL.IDX PT, R8, R6, 0x3, 0x181f ;  /* 0x00781f0006087f89 */ /* 0x0002a800000e0000 */
[----:B--2---:R1:W2:Y:S02]  /*17d10*/  SHFL.IDX PT, R2, R7, 0x3, 0x181f ;  /* 0x00781f0007027f89 */ /* 0x0042a400000e0000 */
.L_x_760:
[----:B------:R-:W5:Y:S01]  /*17d20*/  LDL.64 R10, [R1+0x30] ;  /* 0x00003000010a7983 */ /* 0x000f620000100a00 */
[----:B------:R-:W-:-:S04]  /*17d30*/  IADD3 R3, R0, 0x30, RZ ;  /* 0x0000003000037810 */ /* 0x000fc80007ffe0ff */
[----:B------:R-:W-:-:S13]  /*17d40*/  ISETP.GE.OR P0, PT, R3, R4, P2 ;  /* 0x000000040300720c */ /* 0x000fda0001706670 */
[----:B--2--5:R-:W-:-:S04]  /*17d50*/  @!P0 LEA R2, P1, R10, R2, 0x1 ;  /* 0x000000020a028211 */ /* 0x024fc800078208ff */
[----:B------:R-:W-:-:S05]  /*17d60*/  @!P0 LEA.HI.X R3, R10, R8, R18, 0x1, P1 ;  /* 0x000000080a038211 */ /* 0x000fca00008f0c12 */
[----:B------:R2:W-:Y:S01]  /*17d70*/  @!P0 ST.E.128 [R2.64], RZ ;  /* 0x000000ff02008985 */ /* 0x0005e2000c101d08 */
[----:B------:R-:W-:Y:S05]  /*17d80*/  BRA.DIV ~URZ, `(.L_x_691) ;  /* 0x00002e327f007947 */ /* 0x000fea000b800000 */
[----:B------:R1:W2:Y:S02]  /*17d90*/  SHFL.IDX PT, R8, R6, 0x4, 0x181f ;  /* 0x00981f0006087f89 */ /* 0x0002a400000e0000 */
.L_x_761:
[----:B------:R-:W-:Y:S05]  /*17da0*/  BRA.DIV ~URZ, `(.L_x_692) ;  /* 0x00002e827f007947 */ /* 0x000fea000b800000 */
[----:B--2---:R2:W1:Y:S02]  /*17db0*/  SHFL.IDX PT, R2, R7, 0x4, 0x181f ;  /* 0x00981f0007027f89 */ /* 0x00446400000e0000 */
.L_x_762:
[----:B------:R-:W5:Y:S01]  /*17dc0*/  LDL.64 R10, [R1+0x30] ;  /* 0x00003000010a7983 */ /* 0x000f620000100a00 */
[----:B------:R-:W-:-:S04]  /*17dd0*/  IADD3 R3, R0, 0x40, RZ ;  /* 0x0000004000037810 */ /* 0x000fc80007ffe0ff */
[----:B------:R-:W-:-:S13]  /*17de0*/  ISETP.GE.OR P0, PT, R3, R4, P2 ;  /* 0x000000040300720c */ /* 0x000fda0001706670 */
[----:B-1---5:R-:W-:-:S04]  /*17df0*/  @!P0 LEA R2, P1, R10, R2, 0x1 ;  /* 0x000000020a028211 */ /* 0x022fc800078208ff */
[----:B------:R-:W-:-:S05]  /*17e00*/  @!P0 LEA.HI.X R3, R10, R8, R18, 0x1, P1 ;  /* 0x000000080a038211 */ /* 0x000fca00008f0c12 */
[----:B------:R1:W-:Y:S01]  /*17e10*/  @!P0 ST.E.128 [R2.64], RZ ;  /* 0x000000ff02008985 */ /* 0x0003e2000c101d08 */
[----:B------:R-:W-:Y:S05]  /*17e20*/  BRA.DIV ~URZ, `(.L_x_693) ;  /* 0x00002e727f007947 */ /* 0x000fea000b800000 */
[----:B------:R1:W2:Y:S04]  /*17e30*/  SHFL.IDX PT, R8, R6, 0x5, 0x181f ;  /* 0x00b81f0006087f89 */ /* 0x0002a800000e0000 */
[----:B-1----:R1:W3:Y:S02]  /*17e40*/  SHFL.IDX PT, R2, R7, 0x5, 0x181f ;  /* 0x00b81f0007027f89 */ /* 0x0022e400000e0000 */
.L_x_763:
[----:B------:R-:W5:Y:S01]  /*17e50*/  LDL.64 R10, [R1+0x30] ;  /* 0x00003000010a7983 */ /* 0x000f620000100a00 */
[----:B------:R-:W-:-:S04]  /*17e60*/  IADD3 R3, R0, 0x50, RZ ;  /* 0x0000005000037810 */ /* 0x000fc80007ffe0ff */
[----:B------:R-:W-:-:S13]  /*17e70*/  ISETP.GE.OR P0, PT, R3, R4, P2 ;  /* 0x000000040300720c */ /* 0x000fda0001706670 */
[----:B---3-5:R-:W-:-:S04]  /*17e80*/  @!P0 LEA R2, P1, R10, R2, 0x1 ;  /* 0x000000020a028211 */ /* 0x028fc800078208ff */
[----:B--2---:R-:W-:-:S05]  /*17e90*/  @!P0 LEA.HI.X R3, R10, R8, R18, 0x1, P1 ;  /* 0x000000080a038211 */ /* 0x004fca00008f0c12 */
[----:B------:R2:W-:Y:S01]  /*17ea0*/  @!P0 ST.E.128 [R2.64], RZ ;  /* 0x000000ff02008985 */ /* 0x0005e2000c101d08 */
[----:B------:R-:W-:Y:S05]  /*17eb0*/  BRA.DIV ~URZ, `(.L_x_694) ;  /* 0x00002eb27f007947 */ /* 0x000fea000b800000 */
[----:B------:R3:W1:Y:S02]  /*17ec0*/  SHFL.IDX PT, R8, R6, 0x6, 0x181f ;  /* 0x00d81f0006087f89 */ /* 0x00066400000e0000 */
.L_x_764:
[----:B------:R-:W-:Y:S05]  /*17ed0*/  BRA.DIV ~URZ, `(.L_x_695) ;  /* 0x00002f027f007947 */ /* 0x000fea000b800000 */
[----:B--2---:R2:W3:Y:S02]  /*17ee0*/  SHFL.IDX PT, R2, R7, 0x6, 0x181f ;  /* 0x00d81f0007027f89 */ /* 0x0044e400000e0000 */
.L_x_765:
[----:B------:R-:W5:Y:S01]  /*17ef0*/  LDL.64 R10, [R1+0x30] ;  /* 0x00003000010a7983 */ /* 0x000f620000100a00 */
[----:B------:R-:W-:-:S04]  /*17f00*/  IADD3 R3, R0, 0x60, RZ ;  /* 0x0000006000037810 */ /* 0x000fc80007ffe0ff */
[----:B------:R-:W-:-:S13]  /*17f10*/  ISETP.GE.OR P0, PT, R3, R4, P2 ;  /* 0x000000040300720c */ /* 0x000fda0001706670 */
[----:B---3-5:R-:W-:-:S04]  /*17f20*/  @!P0 LEA R2, P1, R10, R2, 0x1 ;  /* 0x000000020a028211 */ /* 0x028fc800078208ff */
[----:B-1----:R-:W-:-:S05]  /*17f30*/  @!P0 LEA.HI.X R3, R10, R8, R18, 0x1, P1 ;  /* 0x000000080a038211 */ /* 0x002fca00008f0c12 */
[----:B------:R1:W-:Y:S01]  /*17f40*/  @!P0 ST.E.128 [R2.64], RZ ;  /* 0x000000ff02008985 */ /* 0x0003e2000c101d08 */
[----:B------:R-:W-:Y:S05]  /*17f50*/  BRA.DIV ~URZ, `(.L_x_696) ;  /* 0x00002ef27f007947 */ /* 0x000fea000b800000 */
[----:B----4-:R-:W3:Y:S04]  /*17f60*/  SHFL.IDX PT, R6, R6, 0x7, 0x181f ;  /* 0x00f81f0006067f89 */ /* 0x010ee800000e0000 */
[----:B-1----:R1:W4:Y:S02]  /*17f70*/  SHFL.IDX PT, R2, R7, 0x7, 0x181f ;  /* 0x00f81f0007027f89 */ /* 0x00232400000e0000 */
.L_x_766:
[----:B------:R-:W5:Y:S01]  /*17f80*/  LDL.64 R8, [R1+0x30] ;  /* 0x0000300001087983 */ /* 0x000f620000100a00 */
[----:B------:R-:W-:-:S04]  /*17f90*/  IADD3 R0, R0, 0x70, RZ ;  /* 0x0000007000007810 */ /* 0x000fc80007ffe0ff */
[----:B------:R-:W-:-:S13]  /*17fa0*/  ISETP.GE.OR P0, PT, R0, R4, P2 ;  /* 0x000000040000720c */ /* 0x000fda0001706670 */
[----:B----45:R-:W-:-:S04]  /*17fb0*/  @!P0 LEA R2, P1, R8, R2, 0x1 ;  /* 0x0000000208028211 */ /* 0x030fc800078208ff */
[----:B---3--:R-:W-:-:S05]  /*17fc0*/  @!P0 LEA.HI.X R3, R8, R6, R18, 0x1, P1 ;  /* 0x0000000608038211 */ /* 0x008fca00008f0c12 */
[----:B------:R3:W-:Y:S04]  /*17fd0*/  @!P0 ST.E.128 [R2.64], RZ ;  /* 0x000000ff02008985 */ /* 0x0007e8000c101d08 */
.L_x_669:
[----:B------:R-:W-:Y:S05]  /*17fe0*/  BSYNC B1 ;  /* 0x0000000000017941 */ /* 0x000fea0003800000 */
.L_x_653:
[----:B------:R-:W5:Y:S02]  /*17ff0*/  LDL R0, [R1+0x80] ;  /* 0x0000800001007983 */ /* 0x000f640000100800 */
[----:B-----5:R-:W-:-:S13]  /*18000*/  ISETP.NE.AND P0, PT, R0, RZ, PT ;  /* 0x000000ff0000720c */ /* 0x020fda0003f05270 */
[----:B------:R-:W-:Y:S01]  /*18010*/  @P0 WARPSYNC 0xffffffff ;  /* 0xffffffff00000948 */ /* 0x000fe20003800000 */
[----:B------:R-:W-:Y:S06]  /*18020*/  @P0 BAR.SYNC.DEFER_BLOCKING 0x5, 0x80 ;  /* 0x0142000000000b1d */ /* 0x000fec0000010000 */
[----:B-123--:R-:W1:Y:S04]  /*18030*/  @P0 LDS.128 R4, [0x9100] ;  /* 0x00910000ff040984 */ /* 0x00ee680000000c00 */
[----:B-1----:R1:W-:Y:S04]  /*18040*/  @P0 STL.64 [R1+0x48], R4 ;  /* 0x0000480401000387 */ /* 0x0023e80000100a00 */
        /* <DEDUP_REMOVED lines=9> */
.L_x_767:
[----:B------:R-:W-:Y:S05]  /*180e0*/  BRA.DIV ~URZ, `(.L_x_699) ;  /* 0x00002ea27f007947 */ /* 0x000fea000b800000 */
[----:B------:R3:W1:Y:S02]  /*180f0*/  SHFL.IDX PT, R8, R88, 0x1, 0x1f ;  /* 0x00201f0058087f89 */ /* 0x00066400000e0000 */
.L_x_768:
[----:B------:R-:W5:Y:S01]  /*18100*/  LDL R0, [R1+0x54] ;  /* 0x0000540001007983 */ /* 0x000f620000100800 */
[----:B------:R-:W-:Y:S02]  /*18110*/  IMAD.MOV.U32 R6, RZ, RZ, RZ ;  /* 0x000000ffff067224 */ /* 0x000fe400078e00ff */
[----:B-----5:R-:W-:-:S05]  /*18120*/  IMAD.IADD R0, R0, 0x1, R14 ;  /* 0x0000000100007824 */ /* 0x020fca00078e020e */
[----:B------:R-:W-:-:S13]  /*18130*/  ISETP.GE.OR P0, PT, R0, c[0x0][0x53c], !P6 ;  /* 0x00014f0000007a0c */ /* 0x000fda0007706670 */
[----:B------:R-:W-:Y:S01]  /*18140*/  @!P0 IMAD.MOV.U32 R2, RZ, RZ, 0x4 ;  /* 0x00000004ff028424 */ /* 0x000fe200078e00ff */
[----:B----4-:R-:W-:-:S03]  /*18150*/  @!P0 MOV R3, 0x4 ;  /* 0x0000000400038802 */ /* 0x010fc60000000f00 */
        /* <DEDUP_REMOVED lines=13> */
.L_x_769:
        /* <DEDUP_REMOVED lines=16> */
.L_x_770:
[----:B----4-:R-:W-:Y:S01]  /*18330*/  IMAD R0, R0, c[0x0][0x538], RZ ;  /* 0x00014e0000007a24 */ /* 0x010fe200078e02ff */
[----:B------:R-:W-:Y:S04]  /*18340*/  BSSY B1, `(.L_x_702) ;  /* 0x00000ce000017945 */ /* 0x000fe80003800000 */
[----:B-1----:R-:W-:-:S04]  /*18350*/  IADD3 R8, R0, R8, RZ ;  /* 0x0000000800087210 */ /* 0x002fc80007ffe0ff */
[----:B--2---:R-:W-:-:S13]  /*18360*/  ISETP.GT.AND P0, PT, R8, R10, PT ;  /* 0x0000000a0800720c */ /* 0x004fda0003f04270 */
[----:B------:R-:W-:Y:S05]  /*18370*/  @P0 BRA `(.L_x_703) ;  /* 0x0000025000000947 */ /* 0x000fea0003800000 */
.L_x_707:
        /* <DEDUP_REMOVED lines=17> */
.L_x_771:
        /* <DEDUP_REMOVED lines=16> */
.L_x_772:
[----:B--2---:R-:W-:-:S05]  /*18590*/  IMAD R0, R0, c[0x0][0x538], RZ ;  /* 0x00014e0000007a24 */ /* 0x004fca00078e02ff */
[----:B------:R-:W-:-:S04]  /*185a0*/  IADD3 R8, R0, R8, RZ ;  /* 0x0000000800087210 */ /* 0x000fc80007ffe0ff */
[----:B------:R-:W-:-:S13]  /*185b0*/  ISETP.GT.AND P0, PT, R8, R10, PT ;  /* 0x0000000a0800720c */ /* 0x000fda0003f04270 */
[----:B-1----:R-:W-:Y:S05]  /*185c0*/  @!P0 BRA `(.L_x_707) ;  /* 0xfffffdb000008947 */ /* 0x002fea000383ffff */
.L_x_703:
[----:B------:R-:W-:-:S05]  /*185d0*/  IADD3 R12, -R0, R8, RZ ;  /* 0x00000008000c7210 */ /* 0x000fca0007ffe1ff */
[----:B------:R-:W-:-:S05]  /*185e0*/  IMAD R0, R4, c[0x0][0x538], R12 ;  /* 0x00014e0004007a24 */ /* 0x000fca00078e020c */
[----:B------:R-:W-:Y:S01]  /*185f0*/  ISETP.GT.AND P0, PT, R0, R10, PT ;  /* 0x0000000a0000720c */ /* 0x000fe20003f04270 */
[----:B------:R-:W-:-:S12]  /*18600*/  BRA.DIV ~URZ, `(.L_x_708) ;  /* 0x00002de27f007947 */ /* 0x000fd8000b800000 */
[----:B------:R-:W-:-:S03]  /*18610*/  VOTE.ANY R8, PT, !P0 ;  /* 0x0000000000087806 */ /* 0x000fc600040e0100 */
.L_x_773:
[----:B------:R-:W2:Y:S01]  /*18620*/  LDL.LU R2, [R1+0x54] ;  /* 0x0000540001027983 */ /* 0x000ea20000300800 */
[----:B------:R-:W2:Y:S02]  /*18630*/  POPC R0, R8 ;  /* 0x0000000800007309 */ /* 0x000ea40000000000 */
[----:B--2---:R-:W-:-:S05]  /*18640*/  IADD3 R2, R0, R2, RZ ;  /* 0x0000000200027210 */ /* 0x004fca0007ffe0ff */
[----:B------:R1:W-:Y:S01]  /*18650*/  STL [R1+0x54], R2 ;  /* 0x0000540201007387 */ /* 0x0003e20000100800 */
[----:B------:R-:W-:Y:S05]  /*18660*/  BRA.DIV ~URZ, `(.L_x_709) ;  /* 0x00002dd27f007947 */ /* 0x000fea000b800000 */
[----:B------:R2:W4:Y:S04]  /*18670*/  SHFL.IDX PT, R11, R6, R0, 0x1f ;  /* 0x00001f00060b7589 */ /* 0x00052800000e0000 */
[----:B------:R2:W1:Y:S02]  /*18680*/  SHFL.IDX PT, R7, R7, R0, 0x1f ;  /* 0x00001f0007077589 */ /* 0x00046400000e0000 */
.L_x_774:
[----:B------:R-:W-:Y:S01]  /*18690*/  ISETP.NE.AND P0, PT, R8, RZ, PT ;  /* 0x000000ff0800720c */ /* 0x000fe20003f05270 */
[----:B------:R-:W-:-:S12]  /*186a0*/  BSSY B0, `(.L_x_710) ;  /* 0x0000005000007945 */ /* 0x000fd80003800000 */
[----:B------:R-:W-:Y:S05]  /*186b0*/  @!P0 BRA `(.L_x_711) ;  /* 0x0000003000008947 */ /* 0x000fea0003800000 */
[----:B--2---:R-:W-:Y:S01]  /*186c0*/  IADD3 R0, R0, -0x1, RZ ;  /* 0xffffffff00007810 */ /* 0x004fe20007ffe0ff */
[----:B------:R-:W-:Y:S05]  /*186d0*/  BRA.DIV ~URZ, `(.L_x_712) ;  /* 0x00002e327f007947 */ /* 0x000fea000b800000 */
[----:B------:R2:W3:Y:S02]  /*186e0*/  SHFL.IDX PT, R13, R4, R0, 0x1f ;  /* 0x00001f00040d7589 */ /* 0x0004e400000e0000 */
.L_x_711:
[----:B------:R-:W-:Y:S05]  /*186f0*/  BSYNC B0 ;  /* 0x0000000000007941 */ /* 0x000fea0003800000 */
.L_x_710:
[----:B--23--:R-:W-:Y:S01]  /*18700*/  IMAD R0, R13, c[0x0][0x538], R12 ;  /* 0x00014e000d007a24 */ /* 0x00cfe200078e020c */
[----:B-1----:R-:W-:Y:S01]  /*18710*/  ISETP.NE.AND P0, PT, R7, 0x1, PT ;  /* 0x000000010700780c */ /* 0x002fe20003f05270 */
[----:B------:R-:W-:Y:S03]  /*18720*/  BSSY B0, `(.L_x_713) ;  /* 0x0000086000007945 */ /* 0x000fe60003800000 */
[----:B------:R1:W-:Y:S01]  /*18730*/  STL [R1+0x48], R0 ;  /* 0x0000480001007387 */ /* 0x0003e20000100800 */
[----:B------:R-:W-:-:S08]  /*18740*/  IADD3 R8, -R0, R10, RZ ;  /* 0x0000000a00087210 */ /* 0x000fd00007ffe1ff */
[----:B------:R-:W-:Y:S05]  /*18750*/  @!P0 BRA `(.L_x_714) ;  /* 0x000003e000008947 */ /* 0x000fea0003800000 */
[-C--:B----4-:R-:W-:Y:S02]  /*18760*/  IABS R2, R11.reuse ;  /* 0x0000000b00027213 */ /* 0x090fe40000000000 */
[----:B------:R-:W-:Y:S02]  /*18770*/  IABS R9, R11 ;  /* 0x0000000b00097213 */ /* 0x000fe40000000000 */
[----:B-1----:R-:W1:Y:S08]  /*18780*/  I2F.RP R0, R2 ;  /* 0x0000000200007306 */ /* 0x002e700000209400 */
[----:B-1----:R-:W1:Y:S02]  /*18790*/  MUFU.RCP R0, R0 ;  /* 0x0000000000007308 */ /* 0x002e640000001000 */
[----:B-1----:R-:W-:-:S06]  /*187a0*/  IADD3 R0, R0, 0xffffffe, RZ ;  /* 0x0ffffffe00007810 */ /* 0x002fcc0007ffe0ff */
[----:B------:R-:W1:Y:S02]  /*187b0*/  F2I.FTZ.U32.TRUNC.NTZ R5, R0 ;  /* 0x0000000000057305 */ /* 0x000e64000021f000 */
[----:B-1----:R-:W-:Y:S01]  /*187c0*/  IMAD.MOV R3, RZ, RZ, -R5 ;  /* 0x000000ffff037224 */ /* 0x002fe200078e0a05 */
[----:B------:R-:W-:-:S03]  /*187d0*/  IABS R0, R7 ;  /* 0x0000000700007213 */ /* 0x000fc60000000000 */
[----:B------:R-:W-:Y:S01]  /*187e0*/  IMAD.MOV.U32 R4, RZ, RZ, R3 ;  /* 0x000000ffff047224 */ /* 0x000fe200078e0003 */
[----:B------:R-:W-:Y:S01]  /*187f0*/  IABS R3, R8 ;  /* 0x0000000800037213 */ /* 0x000fe20000000000 */
[----:B------:R-:W-:Y:S02]  /*18800*/  IMAD.MOV.U32 R6, RZ, RZ, R0 ;  /* 0x000000ffff067224 */ /* 0x000fe400078e0000 */
[----:B------:R-:W-:Y:S02]  /*18810*/  IMAD R0, R4, R2, RZ ;  /* 0x0000000204007224 */ /* 0x000fe400078e02ff */
[----:B------:R-:W-:Y:S01]  /*18820*/  IMAD.MOV.U32 R4, RZ, RZ, RZ ;  /* 0x000000ffff047224 */ /* 0x000fe200078e00ff */
[----:B------:R-:W1:Y:S03]  /*18830*/  I2F.RP R10, R6 ;  /* 0x00000006000a7306 */ /* 0x000e660000209400 */
[----:B------:R-:W-:-:S04]  /*18840*/  IMAD.HI.U32 R5, R5, R0, R4 ;  /* 0x0000000005057227 */ /* 0x000fc800078e0004 */
[----:B------:R-:W-:-:S05]  /*18850*/  IMAD.MOV R0, RZ, RZ, -R9 ;  /* 0x000000ffff007224 */ /* 0x000fca00078e0a09 */
[----:B------:R-:W-:Y:S01]  /*18860*/  MOV R4, R0 ;  /* 0x0000000000047202 */ /* 0x000fe20000000f00 */
[----:B------:R-:W-:-:S04]  /*18870*/  IMAD.HI.U32 R0, R5, R3, RZ ;  /* 0x0000000305007227 */ /* 0x000fc800078e00ff */
[----:B------:R-:W-:Y:S02]  /*18880*/  IMAD R3, R0, R4, R3 ;  /* 0x0000000400037224 */ /* 0x000fe400078e0203 */
[----:B-1----:R-:W1:Y:S03]  /*18890*/  MUFU.RCP R4, R10 ;  /* 0x0000000a00047308 */ /* 0x002e660000001000 */
        /* <DEDUP_REMOVED lines=23> */
[----:B------:R-:W-:Y:S01]  /*18a10*/  IMAD R3, R2, R4, R3 ;  /* 0x0000000402037224 */ /* 0x000fe200078e0203 */
[----:B------:R-:W-:-:S04]  /*18a20*/  IADD3 R4, -R0, RZ, RZ ;  /* 0x000000ff00047210 */ /* 0x000fc80007ffe1ff */
        /* <DEDUP_REMOVED lines=9> */
[----:B------:R-:W-:-:S05]  /*18ac0*/  @!P0 LOP3.LUT R2, RZ, R7, RZ, 0x33, !PT ;  /* 0x00000007ff028212 */ /* 0x000fca00078e33ff */
[----:B------:R-:W-:-:S04]  /*18ad0*/  IMAD.MOV R3, RZ, RZ, -R2 ;  /* 0x000000ffff037224 */ /* 0x000fc800078e0a02 */
[C---:B------:R-:W-:Y:S02]  /*18ae0*/  IMAD R3, R7.reuse, R3, R0 ;  /* 0x0000000307037224 */ /* 0x040fe400078e0200 */
[----:B------:R-:W-:Y:S02]  /*18af0*/  IMAD R0, R7, 0x1000000, R2 ;  /* 0x0100000007007824 */ /* 0x000fe400078e0202 */
[----:B------:R-:W-:Y:S02]  /*18b00*/  IMAD R2, R11, R4, R8 ;  /* 0x000000040b027224 */ /* 0x000fe400078e0208 */
[----:B------:R-:W-:-:S05]  /*18b10*/  IMAD R0, R3, 0x10000, R0 ;  /* 0x0001000003007824 */ /* 0x000fca00078e0200 */
[----:B------:R1:W-:Y:S01]  /*18b20*/  STL [R1+0x50], R0 ;  /* 0x0000500001007387 */ /* 0x0003e20000100800 */
[----:B------:R-:W-:Y:S05]  /*18b30*/  BRA `(.L_x_715) ;  /* 0x0000044000007947 */ /* 0x000fea0003800000 */
.L_x_714:
[----:B-1----:R-:W2:Y:S01]  /*18b40*/  LDL R0, [R1+0x54] ;  /* 0x0000540001007983 */ /* 0x002ea20000100800 */
[----:B------:R-:W-:-:S04]  /*18b50*/  IMAD.MOV.U32 R2, RZ, RZ, 0x4 ;  /* 0x00000004ff027424 */ /* 0x000fc800078e00ff */
[----:B--2---:R-:W-:-:S05]  /*18b60*/  IMAD.WIDE R2, R0, R2, c[0x0][0x590] ;  /* 0x0001640000027625 */ /* 0x004fca00078e0202 */
[----:B------:R-:W2:Y:S02]  /*18b70*/  LDG.E R4, [R2.64] ;  /* 0x0000000802047981 */ /* 0x000ea4000c1e1900 */
[----:B--2-4-:R-:W-:-:S05]  /*18b80*/  IMAD R9, R4, R11, RZ ;  /* 0x0000000b04097224 */ /* 0x014fca00078e02ff */
[-C--:B------:R-:W-:Y:S02]  /*18b90*/  IABS R0, R9.reuse ;  /* 0x0000000900007213 */ /* 0x080fe40000000000 */
        /* <DEDUP_REMOVED lines=27> */
[----:B------:R-:W-:Y:S02]  /*18d50*/  IMAD R10, R4, R2, RZ ;  /* 0x00000002040a7224 */ /* 0x000fe400078e02ff */
[----:B------:R-:W-:-:S03]  /*18d60*/  IMAD.MOV R2, RZ, RZ, -R2 ;  /* 0x000000ffff027224 */ /* 0x000fc600078e0a02 */
[----:B------:R-:W-:Y:S01]  /*18d70*/  IADD3 R0, -R10, c[0x0][0x538], RZ ;  /* 0x00014e000a007a10 */ /* 0x000fe20007ffe1ff */
[----:B------:R-:W-:-:S03]  /*18d80*/  IMAD R6, R9, R2, R8 ;  /* 0x0000000209067224 */ /* 0x000fc600078e0208 */
[----:B------:R-:W-:Y:S02]  /*18d90*/  IMNMX R0, R4, R0, PT ;  /* 0x0000000004007217 */ /* 0x000fe40003800200 */
[----:B------:R-:W-:Y:S02]  /*18da0*/  IABS R2, R6 ;  /* 0x0000000600027213 */ /* 0x000fe40000000000 */
[-C--:B------:R-:W-:Y:S02]  /*18db0*/  IABS R3, R0.reuse ;  /* 0x0000000000037213 */ /* 0x080fe40000000000 */
[----:B------:R-:W-:Y:S02]  /*18dc0*/  IABS R9, R0 ;  /* 0x0000000000097213 */ /* 0x000fe40000000000 */
[----:B------:R-:W1:Y:S01]  /*18dd0*/  I2F.RP R4, R3 ;  /* 0x0000000300047306 */ /* 0x000e620000209400 */
[----:B------:R-:W-:Y:S02]  /*18de0*/  MOV R7, R2 ;  /* 0x0000000200077202 */ /* 0x000fe40000000f00 */
[----:B------:R-:W-:-:S05]  /*18df0*/  IMAD.MOV R2, RZ, RZ, -R9 ;  /* 0x000000ffff027224 */ /* 0x000fca00078e0a09 */
[----:B-1----:R-:W1:Y:S02]  /*18e00*/  MUFU.RCP R4, R4 ;  /* 0x0000000400047308 */ /* 0x002e640000001000 */
[----:B-1----:R-:W-:-:S06]  /*18e10*/  IADD3 R4, R4, 0xffffffe, RZ ;  /* 0x0ffffffe04047810 */ /* 0x002fcc0007ffe0ff */
[----:B------:R-:W1:Y:S02]  /*18e20*/  F2I.FTZ.U32.TRUNC.NTZ R5, R4 ;  /* 0x0000000400057305 */ /* 0x000e64000021f000 */
[----:B-1----:R-:W-:-:S04]  /*18e30*/  IMAD.MOV R4, RZ, RZ, -R5 ;  /* 0x000000ffff047224 */ /* 0x002fc800078e0a05 */
[----:B------:R-:W-:Y:S02]  /*18e40*/  IMAD R8, R4, R3, RZ ;  /* 0x0000000304087224 */ /* 0x000fe400078e02ff */
[----:B------:R-:W-:-:S04]  /*18e50*/  IMAD.MOV.U32 R4, RZ, RZ, RZ ;  /* 0x000000ffff047224 */ /* 0x000fc800078e00ff */
[----:B------:R-:W-:-:S04]  /*18e60*/  IMAD.HI.U32 R5, R5, R8, R4 ;  /* 0x0000000805057227 */ /* 0x000fc800078e0004 */
[----:B------:R-:W-:Y:S02]  /*18e70*/  IMAD.MOV.U32 R4, RZ, RZ, R2 ;  /* 0x000000ffff047224 */ /* 0x000fe400078e0002 */
[----:B------:R-:W-:-:S04]  /*18e80*/  IMAD.HI.U32 R2, R5, R7, RZ ;  /* 0x0000000705027227 */ /* 0x000fc800078e00ff */
[----:B------:R-:W-:-:S05]  /*18e90*/  IMAD R4, R2, R4, R7 ;  /* 0x0000000402047224 */ /* 0x000fca00078e0207 */
[----:B------:R-:W-:-:S13]  /*18ea0*/  ISETP.GT.U32.AND P0, PT, R3, R4, PT ;  /* 0x000000040300720c */ /* 0x000fda0003f04070 */
[-C--:B------:R-:W-:Y:S02]  /*18eb0*/  @!P0 IADD3 R4, R4, -R3.reuse, RZ ;  /* 0x8000000304048210 */ /* 0x080fe40007ffe0ff */
[----:B------:R-:W-:Y:S02]  /*18ec0*/  @!P0 IADD3 R2, R2, 0x1, RZ ;  /* 0x0000000102028810 */ /* 0x000fe40007ffe0ff */
[----:B------:R-:W-:Y:S02]  /*18ed0*/  ISETP.GE.U32.AND P2, PT, R4, R3, PT ;  /* 0x000000030400720c */ /* 0x000fe40003f46070 */
[----:B------:R-:W-:Y:S02]  /*18ee0*/  LOP3.LUT R3, R6, R0, RZ, 0x3c, !PT ;  /* 0x0000000006037212 */ /* 0x000fe400078e3cff */
[----:B------:R-:W-:Y:S02]  /*18ef0*/  ISETP.NE.AND P0, PT, R0, RZ, PT ;  /* 0x000000ff0000720c */ /* 0x000fe40003f05270 */
[----:B------:R-:W-:Y:S01]  /*18f00*/  ISETP.GE.AND P1, PT, R3, RZ, PT ;  /* 0x000000ff0300720c */ /* 0x000fe20003f26270 */
[----:B------:R-:W-:Y:S01]  /*18f10*/  IMAD.MOV R3, RZ, RZ, -R0 ;  /* 0x000000ffff037224 */ /* 0x000fe200078e0a00 */
[----:B------:R-:W-:-:S05]  /*18f20*/  IADD3 R6, R10, 0x1000000, R6 ;  /* 0x010000000a067810 */ /* 0x000fca0007ffe006 */
[----:B------:R-:W-:-:S06]  /*18f30*/  @P2 IADD3 R2, R2, 0x1, RZ ;  /* 0x0000000102022810 */ /* 0x000fcc0007ffe0ff */
[----:B------:R-:W-:Y:S01]  /*18f40*/  @!P1 IMAD.MOV R2, RZ, RZ, -R2 ;  /* 0x000000ffff029224 */ /* 0x000fe200078e0a02 */
[----:B------:R-:W-:-:S05]  /*18f50*/  @!P0 LOP3.LUT R2, RZ, R0, RZ, 0x33, !PT ;  /* 0x00000000ff028212 */ /* 0x000fca00078e33ff */
[----:B------:R-:W-:-:S05]  /*18f60*/  IMAD R0, R2, R3, R6 ;  /* 0x0000000302007224 */ /* 0x000fca00078e0206 */
[----:B------:R1:W-:Y:S02]  /*18f70*/  STL [R1+0x50], R0 ;  /* 0x0000500001007387 */ /* 0x0003e40000100800 */
.L_x_715:
[----:B------:R-:W-:Y:S05]  /*18f80*/  BSYNC B0 ;  /* 0x0000000000007941 */ /* 0x000fea0003800000 */
.L_x_713:
[----:B------:R-:W-:-:S04]  /*18f90*/  LOP3.LUT R2, RZ, R2, RZ, 0x33, !PT ;  /* 0x00000002ff027212 */ /* 0x000fc800078e33ff */
[----:B-1----:R-:W-:-:S05]  /*18fa0*/  IADD3 R0, R2, R11, RZ ;  /* 0x0000000b02007210 */ /* 0x002fca0007ffe0ff */
[----:B------:R1:W-:Y:S01]  /*18fb0*/  STL [R1+0x4c], R0 ;  /* 0x00004c0001007387 */ /* 0x0003e20000100800 */
[----:B------:R-:W-:Y:S05]  /*18fc0*/  BRA `(.L_x_716) ;  /* 0x0000005000007947 */ /* 0x000fea0003800000 */
.L_x_704:
[----:B------:R-:W-:Y:S01]  /*18fd0*/  MOV R0, c[0x0][0x53c] ;  /* 0x00014f0000007a02 */ /* 0x000fe20000000f00 */
[----:B------:R1:W-:Y:S04]  /*18fe0*/  STL [R1+0x48], R10 ;  /* 0x0000480a01007387 */ /* 0x0003e80000100800 */
[----:B------:R1:W-:Y:S04]  /*18ff0*/  STL [R1+0x4c], RZ ;  /* 0x00004cff01007387 */ /* 0x0003e80000100800 */
[----:B------:R1:W-:Y:S04]  /*19000*/  STL [R1+0x50], RZ ;  /* 0x000050ff01007387 */ /* 0x0003e80000100800 */
[----:B------:R1:W-:Y:S02]  /*19010*/  STL [R1+0x54], R0 ;  /* 0x0000540001007387 */ /* 0x0003e40000100800 */
.L_x_716:
[----:B------:R-:W-:Y:S05]  /*19020*/  BSYNC B1 ;  /* 0x0000000000017941 */ /* 0x000fea0003800000 */
.L_x_702:
[----:B---3--:R-:W2:Y:S04]  /*19030*/  LDL R4, [R1+0x48] ;  /* 0x0000480001047983 */ /* 0x008ea80000100800 */
        /* <DEDUP_REMOVED lines=8> */
.L_x_697:
[----:B-1----:R-:W3:Y:S02]  /*190c0*/  LDL R0, [R1+0x54] ;  /* 0x0000540001007983 */ /* 0x002ee40000100800 */
[----:B---3--:R-:W-:-:S13]  /*190d0*/  ISETP.GE.AND P0, PT, R0, c[0x0][0x53c], PT ;  /* 0x00014f0000007a0c */ /* 0x008fda0003f06270 */
[----:B--2-4-:R-:W-:Y:S01]  /*190e0*/  @P0 CALL.REL.NOINC `(.L_x_717) ;  /* 0x0000001000000944 */ /* 0x014fe20003c00000 */
[----:B------:R-:W-:Y:S05]  /*190f0*/  BRA `(.L_x_718) ;  /* 0xfffe887000007947 */ /* 0x000fea000383ffff */
.L_x_717:
[----:B------:R-:W-:Y:S05]  /*19100*/  EXIT ;  /* 0x000000000000794d */ /* 0x000fea0003800000 */
.L_x_533:
[----:B------:R-:W-:Y:S01]  /*19110*/  IMAD.MOV.U32 R0, RZ, RZ, R5 ;  /* 0x000000ffff007224 */ /* 0x000fe200078e0005 */
[----:B------:R-:W-:Y:S02]  /*19120*/  MOV R2, 0x1 ;  /* 0x0000000100027802 */ /* 0x000fe40000000f00 */
[----:B------:R-:W-:Y:S02]  /*19130*/  MOV R3, 0x19150 ;  /* 0x0001915000037802 */ /* 0x000fe40000000f00 */
[----:B------:R-:W-:Y:S05]  /*19140*/  CALL.REL.NOINC `($__internal_10_$__cuda_sm70_shflsync_up_p) ;  /* 0x000024c000007944 */ /* 0x000fea0003c00000 */
[----:B------:R-:W-:Y:S01]  /*19150*/  MOV R0, R4 ;  /* 0x0000000400007202 */ /* 0x000fe20000000f00 */
[----:B------:R-:W-:Y:S05]  /*19160*/  BRA `(.L_x_719) ;  /* 0xfffe731000007947 */ /* 0x000fea000383ffff */
.L_x_534:
[----:B------:R-:W-:Y:S01]  /*19170*/  IMAD.MOV.U32 R0, RZ, RZ, R5 ;  /* 0x000000ffff007224 */ /* 0x000fe200078e0005 */
[----:B------:R-:W-:Y:S02]  /*19180*/  MOV R2, 0x2 ;  /* 0x0000000200027802 */ /* 0x000fe40000000f00 */
[----:B------:R-:W-:Y:S02]  /*19190*/  MOV R3, 0x191b0 ;  /* 0x000191b000037802 */ /* 0x000fe40000000f00 */
[----:B------:R-:W-:Y:S05]  /*191a0*/  CALL.REL.NOINC `($__internal_10_$__cuda_sm70_shflsync_up_p) ;  /* 0x0000246000007944 */ /* 0x000fea0003c00000 */
[----:B------:R-:W-:Y:S01]  /*191b0*/  SEL R0, R4, RZ, P4 ;  /* 0x000000ff04007207 */ /* 0x000fe20002000000 */
[----:B------:R-:W-:Y:S01]  /*191c0*/  IMAD.MOV.U32 R2, RZ, RZ, 0x4 ;  /* 0x00000004ff027424 */ /* 0x000fe200078e00ff */
[----:B------:R-:W-:-:S03]  /*191d0*/  MOV R3, 0x19200 ;  /* 0x0001920000037802 */ /* 0x000fc60000000f00 */
[----:B------:R-:W-:Y:S02]  /*191e0*/  IMAD.IADD R0, R5, 0x1, R0 ;  /* 0x0000000105007824 */ /* 0x000fe400078e0200 */
        /* <DEDUP_REMOVED lines=13> */
[----:B------:R-:W-:Y:S02]  /*192c0*/  MOV R3, 0x1f ;  /* 0x0000001f00037802 */ /* 0x000fe40000000f00 */
[----:B------:R-:W-:Y:S01]  /*192d0*/  MOV R2, 0x19310 ;  /* 0x0001931000027802 */ /* 0x000fe20000000f00 */
[----:B------:R-:W-:-:S04]  /*192e0*/  IMAD.IADD R4, R0, 0x1, R4 ;  /* 0x0000000100047824 */ /* 0x000fc800078e0204 */
[----:B------:R-:W-:Y:S02]  /*192f0*/  IMAD.MOV.U32 R9, RZ, RZ, R4 ;  /* 0x000000ffff097224 */ /* 0x000fe400078e0004 */
[----:B------:R-:W-:Y:S05]  /*19300*/  CALL.REL.NOINC `($__internal_9_$__cuda_sm70_shflsync_idx_p) ;  /* 0x000022b000007944 */ /* 0x000fea0003c00000 */
[----:B------:R-:W-:Y:S01]  /*19310*/  MOV R0, R5 ;  /* 0x0000000500007202 */ /* 0x000fe20000000f00 */
[----:B------:R-:W-:Y:S05]  /*19320*/  BRA `(.L_x_720) ;  /* 0xfffe725000007947 */ /* 0x000fea000383ffff */
.L_x_536:
[----:B------:R-:W-:Y:S02]  /*19330*/  SEL R0, RZ, 0x1, P0 ;  /* 0x00000001ff007807 */ /* 0x000fe40000000000 */
[----:B------:R-:W-:Y:S02]  /*19340*/  MOV R2, 0x19360 ;  /* 0x0001936000027802 */ /* 0x000fe40000000f00 */
[----:B------:R-:W-:Y:S05]  /*19350*/  CALL.REL.NOINC `($__internal_11_$__cuda_sm70_votesync_ballot) ;  /* 0x0000232000007944 */ /* 0x000fea0003c00000 */
[----:B------:R-:W-:Y:S01]  /*19360*/  MOV R11, R0 ;  /* 0x00000000000b7202 */ /* 0x000fe20000000f00 */
[----:B------:R-:W-:Y:S05]  /*19370*/  BRA `(.L_x_721) ;  /* 0xfffe729000007947 */ /* 0x000fea000383ffff */
.L_x_537:
[----:B------:R-:W-:Y:S01]  /*19380*/  IMAD.MOV.U32 R9, RZ, RZ, R10 ;  /* 0x000000ffff097224 */ /* 0x000fe200078e000a */
[----:B------:R-:W-:Y:S01]  /*19390*/  MOV R5, R0 ;  /* 0x0000000000057202 */ /* 0x000fe20000000f00 */
[----:B------:R-:W-:Y:S01]  /*193a0*/  IMAD.MOV.U32 R3, RZ, RZ, 0x1f ;  /* 0x0000001fff037424 */ /* 0x000fe200078e00ff */
[----:B-1----:R-:W-:Y:S02]  /*193b0*/  MOV R2, 0x193d0 ;  /* 0x000193d000027802 */ /* 0x002fe40000000f00 */
[----:B------:R-:W-:Y:S05]  /*193c0*/  CALL.REL.NOINC `($__internal_9_$__cuda_sm70_shflsync_idx_p) ;  /* 0x000021f000007944 */ /* 0x000fea0003c00000 */
[----:B------:R-:W-:Y:S01]  /*193d0*/  IMAD.MOV.U32 R13, RZ, RZ, R5 ;  /* 0x000000ffff0d7224 */ /* 0x000fe200078e0005 */
[----:B------:R-:W-:Y:S01]  /*193e0*/  MOV R9, R8 ;  /* 0x0000000800097202 */ /* 0x000fe20000000f00 */
[----:B------:R-:W-:Y:S01]  /*193f0*/  IMAD.MOV.U32 R6, RZ, RZ, RZ ;  /* 0x000000ffff067224 */ /* 0x000fe200078e00ff */
[----:B------:R-:W-:Y:S01]  /*19400*/  MOV R5, R0 ;  /* 0x0000000000057202 */ /* 0x000fe20000000f00 */
[----:B------:R-:W-:Y:S01]  /*19410*/  IMAD.MOV.U32 R3, RZ, RZ, 0x1f ;  /* 0x0000001fff037424 */ /* 0x000fe200078e00ff */
[----:B------:R-:W-:-:S02]  /*19420*/  MOV R2, 0x19440 ;  /* 0x0001944000027802 */ /* 0x000fc40000000f00 */
[----:B------:R-:W-:Y:S05]  /*19430*/  CALL.REL.NOINC `($__internal_9_$__cuda_sm70_shflsync_idx_p) ;  /* 0x0000218000007944 */ /* 0x000fea0003c00000 */
[----:B------:R-:W-:Y:S01]  /*19440*/  MOV R10, R5 ;  /* 0x00000005000a7202 */ /* 0x000fe20000000f00 */
[----:B------:R-:W-:Y:S05]  /*19450*/  BRA `(.L_x_722) ;  /* 0xfffe722000007947 */ /* 0x000fea000383ffff */
.L_x_540:
[----:B------:R-:W-:Y:S01]  /*19460*/  IMAD.MOV.U32 R9, RZ, RZ, R4 ;  /* 0x000000ffff097224 */ /* 0x000fe200078e0004 */
[----:B------:R-:W-:-:S02]  /*19470*/  MOV R3, 0x1f ;  /* 0x0000001f00037802 */ /* 0x000fc40000000f00 */
[----:B-1----:R-:W-:Y:S02]  /*19480*/  MOV R2, 0x194a0 ;  /* 0x000194a000027802 */ /* 0x002fe40000000f00 */
[----:B--234-:R-:W-:Y:S05]  /*19490*/  CALL.REL.NOINC `($__internal_9_$__cuda_sm70_shflsync_idx_p) ;  /* 0x0000212000007944 */ /* 0x01cfea0003c00000 */
[----:B------:R-:W-:Y:S01]  /*194a0*/  MOV R6, R5 ;  /* 0x0000000500067202 */ /* 0x000fe20000000f00 */
[----:B------:R-:W-:Y:S05]  /*194b0*/  BRA `(.L_x_539) ;  /* 0xfffe722000007947 */ /* 0x000fea000383ffff */
.L_x_559:
[----:B-1----:R-:W-:Y:S01]  /*194c0*/  IMAD.MOV.U32 R9, RZ, RZ, R6 ;  /* 0x000000ffff097224 */ /* 0x002fe200078e0006 */
[----:B------:R-:W-:Y:S01]  /*194d0*/  MOV R5, RZ ;  /* 0x000000ff00057202 */ /* 0x000fe20000000f00 */
[----:B------:R-:W-:Y:S01]  /*194e0*/  IMAD.MOV.U32 R3, RZ, RZ, 0x181f ;  /* 0x0000181fff037424 */ /* 0x000fe200078e00ff */
[----:B------:R-:W-:Y:S02]  /*194f0*/  MOV R2, 0x19510 ;  /* 0x0001951000027802 */ /* 0x000fe40000000f00 */
[----:B------:R-:W-:Y:S05]  /*19500*/  CALL.REL.NOINC `($__internal_9_$__cuda_sm70_shflsync_idx_p) ;  /* 0x000020b000007944 */ /* 0x000fea0003c00000 */
[----:B------:R-:W-:Y:S01]  /*19510*/  MOV R8, R5 ;  /* 0x0000000500087202 */ /* 0x000fe20000000f00 */
[----:B------:R-:W-:Y:S05]  /*19520*/  BRA `(.L_x_723) ;  /* 0xfffe964000007947 */ /* 0x000fea000383ffff */
.L_x_560:
[----:B------:R-:W-:Y:S01]  /*19530*/  IMAD.MOV.U32 R9, RZ, RZ, R7 ;  /* 0x000000ffff097224 */ /* 0x000fe200078e0007 */
[----:B------:R-:W-:Y:S01]  /*19540*/  MOV R5, RZ ;  /* 0x000000ff00057202 */ /* 0x000fe20000000f00 */
[----:B------:R-:W-:Y:S01]  /*19550*/  IMAD.MOV.U32 R3, RZ, RZ, 0x181f ;  /* 0x0000181fff037424 */ /* 0x000fe200078e00ff */
[----:B------:R-:W-:Y:S02]  /*19560*/  MOV R2, 0x19580 ;  /* 0x0001958000027802 */ /* 0x000fe40000000f00 */
[----:B-12---:R-:W-:Y:S05]  /*19570*/  CALL.REL.NOINC `($__internal_9_$__cuda_sm70_shflsync_idx_p) ;  /* 0x0000204000007944 */ /* 0x006fea0003c00000 */
[----:B------:R-:W-:Y:S01]  /*19580*/  MOV R2, R5 ;  /* 0x0000000500027202 */ /* 0x000fe20000000f00 */
[----:B------:R-:W-:Y:S05]  /*19590*/  BRA `(.L_x_724) ;  /* 0xfffe95f000007947 */ /* 0x000fea000383ffff */
.L_x_563:
[----:B------:R-:W-:Y:S01]  /*195a0*/  IMAD.MOV.U32 R9, RZ, RZ, R6 ;  /* 0x000000ffff097224 */ /* 0x000fe200078e0006 */
[----:B------:R-:W-:Y:S01]  /*195b0*/  MOV R5, 0x1 ;  /* 0x0000000100057802 */ /* 0x000fe20000000f00 */
[----:B--2---:R-:W-:Y:S01]  /*195c0*/  IMAD.MOV.U32 R3, RZ, RZ, 0x181f ;  /* 0x0000181fff037424 */ /* 0x004fe200078e00ff */
[----:B----4-:R-:W-:-:S02]  /*195d0*/  MOV R2, 0x195f0 ;  /* 0x000195f000027802 */ /* 0x010fc40000000f00 */
[----:B-1-3--:R-:W-:Y:S05]  /*195e0*/  CALL.REL.NOINC `($__internal_9_$__cuda_sm70_shflsync_idx_p) ;  /* 0x00001fd000007944 */ /* 0x00afea0003c00000 */
[----:B------:R-:W-:Y:S01]  /*195f0*/  IMAD.MOV.U32 R8, RZ, RZ, R5 ;  /* 0x000000ffff087224 */ /* 0x000fe200078e0005 */
[----:B------:R-:W-:Y:S01]  /*19600*/  MOV R5, 0x1 ;  /* 0x0000000100057802 */ /* 0x000fe20000000f00 */
[----:B------:R-:W-:Y:S01]  /*19610*/  IMAD.MOV.U32 R9, RZ, RZ, R7 ;  /* 0x000000ffff097224 */ /* 0x000fe200078e0007 */
[----:B------:R-:W-:-:S02]  /*19620*/  MOV R3, 0x181f ;  /* 0x0000181f00037802 */ /* 0x000fc40000000f00 */
[----:B------:R-:W-:Y:S02]  /*19630*/  MOV R2, 0x19650 ;  /* 0x0001965000027802 */ /* 0x000fe40000000f00 */
[----:B------:R-:W-:Y:S05]  /*19640*/  CALL.REL.NOINC `($__internal_9_$__cuda_sm70_shflsync_idx_p) ;  /* 0x00001f7000007944 */ /* 0x000fea0003c00000 */
[----:B------:R-:W-:Y:S01]  /*19650*/  MOV R2, R5 ;  /* 0x0000000500027202 */ /* 0x000fe20000000f00 */
[----:B------:R-:W-:Y:S05]  /*19660*/  BRA `(.L_x_725) ;  /* 0xfffe961000007947 */ /* 0x000fea000383ffff */
.L_x_566:
[----:B------:R-:W-:Y:S01]  /*19670*/  IMAD.MOV.U32 R9, RZ, RZ, R6 ;  /* 0x000000ffff097224 */ /* 0x000fe200078e0006 */
[----:B------:R-:W-:Y:S01]  /*19680*/  MOV R5, 0x2 ;  /* 0x0000000200057802 */ /* 0x000fe20000000f00 */
[----:B-1----:R-:W-:Y:S01]  /*19690*/  IMAD.MOV.U32 R3, RZ, RZ, 0x181f ;  /* 0x0000181fff037424 */ /* 0x002fe200078e00ff */
[----:B----4-:R-:W-:Y:S02]  /*196a0*/  MOV R2, 0x196c0 ;  /* 0x000196c000027802 */ /* 0x010fe40000000f00 */
[----:B--23--:R-:W-:Y:S05]  /*196b0*/  CALL.REL.NOINC `($__internal_9_$__cuda_sm70_shflsync_idx_p) ;  /* 0x00001f0000007944 */ /* 0x00cfea0003c00000 */
[----:B------:R-:W-:Y:S01]  /*196c0*/  MOV R8, R5 ;  /* 0x0000000500087202 */ /* 0x000fe20000000f00 */
[----:B------:R-:W-:Y:S05]  /*196d0*/  BRA `(.L_x_726) ;  /* 0xfffe968000007947 */ /* 0x000fea000383ffff */
.L_x_567:
[----:B------:R-:W-:Y:S01]  /*196e0*/  IMAD.MOV.U32 R9, RZ, RZ, R7 ;  /* 0x000000ffff097224 */ /* 0x000fe200078e0007 */
[----:B------:R-:W-:Y:S01]  /*196f0*/  MOV R5, 0x2 ;  /* 0x0000000200057802 */ /* 0x000fe20000000f00 */
[----:B------:R-:W-:Y:S01]  /*19700*/  IMAD.MOV.U32 R3, RZ, RZ, 0x181f ;  /* 0x0000181fff037424 */ /* 0x000fe200078e00ff */
[----:B----4-:R-:W-:Y:S02]  /*19710*/  MOV R2, 0x19730 ;  /* 0x0001973000027802 */ /* 0x010fe40000000f00 */
[----:B-123--:R-:W-:Y:S05]  /*19720*/  CALL.REL.NOINC `($__internal_9_$__cuda_sm70_shflsync_idx_p) ;  /* 0x00001e9000007944 */ /* 0x00efea0003c00000 */
[----:B------:R-:W-:Y:S01]  /*19730*/  MOV R2, R5 ;  /* 0x0000000500027202 */ /* 0x000fe20000000f00 */
[----:B------:R-:W-:Y:S05]  /*19740*/  BRA `(.L_x_727) ;  /* 0xfffe963000007947 */ /* 0x000fea000383ffff */
.L_x_570:
[----:B------:R-:W-:Y:S01]  /*19750*/  IMAD.MOV.U32 R9, RZ, RZ, R6 ;  /* 0x000000ffff097224 */ /* 0x000fe200078e0006 */
[----:B------:R-:W-:Y:S01]  /*19760*/  MOV R5, 0x3 ;  /* 0x0000000300057802 */ /* 0x000fe20000000f00 */
[----:B-1----:R-:W-:Y:S01]  /*19770*/  IMAD.MOV.U32 R3, RZ, RZ, 0x181f ;  /* 0x0000181fff037424 */ /* 0x002fe200078e00ff */
[----:B------:R-:W-:-:S02]  /*19780*/  MOV R2, 0x197a0 ;  /* 0x000197a000027802 */ /* 0x000fc40000000f00 */
[----:B--234-:R-:W-:Y:S05]  /*19790*/  CALL.REL.NOINC `($__internal_9_$__cuda_sm70_shflsync_idx_p) ;  /* 0x00001e2000007944 */ /* 0x01cfea0003c00000 */
        /* <DEDUP_REMOVED lines=8> */
.L_x_573:
[----:B------:R-:W-:Y:S01]  /*19820*/  IMAD.MOV.U32 R9, RZ, RZ, R6 ;  /* 0x000000ffff097224 */ /* 0x000fe200078e0006 */
[----:B------:R-:W-:Y:S01]  /*19830*/  MOV R5, 0x4 ;  /* 0x0000000400057802 */ /* 0x000fe20000000f00 */
[----:B-1----:R-:W-:Y:S01]  /*19840*/  IMAD.MOV.U32 R3, RZ, RZ, 0x181f ;  /* 0x0000181fff037424 */ /* 0x002fe200078e00ff */
[----:B------:R-:W-:Y:S02]  /*19850*/  MOV R2, 0x19870 ;  /* 0x0001987000027802 */ /* 0x000fe40000000f00 */
[----:B--234-:R-:W-:Y:S05]  /*19860*/  CALL.REL.NOINC `($__internal_9_$__cuda_sm70_shflsync_idx_p) ;  /* 0x00001d5000007944 */ /* 0x01cfea0003c00000 */
[----:B------:R-:W-:Y:S01]  /*19870*/  MOV R8, R5 ;  /* 0x0000000500087202 */ /* 0x000fe20000000f00 */
[----:B------:R-:W-:Y:S05]  /*19880*/  BRA `(.L_x_729) ;  /* 0xfffe96c000007947 */ /* 0x000fea000383ffff */
.L_x_574:
[----:B------:R-:W-:Y:S01]  /*19890*/  IMAD.MOV.U32 R9, RZ, RZ, R7 ;  /* 0x000000ffff097224 */ /* 0x000fe200078e0007 */
[----:B------:R-:W-:Y:S01]  /*198a0*/  MOV R5, 0x4 ;  /* 0x0000000400057802 */ /* 0x000fe20000000f00 */
[----:B-1----:R-:W-:Y:S01]  /*198b0*/  IMAD.MOV.U32 R3, RZ, RZ, 0x181f ;  /* 0x0000181fff037424 */ /* 0x002fe200078e00ff */
[----:B------:R-:W-:Y:S02]  /*198c0*/  MOV R2, 0x198e0 ;  /* 0x000198e000027802 */ /* 0x000fe40000000f00 */
[----:B--234-:R-:W-:Y:S05]  /*198d0*/  CALL.REL.NOINC `($__internal_9_$__cuda_sm70_shflsync_idx_p) ;  /* 0x00001ce000007944 */ /* 0x01cfea0003c00000 */
[----:B------:R-:W-:Y:S01]  /*198e0*/  MOV R2, R5 ;  /* 0x0000000500027202 */ /* 0x000fe20000000f00 */
[----:B------:R-:W-:Y:S05]  /*198f0*/  BRA `(.L_x_730) ;  /* 0xfffe967000007947 */ /* 0x000fea000383ffff */
.L_x_577:
[----:B------:R-:W-:Y:S01]  /*19900*/  IMAD.MOV.U32 R9, RZ, RZ, R6 ;  /* 0x000000ffff097224 */ /* 0x000fe200078e0006 */
[----:B------:R-:W-:Y:S01]  /*19910*/  MOV R5, 0x5 ;  /* 0x0000000500057802 */ /* 0x000fe20000000f00 */
[----:B--2---:R-:W-:Y:S01]  /*19920*/  IMAD.MOV.U32 R3, RZ, RZ, 0x181f ;  /* 0x0000181fff037424 */ /* 0x004fe200078e00ff */
[----:B---3--:R-:W-:-:S02]  /*19930*/  MOV R2, 0x19950 ;  /* 0x0001995000027802 */ /* 0x008fc40000000f00 */
[----:B-1--4-:R-:W-:Y:S05]  /*19940*/  CALL.REL.NOINC `($__internal_9_$__cuda_sm70_shflsync_idx_p) ;  /* 0x00001c7000007944 */ /* 0x012fea0003c00000 */
        /* <DEDUP_REMOVED lines=8> */
.L_x_580:
[----:B------:R-:W-:Y:S01]  /*199d0*/  IMAD.MOV.U32 R9, RZ, RZ, R6 ;  /* 0x000000ffff097224 */ /* 0x000fe200078e0006 */
[----:B------:R-:W-:Y:S01]  /*199e0*/  MOV R5, 0x6 ;  /* 0x0000000600057802 */ /* 0x000fe20000000f00 */
[----:B-1----:R-:W-:Y:S01]  /*199f0*/  IMAD.MOV.U32 R3, RZ, RZ, 0x181f ;  /* 0x0000181fff037424 */ /* 0x002fe200078e00ff */
[----:B---3--:R-:W-:Y:S02]  /*19a00*/  MOV R2, 0x19a20 ;  /* 0x00019a2000027802 */ /* 0x008fe40000000f00 */
[----:B--2-4-:R-:W-:Y:S05]  /*19a10*/  CALL.REL.NOINC `($__internal_9_$__cuda_sm70_shflsync_idx_p) ;  /* 0x00001ba000007944 */ /* 0x014fea0003c00000 */
[----:B------:R-:W-:Y:S01]  /*19a20*/  MOV R8, R5 ;  /* 0x0000000500087202 */ /* 0x000fe20000000f00 */
[----:B------:R-:W-:Y:S05]  /*19a30*/  BRA `(.L_x_732) ;  /* 0xfffe970000007947 */ /* 0x000fea000383ffff */
.L_x_581:
[----:B------:R-:W-:Y:S01]  /*19a40*/  IMAD.MOV.U32 R9, RZ, RZ, R7 ;  /* 0x000000ffff097224 */ /* 0x000fe200078e0007 */
[----:B------:R-:W-:Y:S01]  /*19a50*/  MOV R5, 0x6 ;  /* 0x0000000600057802 */ /* 0x000fe20000000f00 */
[----:B------:R-:W-:Y:S01]  /*19a60*/  IMAD.MOV.U32 R3, RZ, RZ, 0x181f ;  /* 0x0000181fff037424 */ /* 0x000fe200078e00ff */
[----:B---3--:R-:W-:Y:S02]  /*19a70*/  MOV R2, 0x19a90 ;  /* 0x00019a9000027802 */ /* 0x008fe40000000f00 */
[----:B-12-4-:R-:W-:Y:S05]  /*19a80*/  CALL.REL.NOINC `($__internal_9_$__cuda_sm70_shflsync_idx_p) ;  /* 0x00001b3000007944 */ /* 0x016fea0003c00000 */
[----:B------:R-:W-:Y:S01]  /*19a90*/  MOV R2, R5 ;  /* 0x0000000500027202 */ /* 0x000fe20000000f00 */
[----:B------:R-:W-:Y:S05]  /*19aa0*/  BRA `(.L_x_733) ;  /* 0xfffe96b000007947 */ /* 0x000fea000383ffff */
.L_x_584:
        /* <DEDUP_REMOVED lines=13> */
.L_x_649:
[----:B------:R1:W5:Y:S01]  /*19b80*/  LDL R0, [R1] ;  /* 0x0000000001007983 */ /* 0x0003620000100800 */
[----:B------:R-:W-:Y:S02]  /*19b90*/  MOV R3, 0x2 ;  /* 0x0000000200037802 */ /* 0x000fe40000000f00 */
[----:B---3--:R-:W-:Y:S02]  /*19ba0*/  MOV R2, 0x19bc0 ;  /* 0x00019bc000027802 */ /* 0x008fe40000000f00 */
[----:B-1---5:R-:W-:Y:S05]  /*19bb0*/  CALL.REL.NOINC `($__internal_8_$__cuda_sm70_shflsync_bfly_p) ;  /* 0x000019c000007944 */ /* 0x022fea0003c00000 */
[----:B------:R-:W-:Y:S05]  /*19bc0*/  BRA `(.L_x_735) ;  /* 0xffffae3000007947 */ /* 0x000fea000383ffff */
.L_x_650:
[----:B------:R-:W-:Y:S01]  /*19bd0*/  IMAD.MOV.U32 R0, RZ, RZ, R4 ;  /* 0x000000ffff007224 */ /* 0x000fe200078e0004 */
[----:B------:R-:W-:Y:S02]  /*19be0*/  MOV R3, 0x1 ;  /* 0x0000000100037802 */ /* 0x000fe40000000f00 */
[----:B------:R-:W-:Y:S02]  /*19bf0*/  MOV R2, 0x19c10 ;  /* 0x00019c1000027802 */ /* 0x000fe40000000f00 */
[----:B------:R-:W-:Y:S05]  /*19c00*/  CALL.REL.NOINC `($__internal_8_$__cuda_sm70_shflsync_bfly_p) ;  /* 0x0000197000007944 */ /* 0x000fea0003c00000 */
[----:B------:R-:W-:Y:S02]  /*19c10*/  FADD.FTZ R4, R4, R0 ;  /* 0x0000000004047221 */ /* 0x000fe40000010000 */
[----:B------:R1:W5:Y:S01]  /*19c20*/  LDL R0, [R1+0x4] ;  /* 0x0000040001007983 */ /* 0x0003620000100800 */
[----:B------:R-:W-:-:S02]  /*19c30*/  MOV R3, 0x2 ;  /* 0x0000000200037802 */ /* 0x000fc40000000f00 */
[----:B------:R-:W-:Y:S02]  /*19c40*/  MOV R2, 0x19c60 ;  /* 0x00019c6000027802 */ /* 0x000fe40000000f00 */
[----:B-1---5:R-:W-:Y:S05]  /*19c50*/  CALL.REL.NOINC `($__internal_8_$__cuda_sm70_shflsync_bfly_p) ;  /* 0x0000192000007944 */ /* 0x022fea0003c00000 */
[----:B------:R-:W2:Y:S01]  /*19c60*/  LDL.LU R2, [R1+0x4] ;  /* 0x0000040001027983 */ /* 0x000ea20000300800 */
[----:B------:R-:W-:Y:S01]  /*19c70*/  MOV R3, 0x1 ;  /* 0x0000000100037802 */ /* 0x000fe20000000f00 */
[----:B--2---:R-:W-:Y:S01]  /*19c80*/  FADD.FTZ R7, R2, R0 ;  /* 0x0000000002077221 */ /* 0x004fe20000010000 */
[----:B------:R-:W-:-:S04]  /*19c90*/  MOV R2, 0x19cc0 ;  /* 0x00019cc000027802 */ /* 0x000fc80000000f00 */
[----:B------:R-:W-:Y:S02]  /*19ca0*/  MOV R0, R7 ;  /* 0x0000000700007202 */ /* 0x000fe40000000f00 */
[----:B------:R-:W-:Y:S05]  /*19cb0*/  CALL.REL.NOINC `($__internal_8_$__cuda_sm70_shflsync_bfly_p) ;  /* 0x000018c000007944 */ /* 0x000fea0003c00000 */
[----:B------:R-:W-:Y:S02]  /*19cc0*/  FADD.FTZ R6, R7, R0 ;  /* 0x0000000007067221 */ /* 0x000fe40000010000 */
[----:B------:R1:W5:Y:S01]  /*19cd0*/  LDL R0, [R1+0x8] ;  /* 0x0000080001007983 */ /* 0x0003620000100800 */
[----:B------:R-:W-:Y:S02]  /*19ce0*/  MOV R3, 0x2 ;  /* 0x0000000200037802 */ /* 0x000fe40000000f00 */
        /* <DEDUP_REMOVED lines=19> */
[----:B------:R-:W-:Y:S01]  /*19e20*/  MOV R9, R0 ;  /* 0x0000000000097202 */ /* 0x000fe20000000f00 */
[----:B------:R-:W-:Y:S05]  /*19e30*/  BRA `(.L_x_736) ;  /* 0xffffacf000007947 */ /* 0x000fea000383ffff */
.L_x_657:
[----:B-1234-:R-:W-:Y:S01]  /*19e40*/  IMAD.MOV.U32 R9, RZ, RZ, R6 ;  /* 0x000000ffff097224 */ /* 0x01efe200078e0006 */
[----:B------:R-:W-:Y:S01]  /*19e50*/  MOV R5, RZ ;  /* 0x000000ff00057202 */ /* 0x000fe20000000f00 */
[----:B------:R-:W-:Y:S01]  /*19e60*/  IMAD.MOV.U32 R3, RZ, RZ, 0x181f ;  /* 0x0000181fff037424 */ /* 0x000fe200078e00ff */
[----:B------:R-:W-:Y:S02]  /*19e70*/  MOV R2, 0x19e90 ;  /* 0x00019e9000027802 */ /* 0x000fe40000000f00 */
[----:B------:R-:W-:Y:S05]  /*19e80*/  CALL.REL.NOINC `($__internal_9_$__cuda_sm70_shflsync_idx_p) ;  /* 0x0000173000007944 */ /* 0x000fea0003c00000 */
[----:B------:R-:W-:Y:S01]  /*19e90*/  MOV R8, R5 ;  /* 0x0000000500087202 */ /* 0x000fe20000000f00 */
[----:B------:R-:W-:Y:S05]  /*19ea0*/  BRA `(.L_x_737) ;  /* 0xffffc31000007947 */ /* 0x000fea000383ffff */
.L_x_658:
[----:B------:R-:W-:Y:S01]  /*19eb0*/  IMAD.MOV.U32 R9, RZ, RZ, R7 ;  /* 0x000000ffff097224 */ /* 0x000fe200078e0007 */
[----:B------:R-:W-:Y:S01]  /*19ec0*/  MOV R5, RZ ;  /* 0x000000ff00057202 */ /* 0x000fe20000000f00 */
[----:B------:R-:W-:Y:S01]  /*19ed0*/  IMAD.MOV.U32 R3, RZ, RZ, 0x181f ;  /* 0x0000181fff037424 */ /* 0x000fe200078e00ff */
[----:B------:R-:W-:Y:S02]  /*19ee0*/  MOV R2, 0x19f00 ;  /* 0x00019f0000027802 */ /* 0x000fe40000000f00 */
[----:B-12---:R-:W-:Y:S05]  /*19ef0*/  CALL.REL.NOINC `($__internal_9_$__cuda_sm70_shflsync_idx_p) ;  /* 0x000016c000007944 */ /* 0x006fea0003c00000 */
[----:B------:R-:W-:Y:S01]  /*19f00*/  MOV R2, R5 ;  /* 0x0000000500027202 */ /* 0x000fe20000000f00 */
[----:B------:R-:W-:Y:S05]  /*19f10*/  BRA `(.L_x_738) ;  /* 0xffffc2c000007947 */ /* 0x000fea000383ffff */
.L_x_659:
[----:B------:R-:W-:Y:S01]  /*19f20*/  IMAD.MOV.U32 R9, RZ, RZ, R6 ;  /* 0x000000ffff097224 */ /* 0x000fe200078e0006 */
[----:B------:R-:W-:Y:S01]  /*19f30*/  MOV R5, 0x1 ;  /* 0x0000000100057802 */ /* 0x000fe20000000f00 */
[----:B--2---:R-:W-:Y:S01]  /*19f40*/  IMAD.MOV.U32 R3, RZ, RZ, 0x181f ;  /* 0x0000181fff037424 */ /* 0x004fe200078e00ff */
[----:B------:R-:W-:-:S02]  /*19f50*/  MOV R2, 0x19f70 ;  /* 0x00019f7000027802 */ /* 0x000fc40000000f00 */
        /* <DEDUP_REMOVED lines=9> */
.L_x_660:
[----:B------:R-:W-:Y:S01]  /*19ff0*/  IMAD.MOV.U32 R9, RZ, RZ, R6 ;  /* 0x000000ffff097224 */ /* 0x000fe200078e0006 */
[----:B------:R-:W-:Y:S01]  /*1a000*/  MOV R5, 0x2 ;  /* 0x0000000200057802 */ /* 0x000fe20000000f00 */
[----:B-1----:R-:W-:Y:S01]  /*1a010*/  IMAD.MOV.U32 R3, RZ, RZ, 0x181f ;  /* 0x0000181fff037424 */ /* 0x002fe200078e00ff */
[----:B------:R-:W-:Y:S02]  /*1a020*/  MOV R2, 0x1a040 ;  /* 0x0001a04000027802 */ /* 0x000fe40000000f00 */
[----:B---34-:R-:W-:Y:S05]  /*1a030*/  CALL.REL.NOINC `($__internal_9_$__cuda_sm70_shflsync_idx_p) ;  /* 0x0000158000007944 */ /* 0x018fea0003c00000 */
[----:B------:R-:W-:Y:S01]  /*1a040*/  MOV R8, R5 ;  /* 0x0000000500087202 */ /* 0x000fe20000000f00 */
[----:B------:R-:W-:Y:S05]  /*1a050*/  BRA `(.L_x_740) ;  /* 0xffffc29000007947 */ /* 0x000fea000383ffff */
.L_x_661:
[----:B------:R-:W-:Y:S01]  /*1a060*/  IMAD.MOV.U32 R9, RZ, RZ, R7 ;  /* 0x000000ffff097224 */ /* 0x000fe200078e0007 */
[----:B------:R-:W-:Y:S01]  /*1a070*/  MOV R5, 0x2 ;  /* 0x0000000200057802 */ /* 0x000fe20000000f00 */
[----:B-1----:R-:W-:Y:S01]  /*1a080*/  IMAD.MOV.U32 R3, RZ, RZ, 0x181f ;  /* 0x0000181fff037424 */ /* 0x002fe200078e00ff */
[----:B------:R-:W-:Y:S02]  /*1a090*/  MOV R2, 0x1a0b0 ;  /* 0x0001a0b000027802 */ /* 0x000fe40000000f00 */
[----:B--234-:R-:W-:Y:S05]  /*1a0a0*/  CALL.REL.NOINC `($__internal_9_$__cuda_sm70_shflsync_idx_p) ;  /* 0x0000151000007944 */ /* 0x01cfea0003c00000 */
[----:B------:R-:W-:Y:S01]  /*1a0b0*/  MOV R2, R5 ;  /* 0x0000000500027202 */ /* 0x000fe20000000f00 */
[----:B------:R-:W-:Y:S05]  /*1a0c0*/  BRA `(.L_x_741) ;  /* 0xffffc24000007947 */ /* 0x000fea000383ffff */
.L_x_662:
[----:B------:R-:W-:Y:S01]  /*1a0d0*/  IMAD.MOV.U32 R9, RZ, RZ, R6 ;  /* 0x000000ffff097224 */ /* 0x000fe200078e0006 */
[----:B------:R-:W-:Y:S01]  /*1a0e0*/  MOV R5, 0x3 ;  /* 0x0000000300057802 */ /* 0x000fe20000000f00 */
[----:B--2---:R-:W-:Y:S01]  /*1a0f0*/  IMAD.MOV.U32 R3, RZ, RZ, 0x181f ;  /* 0x0000181fff037424 */ /* 0x004fe200078e00ff */
[----:B------:R-:W-:-:S02]  /*1a100*/  MOV R2, 0x1a120 ;  /* 0x0001a12000027802 */ /* 0x000fc40000000f00 */
[----:B-1-34-:R-:W-:Y:S05]  /*1a110*/  CALL.REL.NOINC `($__internal_9_$__cuda_sm70_shflsync_idx_p) ;  /* 0x000014a000007944 */ /* 0x01afea0003c00000 */
        /* <DEDUP_REMOVED lines=8> */
.L_x_663:
[----:B------:R-:W-:Y:S01]  /*1a1a0*/  IMAD.MOV.U32 R9, RZ, RZ, R6 ;  /* 0x000000ffff097224 */ /* 0x000fe200078e0006 */
[----:B------:R-:W-:Y:S01]  /*1a1b0*/  MOV R5, 0x4 ;  /* 0x0000000400057802 */ /* 0x000fe20000000f00 */
[----:B--2---:R-:W-:Y:S01]  /*1a1c0*/  IMAD.MOV.U32 R3, RZ, RZ, 0x181f ;  /* 0x0000181fff037424 */ /* 0x004fe200078e00ff */
[----:B------:R-:W-:Y:S02]  /*1a1d0*/  MOV R2, 0x1a1f0 ;  /* 0x0001a1f000027802 */ /* 0x000fe40000000f00 */
[----:B-1-34-:R-:W-:Y:S05]  /*1a1e0*/  CALL.REL.NOINC `($__internal_9_$__cuda_sm70_shflsync_idx_p) ;  /* 0x000013d000007944 */ /* 0x01afea0003c00000 */
[----:B------:R-:W-:Y:S01]  /*1a1f0*/  MOV R8, R5 ;  /* 0x0000000500087202 */ /* 0x000fe20000000f00 */
[----:B------:R-:W-:Y:S05]  /*1a200*/  BRA `(.L_x_743) ;  /* 0xffffc21000007947 */ /* 0x000fea000383ffff */
.L_x_664:
[----:B------:R-:W-:Y:S01]  /*1a210*/  IMAD.MOV.U32 R9, RZ, RZ, R7 ;  /* 0x000000ffff097224 */ /* 0x000fe200078e0007 */
[----:B------:R-:W-:Y:S01]  /*1a220*/  MOV R5, 0x4 ;  /* 0x0000000400057802 */ /* 0x000fe20000000f00 */
[----:B--2---:R-:W-:Y:S01]  /*1a230*/  IMAD.MOV.U32 R3, RZ, RZ, 0x181f ;  /* 0x0000181fff037424 */ /* 0x004fe200078e00ff */
[----:B------:R-:W-:Y:S02]  /*1a240*/  MOV R2, 0x1a260 ;  /* 0x0001a26000027802 */ /* 0x000fe40000000f00 */
[----:B-1-34-:R-:W-:Y:S05]  /*1a250*/  CALL.REL.NOINC `($__internal_9_$__cuda_sm70_shflsync_idx_p) ;  /* 0x0000136000007944 */ /* 0x01afea0003c00000 */
[----:B------:R-:W-:Y:S01]  /*1a260*/  MOV R2, R5 ;  /* 0x0000000500027202 */ /* 0x000fe20000000f00 */
[----:B------:R-:W-:Y:S05]  /*1a270*/  BRA `(.L_x_744) ;  /* 0xffffc1c000007947 */ /* 0x000fea000383ffff */
.L_x_665:
        /* <DEDUP_REMOVED lines=13> */
.L_x_666:
[----:B------:R-:W-:Y:S01]  /*1a350*/  IMAD.MOV.U32 R9, RZ, RZ, R6 ;  /* 0x000000ffff097224 */ /* 0x000fe200078e0006 */
[----:B------:R-:W-:Y:S01]  /*1a360*/  MOV R5, 0x6 ;  /* 0x0000000600057802 */ /* 0x000fe20000000f00 */
[----:B--2---:R-:W-:Y:S01]  /*1a370*/  IMAD.MOV.U32 R3, RZ, RZ, 0x181f ;  /* 0x0000181fff037424 */ /* 0x004fe200078e00ff */
[----:B------:R-:W-:Y:S02]  /*1a380*/  MOV R2, 0x1a3a0 ;  /* 0x0001a3a000027802 */ /* 0x000fe40000000f00 */
[----:B-1--4-:R-:W-:Y:S05]  /*1a390*/  CALL.REL.NOINC `($__internal_9_$__cuda_sm70_shflsync_idx_p) ;  /* 0x0000122000007944 */ /* 0x012fea0003c00000 */
[----:B------:R-:W-:Y:S01]  /*1a3a0*/  MOV R8, R5 ;  /* 0x0000000500087202 */ /* 0x000fe20000000f00 */
[----:B------:R-:W-:Y:S05]  /*1a3b0*/  BRA `(.L_x_746) ;  /* 0xffffc19000007947 */ /* 0x000fea000383ffff */
.L_x_667:
[----:B------:R-:W-:Y:S01]  /*1a3c0*/  IMAD.MOV.U32 R9, RZ, RZ, R7 ;  /* 0x000000ffff097224 */ /* 0x000fe200078e0007 */
[----:B------:R-:W-:Y:S01]  /*1a3d0*/  MOV R5, 0x6 ;  /* 0x0000000600057802 */ /* 0x000fe20000000f00 */
[----:B--2---:R-:W-:Y:S01]  /*1a3e0*/  IMAD.MOV.U32 R3, RZ, RZ, 0x181f ;  /* 0x0000181fff037424 */ /* 0x004fe200078e00ff */
[----:B------:R-:W-:Y:S02]  /*1a3f0*/  MOV R2, 0x1a410 ;  /* 0x0001a41000027802 */ /* 0x000fe40000000f00 */
[----:B-1-34-:R-:W-:Y:S05]  /*1a400*/  CALL.REL.NOINC `($__internal_9_$__cuda_sm70_shflsync_idx_p) ;  /* 0x000011b000007944 */ /* 0x01afea0003c00000 */
[----:B------:R-:W-:Y:S01]  /*1a410*/  MOV R2, R5 ;  /* 0x0000000500027202 */ /* 0x000fe20000000f00 */
[----:B------:R-:W-:Y:S05]  /*1a420*/  BRA `(.L_x_747) ;  /* 0xffffc14000007947 */ /* 0x000fea000383ffff */
.L_x_668:
[----:B------:R-:W-:Y:S01]  /*1a430*/  IMAD.MOV.U32 R9, RZ, RZ, R6 ;  /* 0x000000ffff097224 */ /* 0x000fe200078e0006 */
[----:B------:R-:W-:Y:S01]  /*1a440*/  MOV R5, 0x7 ;  /* 0x0000000700057802 */ /* 0x000fe20000000f00 */
[----:B-1----:R-:W-:Y:S01]  /*1a450*/  IMAD.MOV.U32 R3, RZ, RZ, 0x181f ;  /* 0x0000181fff037424 */ /* 0x002fe200078e00ff */
[----:B------:R-:W-:-:S02]  /*1a460*/  MOV R2, 0x1a480 ;  /* 0x0001a48000027802 */ /* 0x000fc40000000f00 */
[----:B--2-4-:R-:W-:Y:S05]  /*1a470*/  CALL.REL.NOINC `($__internal_9_$__cuda_sm70_shflsync_idx_p) ;  /* 0x0000114000007944 */ /* 0x014fea0003c00000 */
        /* <DEDUP_REMOVED lines=8> */
.L_x_670:
[----:B------:R-:W-:Y:S01]  /*1a500*/  IMAD.MOV.U32 R9, RZ, RZ, R13 ;  /* 0x000000ffff097224 */ /* 0x000fe200078e000d */
[----:B------:R-:W-:Y:S01]  /*1a510*/  MOV R5, RZ ;  /* 0x000000ff00057202 */ /* 0x000fe20000000f00 */
[----:B------:R-:W-:Y:S01]  /*1a520*/  IMAD.MOV.U32 R3, RZ, RZ, 0x1c1f ;  /* 0x00001c1fff037424 */ /* 0x000fe200078e00ff */
[----:B------:R-:W-:Y:S02]  /*1a530*/  MOV R2, 0x1a550 ;  /* 0x0001a55000027802 */ /* 0x000fe40000000f00 */
[----:B------:R-:W-:Y:S05]  /*1a540*/  CALL.REL.NOINC `($__internal_9_$__cuda_sm70_shflsync_idx_p) ;  /* 0x0000107000007944 */ /* 0x000fea0003c00000 */
[----:B------:R-:W-:Y:S01]  /*1a550*/  MOV R12, R5 ;  /* 0x00000005000c7202 */ /* 0x000fe20000000f00 */
[----:B------:R-:W-:Y:S05]  /*1a560*/  BRA `(.L_x_749) ;  /* 0xffffc33000007947 */ /* 0x000fea000383ffff */
.L_x_671:
[----:B------:R-:W-:Y:S01]  /*1a570*/  IMAD.MOV.U32 R9, RZ, RZ, R21 ;  /* 0x000000ffff097224 */ /* 0x000fe200078e0015 */
[----:B------:R-:W-:Y:S01]  /*1a580*/  MOV R5, RZ ;  /* 0x000000ff00057202 */ /* 0x000fe20000000f00 */
[----:B------:R-:W-:Y:S01]  /*1a590*/  IMAD.MOV.U32 R3, RZ, RZ, 0x1c1f ;  /* 0x00001c1fff037424 */ /* 0x000fe200078e00ff */
[----:B------:R-:W-:Y:S02]  /*1a5a0*/  MOV R2, 0x1a5c0 ;  /* 0x0001a5c000027802 */ /* 0x000fe40000000f00 */
[----:B-12---:R-:W-:Y:S05]  /*1a5b0*/  CALL.REL.NOINC `($__internal_9_$__cuda_sm70_shflsync_idx_p) ;  /* 0x0000100000007944 */ /* 0x006fea0003c00000 */
[----:B------:R-:W-:Y:S01]  /*1a5c0*/  MOV R2, R5 ;  /* 0x0000000500027202 */ /* 0x000fe20000000f00 */
[----:B------:R-:W-:Y:S05]  /*1a5d0*/  BRA `(.L_x_750) ;  /* 0xffffc2e000007947 */ /* 0x000fea000383ffff */
.L_x_674:
[----:B------:R-:W-:Y:S01]  /*1a5e0*/  IMAD.MOV.U32 R9, RZ, RZ, R13 ;  /* 0x000000ffff097224 */ /* 0x000fe200078e000d */
[----:B------:R-:W-:Y:S01]  /*1a5f0*/  MOV R5, 0x1 ;  /* 0x0000000100057802 */ /* 0x000fe20000000f00 */
[----:B----4-:R-:W-:Y:S01]  /*1a600*/  IMAD.MOV.U32 R3, RZ, RZ, 0x1c1f ;  /* 0x00001c1fff037424 */ /* 0x010fe200078e00ff */
[----:B------:R-:W-:-:S02]  /*1a610*/  MOV R2, 0x1a630 ;  /* 0x0001a63000027802 */ /* 0x000fc40000000f00 */
[----:B-123--:R-:W-:Y:S05]  /*1a620*/  CALL.REL.NOINC `($__internal_9_$__cuda_sm70_shflsync_idx_p) ;  /* 0x00000f9000007944 */ /* 0x00efea0003c00000 */
        /* <DEDUP_REMOVED lines=8> */
.L_x_677:
[----:B------:R-:W-:Y:S01]  /*1a6b0*/  IMAD.MOV.U32 R9, RZ, RZ, R13 ;  /* 0x000000ffff097224 */ /* 0x000fe200078e000d */
[----:B------:R-:W-:Y:S01]  /*1a6c0*/  MOV R5, 0x2 ;  /* 0x0000000200057802 */ /* 0x000fe20000000f00 */
[----:B----4-:R-:W-:Y:S01]  /*1a6d0*/  IMAD.MOV.U32 R3, RZ, RZ, 0x1c1f ;  /* 0x00001c1fff037424 */ /* 0x010fe200078e00ff */
[----:B------:R-:W-:Y:S02]  /*1a6e0*/  MOV R2, 0x1a700 ;  /* 0x0001a70000027802 */ /* 0x000fe40000000f00 */
[----:B-123--:R-:W-:Y:S05]  /*1a6f0*/  CALL.REL.NOINC `($__internal_9_$__cuda_sm70_shflsync_idx_p) ;  /* 0x00000ec000007944 */ /* 0x00efea0003c00000 */
[----:B------:R-:W-:Y:S01]  /*1a700*/  MOV R12, R5 ;  /* 0x00000005000c7202 */ /* 0x000fe20000000f00 */
[----:B------:R-:W-:Y:S05]  /*1a710*/  BRA `(.L_x_752) ;  /* 0xffffc74000007947 */ /* 0x000fea000383ffff */
.L_x_678:
[----:B------:R-:W-:Y:S01]  /*1a720*/  IMAD.MOV.U32 R9, RZ, RZ, R21 ;  /* 0x000000ffff097224 */ /* 0x000fe200078e0015 */
[----:B------:R-:W-:Y:S01]  /*1a730*/  MOV R5, 0x2 ;  /* 0x0000000200057802 */ /* 0x000fe20000000f00 */
[----:B----4-:R-:W-:Y:S01]  /*1a740*/  IMAD.MOV.U32 R3, RZ, RZ, 0x1c1f ;  /* 0x00001c1fff037424 */ /* 0x010fe200078e00ff */
[----:B------:R-:W-:Y:S02]  /*1a750*/  MOV R2, 0x1a770 ;  /* 0x0001a77000027802 */ /* 0x000fe40000000f00 */
[----:B-123--:R-:W-:Y:S05]  /*1a760*/  CALL.REL.NOINC `($__internal_9_$__cuda_sm70_shflsync_idx_p) ;  /* 0x00000e5000007944 */ /* 0x00efea0003c00000 */
[----:B------:R-:W-:Y:S01]  /*1a770*/  MOV R2, R5 ;  /* 0x0000000500027202 */ /* 0x000fe20000000f00 */
[----:B------:R-:W-:Y:S05]  /*1a780*/  BRA `(.L_x_753) ;  /* 0xffffc6f000007947 */ /* 0x000fea000383ffff */
.L_x_681:
[----:B------:R-:W-:Y:S01]  /*1a790*/  IMAD.MOV.U32 R9, RZ, RZ, R13 ;  /* 0x000000ffff097224 */ /* 0x000fe200078e000d */
[----:B------:R-:W-:Y:S01]  /*1a7a0*/  MOV R5, 0x3 ;  /* 0x0000000300057802 */ /* 0x000fe20000000f00 */
[----:B--2---:R-:W-:Y:S01]  /*1a7b0*/  IMAD.MOV.U32 R3, RZ, RZ, 0x1c1f ;  /* 0x00001c1fff037424 */ /* 0x004fe200078e00ff */
[----:B-1----:R-:W-:-:S02]  /*1a7c0*/  MOV R2, 0x1a7e0 ;  /* 0x0001a7e000027802 */ /* 0x002fc40000000f00 */
[----:B---34-:R-:W-:Y:S05]  /*1a7d0*/  CALL.REL.NOINC `($__internal_9_$__cuda_sm70_shflsync_idx_p) ;  /* 0x00000de000007944 */ /* 0x018fea0003c00000 */
        /* <DEDUP_REMOVED lines=8> */
.L_x_685:
[----:B------:R-:W-:Y:S01]  /*1a860*/  IMAD.MOV.U32 R9, RZ, RZ, R6 ;  /* 0x000000ffff097224 */ /* 0x000fe200078e0006 */
[----:B------:R-:W-:Y:S01]  /*1a870*/  MOV R5, RZ ;  /* 0x000000ff00057202 */ /* 0x000fe20000000f00 */
[----:B------:R-:W-:Y:S01]  /*1a880*/  IMAD.MOV.U32 R3, RZ, RZ, 0x181f ;  /* 0x0000181fff037424 */ /* 0x000fe200078e00ff */
[----:B------:R-:W-:Y:S02]  /*1a890*/  MOV R2, 0x1a8b0 ;  /* 0x0001a8b000027802 */ /* 0x000fe40000000f00 */
[----:B------:R-:W-:Y:S05]  /*1a8a0*/  CALL.REL.NOINC `($__internal_9_$__cuda_sm70_shflsync_idx_p) ;  /* 0x00000d1000007944 */ /* 0x000fea0003c00000 */
[----:B------:R-:W-:Y:S01]  /*1a8b0*/  MOV R8, R5 ;  /* 0x0000000500087202 */ /* 0x000fe20000000f00 */
[----:B------:R-:W-:Y:S05]  /*1a8c0*/  BRA `(.L_x_755) ;  /* 0xffffd27000007947 */ /* 0x000fea000383ffff */
.L_x_686:
[----:B------:R-:W-:Y:S01]  /*1a8d0*/  IMAD.MOV.U32 R9, RZ, RZ, R7 ;  /* 0x000000ffff097224 */ /* 0x000fe200078e0007 */
[----:B------:R-:W-:Y:S01]  /*1a8e0*/  MOV R5, RZ ;  /* 0x000000ff00057202 */ /* 0x000fe20000000f00 */
[----:B------:R-:W-:Y:S01]  /*1a8f0*/  IMAD.MOV.U32 R3, RZ, RZ, 0x181f ;  /* 0x0000181fff037424 */ /* 0x000fe200078e00ff */
[----:B------:R-:W-:Y:S02]  /*1a900*/  MOV R2, 0x1a920 ;  /* 0x0001a92000027802 */ /* 0x000fe40000000f00 */
[----:B-12---:R-:W-:Y:S05]  /*1a910*/  CALL.REL.NOINC `($__internal_9_$__cuda_sm70_shflsync_idx_p) ;  /* 0x00000ca000007944 */ /* 0x006fea0003c00000 */
[----:B------:R-:W-:Y:S01]  /*1a920*/  MOV R2, R5 ;  /* 0x0000000500027202 */ /* 0x000fe20000000f00 */
[----:B------:R-:W-:Y:S05]  /*1a930*/  BRA `(.L_x_756) ;  /* 0xffffd22000007947 */ /* 0x000fea000383ffff */
.L_x_687:
        /* <DEDUP_REMOVED lines=13> */
.L_x_688:
[----:B------:R-:W-:Y:S01]  /*1aa10*/  IMAD.MOV.U32 R9, RZ, RZ, R6 ;  /* 0x000000ffff097224 */ /* 0x000fe200078e0006 */
[----:B------:R-:W-:Y:S01]  /*1aa20*/  MOV R5, 0x2 ;  /* 0x0000000200057802 */ /* 0x000fe20000000f00 */
[----:B-1----:R-:W-:Y:S01]  /*1aa30*/  IMAD.MOV.U32 R3, RZ, RZ, 0x181f ;  /* 0x0000181fff037424 */ /* 0x002fe200078e00ff */
[----:B------:R-:W-:Y:S02]  /*1aa40*/  MOV R2, 0x1aa60 ;  /* 0x0001aa6000027802 */ /* 0x000fe40000000f00 */
[----:B---34-:R-:W-:Y:S05]  /*1aa50*/  CALL.REL.NOINC `($__internal_9_$__cuda_sm70_shflsync_idx_p) ;  /* 0x00000b6000007944 */ /* 0x018fea0003c00000 */
[----:B------:R-:W-:Y:S01]  /*1aa60*/  MOV R8, R5 ;  /* 0x0000000500087202 */ /* 0x000fe20000000f00 */
[----:B------:R-:W-:Y:S05]  /*1aa70*/  BRA `(.L_x_758) ;  /* 0xffffd1f000007947 */ /* 0x000fea000383ffff */
.L_x_689:
[----:B------:R-:W-:Y:S01]  /*1aa80*/  IMAD.MOV.U32 R9, RZ, RZ, R7 ;  /* 0x000000ffff097224 */ /* 0x000fe200078e0007 */
[----:B------:R-:W-:Y:S01]  /*1aa90*/  MOV R5, 0x2 ;  /* 0x0000000200057802 */ /* 0x000fe20000000f00 */
[----:B-1----:R-:W-:Y:S01]  /*1aaa0*/  IMAD.MOV.U32 R3, RZ, RZ, 0x181f ;  /* 0x0000181fff037424 */ /* 0x002fe200078e00ff */
[----:B------:R-:W-:Y:S02]  /*1aab0*/  MOV R2, 0x1aad0 ;  /* 0x0001aad000027802 */ /* 0x000fe40000000f00 */
[----:B--234-:R-:W-:Y:S05]  /*1aac0*/  CALL.REL.NOINC `($__internal_9_$__cuda_sm70_shflsync_idx_p) ;  /* 0x00000af000007944 */ /* 0x01cfea0003c00000 */
[----:B------:R-:W-:Y:S01]  /*1aad0*/  MOV R2, R5 ;  /* 0x0000000500027202 */ /* 0x000fe20000000f00 */
[----:B------:R-:W-:Y:S05]  /*1aae0*/  BRA `(.L_x_759) ;  /* 0xffffd1a000007947 */ /* 0x000fea000383ffff */
.L_x_690:
        /* <DEDUP_REMOVED lines=13> */
.L_x_691:
[----:B------:R-:W-:Y:S01]  /*1abc0*/  IMAD.MOV.U32 R9, RZ, RZ, R6 ;  /* 0x000000ffff097224 */ /* 0x000fe200078e0006 */
[----:B------:R-:W-:Y:S01]  /*1abd0*/  MOV R5, 0x4 ;  /* 0x0000000400057802 */ /* 0x000fe20000000f00 */
[----:B--2---:R-:W-:Y:S01]  /*1abe0*/  IMAD.MOV.U32 R3, RZ, RZ, 0x181f ;  /* 0x0000181fff037424 */ /* 0x004fe200078e00ff */
[----:B------:R-:W-:Y:S02]  /*1abf0*/  MOV R2, 0x1ac10 ;  /* 0x0001ac1000027802 */ /* 0x000fe40000000f00 */
[----:B-1-34-:R-:W-:Y:S05]  /*1ac00*/  CALL.REL.NOINC `($__internal_9_$__cuda_sm70_shflsync_idx_p) ;  /* 0x000009b000007944 */ /* 0x01afea0003c00000 */
[----:B------:R-:W-:Y:S01]  /*1ac10*/  MOV R8, R5 ;  /* 0x0000000500087202 */ /* 0x000fe20000000f00 */
[----:B------:R-:W-:Y:S05]  /*1ac20*/  BRA `(.L_x_761) ;  /* 0xffffd17000007947 */ /* 0x000fea000383ffff */
.L_x_692:
[----:B------:R-:W-:Y:S01]  /*1ac30*/  IMAD.MOV.U32 R9, RZ, RZ, R7 ;  /* 0x000000ffff097224 */ /* 0x000fe200078e0007 */
[----:B------:R-:W-:Y:S01]  /*1ac40*/  MOV R5, 0x4 ;  /* 0x0000000400057802 */ /* 0x000fe20000000f00 */
[----:B--2---:R-:W-:Y:S01]  /*1ac50*/  IMAD.MOV.U32 R3, RZ, RZ, 0x181f ;  /* 0x0000181fff037424 */ /* 0x004fe200078e00ff */
[----:B------:R-:W-:Y:S02]  /*1ac60*/  MOV R2, 0x1ac80 ;  /* 0x0001ac8000027802 */ /* 0x000fe40000000f00 */
[----:B-1-34-:R-:W-:Y:S05]  /*1ac70*/  CALL.REL.NOINC `($__internal_9_$__cuda_sm70_shflsync_idx_p) ;  /* 0x0000094000007944 */ /* 0x01afea0003c00000 */
[----:B------:R-:W-:Y:S01]  /*1ac80*/  MOV R2, R5 ;  /* 0x0000000500027202 */ /* 0x000fe20000000f00 */
[----:B------:R-:W-:Y:S05]  /*1ac90*/  BRA `(.L_x_762) ;  /* 0xffffd12000007947 */ /* 0x000fea000383ffff */
.L_x_693:
        /* <DEDUP_REMOVED lines=13> */
.L_x_694:
[----:B------:R-:W-:Y:S01]  /*1ad70*/  IMAD.MOV.U32 R9, RZ, RZ, R6 ;  /* 0x000000ffff097224 */ /* 0x000fe200078e0006 */
[----:B------:R-:W-:Y:S01]  /*1ad80*/  MOV R5, 0x6 ;  /* 0x0000000600057802 */ /* 0x000fe20000000f00 */
[----:B--2---:R-:W-:Y:S01]  /*1ad90*/  IMAD.MOV.U32 R3, RZ, RZ, 0x181f ;  /* 0x0000181fff037424 */ /* 0x004fe200078e00ff */
[----:B------:R-:W-:Y:S02]  /*1ada0*/  MOV R2, 0x1adc0 ;  /* 0x0001adc000027802 */ /* 0x000fe40000000f00 */
[----:B-1--4-:R-:W-:Y:S05]  /*1adb0*/  CALL.REL.NOINC `($__internal_9_$__cuda_sm70_shflsync_idx_p) ;  /* 0x0000080000007944 */ /* 0x012fea0003c00000 */
[----:B------:R-:W-:Y:S01]  /*1adc0*/  MOV R8, R5 ;  /* 0x0000000500087202 */ /* 0x000fe20000000f00 */
[----:B------:R-:W-:Y:S05]  /*1add0*/  BRA `(.L_x_764) ;  /* 0xffffd0f000007947 */ /* 0x000fea000383ffff */
.L_x_695:
[----:B------:R-:W-:Y:S01]  /*1ade0*/  IMAD.MOV.U32 R9, RZ, RZ, R7 ;  /* 0x000000ffff097224 */ /* 0x000fe200078e0007 */
[----:B------:R-:W-:Y:S01]  /*1adf0*/  MOV R5, 0x6 ;  /* 0x0000000600057802 */ /* 0x000fe20000000f00 */
[----:B--2---:R-:W-:Y:S01]  /*1ae00*/  IMAD.MOV.U32 R3, RZ, RZ, 0x181f ;  /* 0x0000181fff037424 */ /* 0x004fe200078e00ff */
[----:B------:R-:W-:Y:S02]  /*1ae10*/  MOV R2, 0x1ae30 ;  /* 0x0001ae3000027802 */ /* 0x000fe40000000f00 */
[----:B-1-34-:R-:W-:Y:S05]  /*1ae20*/  CALL.REL.NOINC `($__internal_9_$__cuda_sm70_shflsync_idx_p) ;  /* 0x0000079000007944 */ /* 0x01afea0003c00000 */
[----:B------:R-:W-:Y:S01]  /*1ae30*/  MOV R2, R5 ;  /* 0x0000000500027202 */ /* 0x000fe20000000f00 */
[----:B------:R-:W-:Y:S05]  /*1ae40*/  BRA `(.L_x_765) ;  /* 0xffffd0a000007947 */ /* 0x000fea000383ffff */
.L_x_696:
        /* <DEDUP_REMOVED lines=13> */
.L_x_698:
[----:B------:R-:W-:Y:S01]  /*1af20*/  IMAD.MOV.U32 R9, RZ, RZ, R88 ;  /* 0x000000ffff097224 */ /* 0x000fe200078e0058 */
[----:B------:R-:W-:Y:S01]  /*1af30*/  MOV R5, RZ ;  /* 0x000000ff00057202 */ /* 0x000fe20000000f00 */
[----:B----4-:R-:W-:Y:S01]  /*1af40*/  IMAD.MOV.U32 R3, RZ, RZ, 0x1f ;  /* 0x0000001fff037424 */ /* 0x010fe200078e00ff */
[----:B------:R-:W-:Y:S02]  /*1af50*/  MOV R2, 0x1af70 ;  /* 0x0001af7000027802 */ /* 0x000fe40000000f00 */
[----:B------:R-:W-:Y:S05]  /*1af60*/  CALL.REL.NOINC `($__internal_9_$__cuda_sm70_shflsync_idx_p) ;  /* 0x0000065000007944 */ /* 0x000fea0003c00000 */
[----:B------:R-:W-:Y:S01]  /*1af70*/  MOV R10, R5 ;  /* 0x00000005000a7202 */ /* 0x000fe20000000f00 */
[----:B------:R-:W-:Y:S05]  /*1af80*/  BRA `(.L_x_767) ;  /* 0xffffd15000007947 */ /* 0x000fea000383ffff */
.L_x_699:
[----:B------:R-:W-:Y:S01]  /*1af90*/  IMAD.MOV.U32 R9, RZ, RZ, R88 ;  /* 0x000000ffff097224 */ /* 0x000fe200078e0058 */
[----:B------:R-:W-:Y:S01]  /*1afa0*/  MOV R5, 0x1 ;  /* 0x0000000100057802 */ /* 0x000fe20000000f00 */
[----:B----4-:R-:W-:Y:S01]  /*1afb0*/  IMAD.MOV.U32 R3, RZ, RZ, 0x1f ;  /* 0x0000001fff037424 */ /* 0x010fe200078e00ff */
[----:B------:R-:W-:Y:S02]  /*1afc0*/  MOV R2, 0x1afe0 ;  /* 0x0001afe000027802 */ /* 0x000fe40000000f00 */
[----:B-12---:R-:W-:Y:S05]  /*1afd0*/  CALL.REL.NOINC `($__internal_9_$__cuda_sm70_shflsync_idx_p) ;  /* 0x000005e000007944 */ /* 0x006fea0003c00000 */
[----:B------:R-:W-:Y:S01]  /*1afe0*/  MOV R8, R5 ;  /* 0x0000000500087202 */ /* 0x000fe20000000f00 */
[----:B------:R-:W-:Y:S05]  /*1aff0*/  BRA `(.L_x_768) ;  /* 0xffffd10000007947 */ /* 0x000fea000383ffff */
.L_x_700:
[----:B------:R-:W-:Y:S02]  /*1b000*/  MOV R2, 0x1 ;  /* 0x0000000100027802 */ /* 0x000fe40000000f00 */
[----:B------:R-:W-:-:S02]  /*1b010*/  MOV R3, 0x1b030 ;  /* 0x0001b03000037802 */ /* 0x000fc40000000f00 */
[----:B-123--:R-:W-:Y:S05]  /*1b020*/  CALL.REL.NOINC `($__internal_10_$__cuda_sm70_shflsync_up_p) ;  /* 0x000005e000007944 */ /* 0x00efea0003c00000 */
[----:B------:R-:W-:Y:S05]  /*1b030*/  BRA `(.L_x_769) ;  /* 0xffffd1f000007947 */ /* 0x000fea000383ffff */
.L_x_701:
[----:B------:R-:W-:Y:S02]  /*1b040*/  MOV R2, 0x2 ;  /* 0x0000000200027802 */ /* 0x000fe40000000f00 */
[----:B------:R-:W-:-:S02]  /*1b050*/  MOV R3, 0x1b070 ;  /* 0x0001b07000037802 */ /* 0x000fc40000000f00 */
[----:B-12---:R-:W-:Y:S05]  /*1b060*/  CALL.REL.NOINC `($__internal_10_$__cuda_sm70_shflsync_up_p) ;  /* 0x000005a000007944 */ /* 0x006fea0003c00000 */
        /* <DEDUP_REMOVED lines=24> */
.L_x_705:
[----:B------:R-:W-:Y:S02]  /*1b1f0*/  MOV R2, 0x1 ;  /* 0x0000000100027802 */ /* 0x000fe40000000f00 */
[----:B------:R-:W-:Y:S02]  /*1b200*/  MOV R3, 0x1b220 ;  /* 0x0001b22000037802 */ /* 0x000fe40000000f00 */
[----:B------:R-:W-:Y:S05]  /*1b210*/  CALL.REL.NOINC `($__internal_10_$__cuda_sm70_shflsync_up_p) ;  /* 0x000003f000007944 */ /* 0x000fea0003c00000 */
[----:B------:R-:W-:Y:S01]  /*1b220*/  MOV R2, R4 ;  /* 0x0000000400027202 */ /* 0x000fe20000000f00 */
[----:B------:R-:W-:Y:S05]  /*1b230*/  BRA `(.L_x_771) ;  /* 0xffffd25000007947 */ /* 0x000fea000383ffff */
.L_x_706:
        /* <DEDUP_REMOVED lines=27> */
.L_x_708:
[----:B------:R-:W-:Y:S02]  /*1b3f0*/  SEL R0, RZ, 0x1, P0 ;  /* 0x00000001ff007807 */ /* 0x000fe40000000000 */
[----:B------:R-:W-:Y:S02]  /*1b400*/  MOV R2, 0x1b420 ;  /* 0x0001b42000027802 */ /* 0x000fe40000000f00 */
[----:B---3--:R-:W-:Y:S05]  /*1b410*/  CALL.REL.NOINC `($__internal_11_$__cuda_sm70_votesync_ballot) ;  /* 0x0000026000007944 */ /* 0x008fea0003c00000 */
[----:B------:R-:W-:Y:S01]  /*1b420*/  MOV R8, R0 ;  /* 0x0000000000087202 */ /* 0x000fe20000000f00 */
[----:B------:R-:W-:Y:S05]  /*1b430*/  BRA `(.L_x_773) ;  /* 0xffffd1e000007947 */ /* 0x000fea000383ffff */
.L_x_709:
[----:B------:R-:W-:Y:S01]  /*1b440*/  IMAD.MOV.U32 R9, RZ, RZ, R6 ;  /* 0x000000ffff097224 */ /* 0x000fe200078e0006 */
[----:B------:R-:W-:Y:S01]  /*1b450*/  MOV R5, R0 ;  /* 0x0000000000057202 */ /* 0x000fe20000000f00 */
[----:B------:R-:W-:Y:S01]  /*1b460*/  IMAD.MOV.U32 R3, RZ, RZ, 0x1f ;  /* 0x0000001fff037424 */ /* 0x000fe200078e00ff */
[----:B-1----:R-:W-:Y:S02]  /*1b470*/  MOV R2, 0x1b490 ;  /* 0x0001b49000027802 */ /* 0x002fe40000000f00 */
[----:B---3--:R-:W-:Y:S05]  /*1b480*/  CALL.REL.NOINC `($__internal_9_$__cuda_sm70_shflsync_idx_p) ;  /* 0x0000013000007944 */ /* 0x008fea0003c00000 */
[----:B------:R-:W-:Y:S01]  /*1b490*/  IMAD.MOV.U32 R11, RZ, RZ, R5 ;  /* 0x000000ffff0b7224 */ /* 0x000fe200078e0005 */
[----:B------:R-:W-:Y:S01]  /*1b4a0*/  MOV R5, R0 ;  /* 0x0000000000057202 */ /* 0x000fe20000000f00 */
[----:B------:R-:W-:Y:S01]  /*1b4b0*/  IMAD.MOV.U32 R9, RZ, RZ, R7 ;  /* 0x000000ffff097224 */ /* 0x000fe200078e0007 */
[----:B------:R-:W-:-:S02]  /*1b4c0*/  MOV R3, 0x1f ;  /* 0x0000001f00037802 */ /* 0x000fc40000000f00 */
[----:B------:R-:W-:Y:S02]  /*1b4d0*/  MOV R2, 0x1b4f0 ;  /* 0x0001b4f000027802 */ /* 0x000fe40000000f00 */
[----:B------:R-:W-:Y:S05]  /*1b4e0*/  CALL.REL.NOINC `($__internal_9_$__cuda_sm70_shflsync_idx_p) ;  /* 0x000000d000007944 */ /* 0x000fea0003c00000 */
[----:B------:R-:W-:Y:S01]  /*1b4f0*/  MOV R7, R5 ;  /* 0x0000000500077202 */ /* 0x000fe20000000f00 */
[----:B------:R-:W-:Y:S05]  /*1b500*/  BRA `(.L_x_774) ;  /* 0xffffd18000007947 */ /* 0x000fea000383ffff */
.L_x_712:
[----:B------:R-:W-:Y:S01]  /*1b510*/  IMAD.MOV.U32 R9, RZ, RZ, R4 ;  /* 0x000000ffff097224 */ /* 0x000fe200078e0004 */
[----:B------:R-:W-:Y:S01]  /*1b520*/  MOV R5, R0 ;  /* 0x0000000000057202 */ /* 0x000fe20000000f00 */
[----:B------:R-:W-:Y:S01]  /*1b530*/  IMAD.MOV.U32 R3, RZ, RZ, 0x1f ;  /* 0x0000001fff037424 */ /* 0x000fe200078e00ff */
[----:B-1----:R-:W-:Y:S02]  /*1b540*/  MOV R2, 0x1b560 ;  /* 0x0001b56000027802 */ /* 0x002fe40000000f00 */
[----:B---34-:R-:W-:Y:S05]  /*1b550*/  CALL.REL.NOINC `($__internal_9_$__cuda_sm70_shflsync_idx_p) ;  /* 0x0000006000007944 */ /* 0x018fea0003c00000 */
[----:B------:R-:W-:Y:S01]  /*1b560*/  MOV R13, R5 ;  /* 0x00000005000d7202 */ /* 0x000fe20000000f00 */
[----:B------:R-:W-:Y:S05]  /*1b570*/  BRA `(.L_x_711) ;  /* 0xffffd17000007947 */ /* 0x000fea000383ffff */
        .weak           $__internal_8_$__cuda_sm70_shflsync_bfly_p
        .type           $__internal_8_$__cuda_sm70_shflsync_bfly_p,@function
        .size           $__internal_8_$__cuda_sm70_shflsync_bfly_p,($__internal_9_$__cuda_sm70_shflsync_idx_p - $__internal_8_$__cuda_sm70_shflsync_bfly_p)
$__internal_8_$__cuda_sm70_shflsync_bfly_p:
[----:B------:R-:W-:Y:S04]  /*1b580*/  WARPSYNC R9 ;  /* 0x0000000900007348 */ /* 0x000fe80003800000 */
[----:B------:R1:W2:Y:S02]  /*1b590*/  SHFL.BFLY PT, R0, R0, R3, R10 ;  /* 0x0c00000300007389 */ /* 0x0002a400000e000a */
[----:B-1----:R-:W-:-:S04]  /*1b5a0*/  MOV R3, 0x0 ;  /* 0x0000000000037802 */ /* 0x002fc80000000f00 */
[----:B--2---:R-:W-:Y:S05]  /*1b5b0*/  RET.REL.NODEC R2 `(_ZN7cutlass13device_kernelIN5flash19enable_sm80_to_sm89INS1_16FlashAttnFwdSm80INS1_25CollectiveMainloopFwdSm80ILi4ELi1ELb0EN4cute5tupleIJNS5_1CILi128EEENS7_ILi80EEENS7_ILi64EEEEEELi64ENS_6half_tEfNS_4arch4Sm80ELb0ELb1ELb0ELb1ELb0ELb0ELb1ELb1EEENS1_21CollectiveEpilogueFwdINS6_IJS8_SA_S9_EEENS6_IJNS7_ILi1EEESI_SI_EEESC_SE_Li128ELb1ELb1ELb1ELb0EEENS1_36VarlenDynamicPersistentTileSchedulerILi128ELi80ELi128ELi128ELb1ELb1ELb0ELb1ELb0ELb1EEEEEEEEEvNT_6ParamsE) ;  /* 0xfffe4a4002007950 */ /* 0x004fea0003c3ffff */
        .weak           $__internal_9_$__cuda_sm70_shflsync_idx_p
        .type           $__internal_9_$__cuda_sm70_shflsync_idx_p,@function
        .size           $__internal_9_$__cuda_sm70_shflsync_idx_p,($__internal_10_$__cuda_sm70_shflsync_up_p - $__internal_9_$__cuda_sm70_shflsync_idx_p)
$__internal_9_$__cuda_sm70_shflsync_idx_p:
[----:B------:R-:W-:-:S04]  /*1b5c0*/  MOV R16, 0xffffffff ;  /* 0xffffffff00107802 */ /* 0x000fc80000000f00 */
[----:B------:R-:W-:Y:S04]  /*1b5d0*/  WARPSYNC R16 ;  /* 0x0000001000007348 */ /* 0x000fe80003800000 */
[----:B------:R1:W2:Y:S02]  /*1b5e0*/  SHFL.IDX PT, R5, R9, R5, R3 ;  /* 0x0000000509057389 */ /* 0x0002a400000e0003 */
[----:B-1----:R-:W-:-:S04]  /*1b5f0*/  MOV R3, 0x0 ;  /* 0x0000000000037802 */ /* 0x002fc80000000f00 */
[----:B--2---:R-:W-:Y:S05]  /*1b600*/  RET.REL.NODEC R2 `(_ZN7cutlass13device_kernelIN5flash19enable_sm80_to_sm89INS1_16FlashAttnFwdSm80INS1_25CollectiveMainloopFwdSm80ILi4ELi1ELb0EN4cute5tupleIJNS5_1CILi128EEENS7_ILi80EEENS7_ILi64EEEEEELi64ENS_6half_tEfNS_4arch4Sm80ELb0ELb1ELb0ELb1ELb0ELb0ELb1ELb1EEENS1_21CollectiveEpilogueFwdINS6_IJS8_SA_S9_EEENS6_IJNS7_ILi1EEESI_SI_EEESC_SE_Li128ELb1ELb1ELb1ELb0EEENS1_36VarlenDynamicPersistentTileSchedulerILi128ELi80ELi128ELi128ELb1ELb1ELb0ELb1ELb0ELb1EEEEEEEEEvNT_6ParamsE) ;  /* 0xfffe49f002007950 */ /* 0x004fea0003c3ffff */
        .weak           $__internal_10_$__cuda_sm70_shflsync_up_p
        .type           $__internal_10_$__cuda_sm70_shflsync_up_p,@function
        .size           $__internal_10_$__cuda_sm70_shflsync_up_p,($__internal_11_$__cuda_sm70_votesync_ballot - $__internal_10_$__cuda_sm70_shflsync_up_p)
$__internal_10_$__cuda_sm70_shflsync_up_p:
[----:B------:R-:W-:Y:S02]  /*1b610*/  IMAD.MOV.U32 R4, RZ, RZ, RZ ;  /* 0x000000ffff047224 */ /* 0x000fe400078e00ff */
[----:B------:R-:W-:-:S04]  /*1b620*/  IMAD.MOV.U32 R9, RZ, RZ, -0x1 ;  /* 0xffffffffff097424 */ /* 0x000fc800078e00ff */
[----:B------:R-:W-:Y:S04]  /*1b630*/  WARPSYNC R9 ;  /* 0x0000000900007348 */ /* 0x000fe80003800000 */
[----:B------:R1:W2:Y:S02]  /*1b640*/  SHFL.UP PT, R4, R0, R2, R4 ;  /* 0x0400000200047389 */ /* 0x0002a400000e0004 */
[----:B-1----:R-:W-:Y:S02]  /*1b650*/  MOV R2, R3 ;  /* 0x0000000300027202 */ /* 0x002fe40000000f00 */
[----:B------:R-:W-:-:S04]  /*1b660*/  MOV R3, 0x0 ;  /* 0x0000000000037802 */ /* 0x000fc80000000f00 */
[----:B--2---:R-:W-:Y:S05]  /*1b670*/  RET.REL.NODEC R2 `(_ZN7cutlass13device_kernelIN5flash19enable_sm80_to_sm89INS1_16FlashAttnFwdSm80INS1_25CollectiveMainloopFwdSm80ILi4ELi1ELb0EN4cute5tupleIJNS5_1CILi128EEENS7_ILi80EEENS7_ILi64EEEEEELi64ENS_6half_tEfNS_4arch4Sm80ELb0ELb1ELb0ELb1ELb0ELb0ELb1ELb1EEENS1_21CollectiveEpilogueFwdINS6_IJS8_SA_S9_EEENS6_IJNS7_ILi1EEESI_SI_EEESC_SE_Li128ELb1ELb1ELb1ELb0EEENS1_36VarlenDynamicPersistentTileSchedulerILi128ELi80ELi128ELi128ELb1ELb1ELb0ELb1ELb0ELb1EEEEEEEEEvNT_6ParamsE) ;  /* 0xfffe498002007950 */ /* 0x004fea0003c3ffff */
        .weak           $__internal_11_$__cuda_sm70_votesync_ballot
        .type           $__internal_11_$__cuda_sm70_votesync_ballot,@function
        .size           $__internal_11_$__cuda_sm70_votesync_ballot,(.L_x_1626 - $__internal_11_$__cuda_sm70_votesync_ballot)
$__internal_11_$__cuda_sm70_votesync_ballot:
[----:B------:R-:W-:Y:S01]  /*1b680*/  ISETP.NE.U32.AND P0, PT, R0, 0x1, PT ;  /* 0x000000010000780c */ /* 0x000fe20003f05070 */
[----:B------:R-:W-:-:S04]  /*1b690*/  IMAD.MOV.U32 R3, RZ, RZ, -0x1 ;  /* 0xffffffffff037424 */ /* 0x000fc800078e00ff */
[----:B------:R-:W-:Y:S08]  /*1b6a0*/  WARPSYNC R3 ;  /* 0x0000000300007348 */ /* 0x000ff00003800000 */
[----:B------:R-:W-:-:S04]  /*1b6b0*/  VOTE.ANY R0, PT, !P0 ;  /* 0x0000000000007806 */ /* 0x000fc800040e0100 */
[----:B------:R-:W-:Y:S01]  /*1b6c0*/  LOP3.LUT R0, R0, R3, RZ, 0xc0, !PT ;  /* 0x0000000300007212 */ /* 0x000fe200078ec0ff */
[----:B------:R-:W-:-:S04]  /*1b6d0*/  IMAD.MOV.U32 R3, RZ, RZ, 0x0 ;  /* 0x00000000ff037424 */ /* 0x000fc800078e00ff */
[----:B------:R-:W-:Y:S05]  /*1b6e0*/  RET.REL.NODEC R2 `(_ZN7cutlass13device_kernelIN5flash19enable_sm80_to_sm89INS1_16FlashAttnFwdSm80INS1_25CollectiveMainloopFwdSm80ILi4ELi1ELb0EN4cute5tupleIJNS5_1CILi128EEENS7_ILi80EEENS7_ILi64EEEEEELi64ENS_6half_tEfNS_4arch4Sm80ELb0ELb1ELb0ELb1ELb0ELb0ELb1ELb1EEENS1_21CollectiveEpilogueFwdINS6_IJS8_SA_S9_EEENS6_IJNS7_ILi1EEESI_SI_EEESC_SE_Li128ELb1ELb1ELb1ELb0EEENS1_36VarlenDynamicPersistentTileSchedulerILi128ELi80ELi128ELi128ELb1ELb1ELb0ELb1ELb0ELb1EEEEEEEEEvNT_6ParamsE) ;  /* 0xfffe491002007950 */ /* 0x000fea0003c3ffff */
.L_x_775:
        /* <DEDUP_REMOVED lines=9> */
.L_x_1626:


//--------------------- .text._ZN7cutlass13device_kernelIN5flash19enable_sm80_to_sm89INS1_16FlashAttnFwdSm80INS1_25CollectiveMainloopFwdSm80ILi4ELi1ELb0EN4cute5tupleIJNS5_1CILi128EEENS7_ILi80EEENS7_ILi64EEEEEELi64ENS_6half_tEfNS_4arch4Sm80ELb0ELb1ELb0ELb1ELb0ELb1ELb1ELb1EEENS1_21CollectiveEpilogueFwdINS6_IJS8_SA_S9_EEENS6_IJNS7_ILi1EEESI_SI_EEESC_SE_Li128ELb1ELb1ELb1ELb0EEENS1_36VarlenDynamicPersistentTileSchedulerILi128ELi80ELi128ELi128ELb1ELb1ELb0ELb1ELb0ELb1EEEEEEEEEvNT_6ParamsE --------------------------
	.section	.text._ZN7cutlass13device_kernelIN5flash19enable_sm80_to_sm89INS1_16FlashAttnFwdSm80INS1_25CollectiveMainloopFwdSm80ILi4ELi1ELb0EN4cute5tupleIJNS5_1CILi128EEENS7_ILi80EEENS7_ILi64EEEEEELi64ENS_6half_tEfNS_4arch4Sm80ELb0ELb1ELb0ELb1ELb0ELb1ELb1ELb1EEENS1_21CollectiveEpilogueFwdINS6_IJS8_SA_S9_EEENS6_IJNS7_ILi1EEESI_SI_EEESC_SE_Li128ELb1ELb1ELb1ELb0EEENS1_36VarlenDynamicPersistentTileSchedulerILi128ELi80ELi128ELi128ELb1ELb1ELb0ELb1ELb0ELb1EEEEEEEEEvNT_6ParamsE,"ax",@progbits
	.sectioninfo	@"SHI_REGISTERS=255"
	.align	128
.text._ZN7cutlass13device_kernelIN5flash19enable_sm80_to_sm89INS1_16FlashAttnFwdSm80INS1_25CollectiveMainloopFwdSm80ILi4ELi1ELb0EN4cute5tupleIJNS5_1CILi128EEENS7_ILi80EEENS7_ILi64EEEEEELi64ENS_6half_tEfNS_4arch4Sm80ELb0ELb1ELb0ELb1ELb0ELb1ELb1ELb1EEENS1_21CollectiveEpilogueFwdINS6_IJS8_SA_S9_EEENS6_IJNS7_ILi1EEESI_SI_EEESC_SE_Li128ELb1ELb1ELb1ELb0EEENS1_36VarlenDynamicPersistentTileSchedulerILi128ELi80ELi128ELi128ELb1ELb1ELb0ELb1ELb0ELb1EEEEEEEEEvNT_6ParamsE:
        .type           _ZN7cutlass13device_kernelIN5flash19enable_sm80_to_sm89INS1_16FlashAttnFwdSm80INS1_25CollectiveMainloopFwdSm80ILi4ELi1ELb0EN4cute5tupleIJNS5_1CILi128EEENS7_ILi80EEENS7_ILi64EEEEEELi64ENS_6half_tEfNS_4arch4Sm80ELb0ELb1ELb0ELb1ELb0ELb1ELb1ELb1EEENS1_21CollectiveEpilogueFwdINS6_IJS8_SA_S9_EEENS6_IJNS7_ILi1EEESI_SI_EEESC_SE_Li128ELb1ELb1ELb1ELb0EEENS1_36VarlenDynamicPersistentTileSchedulerILi128ELi80ELi128ELi128ELb1ELb1ELb0ELb1ELb0ELb1EEEEEEEEEvNT_6ParamsE,@function
        .size           _ZN7cutlass13device_kernelIN5flash19enable_sm80_to_sm89INS1_16FlashAttnFwdSm80INS1_25CollectiveMainloopFwdSm80ILi4ELi1ELb0EN4cute5tupleIJNS5_1CILi128EEENS7_ILi80EEENS7_ILi64EEEEEELi64ENS_6half_tEfNS_4arch4Sm80ELb0ELb1ELb0ELb1ELb0ELb1ELb1ELb1EEENS1_21CollectiveEpilogueFwdINS6_IJS8_SA_S9_EEENS6_IJNS7_ILi1EEESI_SI_EEESC_SE_Li128ELb1ELb1ELb1ELb0EEENS1_36VarlenDynamicPersistentTileSchedulerILi128ELi80ELi128ELi128ELb1ELb1ELb0ELb1ELb0ELb1EEEEEEEEEvNT_6ParamsE,(.L_x_1631 - _ZN7cutlass13device_kernelIN5flash19enable_sm80_to_sm89INS1_16FlashAttnFwdSm80INS1_25CollectiveMainloopFwdSm80ILi4ELi1ELb0EN4cute5tupleIJNS5_1CILi128EEENS7_ILi80EEENS7_ILi64EEEEEELi64ENS_6half_tEfNS_4arch4Sm80ELb0ELb1ELb0ELb1ELb0ELb1ELb1ELb1EEENS1_21CollectiveEpilogueFwdINS6_IJS8_SA_S9_EEENS6_IJNS7_ILi1EEESI_SI_EEESC_SE_Li128ELb1ELb1ELb1ELb0EEENS1_36VarlenDynamicPersistentTileSchedulerILi128ELi80ELi128ELi128ELb1ELb1ELb0ELb1ELb0ELb1EEEEEEEEEvNT_6ParamsE)
        .other          _ZN7cutlass13device_kernelIN5flash19enable_sm80_to_sm89INS1_16FlashAttnFwdSm80INS1_25CollectiveMainloopFwdSm80ILi4ELi1ELb0EN4cute5tupleIJNS5_1CILi128EEENS7_ILi80EEENS7_ILi64EEEEEELi64ENS_6half_tEfNS_4arch4Sm80ELb0ELb1ELb0ELb1ELb0ELb1ELb1ELb1EEENS1_21CollectiveEpilogueFwdINS6_IJS8_SA_S9_EEENS6_IJNS7_ILi1EEESI_SI_EEESC_SE_Li128ELb1ELb1ELb1ELb0EEENS1_36VarlenDynamicPersistentTileSchedulerILi128ELi80ELi128ELi128ELb1ELb1ELb0ELb1ELb0ELb1EEEEEEEEEvNT_6ParamsE,@"STO_CUDA_ENTRY STV_DEFAULT"
_ZN7cutlass13device_kernelIN5flash19enable_sm80_to_sm89INS1_16FlashAttnFwdSm80INS1_25CollectiveMainloopFwdSm80ILi4ELi1ELb0EN4cute5tupleIJNS5_1CILi128EEENS7_ILi80EEENS7_ILi64EEEEEELi64ENS_6half_tEfNS_4arch4Sm80ELb0ELb1ELb0ELb1ELb0ELb1ELb1ELb1EEENS1_21CollectiveEpilogueFwdINS6_IJS8_SA_S9_EEENS6_IJNS7_ILi1EEESI_SI_EEESC_SE_Li128ELb1ELb1ELb1ELb0EEENS1_36VarlenDynamicPersistentTileSchedulerILi128ELi80ELi128ELi128ELb1ELb1ELb0ELb1ELb0ELb1EEEEEEEEEvNT_6ParamsE:
        /* <DEDUP_REMOVED lines=15> */
[----:B------:R-:W-:-:S03]  /*00f0*/  CS2R R8, SRZ ;  /* 0x0000000000087805 */ /* 0x000fc6000001ff00 */
        /* <DEDUP_REMOVED lines=10> */
[C---:B------:R-:W-:Y:S01]  /*01a0*/  ISETP.GE.U32.AND P4, PT, R14.reuse, 0x2, PT ;  /* 0x000000020e00780c */ /* 0x040fe20003f86070 */
[----:B------:R-:W-:Y:S01]  /*01b0*/  IMAD.MOV.U32 R7, RZ, RZ, RZ ;  /* 0x000000ffff077224 */ /* 0x000fe200078e00ff */
        /* <DEDUP_REMOVED lines=26> */
.L_x_781:
        /* <DEDUP_REMOVED lines=9> */
[----:B------:R-:W-:-:S04]  /*03f0*/  @!P0 IMAD.WIDE R4, R0, R2, c[0x0][0x580] ;  /* 0x0001600000048625 */ /* 0x000fc800078e0202 */
[----:B------:R-:W-:Y:S01]  /*0400*/  @!P0 IMAD.WIDE R2, R0, R3, c[0x0][0x578] ;  /* 0x00015e0000028625 */ /* 0x000fe200078e0203 */
[----:B------:R-:W2:Y:S04]  /*0410*/  @!P0 LDG.E R9, [R4.64] ;  /* 0x0000000804098981 */ /* 0x000ea8000c1e1900 */
[----:B------:R-:W2:Y:S02]  /*0420*/  @!P0 LDG.E R8, [R2.64] ;  /* 0x0000000802088981 */ /* 0x000ea4000c1e1900 */
[----:B--2---:R-:W-:Y:S01]  /*0430*/  IMAD R5, R9, R8, RZ ;  /* 0x0000000809057224 */ /* 0x004fe200078e02ff */
[----:B------:R-:W-:Y:S05]  /*0440*/  BRA.DIV ~URZ, `(.L_x_779) ;  /* 0x000236227f007947 */ /* 0x000fea000b800000 */
[----:B------:R1:W2:Y:S02]  /*0450*/  SHFL.UP PT, R0, R5, 0x1, RZ ;  /* 0x0420000005007989 */ /* 0x0002a400000e00ff */
.L_x_1049:
        /* <DEDUP_REMOVED lines=16> */
.L_x_1050:
[----:B--2---:R-:W-:-:S05]  /*0560*/  IMAD R0, R0, c[0x0][0x538], RZ ;  /* 0x00014e0000007a24 */ /* 0x004fca00078e02ff */
[----:B------:R-:W-:-:S04]  /*0570*/  IADD3 R6, R0, R6, RZ ;  /* 0x0000000600067210 */ /* 0x000fc80007ffe0ff */
[----:B------:R-:W-:-:S13]  /*0580*/  ISETP.GT.AND P0, PT, R6, UR4, PT ;  /* 0x0000000406007c0c */ /* 0x000fda000bf04270 */
[----:B-1----:R-:W-:Y:S05]  /*0590*/  @!P0 BRA `(.L_x_781) ;  /* 0xfffffdc000008947 */ /* 0x002fea000383ffff */
.L_x_777:
[----:B------:R-:W-:-:S05]  /*05a0*/  IADD3 R12, -R0, R6, RZ ;  /* 0x00000006000c7210 */ /* 0x000fca0007ffe1ff */
[----:B------:R-:W-:-:S05]  /*05b0*/  IMAD R0, R4, c[0x0][0x538], R12 ;  /* 0x00014e0004007a24 */ /* 0x000fca00078e020c */
[----:B------:R-:W-:Y:S01]  /*05c0*/  ISETP.GT.AND P0, PT, R0, UR4, PT ;  /* 0x0000000400007c0c */ /* 0x000fe2000bf04270 */
[----:B------:R-:W-:-:S12]  /*05d0*/  BRA.DIV ~URZ, `(.L_x_782) ;  /* 0x000236b27f007947 */ /* 0x000fd8000b800000 */
[----:B------:R-:W-:-:S04]  /*05e0*/  VOTE.ANY R6, PT, !P0 ;  /* 0x0000000000067806 */ /* 0x000fc800040e0100 */
.L_x_1051:
[----:B------:R-:W1:Y:S02]  /*05f0*/  POPC R0, R6 ;  /* 0x0000000600007309 */ /* 0x000e640000000000 */
[----:B-1----:R-:W-:-:S05]  /*0600*/  IADD3 R2, R0, R7, RZ ;  /* 0x0000000700027210 */ /* 0x002fca0007ffe0ff */
[----:B------:R1:W-:Y:S01]  /*0610*/  STL [R1+0x54], R2 ;  /* 0x0000540201007387 */ /* 0x0003e20000100800 */
[----:B------:R-:W-:Y:S05]  /*0620*/  BRA.DIV ~URZ, `(.L_x_783) ;  /* 0x000236b27f007947 */ /* 0x000fea000b800000 */
[----:B------:R2:W3:Y:S01]  /*0630*/  SHFL.IDX PT, R13, R9, R0, 0x1f ;  /* 0x00001f00090d7589 */ /* 0x0004e200000e0000 */
[----:B------:R-:W-:-:S03]  /*0640*/  MOV R5, RZ ;  /* 0x000000ff00057202 */ /* 0x000fc60000000f00 */
[----:B------:R2:W4:Y:S04]  /*0650*/  SHFL.IDX PT, R9, R8, R0, 0x1f ;  /* 0x00001f0008097589 */ /* 0x00052800000e0000 */
.L_x_1052:
[----:B------:R-:W-:Y:S01]  /*0660*/  ISETP.NE.AND P0, PT, R6, RZ, PT ;  /* 0x000000ff0600720c */ /* 0x000fe20003f05270 */
[----:B------:R-:W-:-:S12]  /*0670*/  BSSY B0, `(.L_x_784) ;  /* 0x0000005000007945 */ /* 0x000fd80003800000 */
[----:B------:R-:W-:Y:S05]  /*0680*/  @!P0 BRA `(.L_x_785) ;  /* 0x0000003000008947 */ /* 0x000fea0003800000 */
[----:B------:R-:W-:Y:S01]  /*0690*/  IADD3 R10, R0, -0x1, RZ ;  /* 0xffffffff000a7810 */ /* 0x000fe20007ffe0ff */
[----:B------:R-:W-:Y:S05]  /*06a0*/  BRA.DIV ~URZ, `(.L_x_786) ;  /* 0x000237127f007947 */ /* 0x000fea000b800000 */
[----:B------:R1:W2:Y:S02]  /*06b0*/  SHFL.IDX PT, R5, R4, R10, 0x1f ;  /* 0x00001f0a04057589 */ /* 0x0002a400000e0000 */
.L_x_785:
[----:B------:R-:W-:Y:S05]  /*06c0*/  BSYNC B0 ;  /* 0x0000000000007941 */ /* 0x000fea0003800000 */
.L_x_784:
        /* <DEDUP_REMOVED lines=8> */
[----:B------:R-:W-:Y:S01]  /*0750*/  IMAD.MOV.U32 R5, RZ, RZ, R0 ;  /* 0x000000ffff057224 */ /* 0x000fe200078e0000 */
[----:B------:R-:W-:-:S03]  /*0760*/  IABS R0, R9 ;  /* 0x0000000900007213 */ /* 0x000fc60000000000 */
[----:B-1----:R-:W1:Y:S02]  /*0770*/  I2F.RP R2, R5 ;  /* 0x0000000500027306 */ /* 0x002e640000209400 */
        /* <DEDUP_REMOVED lines=58> */
.L_x_788:
        /* <DEDUP_REMOVED lines=70> */
.L_x_789:
[----:B------:R-:W-:Y:S05]  /*0f80*/  BSYNC B0 ;  /* 0x0000000000007941 */ /* 0x000fea0003800000 */
.L_x_787:
[----:B------:R-:W-:-:S04]  /*0f90*/  LOP3.LUT R0, RZ, R0, RZ, 0x33, !PT ;  /* 0x00000000ff007212 */ /* 0x000fc800078e33ff */
[----:B------:R-:W-:-:S05]  /*0fa0*/  IADD3 R0, R0, R13, RZ ;  /* 0x0000000d00007210 */ /* 0x000fca0007ffe0ff */
[----:B------:R2:W-:Y:S01]  /*0fb0*/  STL [R1+0x4c], R0 ;  /* 0x00004c0001007387 */ /* 0x0005e20000100800 */
[----:B------:R-:W-:Y:S05]  /*0fc0*/  BRA `(.L_x_790) ;  /* 0x0000006000007947 */ /* 0x000fea0003800000 */
.L_x_778:
[----:B------:R-:W-:Y:S01]  /*0fd0*/  MOV R0, UR4 ;  /* 0x0000000400007c02 */ /* 0x000fe20008000f00 */
[----:B------:R-:W-:Y:S04]  /*0fe0*/  STL [R1+0x4c], RZ ;  /* 0x00004cff01007387 */ /* 0x000fe80000100800 */
[----:B------:R-:W-:Y:S04]  /*0ff0*/  STL [R1+0x50], RZ ;  /* 0x000050ff01007387 */ /* 0x000fe80000100800 */
[----:B------:R1:W-:Y:S02]  /*1000*/  STL [R1+0x48], R0 ;  /* 0x0000480001007387 */ /* 0x0003e40000100800 */
[----:B-1----:R-:W-:-:S05]  /*1010*/  MOV R0, c[0x0][0x53c] ;  /* 0x00014f0000007a02 */ /* 0x002fca0000000f00 */
[----:B------:R1:W-:Y:S02]  /*1020*/  STL [R1+0x54], R0 ;  /* 0x0000540001007387 */ /* 0x0003e40000100800 */
.L_x_790:
        /* <DEDUP_REMOVED lines=8> */
.L_x_776:
[----:B-12---:R-:W2:Y:S02]  /*10b0*/  LDL R0, [R1+0x54] ;  /* 0x0000540001007983 */ /* 0x006ea40000100800 */
[----:B--2---:R-:W-:-:S13]  /*10c0*/  ISETP.GE.AND P0, PT, R0, c[0x0][0x53c], PT ;  /* 0x00014f0000007a0c */ /* 0x004fda0003f06270 */
[----:B------:R-:W-:Y:S05]  /*10d0*/  @P0 EXIT ;  /* 0x000000000000094d */ /* 0x000fea0003800000 */
[----:B---3--:R-:W-:-:S04]  /*10e0*/  SHF.R.S32.HI R5, RZ, 0x1f, R16 ;  /* 0x0000001fff057819 */ /* 0x008fc80000011410 */
[CC--:B------:R-:W-:Y:S02]  /*10f0*/  LEA.HI R0, R5.reuse, R16.reuse, RZ, 0x2 ;  /* 0x0000001005007211 */ /* 0x0c0fe400078f10ff */
[CC--:B------:R-:W-:Y:S02]  /*1100*/  LEA.HI R12, R5.reuse, R16.reuse, RZ, 0x3 ;  /* 0x00000010050c7211 */ /* 0x0c0fe400078f18ff */
[----:B------:R-:W-:Y:S02]  /*1110*/  LOP3.LUT R3, R0, 0xfffffffc, RZ, 0xc0, !PT ;  /* 0xfffffffc00037812 */ /* 0x000fe400078ec0ff */
[----:B------:R-:W-:Y:S02]  /*1120*/  LOP3.LUT R0, R12, 0xfffffff8, RZ, 0xc0, !PT ;  /* 0xfffffff80c007812 */ /* 0x000fe400078ec0ff */
[CC--:B------:R-:W-:Y:S01]  /*1130*/  LEA.HI R15, R5.reuse, R16.reuse, RZ, 0x6 ;  /* 0x00000010050f7211 */ /* 0x0c0fe200078f30ff */
[C---:B------:R-:W-:Y:S01]  /*1140*/  IMAD.IADD R7, R16.reuse, 0x1, -R3 ;  /* 0x0000000110077824 */ /* 0x040fe200078e0a03 */
[----:B------:R-:W-:Y:S01]  /*1150*/  LEA.HI R14, R5, R16, RZ, 0x5 ;  /* 0x00000010050e7211 */ /* 0x000fe200078f28ff */
[----:B------:R-:W-:Y:S01]  /*1160*/  IMAD.IADD R0, R16, 0x1, -R0 ;  /* 0x0000000110007824 */ /* 0x000fe200078e0a00 */
[----:B------:R-:W-:-:S02]  /*1170*/  SHF.R.S32.HI R2, RZ, 0x3, R12 ;  /* 0x00000003ff027819 */ /* 0x000fc4000001140c */
[----:B------:R-:W-:Y:S01]  /*1180*/  LEA.HI R5, R5, R16, RZ, 0x4 ;  /* 0x0000001005057211 */ /* 0x000fe200078f20ff */
[C---:B------:R-:W-:Y:S01]  /*1190*/  IMAD.SHL.U32 R3, R0.reuse, 0x40, RZ ;  /* 0x0000004000037824 */ /* 0x040fe200078e00ff */
[----:B------:R-:W-:Y:S01]  /*11a0*/  LOP3.LUT P1, RZ, R0, 0x2, RZ, 0xc0, !PT ;  /* 0x0000000200ff7812 */ /* 0x000fe2000782c0ff */
[----:B------:R-:W-:Y:S01]  /*11b0*/  IMAD.SHL.U32 R2, R2, 0x40, RZ ;  /* 0x0000004002027824 */ /* 0x000fe200078e00ff */
[----:B------:R-:W-:Y:S01]  /*11c0*/  SHF.R.S32.HI R10, RZ, 0x4, R5 ;  /* 0x00000004ff0a7819 */ /* 0x000fe20000011405 */
[C---:B------:R-:W-:Y:S01]  /*11d0*/  IMAD.SHL.U32 R4, R0.reuse, 0x8, RZ ;  /* 0x0000000800047824 */ /* 0x040fe200078e00ff */
[----:B------:R-:W-:Y:S02]  /*11e0*/  LOP3.LUT P0, RZ, R0, 0x4, RZ, 0xc0, !PT ;  /* 0x0000000400ff7812 */ /* 0x000fe4000780c0ff */
[----:B------:R-:W-:Y:S02]  /*11f0*/  LOP3.LUT R8, R5, 0xfffffff0, RZ, 0xc0, !PT ;  /* 0xfffffff005087812 */ /* 0x000fe400078ec0ff */
[----:B------:R-:W-:-:S02]  /*1200*/  LOP3.LUT R0, R3, 0x1c0, RZ, 0xc0, !PT ;  /* 0x000001c003007812 */ /* 0x000fc400078ec0ff */
[----:B------:R-:W-:Y:S01]  /*1210*/  LEA.HI R5, R5, R10, RZ, 0x1 ;  /* 0x0000000a05057211 */ /* 0x000fe200078f08ff */
[----:B------:R-:W-:Y:S01]  /*1220*/  IMAD.IADD R8, R16, 0x1, -R8 ;  /* 0x0000000110087824 */ /* 0x000fe200078e0a08 */
[----:B------:R-:W-:Y:S02]  /*1230*/  LOP3.LUT R2, R2, 0x1c0, RZ, 0xc0, !PT ;  /* 0x000001c002027812 */ /* 0x000fe400078ec0ff */
[----:B------:R-:W-:Y:S02]  /*1240*/  LEA.HI R6, R7, R7, RZ, 0x1 ;  /* 0x0000000707067211 */ /* 0x000fe400078f08ff */
[----:B------:R-:W-:Y:S02]  /*1250*/  LOP3.LUT R3, R0, 0x8, R12, 0xf8, !PT ;  /* 0x0000000800037812 */ /* 0x000fe400078ef80c */
[----:B------:R-:W-:Y:S02]  /*1260*/  LOP3.LUT R9, R5, 0xfffffffe, RZ, 0xc0, !PT ;  /* 0xfffffffe05097812 */ /* 0x000fe400078ec0ff */
[----:B------:R-:W-:-:S02]  /*1270*/  SHF.R.U32.HI R0, RZ, 0x3, R0 ;  /* 0x00000003ff007819 */ /* 0x000fc40000011600 */
[----:B------:R-:W-:Y:S01]  /*1280*/  LOP3.LUT R5, R2, 0x38, R4, 0xf8, !PT ;  /* 0x0000003802057812 */ /* 0x000fe200078ef804 */
[----:B------:R-:W-:Y:S01]  /*1290*/  IMAD.IADD R12, R10, 0x1, -R9 ;  /* 0x000000010a0c7824 */ /* 0x000fe200078e0a09 */
[----:B------:R-:W-:Y:S02]  /*12a0*/  SHF.R.U32.HI R4, RZ, 0x3, R2 ;  /* 0x00000003ff047819 */ /* 0x000fe40000011602 */
[----:B------:R-:W-:Y:S02]  /*12b0*/  LOP3.LUT R2, R6, 0x1ffffffe, RZ, 0xc0, !PT ;  /* 0x1ffffffe06027812 */ /* 0x000fe400078ec0ff */
[----:B------:R-:W-:Y:S02]  /*12c0*/  LOP3.LUT R11, R14, 0xffffffe0, RZ, 0xc0, !PT ;  /* 0xffffffe00e0b7812 */ /* 0x000fe400078ec0ff */
[----:B------:R-:W-:Y:S01]  /*12d0*/  LOP3.LUT R13, R3, R0, RZ, 0x3c, !PT ;  /* 0x00000000030d7212 */ /* 0x000fe200078e3cff */
[----:B------:R-:W-:Y:S01]  /*12e0*/  IMAD.SHL.U32 R0, R15, 0x8, RZ ;  /* 0x000000080f007824 */ /* 0x000fe200078e00ff */
[----:B------:R-:W-:Y:S01]  /*12f0*/  LOP3.LUT R4, R5, R4, RZ, 0x3c, !PT ;  /* 0x0000000405047212 */ /* 0x000fe200078e3cff */
[----:B------:R-:W-:Y:S01]  /*1300*/  IMAD.IADD R7, R7, 0x1, -R2 ;  /* 0x0000000107077824 */ /* 0x000fe200078e0a02 */
[----:B------:R-:W-:Y:S01]  /*1310*/  SHF.R.S32.HI R10, RZ, 0x1f, R8 ;  /* 0x0000001fff0a7819 */ /* 0x000fe20000011408 */
[----:B------:R-:W-:Y:S01]  /*1320*/  IMAD.IADD R11, R16, 0x1, -R11 ;  /* 0x00000001100b7824 */ /* 0x000fe200078e0a0b */
[----:B------:R-:W-:-:S02]  /*1330*/  SHF.R.S32.HI R9, RZ, 0x5, R14 ;  /* 0x00000005ff097819 */ /* 0x000fc4000001140e */
[----:B------:R-:W-:Y:S02]  /*1340*/  SHF.R.S32.HI R2, RZ, 0x1f, R14 ;  /* 0x0000001fff027819 */ /* 0x000fe4000001140e */
[----:B------:R-:W-:Y:S01]  /*1350*/  LOP3.LUT R221, R4, 0x7ffffe00, R0, 0xf8, !PT ;  /* 0x7ffffe0004dd7812 */ /* 0x000fe200078ef800 */
[----:B------:R-:W-:Y:S01]  /*1360*/  IMAD.SHL.U32 R0, R6, 0x20, RZ ;  /* 0x0000002006007824 */ /* 0x000fe200078e00ff */
[----:B------:R-:W-:Y:S02]  /*1370*/  LEA.HI R10, R10, R8, RZ, 0x3 ;  /* 0x000000080a0a7211 */ /* 0x000fe400078f18ff */
[----:B------:R-:W-:Y:S01]  /*1380*/  LEA.HI R2, R2, R9, RZ, 0x2 ;  /* 0x0000000902027211 */ /* 0x000fe200078f10ff */
[----:B------:R-:W-:Y:S01]  /*1390*/  IMAD.SHL.U32 R221, R221, 0x2, RZ ;  /* 0x00000002dddd7824 */ /* 0x000fe200078e00ff */
[----:B------:R-:W-:Y:S02]  /*13a0*/  SHF.R.S32.HI R5, RZ, 0x1f, R11 ;  /* 0x0000001fff057819 */ /* 0x000fe4000001140b */
[----:B------:R-:W-:-:S02]  /*13b0*/  LOP3.LUT R3, R10, 0xfffffff8, RZ, 0xc0, !PT ;  /* 0xfffffff80a037812 */ /* 0x000fc400078ec0ff */
[----:B------:R-:W-:Y:S02]  /*13c0*/  LOP3.LUT R4, R0, 0xffffffc0, RZ, 0xc0, !PT ;  /* 0xffffffc000047812 */ /* 0x000fe400078ec0ff */
[----:B------:R-:W-:Y:S01]  /*13d0*/  LOP3.LUT R2, R2, 0xffffffc, RZ, 0xc0, !PT ;  /* 0x0ffffffc02027812 */ /* 0x000fe200078ec0ff */
[----:B------:R-:W-:Y:S01]  /*13e0*/  IMAD.IADD R3, R8, 0x1, -R3 ;  /* 0x0000000108037824 */ /* 0x000fe200078e0a03 */
[----:B------:R-:W-:Y:S01]  /*13f0*/  LEA.HI R0, R5, R11, RZ, 0x2 ;  /* 0x0000000b05007211 */ /* 0x000fe200078f10ff */
[----:B------:R-:W-:Y:S02]  /*1400*/  IMAD R8, R7, 0x8, R4 ;  /* 0x0000000807087824 */ /* 0x000fe400078e0204 */
[----:B------:R-:W-:Y:S01]  /*1410*/  IMAD.IADD R7, R9, 0x1, -R2 ;  /* 0x0000000109077824 */ /* 0x000fe200078e0a02 */
[----:B------:R-:W-:Y:S01]  /*1420*/  SHF.R.S32.HI R6, RZ, 0x2, R0 ;  /* 0x00000002ff067819 */ /* 0x000fe20000011400 */
[C---:B------:R-:W-:Y:S01]  /*1430*/  IMAD.SHL.U32 R5, R3.reuse, 0x40, RZ ;  /* 0x0000004003057824 */ /* 0x040fe200078e00ff */
[----:B------:R-:W-:Y:S01]  /*1440*/  LOP3.LUT R2, R0, 0x7ffffffc, RZ, 0xc0, !PT ;  /* 0x7ffffffc00027812 */ /* 0x000fe200078ec0ff */
[----:B------:R-:W-:Y:S01]  /*1450*/  IMAD.SHL.U32 R4, R12, 0x8, RZ ;  /* 0x000000080c047824 */ /* 0x000fe200078e00ff */
[----:B------:R-:W-:Y:S01]  /*1460*/  LOP3.LUT P3, RZ, R3, 0x2, RZ, 0xc0, !PT ;  /* 0x0000000203ff7812 */ /* 0x000fe2000786c0ff */
[----:B------:R-:W-:Y:S01]  /*1470*/  IMAD R6, R7, 0x10, R6 ;  /* 0x0000001007067824 */ /* 0x000fe200078e0206 */
[----:B------:R-:W-:Y:S01]  /*1480*/  LOP3.LUT R0, R5, 0x1c0, RZ, 0xc0, !PT ;  /* 0x000001c005007812 */ /* 0x000fe200078ec0ff */
[----:B------:R-:W-:Y:S01]  /*1490*/  IMAD.IADD R11, R11, 0x1, -R2 ;  /* 0x000000010b0b7824 */ /* 0x000fe200078e0a02 */
[----:B------:R-:W-:Y:S01]  /*14a0*/  LOP3.LUT P2, RZ, R3, 0x4, RZ, 0xc0, !PT ;  /* 0x0000000403ff7812 */ /* 0x000fe2000784c0ff */
[----:B------:R-:W-:Y:S01]  /*14b0*/  IMAD.IADD R5, R6, 0x1, R8 ;  /* 0x0000000106057824 */ /* 0x000fe200078e0208 */
[----:B------:R-:W-:Y:S01]  /*14c0*/  LOP3.LUT R4, R0, 0x8, R4, 0xf8, !PT ;  /* 0x0000000800047812 */ /* 0x000fe200078ef804 */
[----:B------:R-:W-:Y:S01]  /*14d0*/  IMAD.SHL.U32 R7, R11, 0x2, RZ ;  /* 0x000000020b077824 */ /* 0x000fe200078e00ff */
[----:B------:R-:W-:Y:S01]  /*14e0*/  SHF.R.U32.HI R2, RZ, 0x3, R0 ;  /* 0x00000003ff027819 */ /* 0x000fe20000011600 */
[----:B------:R-:W-:Y:S01]  /*14f0*/  IMAD.SHL.U32 R3, R10, 0x40, RZ ;  /* 0x000000400a037824 */ /* 0x000fe200078e00ff */
[----:B------:R1:W-:Y:S01]  /*1500*/  STL [R1+0x58], R5 ;  /* 0x0000580501007387 */ /* 0x0003e20000100800 */
[----:B------:R-:W-:Y:S01]  /*1510*/  IMAD R0, R12, 0x200, R13 ;  /* 0x000002000c007824 */ /* 0x000fe200078e020d */
[----:B------:R-:W-:Y:S01]  /*1520*/  LOP3.LUT R2, R4, R2, RZ, 0x3c, !PT ;  /* 0x0000000204027212 */ /* 0x000fe200078e3cff */
[----:B------:R-:W-:Y:S01]  /*1530*/  IMAD.SHL.U32 R4, R9, 0x400, RZ ;  /* 0x0000040009047824 */ /* 0x000fe200078e00ff */
[----:B------:R2:W-:Y:S01]  /*1540*/  STL [R1+0x1c], R7 ;  /* 0x00001c0701007387 */ /* 0x0005e20000100800 */
[----:B------:R-:W-:Y:S01]  /*1550*/  LOP3.LUT R3, R3, 0xfffffe00, RZ, 0xc0, !PT ;  /* 0xfffffe0003037812 */ /* 0x000fe200078ec0ff */
[----:B------:R-:W-:Y:S01]  /*1560*/  IMAD.MOV.U32 R6, RZ, RZ, 0x40 ;  /* 0x00000040ff067424 */ /* 0x000fe200078e00ff */
[----:B------:R-:W-:-:S02]  /*1570*/  LEA R204, R0, 0x2900, 0x1 ;  /* 0x0000290000cc7811 */ /* 0x000fc400078e08ff */
[----:B------:R-:W-:Y:S02]  /*1580*/  IADD3 R4, R2, R3, R4 ;  /* 0x0000000302047210 */ /* 0x000fe40007ffe004 */
[----:B------:R-:W-:Y:S02]  /*1590*/  IADD3 R215, R204, 0x20, RZ ;  /* 0x00000020ccd77810 */ /* 0x000fe40007ffe0ff */
[----:B------:R-:W-:Y:S02]  /*15a0*/  LEA R211, R4, 0x5100, 0x1 ;  /* 0x0000510004d37811 */ /* 0x000fe400078e08ff */
[----:B------:R-:W-:Y:S02]  /*15b0*/  SEL R0, R6, 0xffffffc0, !P0 ;  /* 0xffffffc006007807 */ /* 0x000fe40004000000 */
[----:B------:R-:W-:-:S03]  /*15c0*/  @P1 IADD3 R215, R204, -0x20, RZ ;  /* 0xffffffe0ccd71810 */ /* 0x000fc60007ffe0ff */
[----:B------:R-:W-:Y:S01]  /*15d0*/  IMAD.IADD R210, R204, 0x1, R0 ;  /* 0x00000001ccd27824 */ /* 0x000fe200078e0200 */
[C---:B------:R-:W-:Y:S01]  /*15e0*/  IADD3 R219, R215.reuse, 0x800, RZ ;  /* 0x00000800d7db7810 */ /* 0x040fe20007ffe0ff */
[----:B------:R-:W-:Y:S01]  /*15f0*/  IMAD.IADD R207, R0, 0x1, R215 ;  /* 0x0000000100cf7824 */ /* 0x000fe200078e02d7 */
[----:B------:R-:W-:Y:S02]  /*1600*/  IADD3 R218, R215, 0x1000, RZ ;  /* 0x00001000d7da7810 */ /* 0x000fe40007ffe0ff */
[----:B-1----:R-:W-:Y:S01]  /*1610*/  LOP3.LUT R5, R2, R3, RZ, 0xfc, !PT ;  /* 0x0000000302057212 */ /* 0x002fe200078efcff */
[----:B------:R-:W-:Y:S01]  /*1620*/  IMAD.MOV.U32 R2, RZ, RZ, 0x20 ;  /* 0x00000020ff027424 */ /* 0x000fe200078e00ff */
[----:B------:R-:W-:Y:S02]  /*1630*/  SEL R3, R6, 0xffffffc0, !P2 ;  /* 0xffffffc006037807 */ /* 0x000fe40005000000 */
[----:B------:R-:W-:Y:S02]  /*1640*/  LEA R205, R5, 0x100, 0x1 ;  /* 0x0000010005cd7811 */ /* 0x000fe400078e08ff */
[----:B------:R-:W-:Y:S01]  /*1650*/  SEL R2, R2, 0xffffffe0, !P3 ;  /* 0xffffffe002027807 */ /* 0x000fe20005800000 */
[----:B------:R-:W-:Y:S01]  /*1660*/  IMAD.IADD R212, R211, 0x1, R3 ;  /* 0x00000001d3d47824 */ /* 0x000fe200078e0203 */
[----:B------:R-:W-:Y:S01]  /*1670*/  IADD3 R217, R215, 0x1800, RZ ;  /* 0x00001800d7d97810 */ /* 0x000fe20007ffe0ff */
[----:B------:R-:W-:Y:S01]  /*1680*/  IMAD.IADD R206, R3, 0x1, R205 ;  /* 0x0000000103ce7824 */ /* 0x000fe200078e02cd */
[----:B------:R-:W-:Y:S01]  /*1690*/  IADD3 R216, R215, 0x2000, RZ ;  /* 0x00002000d7d87810 */ /* 0x000fe20007ffe0ff */
[----:B------:R-:W-:-:S02]  /*16a0*/  IMAD.IADD R214, R211, 0x1, R2 ;  /* 0x00000001d3d67824 */ /* 0x000fc400078e0202 */
[C---:B------:R-:W-:Y:S02]  /*16b0*/  IMAD.IADD R209, R2.reuse, 0x1, R205 ;  /* 0x0000000102d17824 */ /* 0x040fe400078e02cd */
[C---:B------:R-:W-:Y:S02]  /*16c0*/  IMAD.IADD R213, R2.reuse, 0x1, R212 ;  /* 0x0000000102d57824 */ /* 0x040fe400078e02d4 */
[----:B--2---:R-:W-:Y:S02]  /*16d0*/  IMAD.IADD R208, R2, 0x1, R206 ;  /* 0x0000000102d07824 */ /* 0x004fe400078e02ce */
.L_x_1048:
[----:B------:R-:W2:Y:S01]  /*16e0*/  LDL R31, [R1+0x54] ;  /* 0x00005400011f7983 */ /* 0x000ea20000100800 */
[----:B------:R-:W-:Y:S02]  /*16f0*/  ISETP.NE.U32.AND P0, PT, RZ, c[0x0][0x370], PT ;  /* 0x0000dc00ff007a0c */ /* 0x000fe40003f05070 */
[----:B------:R-:W-:Y:S01]  /*1700*/  ISETP.NE.U32.AND P1, PT, RZ, c[0x0][0x360], PT ;  /* 0x0000d800ff007a0c */ /* 0x000fe20003f25070 */
[----:B------:R-:W3:Y:S01]  /*1710*/  LDL R15, [R1+0x50] ;  /* 0x00005000010f7983 */ /* 0x000ee20000100800 */
[----:B------:R-:W-:Y:S02]  /*1720*/  ISETP.NE.AND.EX P2, PT, RZ, c[0x0][0x374], PT, P0 ;  /* 0x0000dd00ff007a0c */ /* 0x000fe40003f45300 */
[----:B------:R-:W-:Y:S01]  /*1730*/  ISETP.NE.AND.EX P0, PT, RZ, c[0x0][0x364], PT, P1 ;  /* 0x0000d900ff007a0c */ /* 0x000fe20003f05310 */
[----:B------:R-:W-:Y:S01]  /*1740*/  IMAD.MOV.U32 R173, RZ, RZ, 0x4 ;  /* 0x00000004ffad7424 */ /* 0x000fe200078e00ff */
[----:B------:R-:W-:-:S02]  /*1750*/  ISETP.NE.U32.AND P1, PT, RZ, c[0x0][0x348], PT ;  /* 0x0000d200ff007a0c */ /* 0x000fc40003f25070 */
[----:B------:R-:W-:Y:S02]  /*1760*/  ISETP.NE.U32.AND P4, PT, RZ, c[0x0][0x350], PT ;  /* 0x0000d400ff007a0c */ /* 0x000fe40003f85070 */
[----:B------:R-:W-:Y:S02]  /*1770*/  ISETP.NE.U32.AND P3, PT, RZ, c[0x0][0x358], PT ;  /* 0x0000d600ff007a0c */ /* 0x000fe40003f65070 */
[----:B------:R-:W-:Y:S02]  /*1780*/  ISETP.NE.AND.EX P1, PT, RZ, c[0x0][0x34c], PT, P1 ;  /* 0x0000d300ff007a0c */ /* 0x000fe40003f25310 */
[----:B------:R-:W-:Y:S02]  /*1790*/  ISETP.NE.AND.EX P4, PT, RZ, c[0x0][0x354], PT, P4 ;  /* 0x0000d500ff007a0c */ /* 0x000fe40003f85340 */
[----:B------:R-:W-:Y:S01]  /*17a0*/  ISETP.NE.AND.EX P3, PT, RZ, c[0x0][0x35c], PT, P3 ;  /* 0x0000d700ff007a0c */ /* 0x000fe20003f65330 */
[----:B------:R-:W-:Y:S01]  /*17b0*/  CS2R R160, SRZ ;  /* 0x0000000000a07805 */ /* 0x000fe2000001ff00 */
[----:B------:R-:W-:-:S02]  /*17c0*/  IMAD.MOV.U32 R159, RZ, RZ, RZ ;  /* 0x000000ffff9f7224 */ /* 0x000fc400078e00ff */
[----:B------:R-:W-:Y:S02]  /*17d0*/  IMAD.MOV.U32 R14, RZ, RZ, RZ ;  /* 0x000000ffff0e7224 */ /* 0x000fe400078e00ff */
[----:B--2---:R-:W-:-:S05]  /*17e0*/  @P0 IMAD.WIDE R8, R31, R173, c[0x0][0x360] ;  /* 0x0000d8001f080625 */ /* 0x004fca00078e02ad */
[----:B------:R-:W2:Y:S01]  /*17f0*/  @P0 LDG.E R0, [R8.64] ;  /* 0x0000000808000981 */ /* 0x000ea2000c1e1900 */
[----:B------:R-:W-:-:S04]  /*1800*/  @P2 IMAD.WIDE R10, R31, R173, c[0x0][0x370] ;  /* 0x0000dc001f0a2625 */ /* 0x000fc800078e02ad */
[CC--:B------:R-:W-:Y:S01]  /*1810*/  IMAD.WIDE R6, R31.reuse, R173.reuse, c[0x0][0x348] ;  /* 0x0000d2001f067625 */ /* 0x0c0fe200078e02ad */
[----:B------:R1:W5:Y:S03]  /*1820*/  @P2 LDG.E R161, [R10.64] ;  /* 0x000000080aa12981 */ /* 0x000366000c1e1900 */
[CC--:B------:R-:W-:Y:S01]  /*1830*/  IMAD.WIDE R4, R31.reuse, R173.reuse, c[0x0][0x350] ;  /* 0x0000d4001f047625 */ /* 0x0c0fe200078e02ad */
[----:B------:R1:W5:Y:S03]  /*1840*/  @P1 LDG.E R159, [R6.64] ;  /* 0x00000008069f1981 */ /* 0x000366000c1e1900 */
[----:B------:R-:W-:Y:S01]  /*1850*/  IMAD.WIDE R2, R31, R173, c[0x0][0x358] ;  /* 0x0000d6001f027625 */ /* 0x000fe200078e02ad */
[----:B------:R1:W5:Y:S04]  /*1860*/  @P4 LDG.E R160, [R4.64] ;  /* 0x0000000804a04981 */ /* 0x000368000c1e1900 */
[----:B------:R1:W5:Y:S01]  /*1870*/  @P3 LDG.E R14, [R2.64] ;  /* 0x00000008020e3981 */ /* 0x000362000c1e1900 */
[----:B---3--:R-:W-:-:S05]  /*1880*/  LOP3.LUT R27, R15, 0xffff, RZ, 0xc0, !PT ;  /* 0x0000ffff0f1b7812 */ /* 0x008fca00078ec0ff */
[----:B------:R1:W-:Y:S01]  /*1890*/  STL [R1+0x5c], R27 ;  /* 0x00005c1b01007387 */ /* 0x0003e20000100800 */
[----:B------:R-:W-:Y:S03]  /*18a0*/  YIELD ;  /* 0x0000000000007946 */ /* 0x000fe60003800000 */
[----:B--2---:R1:W-:Y:S01]  /*18b0*/  @P0 STL [R1+0x14], R0 ;  /* 0x0000140001000387 */ /* 0x0043e20000100800 */
[----:B------:R-:W-:Y:S05]  /*18c0*/  @P0 BRA `(.L_x_791) ;  /* 0x0000007000000947 */ /* 0x000fea0003800000 */
[----:B-1----:R-:W-:-:S05]  /*18d0*/  MOV R0, c[0x0][0x168] ;  /* 0x00005a0000007a02 */ /* 0x002fca0000000f00 */
[----:B------:R1:W-:Y:S01]  /*18e0*/  STL [R1+0x14], R0 ;  /* 0x0000140001007387 */ /* 0x0003e20000100800 */
[----:B------:R-:W-:Y:S05]  /*18f0*/  @!P1 BRA `(.L_x_791) ;  /* 0x0000004000009947 */ /* 0x000fea0003800000 */
[----:B------:R-:W2:Y:S04]  /*1900*/  LDG.E R8, [R6.64] ;  /* 0x0000000806087981 */ /* 0x000ea8000c1e1900 */
[----:B-1----:R-:W2:Y:S02]  /*1910*/  LDG.E R0, [R6.64+0x4] ;  /* 0x0000040806007981 */ /* 0x002ea4000c1e1900 */
[----:B--2---:R-:W-:-:S05]  /*1920*/  IADD3 R0, -R8, R0, RZ ;  /* 0x0000000008007210 */ /* 0x004fca0007ffe1ff */
[----:B------:R1:W-:Y:S02]  /*1930*/  STL [R1+0x14], R0 ;  /* 0x0000140001007387 */ /* 0x0003e40000100800 */
.L_x_791:
[----:B------:R-:W-:-:S04]  /*1940*/  ISETP.NE.U32.AND P0, PT, RZ, c[0x0][0x368], PT ;  /* 0x0000da00ff007a0c */ /* 0x000fc80003f05070 */
[----:B------:R-:W-:-:S13]  /*1950*/  ISETP.NE.AND.EX P0, PT, RZ, c[0x0][0x36c], PT, P0 ;  /* 0x0000db00ff007a0c */ /* 0x000fda0003f05300 */
[----:B------:R-:W-:Y:S05]  /*1960*/  @!P0 BRA `(.L_x_792) ;  /* 0x0000003000008947 */ /* 0x000fea0003800000 */
[----:B-1----:R-:W-:-:S05]  /*1970*/  IMAD.WIDE R4, R31, R173, c[0x0][0x368] ;  /* 0x0000da001f047625 */ /* 0x002fca00078e02ad */
[----:B------:R1:W5:Y:S01]  /*1980*/  LDG.E R13, [R4.64] ;  /* 0x00000008040d7981 */ /* 0x000362000c1e1900 */
[----:B------:R-:W-:Y:S05]  /*1990*/  BRA `(.L_x_793) ;  /* 0x0000005000007947 */ /* 0x000fea0003800000 */
.L_x_792:
[----:B------:R-:W-:Y:S01]  /*19a0*/  MOV R13, c[0x0][0x1d0] ;  /* 0x00007400000d7a02 */ /* 0x000fe20000000f00 */
[----:B------:R-:W-:Y:S05]  /*19b0*/  @!P4 BRA `(.L_x_793) ;  /* 0x000000300000c947 */ /* 0x000fea0003800000 */
[----:B-1----:R-:W2:Y:S04]  /*19c0*/  LDG.E R6, [R4.64] ;  /* 0x0000000804067981 */ /* 0x002ea8000c1e1900 */
[----:B------:R-:W2:Y:S02]  /*19d0*/  LDG.E R0, [R4.64+0x4] ;  /* 0x0000040804007981 */ /* 0x000ea4000c1e1900 */
[----:B--2---:R-:W-:Y:S02]  /*19e0*/  IADD3 R13, -R6, R0, RZ ;  /* 0x00000000060d7210 */ /* 0x004fe40007ffe1ff */
.L_x_793:
[----:B-1----:R-:W2:Y:S04]  /*19f0*/  LDL R0, [R1+0x14] ;  /* 0x0000140001007983 */ /* 0x002ea80000100800 */
[----:B------:R-:W3:Y:S04]  /*1a00*/  LDL.LU R6, [R1+0x4c] ;  /* 0x00004c0001067983 */ /* 0x000ee80000300800 */
[----:B------:R-:W4:Y:S04]  /*1a10*/  LDL.LU R10, [R1+0x40] ;  /* 0x00004000010a7983 */ /* 0x000f280000300800 */
[----:B------:R1:W4:Y:S04]  /*1a20*/  @P3 LDG.E R5, [R2.64] ;  /* 0x0000000802053981 */ /* 0x000328000c1e1900 */
[----:B------:R1:W4:Y:S01]  /*1a30*/  @P3 LDG.E R4, [R2.64+0x4] ;  /* 0x0000040802043981 */ /* 0x000322000c1e1900 */
[----:B------:R-:W-:Y:S01]  /*1a40*/  IMAD.MOV.U32 R7, RZ, RZ, c[0x0][0x2c4] ;  /* 0x0000b100ff077624 */ /* 0x000fe200078e00ff */
[----:B------:R-:W-:-:S04]  /*1a50*/  ISETP.NE.U32.AND P0, PT, RZ, c[0x0][0x378], PT ;  /* 0x0000de00ff007a0c */ /* 0x000fc80003f05070 */
[----:B------:R-:W-:Y:S02]  /*1a60*/  ISETP.NE.AND P2, PT, R7, 0x1, PT ;  /* 0x000000010700780c */ /* 0x000fe40003f45270 */
[----:B------:R-:W-:Y:S01]  /*1a70*/  ISETP.NE.AND.EX P0, PT, RZ, c[0x0][0x37c], PT, P0 ;  /* 0x0000df00ff007a0c */ /* 0x000fe20003f05300 */
[----:B-----5:R-:W-:Y:S02]  /*1a80*/  IMAD.IADD R12, R13, 0x1, -R161 ;  /* 0x000000010d0c7824 */ /* 0x020fe400078e0aa1 */
[----:B------:R-:W-:-:S10]  /*1a90*/  IMAD.MOV.U32 R138, RZ, RZ, R13 ;  /* 0x000000ffff8a7224 */ /* 0x000fd400078e000d */
[----:B-1----:R-:W-:-:S05]  /*1aa0*/  @P0 IMAD.WIDE R2, R31, R173, c[0x0][0x378] ;  /* 0x0000de001f020625 */ /* 0x002fca00078e02ad */
[----:B------:R1:W5:Y:S01]  /*1ab0*/  @P0 LDG.E R138, [R2.64] ;  /* 0x00000008028a0981 */ /* 0x000362000c1e1900 */
[----:B--2---:R-:W-:Y:S02]  /*1ac0*/  IMAD.MOV.U32 R8, RZ, RZ, R0 ;  /* 0x000000ffff087224 */ /* 0x004fe400078e0000 */
[----:B---3--:R-:W-:Y:S02]  /*1ad0*/  IMAD.SHL.U32 R9, R6, 0x80, RZ ;  /* 0x0000008006097824 */ /* 0x008fe400078e00ff */
[----:B------:R-:W-:Y:S01]  /*1ae0*/  IMAD.MOV.U32 R6, RZ, RZ, c[0x0][0x32c] ;  /* 0x0000cb00ff067624 */ /* 0x000fe200078e00ff */
[----:B----4-:R-:W-:-:S04]  /*1af0*/  LOP3.LUT R10, R10, 0xfffeffff, RZ, 0xc0, !PT ;  /* 0xfffeffff0a0a7812 */ /* 0x010fc800078ec0ff */
[----:B------:R-:W-:Y:S02]  /*1b00*/  ISETP.GE.AND P1, PT, R6, 0x1, PT ;  /* 0x000000010600780c */ /* 0x000fe40003f26270 */
[----:B------:R-:W-:Y:S01]  /*1b10*/  @P2 LOP3.LUT R10, R10, 0x10000, RZ, 0xfc, !PT ;  /* 0x000100000a0a2812 */ /* 0x000fe200078efcff */
[----:B------:R-:W-:Y:S02]  /*1b20*/  IMAD.MOV.U32 R0, RZ, RZ, c[0x0][0x228] ;  /* 0x00008a00ff007624 */ /* 0x000fe400078e00ff */
[----:B------:R-:W-:Y:S01]  /*1b30*/  @P3 IMAD.IADD R0, R4, 0x1, -R5 ;  /* 0x0000000104003824 */ /* 0x000fe200078e0a05 */
[----:B------:R-:W-:-:S03]  /*1b40*/  LOP3.LUT R10, R10, 0xffff7fff, RZ, 0xc0, !PT ;  /* 0xffff7fff0a0a7812 */ /* 0x000fc600078ec0ff */
[----:B------:R-:W-:Y:S01]  /*1b50*/  IMAD.IADD R7, R12, 0x1, R0 ;  /* 0x000000010c077824 */ /* 0x000fe200078e0200 */
[----:B------:R2:W-:Y:S03]  /*1b60*/  STL [R1+0x44], R9 ;  /* 0x0000440901007387 */ /* 0x0005e60000100800 */
[----:B------:R-:W-:Y:S01]  /*1b70*/  @P1 LOP3.LUT R10, R10, 0x8000, RZ, 0xfc, !PT ;  /* 0x000080000a0a1812 */ /* 0x000fe200078efcff */
[----:B------:R2:W-:Y:S01]  /*1b80*/  STL [R1+0x18], R7 ;  /* 0x0000180701007387 */ /* 0x0005e20000100800 */
[----:B-1----:R-:W-:-:S03]  /*1b90*/  IADD3 R2, R9, 0x7f, RZ ;  /* 0x0000007f09027810 */ /* 0x002fc60007ffe0ff */
[----:B------:R2:W-:Y:S02]  /*1ba0*/  STL [R1+0x40], R10 ;  /* 0x0000400a01007387 */ /* 0x0005e40000100800 */
[----:B------:R-:W-:Y:S01]  /*1bb0*/  @P2 IMAD.HI.U32 R4, R2, c[0x0][0x2c8], RZ ;  /* 0x0000b20002042a27 */ /* 0x000fe200078e00ff */
[----:B------:R-:W-:-:S04]  /*1bc0*/  IADD3 R3, R7, 0x4f, RZ ;  /* 0x0000004f07037810 */ /* 0x000fc80007ffe0ff */
[----:B------:R-:W-:Y:S01]  /*1bd0*/  @P2 SHF.R.U32.HI R2, RZ, c[0x0][0x2cc], R4 ;  /* 0x0000b300ff022a19 */ /* 0x000fe20000011604 */
[----:B------:R-:W-:Y:S01]  /*1be0*/  IMAD.HI R3, R3, 0x66666667, RZ ;  /* 0x6666666703037827 */ /* 0x000fe200078e02ff */
[----:B------:R-:W-:-:S04]  /*1bf0*/  IADD3 R4, R7, 0x1, -R8 ;  /* 0x0000000107047810 */ /* 0x000fc80007ffe808 */
[----:B------:R-:W-:Y:S01]  /*1c00*/  SHF.R.U32.HI R5, RZ, 0x1f, R3 ;  /* 0x0000001fff057819 */ /* 0x000fe20000011603 */
[----:B------:R-:W-:-:S03]  /*1c10*/  IMAD.IADD R2, R4, 0x1, R2 ;  /* 0x0000000104027824 */ /* 0x000fc600078e0202 */
[----:B------:R-:W-:Y:S02]  /*1c20*/  LEA.HI.SX32 R171, R3, R5, 0x1b ;  /* 0x0000000503ab7211 */ /* 0x000fe400078fdaff */
        /* <DEDUP_REMOVED lines=12> */
.L_x_796:
[----:B------:R-:W-:-:S13]  /*1cf0*/  ISETP.NE.AND P0, PT, R6, 0x1, PT ;  /* 0x000000010600780c */ /* 0x000fda0003f05270 */
[----:B------:R-:W-:-:S05]  /*1d00*/  @P0 IMAD.HI.U32 R2, R3, c[0x0][0x330], RZ ;  /* 0x0000cc0003020a27 */ /* 0x000fca00078e00ff */
[----:B------:R-:W-:Y:S02]  /*1d10*/  @P0 SHF.R.U32.HI R3, RZ, c[0x0][0x334], R2 ;  /* 0x0000cd00ff030a19 */ /* 0x000fe40000011602 */
.L_x_797:
[----:B------:R-:W-:Y:S05]  /*1d20*/  BSYNC B0 ;  /* 0x0000000000007941 */ /* 0x000fea0003800000 */
.L_x_795:
[----:B------:R-:W-:-:S05]  /*1d30*/  IMAD R3, R3, R6, c[0x0][0x32c] ;  /* 0x0000cb0003037624 */ /* 0x000fca00078e0206 */
[----:B------:R-:W-:-:S03]  /*1d40*/  IMNMX R4, R4, R3, PT ;  /* 0x0000000304047217 */ /* 0x000fc60003800200 */
.L_x_794:
[----:B------:R-:W-:Y:S01]  /*1d50*/  IMAD.IADD R5, R7, 0x1, -R8 ;  /* 0x0000000107057824 */ /* 0x000fe200078e0a08 */
[----:B------:R-:W-:Y:S01]  /*1d60*/  IADD3 R4, R4, 0x4f, RZ ;  /* 0x0000004f04047810 */ /* 0x000fe20007ffe0ff */
[----:B------:R-:W-:-:S03]  /*1d70*/  @P2 IMAD.HI.U32 R3, R9, c[0x0][0x2c8], RZ ;  /* 0x0000b20009032a27 */ /* 0x000fc600078e00ff */
[----:B------:R1:W-:Y:S01]  /*1d80*/  STL [R1], R5 ;  /* 0x0000000501007387 */ /* 0x0003e20000100800 */
[----:B------:R-:W-:-:S04]  /*1d90*/  IMAD.HI R4, R4, 0x66666667, RZ ;  /* 0x6666666704047827 */ /* 0x000fc800078e02ff */
[----:B------:R-:W-:Y:S01]  /*1da0*/  IMAD.MOV.U32 R2, RZ, RZ, R9 ;  /* 0x000000ffff027224 */ /* 0x000fe200078e0009 */
[----:B------:R-:W-:Y:S02]  /*1db0*/  @P2 SHF.R.U32.HI R2, RZ, c[0x0][0x2cc], R3 ;  /* 0x0000b300ff022a19 */ /* 0x000fe40000011603 */
[----:B------:R-:W-:-:S03]  /*1dc0*/  SHF.R.U32.HI R3, RZ, 0x1f, R4 ;  /* 0x0000001fff037819 */ /* 0x000fc60000011604 */
[----:B------:R-:W-:Y:S01]  /*1dd0*/  IMAD.IADD R2, R5, 0x1, R2 ;  /* 0x0000000105027824 */ /* 0x000fe200078e0202 */
[----:B------:R-:W-:-:S04]  /*1de0*/  LEA.HI.SX32 R4, R4, R3, 0x1b ;  /* 0x0000000304047211 */ /* 0x000fc800078fdaff */
[----:B------:R-:W-:Y:S02]  /*1df0*/  IADD3 R3, R2, -c[0x0][0x324], RZ ;  /* 0x8000c90002037a10 */ /* 0x000fe40007ffe0ff */
[----:B--2---:R-:W-:Y:S01]  /*1e00*/  IMNMX R9, R171, R4, PT ;  /* 0x00000004ab097217 */ /* 0x004fe20003800200 */
        /* <DEDUP_REMOVED lines=10> */
.L_x_800:
[----:B------:R-:W-:-:S13]  /*1eb0*/  ISETP.NE.AND P0, PT, R6, 0x1, PT ;  /* 0x000000010600780c */ /* 0x000fda0003f05270 */
[----:B------:R-:W-:-:S05]  /*1ec0*/  @P0 IMAD.HI.U32 R4, R2, c[0x0][0x330], RZ ;  /* 0x0000cc0002040a27 */ /* 0x000fca00078e00ff */
[----:B------:R-:W-:Y:S02]  /*1ed0*/  @P0 SHF.R.U32.HI R2, RZ, c[0x0][0x334], R4 ;  /* 0x0000cd00ff020a19 */ /* 0x000fe40000011604 */
.L_x_801:
[----:B------:R-:W-:Y:S05]  /*1ee0*/  BSYNC B0 ;  /* 0x0000000000007941 */ /* 0x000fea0003800000 */
.L_x_799:
[----:B------:R-:W-:-:S05]  /*1ef0*/  IMAD R2, R2, c[0x0][0x32c], RZ ;  /* 0x0000cb0002027a24 */ /* 0x000fca00078e02ff */
[----:B------:R-:W-:-:S04]  /*1f00*/  IMNMX R3, R3, R2, !PT ;  /* 0x0000000203037217 */ /* 0x000fc80007800200 */
.L_x_798:
[----:B------:R-:W-:Y:S01]  /*1f10*/  LOP3.LUT R4, R15, 0xff000000, RZ, 0xc0, !PT ;  /* 0xff0000000f047812 */ /* 0x000fe200078ec0ff */
[----:B------:R-:W-:Y:S01]  /*1f20*/  IMAD.HI R3, R3, 0x66666667, RZ ;  /* 0x6666666703037827 */ /* 0x000fe200078e02ff */
[----:B-1----:R-:W-:Y:S01]  /*1f30*/  LOP3.LUT R5, R15, 0xff0000, RZ, 0xc0, !PT ;  /* 0x00ff00000f057812 */ /* 0x002fe200078ec0ff */
[----:B------:R-:W-:Y:S01]  /*1f40*/  BSSY B0, `(.L_x_802) ;  /* 0x000002c000007945 */ /* 0x000fe20003800000 */
[----:B------:R-:W-:Y:S02]  /*1f50*/  SHF.R.U32.HI R4, RZ, 0x8, R4 ;  /* 0x00000008ff047819 */ /* 0x000fe40000011604 */
[----:B------:R-:W-:Y:S02]  /*1f60*/  SHF.R.U32.HI R2, RZ, 0x1f, R3 ;  /* 0x0000001fff027819 */ /* 0x000fe40000011603 */
[----:B------:R-:W-:Y:S02]  /*1f70*/  LEA.HI R5, R5, R4, RZ, 0x10 ;  /* 0x0000000405057211 */ /* 0x000fe400078f80ff */
[----:B------:R-:W-:Y:S01]  /*1f80*/  LEA.HI.SX32 R3, R3, R2, 0x1b ;  /* 0x0000000203037211 */ /* 0x000fe200078fdaff */
[----:B------:R-:W-:Y:S01]  /*1f90*/  IMAD.MOV.U32 R2, RZ, RZ, RZ ;  /* 0x000000ffff027224 */ /* 0x000fe200078e00ff */
[----:B------:R-:W-:-:S02]  /*1fa0*/  SHF.R.U32.HI R7, RZ, 0x10, R5 ;  /* 0x00000010ff077819 */ /* 0x000fc40000011605 */
[----:B------:R-:W-:Y:S02]  /*1fb0*/  LOP3.LUT R15, R5, 0xff, RZ, 0xc0, !PT ;  /* 0x000000ff050f7812 */ /* 0x000fe400078ec0ff */
[----:B------:R-:W-:Y:S01]  /*1fc0*/  IMNMX R6, RZ, R3, !PT ;  /* 0x00000003ff067217 */ /* 0x000fe20007800200 */
[----:B------:R1:W-:Y:S01]  /*1fd0*/  STL [R1+0x4c], R7 ;  /* 0x00004c0701007387 */ /* 0x0003e20000100800 */
[----:B------:R-:W-:Y:S02]  /*1fe0*/  ISETP.NE.AND P1, PT, R7, RZ, PT ;  /* 0x000000ff0700720c */ /* 0x000fe40003f25270 */
[----:B------:R-:W-:Y:S01]  /*1ff0*/  ISETP.GT.AND P0, PT, R9, R6, PT ;  /* 0x000000060900720c */ /* 0x000fe20003f04270 */
[----:B------:R1:W-:Y:S01]  /*2000*/  STL [R1+0x50], R15 ;  /* 0x0000500f01007387 */ /* 0x0003e20000100800 */
[----:B------:R-:W-:-:S11]  /*2010*/  SEL R135, R7, c[0x0][0x338], P1 ;  /* 0x0000ce0007877a07 */ /* 0x000fd60000800000 */
[----:B------:R-:W-:Y:S05]  /*2020*/  @!P0 BRA `(.L_x_803) ;  /* 0x000001d000008947 */ /* 0x000fea0003800000 */
[----:B------:R-:W-:Y:S02]  /*2030*/  IABS R3, R135 ;  /* 0x0000008700037213 */ /* 0x000fe40000000000 */
[----:B-1----:R-:W-:Y:S02]  /*2040*/  IADD3 R7, R135, -0x1, R9 ;  /* 0xffffffff87077810 */ /* 0x002fe40007ffe009 */
[----:B------:R-:W1:Y:S03]  /*2050*/  I2F.RP R2, R3 ;  /* 0x0000000300027306 */ /* 0x000e660000209400 */
[----:B------:R-:W-:-:S05]  /*2060*/  IMAD.IADD R7, R7, 0x1, -R6 ;  /* 0x0000000107077824 */ /* 0x000fca00078e0a06 */
[----:B------:R-:W-:Y:S01]  /*2070*/  IABS R11, R7 ;  /* 0x00000007000b7213 */ /* 0x000fe20000000000 */
        /* <DEDUP_REMOVED lines=24> */
.L_x_803:
[----:B------:R-:W-:Y:S05]  /*2200*/  BSYNC B0 ;  /* 0x0000000000007941 */ /* 0x000fea0003800000 */
.L_x_802:
[----:B------:R-:W-:Y:S01]  /*2210*/  IMAD R3, R15, R2, R6 ;  /* 0x000000020f037224 */ /* 0x000fe200078e0206 */
[----:B------:R-:W2:Y:S03]  /*2220*/  S2R R11, SR_TID.X ;  /* 0x00000000000b7919 */ /* 0x000ea60000002100 */
[C---:B------:R-:W-:Y:S02]  /*2230*/  IMAD.IADD R2, R3.reuse, 0x1, R2 ;  /* 0x0000000103027824 */ /* 0x040fe400078e0202 */
[----:B------:R-:W-:-:S03]  /*2240*/  IMAD R3, R3, 0x50, -R12 ;  /* 0x0000005003037824 */ /* 0x000fc600078e0a0c */
[----:B------:R-:W-:Y:S02]  /*2250*/  IMNMX R2, R9, R2, PT ;  /* 0x0000000209027217 */ /* 0x000fe40003800200 */
[----:B------:R-:W-:-:S03]  /*2260*/  IMNMX R3, RZ, R3, !PT ;  /* 0x00000003ff037217 */ /* 0x000fc60007800200 */
[----:B------:R-:W-:Y:S02]  /*2270*/  IMAD R2, R2, 0x50, -R12 ;  /* 0x0000005002027824 */ /* 0x000fe400078e0a0c */
[----:B------:R-:W-:-:S03]  /*2280*/  IMAD.WIDE.U32 R4, R3, -0x33333333, RZ ;  /* 0xcccccccd03047825 */ /* 0x000fc600078e00ff */
[----:B------:R-:W-:Y:S02]  /*2290*/  IMNMX R2, R2, R0, PT ;  /* 0x0000000002027217 */ /* 0x000fe40003800200 */
[----:B------:R-:W-:Y:S02]  /*22a0*/  SHF.R.U32.HI R130, RZ, 0x6, R5 ;  /* 0x00000006ff827819 */ /* 0x000fe40000011605 */
[----:B------:R-:W-:Y:S02]  /*22b0*/  ISETP.GT.AND P0, PT, R2, R3, PT ;  /* 0x000000030200720c */ /* 0x000fe40003f04270 */
[----:B--2---:R-:W-:Y:S01]  /*22c0*/  SHF.R.S32.HI R10, RZ, 0x1f, R11 ;  /* 0x0000001fff0a7819 */ /* 0x004fe2000001140b */
[----:B------:R-:W-:-:S03]  /*22d0*/  IMAD.MOV.U32 R4, RZ, RZ, R130 ;  /* 0x000000ffff047224 */ /* 0x000fc600078e0082 */
[CC--:B------:R-:W-:Y:S02]  /*22e0*/  LEA.HI R5, R10.reuse, R11.reuse, RZ, 0x5 ;  /* 0x0000000b0a057211 */ /* 0x0c0fe400078f28ff */
[----:B-1----:R-:W-:-:S04]  /*22f0*/  LEA.HI R7, R10, R11, RZ, 0x3 ;  /* 0x0000000b0a077211 */ /* 0x002fc800078f18ff */
[----:B------:R-:W-:Y:S02]  /*2300*/  LOP3.LUT R8, R7, 0xfffffff8, RZ, 0xc0, !PT ;  /* 0xfffffff807087812 */ /* 0x000fe400078ec0ff */
[----:B------:R-:W-:Y:S02]  /*2310*/  @P0 IADD3 R3, R2, 0x4f, RZ ;  /* 0x0000004f02030810 */ /* 0x000fe40007ffe0ff */
[----:B------:R-:W-:Y:S01]  /*2320*/  LEA.HI R2, R10, R11, RZ, 0x2 ;  /* 0x0000000b0a027211 */ /* 0x000fe200078f10ff */
[----:B------:R-:W-:Y:S01]  /*2330*/  IMAD.IADD R165, R11, 0x1, -R8 ;  /* 0x000000010ba57824 */ /* 0x000fe200078e0a08 */
[----:B------:R-:W-:Y:S01]  /*2340*/  SHF.R.S32.HI R139, RZ, 0x3, R7 ;  /* 0x00000003ff8b7819 */ /* 0x000fe20000011407 */
[----:B------:R-:W-:Y:S01]  /*2350*/  @P0 IMAD.HI R3, R3, 0x66666667, RZ ;  /* 0x6666666703030827 */ /* 0x000fe200078e02ff */
[----:B------:R-:W-:Y:S02]  /*2360*/  LOP3.LUT R9, R2, 0xfffffffc, RZ, 0xc0, !PT ;  /* 0xfffffffc02097812 */ /* 0x000fe400078ec0ff */
[--C-:B------:R-:W-:Y:S01]  /*2370*/  SHF.R.S32.HI R83, RZ, 0x2, R2.reuse ;  /* 0x00000002ff537819 */ /* 0x100fe20000011402 */
[----:B------:R-:W-:Y:S01]  /*2380*/  IMAD.SHL.U32 R136, R165, 0x8, RZ ;  /* 0x00000008a5887824 */ /* 0x000fe200078e00ff */
[----:B------:R-:W-:Y:S01]  /*2390*/  SHF.R.S32.HI R2, RZ, 0x1f, R2 ;  /* 0x0000001fff027819 */ /* 0x000fe20000011402 */
[----:B------:R-:W-:Y:S01]  /*23a0*/  IMAD.IADD R164, R11, 0x1, -R9 ;  /* 0x000000010ba47824 */ /* 0x000fe200078e0a09 */
[----:B------:R-:W-:Y:S01]  /*23b0*/  @P0 SHF.R.U32.HI R6, RZ, 0x1f, R3 ;  /* 0x0000001fff060819 */ /* 0x000fe20000011603 */
[----:B------:R-:W-:Y:S01]  /*23c0*/  IMAD.MOV.U32 R9, RZ, RZ, 0x40 ;  /* 0x00000040ff097424 */ /* 0x000fe200078e00ff */
[----:B------:R-:W-:Y:S01]  /*23d0*/  LEA.HI R2, R2, R83, RZ, 0x3 ;  /* 0x0000005302027211 */ /* 0x000fe200078f18ff */
[C---:B------:R-:W-:Y:S01]  /*23e0*/  IMAD.SHL.U32 R32, R164.reuse, 0x8, RZ ;  /* 0x00000008a4207824 */ /* 0x040fe200078e00ff */
[----:B------:R-:W-:Y:S01]  /*23f0*/  @P0 LEA.HI.SX32 R4, R3, R6, 0x1b ;  /* 0x0000000603040211 */ /* 0x000fe200078fdaff */
[----:B------:R-:W-:Y:S01]  /*2400*/  IMAD.SHL.U32 R28, R164, 0x4, RZ ;  /* 0x00000004a41c7824 */ /* 0x000fe200078e00ff */
[----:B------:R-:W-:-:S02]  /*2410*/  LOP3.LUT R2, R2, 0xfffffff8, RZ, 0xc0, !PT ;  /* 0xfffffff802027812 */ /* 0x000fc400078ec0ff */
[----:B------:R-:W-:Y:S02]  /*2420*/  SHF.R.S32.HI R3, RZ, 0x5, R5 ;  /* 0x00000005ff037819 */ /* 0x000fe40000011405 */
[C---:B------:R-:W-:Y:S01]  /*2430*/  IADD3 R140, R83.reuse, 0x20, RZ ;  /* 0x00000020538c7810 */ /* 0x040fe20007ffe0ff */
[C---:B------:R-:W-:Y:S01]  /*2440*/  IMAD.IADD R2, R83.reuse, 0x1, -R2 ;  /* 0x0000000153027824 */ /* 0x040fe200078e0a02 */
[----:B------:R-:W-:Y:S01]  /*2450*/  IADD3 R141, R83, 0x40, RZ ;  /* 0x00000040538d7810 */ /* 0x000fe20007ffe0ff */
[----:B------:R-:W-:Y:S01]  /*2460*/  IMAD.SHL.U32 R158, R3, 0x200, RZ ;  /* 0x00000200039e7824 */ /* 0x000fe200078e00ff */
[----:B------:R-:W-:Y:S01]  /*2470*/  SHF.R.S32.HI R3, RZ, 0x1f, R140 ;  /* 0x0000001fff037819 */ /* 0x000fe2000001148c */
[----:B------:R-:W-:Y:S01]  /*2480*/  IMAD.SHL.U32 R6, R140, 0x40, RZ ;  /* 0x000000408c067824 */ /* 0x000fe200078e00ff */
[C---:B------:R-:W-:Y:S01]  /*2490*/  LOP3.LUT P0, RZ, R2.reuse, 0x4, RZ, 0xc0, !PT ;  /* 0x0000000402ff7812 */ /* 0x040fe2000780c0ff */
[----:B------:R-:W-:Y:S01]  /*24a0*/  IMAD.SHL.U32 R2, R2, 0x40, RZ ;  /* 0x0000004002027824 */ /* 0x000fe200078e00ff */
[----:B------:R-:W-:Y:S01]  /*24b0*/  SHF.R.S32.HI R8, RZ, 0x1f, R141 ;  /* 0x0000001fff087819 */ /* 0x000fe2000001148d */
[----:B------:R-:W-:Y:S01]  /*24c0*/  IMAD.SHL.U32 R5, R141, 0x40, RZ ;  /* 0x000000408d057824 */ /* 0x000fe200078e00ff */
[----:B------:R-:W-:-:S02]  /*24d0*/  ISETP.GT.AND P1, PT, R4, R130, PT ;  /* 0x000000820400720c */ /* 0x000fc40003f24270 */
[----:B------:R-:W-:Y:S02]  /*24e0*/  LOP3.LUT R150, R2, 0x1c0, RZ, 0xc0, !PT ;  /* 0x000001c002967812 */ /* 0x000fe400078ec0ff */
[----:B------:R-:W-:Y:S02]  /*24f0*/  LEA.HI R7, R3, R140, RZ, 0x3 ;  /* 0x0000008c03077211 */ /* 0x000fe400078f18ff */
[----:B------:R-:W-:Y:S02]  /*2500*/  SHF.R.U32.HI R157, RZ, 0x3, R150 ;  /* 0x00000003ff9d7819 */ /* 0x000fe40000011696 */
[----:B------:R-:W-:Y:S02]  /*2510*/  LOP3.LUT R2, R150, 0x18, R32, 0xf8, !PT ;  /* 0x0000001896027812 */ /* 0x000fe400078ef820 */
[----:B------:R-:W-:Y:S02]  /*2520*/  LEA.HI R3, R8, R141, RZ, 0x3 ;  /* 0x0000008d08037211 */ /* 0x000fe400078f18ff */
[----:B------:R-:W-:-:S02]  /*2530*/  LOP3.LUT R2, R158, R2, R157, 0xf6, !PT ;  /* 0x000000029e027212 */ /* 0x000fc400078ef69d */
[----:B------:R-:W-:Y:S01]  /*2540*/  LOP3.LUT R152, R5, 0x1c0, RZ, 0xc0, !PT ;  /* 0x000001c005987812 */ /* 0x000fe200078ec0ff */
[----:B------:R-:W-:Y:S01]  /*2550*/  IMAD.SHL.U32 R5, R3, 0x40, RZ ;  /* 0x0000004003057824 */ /* 0x000fe200078e00ff */
[----:B------:R-:W-:Y:S01]  /*2560*/  LOP3.LUT R151, R6, 0x1c0, RZ, 0xc0, !PT ;  /* 0x000001c006977812 */ /* 0x000fe200078ec0ff */
[----:B------:R-:W-:Y:S01]  /*2570*/  IMAD.SHL.U32 R6, R7, 0x40, RZ ;  /* 0x0000004007067824 */ /* 0x000fe200078e00ff */
[----:B------:R-:W-:Y:S02]  /*2580*/  SEL R3, R9, 0xffffffc0, !P0 ;  /* 0xffffffc009037807 */ /* 0x000fe40004000000 */
[----:B------:R-:W-:Y:S02]  /*2590*/  LEA R81, R2, 0x100, 0x1 ;  /* 0x0000010002517811 */ /* 0x000fe400078e08ff */
[----:B------:R-:W-:Y:S02]  /*25a0*/  SHF.R.S32.HI R187, RZ, 0x1f, R139 ;  /* 0x0000001fffbb7819 */ /* 0x000fe4000001148b */
[----:B------:R-:W-:Y:S01]  /*25b0*/  SHF.R.S32.HI R33, RZ, 0x1f, R32 ;  /* 0x0000001fff217819 */ /* 0x000fe20000011420 */
[----:B------:R-:W-:Y:S01]  /*25c0*/  IMAD.IADD R82, R81, 0x1, R3 ;  /* 0x0000000151527824 */ /* 0x000fe200078e0203 */
[----:B------:R-:W-:-:S02]  /*25d0*/  SHF.R.S32.HI R29, RZ, 0x1f, R28 ;  /* 0x0000001fff1d7819 */ /* 0x000fc4000001141c */
[----:B------:R-:W-:Y:S02]  /*25e0*/  IADD3 R30, R28, 0x10, RZ ;  /* 0x000000101c1e7810 */ /* 0x000fe40007ffe0ff */
[----:B------:R-:W-:Y:S02]  /*25f0*/  SHF.R.S32.HI R137, RZ, 0x1f, R136 ;  /* 0x0000001fff897819 */ /* 0x000fe40000011488 */
[----:B------:R-:W-:Y:S02]  /*2600*/  SHF.R.U32.HI R188, RZ, 0x3, R151 ;  /* 0x00000003ffbc7819 */ /* 0x000fe40000011697 */
[----:B------:R-:W-:Y:S02]  /*2610*/  SHF.R.U32.HI R189, RZ, 0x3, R152 ;  /* 0x00000003ffbd7819 */ /* 0x000fe40000011698 */
[----:B------:R-:W-:Y:S02]  /*2620*/  LOP3.LUT R162, R6, 0xfffffe00, RZ, 0xc0, !PT ;  /* 0xfffffe0006a27812 */ /* 0x000fe400078ec0ff */
[----:B------:R-:W-:Y:S01]  /*2630*/  LOP3.LUT R163, R5, 0xfffffe00, RZ, 0xc0, !PT ;  /* 0xfffffe0005a37812 */ /* 0x000fe200078ec0ff */
[----:B------:R-:W-:Y:S05]  /*2640*/  @!P1 BRA `(.L_x_804) ;  /* 0x0000548000009947 */ /* 0x000fea0003800000 */
[----:B------:R-:W-:-:S04]  /*2650*/  ISETP.NE.U32.AND P0, PT, RZ, c[0x0][0x340], PT ;  /* 0x0000d000ff007a0c */ /* 0x000fc80003f05070 */
[----:B------:R-:W-:-:S13]  /*2660*/  ISETP.NE.AND.EX P2, PT, RZ, c[0x0][0x344], PT, P0 ;  /* 0x0000d100ff007a0c */ /* 0x000fda0003f45300 */
[----:B------:R-:W-:-:S05]  /*2670*/  @P2 IMAD.WIDE R2, R31, R173, c[0x0][0x340] ;  /* 0x0000d0001f022625 */ /* 0x000fca00078e02ad */
[----:B------:R1:W2:Y:S01]  /*2680*/  @P2 LDG.E R22, [R2.64] ;  /* 0x0000000802162981 */ /* 0x0002a2000c1e1900 */
[----:B------:R-:W-:Y:S01]  /*2690*/  IADD3 R124, P0, R139, R14, RZ ;  /* 0x0000000e8b7c7210 */ /* 0x000fe20007f1e0ff */
[----:B------:R-:W-:Y:S01]  /*26a0*/  IMAD.MOV.U32 R144, RZ, RZ, 0x50 ;  /* 0x00000050ff907424 */ /* 0x000fe200078e00ff */
[----:B------:R-:W-:Y:S01]  /*26b0*/  SHF.R.S32.HI R21, RZ, 0x1f, R31 ;  /* 0x0000001fff157819 */ /* 0x000fe2000001141f */
[----:B------:R-:W-:Y:S01]  /*26c0*/  IMAD.MOV.U32 R20, RZ, RZ, c[0x0][0x238] ;  /* 0x00008e00ff147624 */ /* 0x000fe200078e00ff */
[----:B------:R-:W-:Y:S01]  /*26d0*/  LEA.HI.X.SX32 R133, R14, R187, 0x1, P0 ;  /* 0x000000bb0e857211 */ /* 0x000fe200000f0eff */
[C---:B------:R-:W-:Y:S01]  /*26e0*/  IMAD R172, R144.reuse, c[0x0][0x23c], RZ ;  /* 0x00008f0090ac7a24 */ /* 0x040fe200078e02ff */
[----:B------:R-:W-:Y:S01]  /*26f0*/  SEL R25, R21, RZ, !P3 ;  /* 0x000000ff15197207 */ /* 0x000fe20005800000 */
[----:B------:R-:W-:Y:S01]  /*2700*/  IMAD.WIDE.U32 R148, R144, c[0x0][0x238], RZ ;  /* 0x00008e0090947a25 */ /* 0x000fe200078e00ff */
[----:B------:R-:W-:Y:S02]  /*2710*/  IADD3 R36, R4, -0x1, RZ ;  /* 0xffffffff04247810 */ /* 0x000fe40007ffe0ff */
[----:B------:R-:W-:Y:S01]  /*2720*/  IADD3 R118, -R139, R0, RZ ;  /* 0x000000008b767210 */ /* 0x000fe20007ffe1ff */
[----:B------:R-:W-:Y:S01]  /*2730*/  IMAD R5, R133, c[0x0][0x238], RZ ;  /* 0x00008e0085057a24 */ /* 0x000fe200078e02ff */
[----:B------:R-:W-:Y:S01]  /*2740*/  SEL R24, R31, RZ, !P3 ;  /* 0x000000ff1f187207 */ /* 0x000fe20005800000 */
[----:B------:R-:W-:Y:S01]  /*2750*/  IMAD R4, R25, c[0x0][0x248], RZ ;  /* 0x0000920019047a24 */ /* 0x000fe200078e02ff */
[----:B------:R-:W-:Y:S01]  /*2760*/  ISETP.GE.AND P5, PT, R136, c[0x0][0x1d4], PT ;  /* 0x0000750088007a0c */ /* 0x000fe20003fa6270 */
[----:B------:R-:W-:Y:S01]  /*2770*/  IMAD R5, R124, c[0x0][0x23c], R5 ;  /* 0x00008f007c057a24 */ /* 0x000fe200078e0205 */
[----:B------:R-:W-:Y:S01]  /*2780*/  SHF.L.U32 R178, R20, 0x4, RZ ;  /* 0x0000000414b27819 */ /* 0x000fe200000006ff */
[----:B------:R-:W-:Y:S01]  /*2790*/  IMAD R10, R36, -0x50, R118 ;  /* 0xffffffb0240a7824 */ /* 0x000fe200078e0276 */
[----:B------:R-:W-:Y:S01]  /*27a0*/  SHF.L.U64.HI R173, R20, R173, c[0x0][0x23c] ;  /* 0x00008f0014ad7619 */ /* 0x000fe200000102ad */
[----:B------:R-:W-:Y:S01]  /*27b0*/  IMAD R4, R24, c[0x0][0x24c], R4 ;  /* 0x0000930018047a24 */ /* 0x000fe200078e0204 */
[----:B------:R-:W-:Y:S01]  /*27c0*/  SHF.R.S32.HI R26, RZ, 0x1f, R83 ;  /* 0x0000001fff1a7819 */ /* 0x000fe20000011453 */
[----:B------:R-:W-:Y:S01]  /*27d0*/  IMAD.IADD R172, R149, 0x1, R172 ;  /* 0x0000000195ac7824 */ /* 0x000fe200078e02ac */
[----:B------:R-:W-:Y:S01]  /*27e0*/  ISETP.GE.AND P0, PT, R10, 0x1, PT ;  /* 0x000000010a00780c */ /* 0x000fe20003f06270 */
[----:B------:R-:W-:Y:S01]  /*27f0*/  IMAD.WIDE.U32 R184, R83, c[0x0][0x1e0], RZ ;  /* 0x0000780053b87a25 */ /* 0x000fe200078e00ff */
[----:B------:R-:W-:-:S02]  /*2800*/  IADD3 R19, R13, R160, RZ ;  /* 0x000000a00d137210 */ /* 0x000fc40007ffe0ff */
[----:B------:R-:W-:Y:S01]  /*2810*/  IADD3 R93, R32, 0x20, RZ ;  /* 0x00000020205d7810 */ /* 0x000fe20007ffe0ff */
[----:B-1----:R-:W-:Y:S01]  /*2820*/  IMAD.WIDE.U32 R2, R124, c[0x0][0x238], R136 ;  /* 0x00008e007c027a25 */ /* 0x002fe200078e0088 */
[----:B------:R-:W-:Y:S02]  /*2830*/  SHF.R.S32.HI R23, RZ, 0x1f, R19 ;  /* 0x0000001fff177819 */ /* 0x000fe40000011413 */
[----:B------:R-:W-:Y:S01]  /*2840*/  MOV R190, c[0x0][0x27c] ;  /* 0x00009f0000be7a02 */ /* 0x000fe20000000f00 */
[----:B------:R-:W-:Y:S01]  /*2850*/  IMAD.IADD R3, R3, 0x1, R5 ;  /* 0x0000000103037824 */ /* 0x000fe200078e0205 */
[----:B------:R-:W-:Y:S01]  /*2860*/  MOV R170, 0x5 ;  /* 0x0000000500aa7802 */ /* 0x000fe20000000f00 */
[----:B------:R-:W-:Y:S01]  /*2870*/  IMAD R9, R26, c[0x0][0x280], RZ ;  /* 0x0000a0001a097a24 */ /* 0x000fe200078e02ff */
[----:B------:R-:W-:Y:S01]  /*2880*/  P2R R134, PR, RZ, 0x20 ;  /* 0x00000020ff867803 */ /* 0x000fe20000000000 */
[----:B------:R-:W-:Y:S01]  /*2890*/  IMAD.WIDE.U32 R2, R27, c[0x0][0x240], R2 ;  /* 0x000090001b027a25 */ /* 0x000fe200078e0002 */
[----:B------:R-:W-:-:S03]  /*28a0*/  ISETP.GE.AND P6, PT, R32, c[0x0][0x1d4], PT ;  /* 0x0000750020007a0c */ /* 0x000fc60003fc6270 */
[----:B------:R-:W-:Y:S02]  /*28b0*/  IMAD R3, R27, c[0x0][0x244], R3 ;  /* 0x000091001b037a24 */ /* 0x000fe400078e0203 */
[----:B------:R-:W-:Y:S02]  /*28c0*/  IMAD R12, R83, c[0x0][0x284], R9 ;  /* 0x0000a100530c7a24 */ /* 0x000fe400078e0209 */
[----:B------:R-:W-:Y:S01]  /*28d0*/  IMAD.WIDE.U32 R116, R24, c[0x0][0x248], R2 ;  /* 0x0000920018747a25 */ /* 0x000fe200078e0002 */
[----:B------:R-:W-:-:S03]  /*28e0*/  SHF.R.S32.HI R3, RZ, 0x1f, R36 ;  /* 0x0000001fff037819 */ /* 0x000fc60000011424 */
[----:B------:R-:W-:Y:S01]  /*28f0*/  IMAD R2, R172, R36, RZ ;  /* 0x00000024ac027224 */ /* 0x000fe200078e02ff */
[----:B------:R-:W-:Y:S01]  /*2900*/  IADD3 R115, R117, R4, RZ ;  /* 0x0000000475737210 */ /* 0x000fe20007ffe0ff */
[----:B------:R-:W-:Y:S02]  /*2910*/  IMAD.MOV.U32 R114, RZ, RZ, R116 ;  /* 0x000000ffff727224 */ /* 0x000fe400078e0074 */
[-C--:B------:R-:W-:Y:S02]  /*2920*/  IMAD R4, R3, R148.reuse, R2 ;  /* 0x0000009403047224 */ /* 0x080fe400078e0202 */
[----:B------:R-:W-:-:S04]  /*2930*/  IMAD.WIDE.U32 R2, R36, R148, R114 ;  /* 0x0000009424027225 */ /* 0x000fc800078e0072 */
[----:B------:R-:W-:Y:S01]  /*2940*/  IMAD.MOV.U32 R153, RZ, RZ, c[0x0][0x280] ;  /* 0x0000a000ff997624 */ /* 0x000fe200078e00ff */
[----:B------:R-:W-:Y:S01]  /*2950*/  IADD3 R3, R3, R4, RZ ;  /* 0x0000000403037210 */ /* 0x000fe20007ffe0ff */
[----:B------:R-:W-:Y:S01]  /*2960*/  IMAD.MOV.U32 R154, RZ, RZ, c[0x0][0x290] ;  /* 0x0000a400ff9a7624 */ /* 0x000fe200078e00ff */
[C---:B------:R-:W-:Y:S01]  /*2970*/  @P0 LEA R4, P1, R2.reuse, c[0x0][0x220], 0x1 ;  /* 0x0000880002040a11 */ /* 0x040fe200078208ff */
[C---:B------:R-:W-:Y:S01]  /*2980*/  IMAD.SHL.U32 R176, R153.reuse, 0x20, RZ ;  /* 0x0000002099b07824 */ /* 0x040fe200078e00ff */
[-C--:B------:R-:W-:Y:S02]  /*2990*/  SHF.L.U64.HI R155, R153, R170.reuse, c[0x0][0x284] ;  /* 0x0000a100999b7619 */ /* 0x080fe400000102aa */
[----:B------:R-:W-:Y:S02]  /*29a0*/  @P0 LEA.HI.X R5, R2, c[0x0][0x224], R3, 0x1, P1 ;  /* 0x0000890002050a11 */ /* 0x000fe400008f0c03 */
[----:B------:R-:W-:Y:S02]  /*29b0*/  ISETP.GE.AND P1, PT, R10, 0x11, PT ;  /* 0x000000110a00780c */ /* 0x000fe40003f26270 */
[C---:B------:R-:W-:Y:S01]  /*29c0*/  SHF.L.U64.HI R156, R154.reuse, R170, c[0x0][0x294] ;  /* 0x0000a5009a9c7619 */ /* 0x040fe200000102aa */
[----:B------:R-:W-:Y:S01]  /*29d0*/  @!PT LDS RZ, [RZ] ;  /* 0x00000000fffff984 */ /* 0x000fe20000000800 */
[----:B------:R-:W-:Y:S01]  /*29e0*/  @!PT LDS RZ, [RZ] ;  /* 0x00000000fffff984 */ /* 0x000fe20000000800 */
[----:B------:R-:W-:Y:S01]  /*29f0*/  @!PT LDS RZ, [RZ] ;  /* 0x00000000fffff984 */ /* 0x000fe20000000800 */
[----:B------:R1:W-:Y:S01]  /*2a00*/  @P0 LDGSTS.E.BYPASS.LTC128B.128 [R221+0x2900], [R4.64], !P5 ;  /* 0x0290000004dd0fae */ /* 0x0003e2000e901d48 */
[----:B------:R-:W-:-:S09]  /*2a10*/  SHF.L.U32 R177, R154, 0x5, RZ ;  /* 0x000000059ab17819 */ /* 0x000fd200000006ff */
[----:B-1----:R-:W-:-:S05]  /*2a20*/  @P1 IADD3 R5, P0, R178, R2, RZ ;  /* 0x00000002b2051210 */ /* 0x002fca0007f1e0ff */
[----:B------:R-:W-:Y:S01]  /*2a30*/  @P1 IMAD.X R6, R3, 0x1, R173, P0 ;  /* 0x0000000103061824 */ /* 0x000fe200000e06ad */
[----:B------:R-:W-:-:S04]  /*2a40*/  @P1 LEA R4, P0, R5, c[0x0][0x220], 0x1 ;  /* 0x0000880005041a11 */ /* 0x000fc800078008ff */
[----:B------:R-:W-:Y:S02]  /*2a50*/  @P1 LEA.HI.X R5, R5, c[0x0][0x224], R6, 0x1, P0 ;  /* 0x0000890005051a11 */ /* 0x000fe400000f0c06 */
[----:B------:R-:W-:-:S03]  /*2a60*/  ISETP.GE.AND P0, PT, R10, 0x21, PT ;  /* 0x000000210a00780c */ /* 0x000fc60003f06270 */
[----:B------:R1:W-:Y:S10]  /*2a70*/  @P1 LDGSTS.E.BYPASS.LTC128B.128 [R221+0x3100], [R4.64], !P5 ;  /* 0x0310000004dd1fae */ /* 0x0003f4000e901d48 */
[----:B------:R-:W-:-:S02]  /*2a80*/  @P0 MOV R6, c[0x0][0x23c] ;  /* 0x00008f0000060a02 */ /* 0x000fc40000000f00 */
[----:B-1----:R-:W-:-:S04]  /*2a90*/  @P0 LEA R4, P1, R20, R2, 0x5 ;  /* 0x0000000214040211 */ /* 0x002fc800078228ff */
[----:B------:R-:W-:Y:S02]  /*2aa0*/  @P0 LEA.HI.X R5, R20, R3, R6, 0x5, P1 ;  /* 0x0000000314050211 */ /* 0x000fe400008f2c06 */
[----:B------:R-:W-:-:S04]  /*2ab0*/  @P0 LEA R6, P1, R4, c[0x0][0x220], 0x1 ;  /* 0x0000880004060a11 */ /* 0x000fc800078208ff */
[----:B------:R-:W-:Y:S02]  /*2ac0*/  @P0 LEA.HI.X R7, R4, c[0x0][0x224], R5, 0x1, P1 ;  /* 0x0000890004070a11 */ /* 0x000fe400008f0c05 */
[----:B------:R-:W-:-:S03]  /*2ad0*/  ISETP.GE.AND P1, PT, R10, 0x31, PT ;  /* 0x000000310a00780c */ /* 0x000fc60003f26270 */
[----:B------:R1:W-:Y:S10]  /*2ae0*/  @P0 LDGSTS.E.BYPASS.LTC128B.128 [R221+0x3900], [R6.64], !P5 ;  /* 0x0390000006dd0fae */ /* 0x0003f4000e901d48 */
[----:B------:R-:W-:-:S04]  /*2af0*/  @P1 IMAD.MOV.U32 R4, RZ, RZ, c[0x0][0x23c] ;  /* 0x00008f00ff041624 */ /* 0x000fc800078e00ff */
[----:B------:R-:W-:Y:S02]  /*2b00*/  @P1 IMAD R8, R4, 0x30, RZ ;  /* 0x0000003004081824 */ /* 0x000fe400078e02ff */
[----:B------:R-:W-:-:S04]  /*2b10*/  @P1 IMAD.WIDE.U32 R4, R20, 0x30, R2 ;  /* 0x0000003014041825 */ /* 0x000fc800078e0002 */
[----:B------:R-:W-:Y:S01]  /*2b20*/  @P1 IMAD.IADD R5, R5, 0x1, R8 ;  /* 0x0000000105051824 */ /* 0x000fe200078e0208 */
[----:B------:R-:W-:-:S04]  /*2b30*/  @P1 LEA R8, P0, R4, c[0x0][0x220], 0x1 ;  /* 0x0000880004081a11 */ /* 0x000fc800078008ff */
[----:B------:R-:W-:Y:S01]  /*2b40*/  @P1 LEA.HI.X R9, R4, c[0x0][0x224], R5, 0x1, P0 ;  /* 0x0000890004091a11 */ /* 0x000fe200000f0c05 */
[----:B------:R-:W-:Y:S01]  /*2b50*/  IMAD.WIDE.U32 R4, R19, c[0x0][0x1e0], RZ ;  /* 0x0000780013047a25 */ /* 0x000fe200078e00ff */
[----:B------:R-:W-:-:S03]  /*2b60*/  ISETP.GE.AND P0, PT, R10, 0x41, PT ;  /* 0x000000410a00780c */ /* 0x000fc60003f06270 */
[----:B-1----:R-:W-:Y:S01]  /*2b70*/  IMAD.WIDE.U32 R6, R83, c[0x0][0x280], R28 ;  /* 0x0000a00053067a25 */ /* 0x002fe200078e001c */
[----:B------:R1:W-:Y:S03]  /*2b80*/  @P1 LDGSTS.E.BYPASS.LTC128B.128 [R221+0x4100], [R8.64], !P5 ;  /* 0x0410000008dd1fae */ /* 0x0003e6000e901d48 */
[----:B------:R-:W-:Y:S01]  /*2b90*/  IMAD.MOV.U32 R14, RZ, RZ, R6 ;  /* 0x000000ffff0e7224 */ /* 0x000fe200078e0006 */
[----:B------:R-:W-:Y:S01]  /*2ba0*/  IADD3 R15, R7, R12, RZ ;  /* 0x0000000c070f7210 */ /* 0x000fe20007ffe0ff */
[----:B------:R-:W-:-:S04]  /*2bb0*/  IMAD R7, R23, c[0x0][0x1e0], RZ ;  /* 0x0000780017077a24 */ /* 0x000fc800078e02ff */
[C---:B------:R-:W-:Y:S01]  /*2bc0*/  @P0 LEA R18, P1, R20.reuse, R2, 0x6 ;  /* 0x0000000214120211 */ /* 0x040fe200078230ff */
[----:B------:R-:W-:Y:S02]  /*2bd0*/  IMAD R10, R19, c[0x0][0x1e4], R7 ;  /* 0x00007900130a7a24 */ /* 0x000fe400078e0207 */
[----:B------:R-:W-:Y:S02]  /*2be0*/  @P0 IMAD.MOV.U32 R2, RZ, RZ, c[0x0][0x23c] ;  /* 0x00008f00ff020624 */ /* 0x000fe400078e00ff */
[----:B------:R-:W-:Y:S01]  /*2bf0*/  IMAD.WIDE.U32 R6, R83, c[0x0][0x290], R28 ;  /* 0x0000a40053067a25 */ /* 0x000fe200078e001c */
[----:B------:R-:W-:Y:S02]  /*2c00*/  IADD3 R5, R5, R10, RZ ;  /* 0x0000000a05057210 */ /* 0x000fe40007ffe0ff */
[----:B------:R-:W-:Y:S01]  /*2c10*/  @P0 LEA.HI.X R20, R20, R3, R2, 0x6, P1 ;  /* 0x0000000314140211 */ /* 0x000fe200008f3402 */
[----:B------:R-:W-:Y:S01]  /*2c20*/  IMAD.WIDE.U32 R2, R83, c[0x0][0x290], R32 ;  /* 0x0000a40053027a25 */ /* 0x000fe200078e0020 */
[----:B------:R-:W-:-:S02]  /*2c30*/  @P0 LEA R16, P1, R18, c[0x0][0x220], 0x1 ;  /* 0x0000880012100a11 */ /* 0x000fc400078208ff */
[----:B------:R-:W-:Y:S01]  /*2c40*/  MOV R10, R6 ;  /* 0x00000006000a7202 */ /* 0x000fe20000000f00 */
[----:B-----5:R-:W-:-:S04]  /*2c50*/  IMAD.WIDE.U32 R102, R138, c[0x0][0x280], R14 ;  /* 0x0000a0008a667a25 */ /* 0x020fc800078e000e */
[----:B-1----:R-:W-:-:S04]  /*2c60*/  IMAD R8, R26, c[0x0][0x290], RZ ;  /* 0x0000a4001a087a24 */ /* 0x002fc800078e02ff */
[C---:B------:R-:W-:Y:S02]  /*2c70*/  IMAD R17, R83.reuse, c[0x0][0x294], R8 ;  /* 0x0000a50053117a24 */ /* 0x040fe400078e0208 */
[----:B------:R-:W-:-:S03]  /*2c80*/  IMAD.WIDE.U32 R8, R83, c[0x0][0x280], R32 ;  /* 0x0000a00053087a25 */ /* 0x000fc600078e0020 */
[----:B------:R-:W-:Y:S01]  /*2c90*/  IADD3 R11, R7, R17, RZ ;  /* 0x00000011070b7210 */ /* 0x000fe20007ffe0ff */
[----:B------:R-:W-:Y:S02]  /*2ca0*/  IMAD.IADD R9, R12, 0x1, R9 ;  /* 0x000000010c097824 */ /* 0x000fe400078e0209 */
[----:B------:R-:W-:Y:S01]  /*2cb0*/  IMAD.WIDE.U32 R12, R27, c[0x0][0x1e8], R4 ;  /* 0x00007a001b0c7a25 */ /* 0x000fe200078e0004 */
[----:B------:R-:W-:-:S03]  /*2cc0*/  MOV R4, R2 ;  /* 0x0000000200047202 */ /* 0x000fc60000000f00 */
[----:B------:R-:W-:Y:S01]  /*2cd0*/  IMAD.IADD R5, R17, 0x1, R3 ;  /* 0x0000000111057824 */ /* 0x000fe200078e0203 */
[----:B------:R-:W-:Y:S01]  /*2ce0*/  @P0 LEA.HI.X R17, R18, c[0x0][0x224], R20, 0x1, P1 ;  /* 0x0000890012110a11 */ /* 0x000fe200008f0c14 */
[----:B------:R-:W-:Y:S02]  /*2cf0*/  IMAD R7, R27, c[0x0][0x1ec], R13 ;  /* 0x00007b001b077a24 */ /* 0x000fe400078e020d */
[----:B------:R-:W-:Y:S02]  /*2d00*/  IMAD.MOV.U32 R6, RZ, RZ, R12 ;  /* 0x000000ffff067224 */ /* 0x000fe400078e000c */
[----:B------:R1:W-:Y:S01]  /*2d10*/  @P0 LDGSTS.E.BYPASS.LTC128B.128 [R221+0x4900], [R16.64], !P5 ;  /* 0x0490000010dd0fae */ /* 0x0003e2000e901d48 */
[----:B------:R-:W-:Y:S01]  /*2d20*/  ISETP.GE.AND P0, PT, R93, c[0x0][0x1d4], PT ;  /* 0x000075005d007a0c */ /* 0x000fe20003f06270 */
[C---:B------:R-:W-:Y:S02]  /*2d30*/  IMAD.WIDE.U32 R100, R138.reuse, c[0x0][0x290], R10 ;  /* 0x0000a4008a647a25 */ /* 0x040fe400078e000a */
[----:B------:R-:W0:Y:S01]  /*2d40*/  LDGDEPBAR ;  /* 0x00000000000079af */ /* 0x000e220000000000 */
[----:B------:R-:W-:Y:S01]  /*2d50*/  P2R R92, PR, RZ, 0x1 ;  /* 0x00000001ff5c7803 */ /* 0x000fe20000000000 */
[C---:B------:R-:W-:Y:S01]  /*2d60*/  IMAD.WIDE.U32 R98, R138.reuse, c[0x0][0x280], R8 ;  /* 0x0000a0008a627a25 */ /* 0x040fe200078e0008 */
[----:B------:R-:W-:Y:S03]  /*2d70*/  WARPSYNC 0xffffffff ;  /* 0xffffffff00007948 */ /* 0x000fe60003800000 */
[----:B------:R-:W-:-:S04]  /*2d80*/  IMAD.WIDE.U32 R96, R138, c[0x0][0x290], R4 ;  /* 0x0000a4008a607a25 */ /* 0x000fc800078e0004 */
[----:B------:R-:W-:Y:S01]  /*2d90*/  IMAD.SHL.U32 R12, R190, 0x2, RZ ;  /* 0x00000002be0c7824 */ /* 0x000fe200078e00ff */
[----:B--2---:R-:W-:Y:S01]  /*2da0*/  @P2 MOV R2, R22 ;  /* 0x0000001600022202 */ /* 0x004fe20000000f00 */
[----:B------:R-:W-:Y:S01]  /*2db0*/  @!P2 IMAD.MOV.U32 R2, RZ, RZ, R31 ;  /* 0x000000ffff02a224 */ /* 0x000fe200078e001f */
[----:B------:R-:W-:Y:S02]  /*2dc0*/  @P2 SHF.R.S32.HI R3, RZ, 0x1f, R22 ;  /* 0x0000001fff032819 */ /* 0x000fe40000011416 */
[----:B------:R-:W-:Y:S02]  /*2dd0*/  @!P2 MOV R3, R21 ;  /* 0x000000150003a202 */ /* 0x000fe40000000f00 */
[----:B------:R-:W-:Y:S02]  /*2de0*/  SEL R18, R2, RZ, !P4 ;  /* 0x000000ff02127207 */ /* 0x000fe40006000000 */
[----:B------:R-:W-:Y:S02]  /*2df0*/  SHF.R.S32.HI R2, RZ, 0x1f, R138 ;  /* 0x0000001fff027819 */ /* 0x000fe4000001148a */
[----:B-1----:R-:W-:Y:S01]  /*2e00*/  SEL R17, R3, RZ, !P4 ;  /* 0x000000ff03117207 */ /* 0x002fe20006000000 */
[----:B------:R-:W-:-:S04]  /*2e10*/  IMAD.WIDE.U32 R84, R18, c[0x0][0x1f0], R6 ;  /* 0x00007c0012547a25 */ /* 0x000fc800078e0006 */
[----:B------:R-:W-:Y:S01]  /*2e20*/  IMAD R3, R2, c[0x0][0x280], RZ ;  /* 0x0000a00002037a24 */ /* 0x000fe200078e02ff */
[----:B------:R-:W-:Y:S01]  /*2e30*/  IADD3 R112, P1, P0, R84, R184, R32 ;  /* 0x000000b854707210 */ /* 0x000fe2000783e020 */
[----:B------:R-:W-:Y:S02]  /*2e40*/  IMAD R16, R2, c[0x0][0x290], RZ ;  /* 0x0000a40002107a24 */ /* 0x000fe400078e02ff */
[----:B------:R-:W-:Y:S02]  /*2e50*/  IMAD R2, R26, c[0x0][0x1e0], RZ ;  /* 0x000078001a027a24 */ /* 0x000fe400078e02ff */
[C---:B------:R-:W-:Y:S02]  /*2e60*/  IMAD R3, R138.reuse, c[0x0][0x284], R3 ;  /* 0x0000a1008a037a24 */ /* 0x040fe400078e0203 */
[----:B------:R-:W-:Y:S02]  /*2e70*/  IMAD R13, R83, c[0x0][0x1e4], R2 ;  /* 0x00007900530d7a24 */ /* 0x000fe400078e0202 */
[----:B------:R-:W-:-:S02]  /*2e80*/  IMAD R2, R138, c[0x0][0x294], R16 ;  /* 0x0000a5008a027a24 */ /* 0x000fc400078e0210 */
[----:B------:R-:W-:Y:S01]  /*2e90*/  IMAD.IADD R113, R103, 0x1, R3 ;  /* 0x0000000167717824 */ /* 0x000fe200078e0203 */
[----:B------:R-:W-:Y:S01]  /*2ea0*/  IADD3 R120, R185, R13, RZ ;  /* 0x0000000db9787210 */ /* 0x000fe20007ffe0ff */
[----:B------:R-:W-:Y:S01]  /*2eb0*/  IMAD R13, R17, c[0x0][0x1f0], RZ ;  /* 0x00007c00110d7a24 */ /* 0x000fe200078e02ff */
[----:B------:R-:W-:Y:S01]  /*2ec0*/  IADD3 R111, R101, R2, RZ ;  /* 0x00000002656f7210 */ /* 0x000fe20007ffe0ff */
[----:B------:R-:W-:Y:S02]  /*2ed0*/  IMAD.IADD R110, R3, 0x1, R99 ;  /* 0x00000001036e7824 */ /* 0x000fe400078e0263 */
[----:B------:R-:W-:Y:S02]  /*2ee0*/  IMAD R6, R18, c[0x0][0x1f4], R13 ;  /* 0x00007d0012067a24 */ /* 0x000fe400078e020d */
[----:B------:R-:W-:-:S03]  /*2ef0*/  IMAD.IADD R109, R2, 0x1, R97 ;  /* 0x00000001026d7824 */ /* 0x000fc600078e0261 */
[----:B------:R-:W-:-:S04]  /*2f00*/  IADD3 R87, R85, R6, RZ ;  /* 0x0000000655577210 */ /* 0x000fc80007ffe0ff */
[----:B------:R-:W-:Y:S02]  /*2f10*/  IADD3.X R108, R87, R120, R33, P1, P0 ;  /* 0x00000078576c7210 */ /* 0x000fe40000fe0421 */
[----:B------:R-:W-:Y:S01]  /*2f20*/  ISETP.GE.AND P0, PT, R32, c[0x0][0x27c], PT ;  /* 0x00009f0020007a0c */ /* 0x000fe20003f06270 */
[----:B------:R-:W-:Y:S01]  /*2f30*/  IMAD.WIDE.U32 R2, R27, c[0x0][0x260], R136 ;  /* 0x000098001b027a25 */ /* 0x000fe200078e0088 */
[----:B------:R-:W-:Y:S01]  /*2f40*/  BAR.SYNC.DEFER_BLOCKING 0x0 ;  /* 0x0000000000007b1d */ /* 0x000fe20000010000 */
[----:B------:R-:W-:Y:S02]  /*2f50*/  SHF.L.U32 R174, R153, 0x6, RZ ;  /* 0x0000000699ae7819 */ /* 0x000fe400000006ff */
[----:B------:R-:W-:Y:S01]  /*2f60*/  IMAD.WIDE.U32 R6, R27, c[0x0][0x210], R32 ;  /* 0x000084001b067a25 */ /* 0x000fe200078e0020 */
[----:B------:R-:W-:Y:S02]  /*2f70*/  IADD3 R132, P1, R83, R19, RZ ;  /* 0x0000001353847210 */ /* 0x000fe40007f3e0ff */
[----:B------:R-:W-:Y:S01]  /*2f80*/  ULDC.U8 UR4, c[0x0][0x298] ;  /* 0x0000a60000047ab9 */ /* 0x000fe20000000000 */
[C---:B------:R-:W-:Y:S02]  /*2f90*/  IMAD R5, R27.reuse, c[0x0][0x264], R3 ;  /* 0x000099001b057a24 */ /* 0x040fe400078e0203 */
[----:B------:R-:W-:Y:S01]  /*2fa0*/  IMAD R3, R27, c[0x0][0x214], R7 ;  /* 0x000085001b037a24 */ /* 0x000fe200078e0207 */
[----:B------:R-:W-:Y:S01]  /*2fb0*/  SEL R7, RZ, c[0x0][0x27c], !P0 ;  /* 0x00009f00ff077a07 */ /* 0x000fe20004000000 */
[----:B------:R-:W-:Y:S01]  /*2fc0*/  IMAD.MOV.U32 R4, RZ, RZ, R2 ;  /* 0x000000ffff047224 */ /* 0x000fe200078e0002 */
[----:B------:R-:W-:Y:S01]  /*2fd0*/  @P0 IADD3 R12, -R12, c[0x0][0x1d4], RZ ;  /* 0x000075000c0c0a10 */ /* 0x000fe20007ffe1ff */
[----:B------:R-:W-:Y:S01]  /*2fe0*/  IMAD.MOV.U32 R2, RZ, RZ, R6 ;  /* 0x000000ffff027224 */ /* 0x000fe200078e0006 */
[----:B------:R-:W-:Y:S01]  /*2ff0*/  IADD3 R6, R32, R7, RZ ;  /* 0x0000000720067210 */ /* 0x000fe20007ffe0ff */
[----:B------:R-:W-:Y:S01]  /*3000*/  IMAD.WIDE.U32 R88, R24, c[0x0][0x268], R4 ;  /* 0x00009a0018587a25 */ /* 0x000fe200078e0004 */
[----:B------:R-:W-:-:S02]  /*3010*/  SHF.R.S32.HI R4, RZ, 0x1f, R12 ;  /* 0x0000001fff047819 */ /* 0x000fc4000001140c */
        /* <DEDUP_REMOVED lines=10> */
[----:B------:R-:W-:-:S02]  /*30c0*/  ISETP.NE.AND P0, PT, RZ, UR4, PT ;  /* 0x00000004ff007c0c */ /* 0x000fc4000bf05270 */
[----:B------:R-:W-:Y:S01]  /*30d0*/  SHF.R.S32.HI R107, RZ, 0x1f, R105 ;  /* 0x0000001fff6b7819 */ /* 0x000fe20000011469 */
[----:B------:R-:W-:Y:S01]  /*30e0*/  IMAD R3, R6, c[0x0][0x1e0], RZ ;  /* 0x0000780006037a24 */ /* 0x000fe200078e02ff */
[----:B------:R-:W-:Y:S01]  /*30f0*/  P2R R129, PR, RZ, 0x1 ;  /* 0x00000001ff817803 */ /* 0x000fe20000000000 */
[----:B------:R-:W-:Y:S02]  /*3100*/  IMAD R4, R140, c[0x0][0x1e4], R4 ;  /* 0x000079008c047a24 */ /* 0x000fe400078e0204 */
[----:B------:R-:W-:Y:S02]  /*3110*/  IMAD R3, R141, c[0x0][0x1e4], R3 ;  /* 0x000079008d037a24 */ /* 0x000fe400078e0203 */
[----:B------:R-:W-:Y:S01]  /*3120*/  IMAD.IADD R128, R183, 0x1, R4 ;  /* 0x00000001b7807824 */ /* 0x000fe200078e0204 */
[----:B------:R-:W-:Y:S01]  /*3130*/  SHF.R.S32.HI R4, RZ, 0x4, R5 ;  /* 0x00000004ff047819 */ /* 0x000fe20000011405 */
[----:B------:R-:W-:Y:S01]  /*3140*/  IMAD.IADD R127, R181, 0x1, R3 ;  /* 0x00000001b57f7824 */ /* 0x000fe200078e0203 */
[--C-:B------:R-:W-:Y:S01]  /*3150*/  LOP3.LUT R3, R152, 0x38, R2.reuse, 0xf8, !PT ;  /* 0x0000003898037812 */ /* 0x100fe200078ef802 */
[----:B------:R-:W-:Y:S01]  /*3160*/  IMAD.MOV.U32 R169, RZ, RZ, 0x6 ;  /* 0x00000006ffa97424 */ /* 0x000fe200078e00ff */
[----:B------:R-:W-:Y:S01]  /*3170*/  LEA.HI.SX32 R6, R2, R4, 0x1d ;  /* 0x0000000402067211 */ /* 0x000fe200078feaff */
[----:B------:R-:W-:Y:S01]  /*3180*/  IMAD.MOV.U32 R7, RZ, RZ, c[0x0][0x1e0] ;  /* 0x00007800ff077624 */ /* 0x000fe200078e00ff */
[--C-:B------:R-:W-:Y:S01]  /*3190*/  LOP3.LUT R5, R150, 0x38, R2.reuse, 0xf8, !PT ;  /* 0x0000003896057812 */ /* 0x100fe200078ef802 */
[----:B------:R-:W-:Y:S01]  /*31a0*/  IMAD.SHL.U32 R175, R154, 0x40, RZ ;  /* 0x000000409aaf7824 */ /* 0x000fe200078e00ff */
[----:B------:R-:W-:Y:S01]  /*31b0*/  LOP3.LUT R4, R151, 0x38, R2, 0xf8, !PT ;  /* 0x0000003897047812 */ /* 0x000fe200078ef802 */
[----:B------:R-:W-:Y:S01]  /*31c0*/  IMAD.SHL.U32 R86, R6, 0x8, RZ ;  /* 0x0000000806567824 */ /* 0x000fe200078e00ff */
[----:B------:R-:W-:Y:S01]  /*31d0*/  LOP3.LUT R3, R3, R189, RZ, 0x3c, !PT ;  /* 0x000000bd03037212 */ /* 0x000fe200078e3cff */
[----:B------:R-:W-:Y:S01]  /*31e0*/  IMAD.WIDE.U32 R146, R154, 0x50, RZ ;  /* 0x000000509a927825 */ /* 0x000fe200078e00ff */
[----:B------:R-:W-:-:S02]  /*31f0*/  LOP3.LUT R5, R5, R157, RZ, 0x3c, !PT ;  /* 0x0000009d05057212 */ /* 0x000fc400078e3cff */
[----:B------:R-:W-:Y:S01]  /*3200*/  LOP3.LUT R2, R4, R188, RZ, 0x3c, !PT ;  /* 0x000000bc04027212 */ /* 0x000fe200078e3cff */
[----:B------:R-:W-:Y:S01]  /*3210*/  IMAD.WIDE.U32 R142, R7, 0x50, RZ ;  /* 0x00000050078e7825 */ /* 0x000fe200078e00ff */
[-C--:B------:R-:W-:Y:S02]  /*3220*/  SHF.L.U64.HI R153, R153, R169.reuse, c[0x0][0x284] ;  /* 0x0000a10099997619 */ /* 0x080fe400000102a9 */
[-C--:B------:R-:W-:Y:S01]  /*3230*/  SHF.L.U64.HI R154, R154, R169.reuse, c[0x0][0x294] ;  /* 0x0000a5009a9a7619 */ /* 0x080fe200000102a9 */
[C---:B------:R-:W-:Y:S01]  /*3240*/  IMAD.SHL.U32 R186, R7.reuse, 0x40, RZ ;  /* 0x0000004007ba7824 */ /* 0x040fe200078e00ff */
[C---:B------:R-:W-:Y:S01]  /*3250*/  SHF.L.U64.HI R170, R7.reuse, R170, c[0x0][0x1e4] ;  /* 0x0000790007aa7619 */ /* 0x040fe200000102aa */
[C---:B------:R-:W-:Y:S01]  /*3260*/  IMAD.SHL.U32 R179, R7.reuse, 0x20, RZ ;  /* 0x0000002007b37824 */ /* 0x040fe200078e00ff */
[----:B------:R-:W-:Y:S01]  /*3270*/  SHF.L.U64.HI R169, R7, R169, c[0x0][0x1e4] ;  /* 0x0000790007a97619 */ /* 0x000fe200000102a9 */
[----:B------:R-:W-:Y:S01]  /*3280*/  IMAD.IADD R7, R163, 0x1, R3 ;  /* 0x00000001a3077824 */ /* 0x000fe200078e0203 */
[----:B------:R-:W-:Y:S01]  /*3290*/  IADD3 R5, R158, R5, RZ ;  /* 0x000000059e057210 */ /* 0x000fe20007ffe0ff */
[----:B------:R-:W-:Y:S01]  /*32a0*/  IMAD.IADD R6, R162, 0x1, R2 ;  /* 0x00000001a2067824 */ /* 0x000fe200078e0202 */
[--C-:B------:R-:W-:Y:S01]  /*32b0*/  LOP3.LUT R3, R150, 0x38, R86.reuse, 0xf8, !PT ;  /* 0x0000003896037812 */ /* 0x100fe200078ef856 */
[----:B------:R-:W-:Y:S01]  /*32c0*/  IMAD R8, R25, c[0x0][0x268], RZ ;  /* 0x00009a0019087a24 */ /* 0x000fe200078e02ff */
[--C-:B------:R-:W-:Y:S01]  /*32d0*/  LOP3.LUT R2, R151, 0x38, R86.reuse, 0xf8, !PT ;  /* 0x0000003897027812 */ /* 0x100fe200078ef856 */
[----:B------:R-:W-:Y:S01]  /*32e0*/  IMAD R9, R17, c[0x0][0x218], RZ ;  /* 0x0000860011097a24 */ /* 0x000fe200078e02ff */
[----:B------:R-:W-:Y:S01]  /*32f0*/  LOP3.LUT R4, R152, 0x38, R86, 0xf8, !PT ;  /* 0x0000003898047812 */ /* 0x000fe200078ef856 */
[C---:B------:R-:W-:Y:S01]  /*3300*/  IMAD R167, R144.reuse, c[0x0][0x294], RZ ;  /* 0x0000a50090a77a24 */ /* 0x040fe200078e02ff */
[----:B------:R-:W-:Y:S01]  /*3310*/  SHF.L.U32 R126, R5, 0x1, RZ ;  /* 0x00000001057e7819 */ /* 0x000fe200000006ff */
[C---:B------:R-:W-:Y:S01]  /*3320*/  IMAD R168, R144.reuse, c[0x0][0x284], RZ ;  /* 0x0000a10090a87a24 */ /* 0x040fe200078e02ff */
[----:B------:R-:W-:Y:S01]  /*3330*/  LOP3.LUT R5, R3, R157, RZ, 0x3c, !PT ;  /* 0x0000009d03057212 */ /* 0x000fe200078e3cff */
[----:B------:R-:W-:Y:S01]  /*3340*/  IMAD R166, R144, c[0x0][0x1e4], RZ ;  /* 0x0000790090a67a24 */ /* 0x000fe200078e02ff */
[----:B------:R-:W-:Y:S01]  /*3350*/  LOP3.LUT R3, R2, R188, RZ, 0x3c, !PT ;  /* 0x000000bc02037212 */ /* 0x000fe200078e3cff */
[----:B------:R-:W-:Y:S01]  /*3360*/  IMAD R8, R24, c[0x0][0x26c], R8 ;  /* 0x00009b0018087a24 */ /* 0x000fe200078e0208 */
[----:B------:R-:W-:Y:S01]  /*3370*/  LOP3.LUT R2, R4, R189, RZ, 0x3c, !PT ;  /* 0x000000bd04027212 */ /* 0x000fe200078e3cff */
[----:B------:R-:W-:Y:S01]  /*3380*/  IMAD.WIDE.U32 R144, R144, c[0x0][0x280], RZ ;  /* 0x0000a00090907a25 */ /* 0x000fe200078e00ff */
[----:B------:R-:W-:-:S02]  /*3390*/  IADD3 R3, R162, R3, RZ ;  /* 0x00000003a2037210 */ /* 0x000fc40007ffe0ff */
[----:B------:R-:W-:Y:S01]  /*33a0*/  IADD3 R166, R143, R166, RZ ;  /* 0x000000a68fa67210 */ /* 0x000fe20007ffe0ff */
[----:B------:R-:W-:Y:S01]  /*33b0*/  IMAD.IADD R4, R158, 0x1, R5 ;  /* 0x000000019e047824 */ /* 0x000fe200078e0205 */
[----:B------:R-:W-:Y:S01]  /*33c0*/  IADD3 R168, R145, R168, RZ ;  /* 0x000000a891a87210 */ /* 0x000fe20007ffe0ff */
[----:B------:R-:W-:Y:S01]  /*33d0*/  IMAD.IADD R2, R163, 0x1, R2 ;  /* 0x00000001a3027824 */ /* 0x000fe200078e0202 */
[----:B------:R-:W-:Y:S01]  /*33e0*/  IADD3 R91, R89, R8, RZ ;  /* 0x00000008595b7210 */ /* 0x000fe20007ffe0ff */
[----:B------:R-:W-:Y:S01]  /*33f0*/  IMAD R9, R18, c[0x0][0x21c], R9 ;  /* 0x0000870012097a24 */ /* 0x000fe200078e0209 */
[----:B------:R-:W-:Y:S01]  /*3400*/  SHF.R.S32.HI R106, RZ, 0x1f, R86 ;  /* 0x0000001fff6a7819 */ /* 0x000fe20000011456 */
[----:B------:R-:W-:Y:S01]  /*3410*/  IMAD.X R131, R23, 0x1, R26, P1 ;  /* 0x0000000117837824 */ /* 0x000fe200008e061a */
[----:B------:R-:W-:Y:S01]  /*3420*/  ISETP.GE.AND P1, PT, R190, 0x1, PT ;  /* 0x00000001be00780c */ /* 0x000fe20003f26270 */
[----:B------:R-:W-:Y:S01]  /*3430*/  IMAD.IADD R167, R147, 0x1, R167 ;  /* 0x0000000193a77824 */ /* 0x000fe200078e02a7 */
[----:B------:R-:W-:Y:S01]  /*3440*/  SHF.L.U32 R122, R4, 0x1, RZ ;  /* 0x00000001047a7819 */ /* 0x000fe200000006ff */
[----:B------:R-:W-:Y:S01]  /*3450*/  IMAD.IADD R104, R95, 0x1, R9 ;  /* 0x000000015f687824 */ /* 0x000fe200078e0209 */
[----:B------:R-:W-:Y:S01]  /*3460*/  SHF.L.U32 R119, R2, 0x1, RZ ;  /* 0x0000000102777819 */ /* 0x000fe200000006ff */
[----:B------:R-:W-:-:S02]  /*3470*/  IMAD.SHL.U32 R125, R6, 0x2, RZ ;  /* 0x00000002067d7824 */ /* 0x000fc400078e00ff */
[----:B------:R-:W-:Y:S02]  /*3480*/  IMAD.SHL.U32 R123, R7, 0x2, RZ ;  /* 0x00000002077b7824 */ /* 0x000fe400078e00ff */
[----:B------:R-:W-:Y:S02]  /*3490*/  IMAD.SHL.U32 R121, R3, 0x2, RZ ;  /* 0x0000000203797824 */ /* 0x000fe400078e00ff */
.L_x_839:
        /* <DEDUP_REMOVED lines=11> */
[----:B------:R-:W-:Y:S04]  /*3550*/  IADD3 R4, P1, P0, R112, R68, R186 ;  /* 0x0000004470047210 */ /* 0x000fe8000783e0ba */
[----:B------:R-:W-:Y:S02]  /*3560*/  IADD3.X R7, R108, R70, R169, P1, P0 ;  /* 0x000000466c077210 */ /* 0x000fe40000fe04a9 */
[----:B------:R-:W-:Y:S05]  /*3570*/  IADD3 R2, P0, R112, R68, RZ ;  /* 0x0000004470027210 */ /* 0x000fea0007f1e0ff */
[----:B------:R-:W-:Y:S01]  /*3580*/  IMAD.X R5, R70, 0x1, R108, P0 ;  /* 0x0000000146057824 */ /* 0x000fe200000e066c */
[C---:B------:R-:W-:Y:S04]  /*3590*/  LEA R56, P0, R2.reuse, c[0x0][0x1c8], 0x1 ;  /* 0x0000720002387a11 */ /* 0x040fe800078008ff */
[----:B------:R-:W-:Y:S01]  /*35a0*/  LEA.HI.X R57, R2, c[0x0][0x1cc], R5, 0x1, P0 ;  /* 0x0000730002397a11 */ /* 0x000fe200000f0c05 */
[----:B------:R-:W-:Y:S01]  /*35b0*/  BSSY B2, `(.L_x_805) ;  /* 0x00003a2000027945 */ /* 0x000fe20003800000 */
[C---:B------:R-:W-:Y:S04]  /*35c0*/  LEA R60, P0, R3.reuse, c[0x0][0x1c8], 0x1 ;  /* 0x00007200033c7a11 */ /* 0x040fe800078008ff */
[----:B------:R-:W-:Y:S02]  /*35d0*/  LEA.HI.X R61, R3, c[0x0][0x1cc], R6, 0x1, P0 ;  /* 0x00007300033d7a11 */ /* 0x000fe400000f0c06 */
[C---:B------:R-:W-:Y:S04]  /*35e0*/  LEA R64, P0, R4.reuse, c[0x0][0x1c8], 0x1 ;  /* 0x0000720004407a11 */ /* 0x040fe800078008ff */
[----:B------:R-:W-:Y:S01]  /*35f0*/  LEA.HI.X R65, R4, c[0x0][0x1cc], R7, 0x1, P0 ;  /* 0x0000730004417a11 */ /* 0x000fe200000f0c07 */
[----:B------:R-:W-:-:S05]  /*3600*/  @!P2 BRA `(.L_x_806) ;  /* 0x000038000000a947 */ /* 0x000fca0003800000 */
[-C--:B------:R-:W-:Y:S01]  /*3610*/  IMAD R4, R168, R36.reuse, RZ ;  /* 0x00000024a8047224 */ /* 0x080fe200078e02ff */
[----:B------:R-:W-:Y:S01]  /*3620*/  ISETP.NE.AND P2, PT, R129, RZ, PT ;  /* 0x000000ff8100720c */ /* 0x000fe20003f45270 */
        /* <DEDUP_REMOVED lines=38> */
.L_x_809:
[----:B------:R-:W-:Y:S05]  /*3890*/  BSYNC B0 ;  /* 0x0000000000007941 */ /* 0x000fea0003800000 */
.L_x_808:
        /* <DEDUP_REMOVED lines=38> */
.L_x_811:
[----:B------:R-:W-:Y:S05]  /*3b00*/  BSYNC B0 ;  /* 0x0000000000007941 */ /* 0x000fea0003800000 */
.L_x_810:
        /* <DEDUP_REMOVED lines=37> */
.L_x_813:
[----:B------:R-:W-:Y:S05]  /*3d60*/  BSYNC B0 ;  /* 0x0000000000007941 */ /* 0x000fea0003800000 */
.L_x_812:
        /* <DEDUP_REMOVED lines=68> */
.L_x_817:
[----:B------:R-:W-:Y:S05]  /*41b0*/  BSYNC B0 ;  /* 0x0000000000007941 */ /* 0x000fea0003800000 */
.L_x_816:
[----:B------:R-:W-:Y:S11]  /*41c0*/  ISETP.NE.AND P0, PT, R92, RZ, PT ;  /* 0x000000ff5c00720c */ /* 0x000ff60003f05270 */
        /* <DEDUP_REMOVED lines=54> */
.L_x_815:
[----:B------:R-:W-:Y:S05]  /*4530*/  BSYNC B1 ;  /* 0x0000000000017941 */ /* 0x000fea0003800000 */
.L_x_814:
        /* <DEDUP_REMOVED lines=56> */
.L_x_821:
[----:B------:R-:W-:Y:S05]  /*48c0*/  BSYNC B0 ;  /* 0x0000000000007941 */ /* 0x000fea0003800000 */
.L_x_820:
        /* <DEDUP_REMOVED lines=55> */
.L_x_819:
[----:B------:R-:W-:Y:S05]  /*4c40*/  BSYNC B1 ;  /* 0x0000000000017941 */ /* 0x000fea0003800000 */
.L_x_818:
        /* <DEDUP_REMOVED lines=55> */
.L_x_824:
[----:B------:R-:W-:Y:S05]  /*4fc0*/  BSYNC B0 ;  /* 0x0000000000007941 */ /* 0x000fea0003800000 */
.L_x_823:
        /* <DEDUP_REMOVED lines=56> */
.L_x_807:
        /* <DEDUP_REMOVED lines=11> */
[----:B------:R-:W-:Y:S01]  /*5400*/  CS2R R40, SRZ ;  /* 0x0000000000287805 */ /* 0x000fe2000001ff00 */
[----:B------:R-:W-:Y:S05]  /*5410*/  BSSY B0, `(.L_x_825) ;  /* 0x00000b7000007945 */ /* 0x000fea0003800000 */
        /* <DEDUP_REMOVED lines=23> */
[----:B------:R-:W-:Y:S05]  /*5590*/  ISETP.GE.OR P0, PT, R32, c[0x0][0x27c], P0 ;  /* 0x00009f0020007a0c */ /* 0x000fea0000706670 */
[----:B------:R1:W4:Y:S08]  /*55a0*/  @!P1 LDG.E.128 R24, [R6.64] ;  /* 0x0000000806189981 */ /* 0x000330000c1e1d00 */
[----:B---3--:R-:W-:Y:S05]  /*55b0*/  @!P0 IADD3 R2, P1, R98, R10, RZ ;  /* 0x0000000a62028210 */ /* 0x008fea0007f3e0ff */
[----:B------:R-:W-:Y:S01]  /*55c0*/  @!P0 IMAD.X R3, R31, 0x1, R110, P1 ;  /* 0x000000011f038824 */ /* 0x000fe200008e066e */
[C---:B------:R-:W-:Y:S04]  /*55d0*/  @!P0 LEA R10, P1, R2.reuse, c[0x0][0x270], 0x1 ;  /* 0x00009c00020a8a11 */ /* 0x040fe800078208ff */
[----:B------:R-:W-:Y:S02]  /*55e0*/  @!P0 LEA.HI.X R11, R2, c[0x0][0x274], R3, 0x1, P1 ;  /* 0x00009d00020b8a11 */ /* 0x000fe400008f0c03 */
[----:B------:R-:W-:Y:S03]  /*55f0*/  @!P0 IADD3 R3, P1, R96, R8, RZ ;  /* 0x0000000860038210 */ /* 0x000fe60007f3e0ff */
[----:B------:R3:W5:Y:S01]  /*5600*/  @!P0 LDG.E.128 R40, [R10.64] ;  /* 0x000000080a288981 */ /* 0x000762000c1e1d00 */
[----:B-1----:R-:W-:Y:S01]  /*5610*/  CS2R R6, SRZ ;  /* 0x0000000000067805 */ /* 0x002fe2000001ff00 */
[----:B------:R-:W-:Y:S01]  /*5620*/  @!P0 IMAD.X R4, R37, 0x1, R109, P1 ;  /* 0x0000000125048824 */ /* 0x000fe200008e066d */
[C---:B------:R-:W-:Y:S04]  /*5630*/  @!P0 LEA R2, P1, R3.reuse, c[0x0][0x288], 0x1 ;  /* 0x0000a20003028a11 */ /* 0x040fe800078208ff */
[----:B------:R-:W-:Y:S02]  /*5640*/  @!P0 LEA.HI.X R3, R3, c[0x0][0x28c], R4, 0x1, P1 ;  /* 0x0000a30003038a11 */ /* 0x000fe400008f0c04 */
[----:B------:R-:W-:Y:S01]  /*5650*/  CS2R R4, SRZ ;  /* 0x0000000000047805 */ /* 0x000fe2000001ff00 */
[----:B------:R-:W-:Y:S05]  /*5660*/  ISETP.GE.AND P1, PT, R32, c[0x0][0x27c], PT ;  /* 0x00009f0020007a0c */ /* 0x000fea0003f26270 */
[----:B------:R1:W5:Y:S01]  /*5670*/  @!P0 LDG.E.128 R4, [R2.64] ;  /* 0x0000000802048981 */ /* 0x000362000c1e1d00 */
[----:B------:R-:W-:Y:S01]  /*5680*/  ISETP.GE.OR P0, PT, R83, R67, P6 ;  /* 0x000000435300720c */ /* 0x000fe20003706670 */
        /* <DEDUP_REMOVED lines=24> */
[----:B------:R-:W-:-:S05]  /*5810*/  @P0 BRA `(.L_x_826) ;  /* 0x0000076000000947 */ /* 0x000fca0003800000 */
[--C-:B---3-5:R-:W-:Y:S01]  /*5820*/  IMAD.MOV.U32 R49, RZ, RZ, R43.reuse ;  /* 0x000000ffff317224 */ /* 0x128fe200078e002b */
        /* <DEDUP_REMOVED lines=8> */
[C---:B------:R-:W-:Y:S02]  /*58b0*/  IADD3.X R9, R87.reuse, R3, R107, P2, P0 ;  /* 0x0000000357097210 */ /* 0x040fe400017e046b */
[----:B------:R-:W-:Y:S02]  /*58c0*/  ISETP.GE.AND P0, PT, R86, c[0x0][0x1d4], PT ;  /* 0x0000750056007a0c */ /* 0x000fe40003f06270 */
[--C-:B------:R-:W-:Y:S02]  /*58d0*/  @!P1 SHF.R.U32.HI R11, RZ, 0x10, R5.reuse ;  /* 0x00000010ff0b9819 */ /* 0x100fe40000011605 */
[----:B------:R-:W-:Y:S02]  /*58e0*/  @!P1 SHF.R.U64 R10, R4, 0x10, R5 ;  /* 0x00000010040a9819 */ /* 0x000fe40000001205 */
[----:B------:R-:W-:Y:S02]  /*58f0*/  MOV R44, R41 ;  /* 0x00000029002c7202 */ /* 0x000fe40000000f00 */
[--C-:B------:R-:W-:Y:S02]  /*5900*/  @!P1 SHF.R.U32.HI R14, RZ, 0x10, R7.reuse ;  /* 0x00000010ff0e9819 */ /* 0x100fe40000011607 */
[----:B------:R-:W-:Y:S01]  /*5910*/  @!P1 SHF.R.U64 R12, R6, 0x10, R7 ;  /* 0x00000010060c9819 */ /* 0x000fe20000001207 */
[----:B------:R-:W-:Y:S01]  /*5920*/  @!P1 HADD2.F32 R6, -RZ, R6.H0_H0 ;  /* 0x20000006ff069230 */ /* 0x000fe20000004100 */
[--C-:B------:R-:W-:Y:S02]  /*5930*/  @!P1 SHF.R.U64 R46, R40, 0x10, R41.reuse ;  /* 0x00000010282e9819 */ /* 0x100fe40000001229 */
        /* <DEDUP_REMOVED lines=100> */
.L_x_826:
[----:B---3--:R-:W-:Y:S05]  /*5f80*/  BSYNC B0 ;  /* 0x0000000000007941 */ /* 0x008fea0003800000 */
.L_x_825:
        /* <DEDUP_REMOVED lines=13> */
[CC--:B------:R-:W-:Y:S02]  /*6060*/  IADD3.X R5, R87.reuse, R3.reuse, R107, P2, P0 ;  /* 0x0000000357057210 */ /* 0x0c0fe400017e046b */
        /* <DEDUP_REMOVED lines=101> */
.L_x_828:
[----:B------:R-:W-:Y:S05]  /*66c0*/  BSYNC B0 ;  /* 0x0000000000007941 */ /* 0x000fea0003800000 */
.L_x_827:
[----:B------:R-:W-:Y:S05]  /*66d0*/  IADD3 R50, P0, R180, R68, RZ ;  /* 0x00000044b4327210 */ /* 0x000fea0007f1e0ff */
[----:B------:R-:W-:Y:S01]  /*66e0*/  IMAD.X R49, R70, 0x1, R127, P0 ;  /* 0x0000000146317824 */ /* 0x000fe200000e067f */
[----:B------:R-:W-:Y:S11]  /*66f0*/  ISETP.GE.OR P0, PT, R141, R67, P6 ;  /* 0x000000438d00720c */ /* 0x000ff60003706670 */
[----:B------:R-:W-:Y:S02]  /*6700*/  @!UPT UIADD3 URZ, URZ, URZ, URZ ;  /* 0x0000003f3f3ff290 */ /* 0x000fe4000fffe03f */
[----:B------:R-:W-:-:S05]  /*6710*/  @P0 BRA `(.L_x_822) ;  /* 0x000008b000000947 */ /* 0x000fca0003800000 */
[----:B------:R-:W-:Y:S01]  /*6720*/  IADD3 R2, P2, P0, R84, R50, R105 ;  /* 0x0000003254027210 */ /* 0x000fe2000785e069 */
[----:B-----5:R-:W-:Y:S01]  /*6730*/  LDS.128 R40, [R119+0x2900] ;  /* 0x0029000077287984 */ /* 0x020fe20000000c00 */
[----:B------:R-:W-:Y:S01]  /*6740*/  @!P1 SHF.R.U32.HI R6, RZ, 0x10, R25 ;  /* 0x00000010ff069819 */ /* 0x000fe20000011619 */
[--C-:B------:R-:W-:Y:S01]  /*6750*/  @!P1 HADD2.F32 R13, -RZ, R65.reuse.H0_H0 ;  /* 0x20000041ff0d9230 */ /* 0x100fe20000004100 */
[----:B------:R-:W-:Y:S01]  /*6760*/  IADD3.X R3, R87, R49, R107, P2, P0 ;  /* 0x0000003157037210 */ /* 0x000fe200017e046b */
[----:B------:R-:W-:Y:S01]  /*6770*/  @!P1 HADD2.F32 R20, -RZ, R65.H1_H1 ;  /* 0x30000041ff149230 */ /* 0x000fe20000004100 */
[----:B-1----:R-:W-:Y:S01]  /*6780*/  LEA R46, P0, R2, c[0x0][0x1c8], 0x1 ;  /* 0x00007200022e7a11 */ /* 0x002fe200078008ff */
[----:B------:R-:W-:Y:S01]  /*6790*/  @!P1 HADD2.F32 R31, -RZ, R66.H0_H0 ;  /* 0x20000042ff1f9230 */ /* 0x000fe20000004100 */
[----:B------:R-:W-:Y:S01]  /*67a0*/  @!P1 SHF.R.U64 R11, R26, 0x10, R27 ;  /* 0x000000101a0b9819 */ /* 0x000fe2000000121b */
[----:B------:R-:W1:Y:S01]  /*67b0*/  LDS.128 R16, [R123+0x2900] ;  /* 0x002900007b107984 */ /* 0x000e620000000c00 */
[----:B------:R-:W-:Y:S01]  /*67c0*/  LEA.HI.X R47, R2, c[0x0][0x1cc], R3, 0x1, P0 ;  /* 0x00007300022f7a11 */ /* 0x000fe200000f0c03 */
[--C-:B------:R-:W-:Y:S01]  /*67d0*/  @!P1 HADD2.F32 R2, -RZ, R34.reuse.H0_H0 ;  /* 0x20000022ff029230 */ /* 0x100fe20000004100 */
[----:B------:R-:W-:Y:S01]  /*67e0*/  @!P1 SHF.R.U32.HI R10, RZ, 0x10, R27 ;  /* 0x00000010ff0a9819 */ /* 0x000fe2000001161b */
[----:B------:R-:W-:Y:S01]  /*67f0*/  @!P1 HADD2.F32 R3, -RZ, R34.H1_H1 ;  /* 0x30000022ff039230 */ /* 0x000fe20000004100 */
[----:B------:R-:W-:Y:S02]  /*6800*/  @!P1 SHF.R.U32.HI R22, RZ, 0x10, R61 ;  /* 0x00000010ff169819 */ /* 0x000fe4000001163d */
[----:B------:R-:W-:Y:S02]  /*6810*/  @!P1 SHF.R.U64 R9, R24, 0x10, R25 ;  /* 0x0000001018099819 */ /* 0x000fe40000001219 */
[----:B------:R-:W-:Y:S01]  /*6820*/  @!P1 SHF.R.U64 R24, R60, 0x10, R61 ;  /* 0x000000103c189819 */ /* 0x000fe2000000123d */
[----:B------:R-:W-:Y:S01]  /*6830*/  @!P1 HADD2.F32 R22, -RZ, R22.H0_H0 ;  /* 0x20000016ff169230 */ /* 0x000fe20000004100 */
[--C-:B------:R-:W-:Y:S02]  /*6840*/  @!P1 SHF.R.U32.HI R25, RZ, 0x10, R63.reuse ;  /* 0x00000010ff199819 */ /* 0x100fe4000001163f */
[----:B------:R-:W-:Y:S02]  /*6850*/  @!P1 SHF.R.U64 R26, R62, 0x10, R63 ;  /* 0x000000103e1a9819 */ /* 0x000fe4000000123f */
[----:B------:R-:W-:Y:S01]  /*6860*/  ISETP.GE.AND P0, PT, R86, c[0x0][0x1d4], PT ;  /* 0x0000750056007a0c */ /* 0x000fe20003f06270 */
[----:B------:R-:W-:Y:S02]  /*6870*/  @!P1 HADD2.F32 R37, -RZ, R25.H0_H0 ;  /* 0x20000019ff259230 */ /* 0x000fe40000004100 */
[----:B------:R-:W-:Y:S01]  /*6880*/  @!P1 HADD2.F32 R26, -RZ, R26.H0_H0 ;  /* 0x2000001aff1a9230 */ /* 0x000fe20000004100 */
[----:B-1----:R-:W-:Y:S02]  /*6890*/  @!P1 MOV R8, R16 ;  /* 0x0000001000089202 */ /* 0x002fe40000000f00 */
[----:B------:R-:W-:Y:S02]  /*68a0*/  @!P1 MOV R23, R40 ;  /* 0x0000002800179202 */ /* 0x000fe40000000f00 */
[----:B------:R-:W-:Y:S01]  /*68b0*/  @!P1 MOV R14, R41 ;  /* 0x00000029000e9202 */ /* 0x000fe20000000f00 */
[----:B------:R-:W-:Y:S01]  /*68c0*/  @!P1 HADD2.F32 R4, -RZ, R8.H0_H0 ;  /* 0x20000008ff049230 */ /* 0x000fe20000004100 */
[----:B------:R-:W-:Y:S01]  /*68d0*/  @!P1 MOV R7, R17 ;  /* 0x0000001100079202 */ /* 0x000fe20000000f00 */
[----:B------:R-:W-:Y:S02]  /*68e0*/  @!P1 HADD2.F32 R12, -RZ, R23.H0_H0 ;  /* 0x20000017ff0c9230 */ /* 0x000fe40000004100 */
[----:B------:R-:W-:Y:S02]  /*68f0*/  @!P1 HADD2.F32 R15, -RZ, R14.H0_H0 ;  /* 0x2000000eff0f9230 */ /* 0x000fe40000004100 */
[--C-:B------:R-:W-:Y:S01]  /*6900*/  @!P1 HADD2.F32 R5, -RZ, R7.reuse.H0_H0 ;  /* 0x20000007ff059230 */ /* 0x100fe20000004100 */
[-C--:B------:R-:W-:Y:S01]  /*6910*/  @!P1 FMUL.FTZ R27, R12, R2.reuse ;  /* 0x000000020c1b9220 */ /* 0x080fe20000410000 */
[----:B------:R-:W-:Y:S01]  /*6920*/  @!P1 HADD2.F32 R7, -RZ, R7.H1_H1 ;  /* 0x30000007ff079230 */ /* 0x000fe20000004100 */
[----:B------:R-:W-:Y:S01]  /*6930*/  @!P1 FMUL.FTZ R21, R15, R3 ;  /* 0x000000030f159220 */ /* 0x000fe20000410000 */
[----:B------:R-:W-:Y:S01]  /*6940*/  @!P1 HADD2.F32 R8, -RZ, R8.H1_H1 ;  /* 0x30000008ff089230 */ /* 0x000fe20000004100 */
[C---:B------:R-:W-:Y:S02]  /*6950*/  @!P1 FMUL.FTZ R2, R4.reuse, R2 ;  /* 0x0000000204029220 */ /* 0x040fe40000410000 */
[----:B------:R-:W-:Y:S02]  /*6960*/  @!P1 FFMA.FTZ R52, R4, R13, -R27 ;  /* 0x0000000d04349223 */ /* 0x000fe4000001081b */
[C---:B------:R-:W-:Y:S01]  /*6970*/  @!P1 FMUL.FTZ R4, R5.reuse, R3 ;  /* 0x0000000305049220 */ /* 0x040fe20000410000 */
[----:B------:R-:W-:Y:S01]  /*6980*/  @!P1 HADD2.F32 R3, -RZ, R6.H0_H0 ;  /* 0x20000006ff039230 */ /* 0x000fe20000004100 */
[----:B------:R-:W-:Y:S01]  /*6990*/  @!P1 FFMA.FTZ R51, R5, R20, -R21 ;  /* 0x0000001405339223 */ /* 0x000fe20000010815 */
[----:B------:R-:W-:Y:S01]  /*69a0*/  @!P1 HADD2.F32 R21, -RZ, R14.H1_H1 ;  /* 0x3000000eff159230 */ /* 0x000fe20000004100 */
[----:B------:R-:W-:Y:S01]  /*69b0*/  @!P1 FFMA.FTZ R2, R12, R13, R2 ;  /* 0x0000000d0c029223 */ /* 0x000fe20000010002 */
[----:B------:R-:W-:Y:S01]  /*69c0*/  @!P1 HADD2.F32 R13, -RZ, R23.H1_H1 ;  /* 0x30000017ff0d9230 */ /* 0x000fe20000004100 */
[-C--:B------:R-:W-:Y:S01]  /*69d0*/  @!P1 FMUL.FTZ R5, R7, R3.reuse ;  /* 0x0000000307059220 */ /* 0x080fe20000410000 */
[----:B------:R-:W-:Y:S01]  /*69e0*/  @!P1 HADD2.F32 R6, -RZ, R9.H0_H0 ;  /* 0x20000009ff069230 */ /* 0x000fe20000004100 */
[----:B------:R-:W-:Y:S01]  /*69f0*/  @!P1 FMUL.FTZ R9, R21, R3 ;  /* 0x0000000315099220 */ /* 0x000fe20000410000 */
[----:B------:R-:W-:Y:S01]  /*6a00*/  @!P1 MOV R12, R43 ;  /* 0x0000002b000c9202 */ /* 0x000fe20000000f00 */
[----:B------:R-:W-:Y:S02]  /*6a10*/  @!P1 HADD2.F32 R14, -RZ, R24.H0_H0 ;  /* 0x20000018ff0e9230 */ /* 0x000fe40000004100 */
        /* <DEDUP_REMOVED lines=9> */
[--C-:B------:R-:W-:Y:S01]  /*6ab0*/  @!P1 HADD2.F32 R10, -RZ, R7.reuse.H0_H0 ;  /* 0x20000007ff0a9230 */ /* 0x100fe20000004100 */
[----:B------:R-:W-:Y:S01]  /*6ac0*/  @!P1 FFMA.FTZ R4, R15, R20, R4 ;  /* 0x000000140f049223 */ /* 0x000fe20000010004 */
[----:B------:R-:W-:Y:S01]  /*6ad0*/  @!P1 HADD2.F32 R34, -RZ, R12.H1_H1 ;  /* 0x3000000cff229230 */ /* 0x000fe20000004100 */
[-C--:B------:R-:W-:Y:S01]  /*6ae0*/  @!P1 FMUL.FTZ R12, R27, R6.reuse ;  /* 0x000000061b0c9220 */ /* 0x080fe20000410000 */
[----:B------:R-:W-:Y:S01]  /*6af0*/  @!P1 HADD2.F32 R7, -RZ, R7.H1_H1 ;  /* 0x30000007ff079230 */ /* 0x000fe20000004100 */
[----:B------:R-:W-:Y:S01]  /*6b00*/  @!P1 FMUL.FTZ R8, R10, R6 ;  /* 0x000000060a089220 */ /* 0x000fe20000410000 */
[----:B------:R-:W-:Y:S01]  /*6b10*/  @!P1 F2FP.PACK_AB R14, R48, R51 ;  /* 0x00000033300e923e */ /* 0x000fe200000000ff */
[----:B------:R-:W-:Y:S01]  /*6b20*/  @!P1 FMUL.FTZ R6, R34, R9 ;  /* 0x0000000922069220 */ /* 0x000fe20000410000 */
[----:B------:R-:W-:Y:S01]  /*6b30*/  @!P1 F2FP.PACK_AB R13, R45, R52 ;  /* 0x000000342d0d923e */ /* 0x000fe200000000ff */
[----:B------:R-:W-:Y:S01]  /*6b40*/  @!P1 FFMA.FTZ R44, R10, R31, -R12 ;  /* 0x0000001f0a2c9223 */ /* 0x000fe2000001080c */
[----:B------:R-:W-:Y:S01]  /*6b50*/  @!P1 MOV R12, R42 ;  /* 0x0000002a000c9202 */ /* 0x000fe20000000f00 */
[C---:B------:R-:W-:Y:S01]  /*6b60*/  @!P1 FMUL.FTZ R9, R7.reuse, R9 ;  /* 0x0000000907099220 */ /* 0x040fe20000410000 */
[----:B------:R-:W-:Y:S01]  /*6b70*/  @!P1 MOV R16, R13 ;  /* 0x0000000d00109202 */ /* 0x000fe20000000f00 */
[----:B------:R-:W-:Y:S01]  /*6b80*/  @!P1 FFMA.FTZ R39, R7, R37, -R6 ;  /* 0x0000002507279223 */ /* 0x000fe20000010806 */
[----:B------:R-:W-:Y:S01]  /*6b90*/  @!P1 MOV R17, R14 ;  /* 0x0000000e00119202 */ /* 0x000fe20000000f00 */
[----:B------:R-:W-:Y:S01]  /*6ba0*/  @!P1 IMAD.MOV.U32 R7, RZ, RZ, R18 ;  /* 0x000000ffff079224 */ /* 0x000fe200078e0012 */
[----:B------:R-:W-:Y:S01]  /*6bb0*/  @!P1 HADD2.F32 R6, -RZ, R35.H1_H1 ;  /* 0x30000023ff069230 */ /* 0x000fe20000004100 */
[----:B------:R-:W-:Y:S01]  /*6bc0*/  @!P1 FFMA.FTZ R5, R21, R22, R5 ;  /* 0x0000001615059223 */ /* 0x000fe20000010005 */
[--C-:B------:R-:W-:Y:S02]  /*6bd0*/  @!P1 HADD2.F32 R23, -RZ, R12.reuse.H0_H0 ;  /* 0x2000000cff179230 */ /* 0x100fe40000004100 */
[----:B------:R-:W-:Y:S02]  /*6be0*/  @!P1 HADD2.F32 R10, -RZ, R11.H0_H0 ;  /* 0x2000000bff0a9230 */ /* 0x000fe40000004100 */
[----:B------:R-:W-:Y:S01]  /*6bf0*/  @!P1 F2FP.PACK_AB R4, R5, R4 ;  /* 0x000000040504923e */ /* 0x000fe200000000ff */
[----:B------:R-:W-:Y:S02]  /*6c00*/  @!P1 HADD2.F32 R25, -RZ, R12.H1_H1 ;  /* 0x3000000cff199230 */ /* 0x000fe40000004100 */
[--C-:B------:R-:W-:Y:S01]  /*6c10*/  @!P1 HADD2.F32 R12, -RZ, R7.reuse.H0_H0 ;  /* 0x20000007ff0c9230 */ /* 0x100fe20000004100 */
[----:B------:R-:W-:Y:S01]  /*6c20*/  @!P1 MOV R41, R4 ;  /* 0x0000000400299202 */ /* 0x000fe20000000f00 */
[----:B------:R-:W-:Y:S01]  /*6c30*/  @!P1 HADD2.F32 R11, -RZ, R7.H1_H1 ;  /* 0x30000007ff0b9230 */ /* 0x000fe20000004100 */
[----:B------:R-:W-:Y:S01]  /*6c40*/  @!P1 FMUL.FTZ R7, R23, R6 ;  /* 0x0000000617079220 */ /* 0x000fe20000410000 */
[----:B------:R-:W-:Y:S01]  /*6c50*/  @!P1 HADD2.F32 R24, -RZ, R66.H1_H1 ;  /* 0x30000042ff189230 */ /* 0x000fe20000004100 */
[----:B------:R-:W-:Y:S02]  /*6c60*/  @!P1 FMUL.FTZ R35, R25, R10 ;  /* 0x0000000a19239220 */ /* 0x000fe40000410000 */
[C---:B------:R-:W-:Y:S02]  /*6c70*/  @!P1 FMUL.FTZ R6, R12.reuse, R6 ;  /* 0x000000060c069220 */ /* 0x040fe40000410000 */
[----:B------:R-:W-:Y:S01]  /*6c80*/  @!P1 FFMA.FTZ R38, R12, R24, -R7 ;  /* 0x000000180c269223 */ /* 0x000fe20000010807 */
[----:B------:R-:W-:Y:S01]  /*6c90*/  @!P1 F2FP.PACK_AB R12, R39, R44 ;  /* 0x0000002c270c923e */ /* 0x000fe200000000ff */
[C---:B------:R-:W-:Y:S02]  /*6ca0*/  @!P1 FFMA.FTZ R35, R11.reuse, R26, -R35 ;  /* 0x0000001a0b239223 */ /* 0x040fe40000010823 */
[----:B------:R-:W-:Y:S01]  /*6cb0*/  @!P1 FMUL.FTZ R7, R11, R10 ;  /* 0x0000000a0b079220 */ /* 0x000fe20000410000 */
[----:B------:R-:W-:Y:S01]  /*6cc0*/  @!P1 F2FP.PACK_AB R10, R3, R2 ;  /* 0x00000002030a923e */ /* 0x000fe200000000ff */
[----:B------:R-:W-:Y:S01]  /*6cd0*/  @!P1 IMAD.MOV.U32 R19, RZ, RZ, R12 ;  /* 0x000000ffff139224 */ /* 0x000fe200078e000c */
[----:B------:R-:W-:Y:S01]  /*6ce0*/  @!P1 F2FP.PACK_AB R11, R35, R38 ;  /* 0x00000026230b923e */ /* 0x000fe200000000ff */
[----:B------:R-:W-:Y:S01]  /*6cf0*/  @!P1 FFMA.FTZ R6, R23, R24, R6 ;  /* 0x0000001817069223 */ /* 0x000fe20000010006 */
[----:B------:R-:W-:Y:S01]  /*6d00*/  @!P1 MOV R40, R10 ;  /* 0x0000000a00289202 */ /* 0x000fe20000000f00 */
[----:B------:R-:W-:Y:S01]  /*6d10*/  @!P1 FFMA.FTZ R7, R25, R26, R7 ;  /* 0x0000001a19079223 */ /* 0x000fe20000010007 */
[----:B------:R-:W-:Y:S01]  /*6d20*/  @!P1 MOV R18, R11 ;  /* 0x0000000b00129202 */ /* 0x000fe20000000f00 */
[----:B------:R-:W-:Y:S02]  /*6d30*/  @!P1 FFMA.FTZ R8, R27, R31, R8 ;  /* 0x0000001f1b089223 */ /* 0x000fe40000010008 */
[----:B------:R-:W-:Y:S01]  /*6d40*/  @!P1 FFMA.FTZ R9, R34, R37, R9 ;  /* 0x0000002522099223 */ /* 0x000fe20000010009 */
[----:B------:R-:W-:Y:S01]  /*6d50*/  @!P1 F2FP.PACK_AB R3, R7, R6 ;  /* 0x000000060703923e */ /* 0x000fe200000000ff */
[----:B------:R1:W-:Y:S03]  /*6d60*/  STG.E.128 [R46.64], R16 ;  /* 0x000000102e007986 */ /* 0x0003e6000c101d08 */
        /* <DEDUP_REMOVED lines=10> */
.L_x_806:
[----:B------:R-:W-:Y:S01]  /*6e10*/  ISETP.NE.AND P1, PT, R92, RZ, PT ;  /* 0x000000ff5c00720c */ /* 0x000fe20003f25270 */
        /* <DEDUP_REMOVED lines=10> */
.L_x_830:
[----:B------:R-:W-:Y:S05]  /*6ec0*/  BSYNC B0 ;  /* 0x0000000000007941 */ /* 0x000fea0003800000 */
.L_x_829:
        /* <DEDUP_REMOVED lines=8> */
.L_x_832:
[----:B------:R-:W-:Y:S05]  /*6f50*/  BSYNC B0 ;  /* 0x0000000000007941 */ /* 0x000fea0003800000 */
.L_x_831:
[----:B------:R-:W-:Y:S11]  /*6f60*/  ISETP.GE.AND P0, PT, R141, R2, PT ;  /* 0x000000028d00720c */ /* 0x000ff60003f06270 */
[----:B------:R-:W-:Y:S02]  /*6f70*/  @!UPT UIADD3 URZ, URZ, URZ, URZ ;  /* 0x0000003f3f3ff290 */ /* 0x000fe4000fffe03f */
[----:B------:R-:W-:-:S05]  /*6f80*/  @P0 BRA `(.L_x_822) ;  /* 0x0000004000000947 */ /* 0x000fca0003800000 */
[----:B-1----:R-:W1:Y:S04]  /*6f90*/  @!P6 LDS.128 R8, [R81+0x4800] ;  /* 0x004800005108e984 */ /* 0x002e680000000c00 */
[----:B------:R-:W2:Y:S04]  /*6fa0*/  @!P1 LDS.128 R4, [R82+0x4800] ;  /* 0x0048000052049984 */ /* 0x000ea80000000c00 */
[----:B-1----:R1:W-:Y:S04]  /*6fb0*/  @!P6 STG.E.128 [R64.64], R8 ;  /* 0x000000084000e986 */ /* 0x0023e8000c101d08 */
[----:B--2---:R1:W-:Y:S02]  /*6fc0*/  @!P1 STG.E.128 [R64.64+0x40], R4 ;  /* 0x0000400440009986 */ /* 0x0043e4000c101d08 */
.L_x_822:
[----:B------:R-:W-:Y:S05]  /*6fd0*/  BSYNC B2 ;  /* 0x0000000000027941 */ /* 0x000fea0003800000 */
.L_x_805:
[----:B--2---:R-:W-:Y:S01]  /*6fe0*/  IMAD R2, R90, 0x50, RZ ;  /* 0x000000505a027824 */ /* 0x004fe200078e02ff */
[----:B------:R-:W-:Y:S01]  /*6ff0*/  BSSY B0, `(.L_x_833) ;  /* 0x000005e000007945 */ /* 0x000fe20003800000 */
[----:B-1----:R-:W-:Y:S04]  /*7000*/  IMAD.WIDE.U32 R16, R36, 0x50, RZ ;  /* 0x0000005024107825 */ /* 0x002fe800078e00ff */
[----:B------:R-:W-:Y:S01]  /*7010*/  IMAD.IADD R18, R17, 0x1, R2 ;  /* 0x0000000111127824 */ /* 0x000fe200078e0202 */
[----:B------:R-:W-:Y:S01]  /*7020*/  IADD3 R2, P0, R124, R16, RZ ;  /* 0x000000107c027210 */ /* 0x000fe20007f1e0ff */
[----:B------:R-:W-:Y:S04]  /*7030*/  IMAD R17, R36, -0x50, RZ ;  /* 0xffffffb024117824 */ /* 0x000fe800078e02ff */
[----:B------:R-:W-:Y:S01]  /*7040*/  IMAD.X R3, R18, 0x1, R133, P0 ;  /* 0x0000000112037824 */ /* 0x000fe200000e0685 */
[----:B-----5:R-:W-:Y:S04]  /*7050*/  IADD3 R4, R118, R17, RZ ;  /* 0x0000001176047210 */ /* 0x020fe80007ffe0ff */
[C---:B------:R-:W-:Y:S02]  /*7060*/  ISETP.GE.AND P3, PT, R4.reuse, 0x11, PT ;  /* 0x000000110400780c */ /* 0x040fe40003f66270 */
[C---:B------:R-:W-:Y:S02]  /*7070*/  ISETP.GE.AND P4, PT, R4.reuse, 0x1, PT ;  /* 0x000000010400780c */ /* 0x040fe40003f86270 */
[C---:B------:R-:W-:Y:S02]  /*7080*/  ISETP.GE.AND P2, PT, R4.reuse, 0x21, PT ;  /* 0x000000210400780c */ /* 0x040fe40003f46270 */
[----:B------:R-:W-:Y:S07]  /*7090*/  ISETP.GE.AND P1, PT, R4, 0x31, PT ;  /* 0x000000310400780c */ /* 0x000fee0003f26270 */
        /* <DEDUP_REMOVED lines=22> */
[-C--:B------:R-:W-:Y:S03]  /*7200*/  @P2 MOV R6, R88.reuse ;  /* 0x0000005800062202 */ /* 0x080fe60000000f00 */
        /* <DEDUP_REMOVED lines=15> */
[C---:B------:R-:W-:Y:S03]  /*7300*/  @P1 LEA R8, P5, R2.reuse, c[0x0][0x250], 0x1 ;  /* 0x0000940002081a11 */ /* 0x040fe600078a08ff */
        /* <DEDUP_REMOVED lines=9> */
[----:B------:R-:W-:Y:S02]  /*73a0*/  @P0 LEA.HI.X R5, R2, c[0x0][0x254], R3, 0x1, P5 ;  /* 0x0000950002050a11 */ /* 0x000fe400028f0c03 */
[----:B------:R-:W-:Y:S02]  /*73b0*/  ISETP.NE.AND P5, PT, R134, RZ, PT ;  /* 0x000000ff8600720c */ /* 0x000fe40003fa5270 */
[----:B------:R-:W-:Y:S04]  /*73c0*/  IADD3 R2, R17, R0, RZ ;  /* 0x0000000011027210 */ /* 0x000fe80007ffe0ff */
[----:B------:R-:W-:Y:S07]  /*73d0*/  IMNMX R7, R2, 0x50, PT ;  /* 0x0000005002077817 */ /* 0x000fee0003800200 */
[----:B------:R-:W-:Y:S01]  /*73e0*/  @!PT LDS RZ, [RZ] ;  /* 0x00000000fffff984 */ /* 0x000fe20000000800 */
[----:B------:R-:W-:Y:S01]  /*73f0*/  @!PT LDS RZ, [RZ] ;  /* 0x00000000fffff984 */ /* 0x000fe20000000800 */
[----:B------:R-:W-:Y:S01]  /*7400*/  @!PT LDS RZ, [RZ] ;  /* 0x00000000fffff984 */ /* 0x000fe20000000800 */
[----:B------:R1:W-:Y:S08]  /*7410*/  @P4 LDGSTS.E.BYPASS.LTC128B.128 [R221+0x100], [R14.64], !P5 ;  /* 0x001000000edd4fae */ /* 0x0003f0000e901d48 */
[----:B------:R2:W-:Y:S08]  /*7420*/  @P3 LDGSTS.E.BYPASS.LTC128B.128 [R221+0x900], [R12.64], !P5 ;  /* 0x009000000cdd3fae */ /* 0x0005f0000e901d48 */
[----:B------:R1:W-:Y:S01]  /*7430*/  @P2 LDGSTS.E.BYPASS.LTC128B.128 [R221+0x1100], [R10.64], !P5 ;  /* 0x011000000add2fae */ /* 0x0003e2000e901d48 */
[----:B------:R-:W-:Y:S07]  /*7440*/  IADD3 R6, P2, R132, R16, RZ ;  /* 0x0000001084067210 */ /* 0x000fee0007f5e0ff */
[----:B------:R1:W-:Y:S08]  /*7450*/  @P1 LDGSTS.E.BYPASS.LTC128B.128 [R221+0x1900], [R8.64], !P5 ;  /* 0x0190000008dd1fae */ /* 0x0003f0000e901d48 */
[----:B------:R1:W-:Y:S01]  /*7460*/  @P0 LDGSTS.E.BYPASS.LTC128B.128 [R221+0x2100], [R4.64], !P5 ;  /* 0x0210000004dd0fae */ /* 0x0003e2000e901d48 */
[----:B------:R-:W-:Y:S01]  /*7470*/  ISETP.GE.AND P0, PT, R83, R7, PT ;  /* 0x000000075300720c */ /* 0x000fe20003f06270 */
[----:B--2---:R-:W-:Y:S06]  /*7480*/  IMAD.X R12, R18, 0x1, R131, P2 ;  /* 0x00000001120c7824 */ /* 0x004fec00010e0683 */
[----:B------:R-:W0:Y:S01]  /*7490*/  LDGDEPBAR ;  /* 0x00000000000079af */ /* 0x000e220000000000 */
[----:B------:R-:W-:Y:S07]  /*74a0*/  DEPBAR.LE SB0, 0x0 ;  /* 0x000080000000791a */ /* 0x000fee0000000000 */
[----:B------:R-:W-:Y:S06]  /*74b0*/  BAR.SYNC.DEFER_BLOCKING 0x0 ;  /* 0x0000000000007b1d */ /* 0x000fec0000010000 */
[----:B------:R-:W-:-:S05]  /*74c0*/  @P0 BRA `(.L_x_834) ;  /* 0x0000010000000947 */ /* 0x000fca0003800000 */
[----:B-1----:R-:W-:Y:S01]  /*74d0*/  MOV R5, R104 ;  /* 0x0000006800057202 */ /* 0x002fe20000000f00 */
[----:B------:R-:W-:Y:S02]  /*74e0*/  IMAD R2, R12, c[0x0][0x208], RZ ;  /* 0x000082000c027a24 */ /* 0x000fe400078e02ff */
[----:B------:R-:W-:Y:S02]  /*74f0*/  IMAD.MOV.U32 R4, RZ, RZ, R94 ;  /* 0x000000ffff047224 */ /* 0x000fe400078e005e */
[C---:B------:R-:W-:Y:S02]  /*7500*/  IMAD R2, R6.reuse, c[0x0][0x20c], R2 ;  /* 0x0000830006027a24 */ /* 0x040fe400078e0202 */
[----:B------:R-:W-:Y:S04]  /*7510*/  IMAD.WIDE.U32 R4, R6, c[0x0][0x208], R4 ;  /* 0x0000820006047a25 */ /* 0x000fe800078e0004 */
[----:B------:R-:W-:Y:S01]  /*7520*/  IMAD.IADD R3, R5, 0x1, R2 ;  /* 0x0000000105037824 */ /* 0x000fe200078e0202 */
[C---:B------:R-:W-:Y:S04]  /*7530*/  LEA R2, P0, R4.reuse, c[0x0][0x1f8], 0x1 ;  /* 0x00007e0004027a11 */ /* 0x040fe800078008ff */
[----:B------:R-:W-:Y:S02]  /*7540*/  LEA.HI.X R3, R4, c[0x0][0x1fc], R3, 0x1, P0 ;  /* 0x00007f0004037a11 */ /* 0x000fe400000f0c03 */
[----:B------:R-:W-:Y:S11]  /*7550*/  ISETP.GE.AND P0, PT, R32, c[0x0][0x1d4], PT ;  /* 0x0000750020007a0c */ /* 0x000ff60003f06270 */
[----:B------:R-:W-:Y:S02]  /*7560*/  @!UPT UIADD3 URZ, URZ, URZ, URZ ;  /* 0x0000003f3f3ff290 */ /* 0x000fe4000fffe03f */
[----:B------:R-:W1:Y:S04]  /*7570*/  @!P0 LDS.128 R8, [R81] ;  /* 0x0000000051088984 */ /* 0x000e680000000c00 */
[----:B-1----:R-:W-:Y:S01]  /*7580*/  @!P0 STG.E.128 [R2.64], R8 ;  /* 0x0000000802008986 */ /* 0x002fe2000c101d08 */
[----:B------:R-:W-:Y:S11]  /*7590*/  ISETP.GE.AND P0, PT, R93, c[0x0][0x1d4], PT ;  /* 0x000075005d007a0c */ /* 0x000ff60003f06270 */
[----:B------:R-:W-:Y:S02]  /*75a0*/  @!UPT UIADD3 URZ, URZ, URZ, URZ ;  /* 0x0000003f3f3ff290 */ /* 0x000fe4000fffe03f */
[----:B------:R-:W1:Y:S04]  /*75b0*/  @!P0 LDS.128 R8, [R82] ;  /* 0x0000000052088984 */ /* 0x000e680000000c00 */
[----:B-1----:R1:W-:Y:S02]  /*75c0*/  @!P0 STG.E.128 [R2.64+0x40], R8 ;  /* 0x0000400802008986 */ /* 0x0023e4000c101d08 */
.L_x_834:
[----:B-1----:R-:W-:Y:S05]  /*75d0*/  BSYNC B0 ;  /* 0x0000000000007941 */ /* 0x002fea0003800000 */
.L_x_833:
[----:B------:R-:W-:Y:S01]  /*75e0*/  ISETP.GE.AND P0, PT, R140, R7, PT ;  /* 0x000000078c00720c */ /* 0x000fe20003f06270 */
[----:B------:R-:W-:Y:S01]  /*75f0*/  @!UPT UIADD3 URZ, URZ, URZ, URZ ;  /* 0x0000003f3f3ff290 */ /* 0x000fe2000fffe03f */
[----:B------:R-:W-:Y:S11]  /*7600*/  BSSY B0, `(.L_x_835) ;  /* 0x0000014000007945 */ /* 0x000ff60003800000 */
[----:B------:R-:W-:-:S05]  /*7610*/  @P0 BRA `(.L_x_836) ;  /* 0x0000012000000947 */ /* 0x000fca0003800000 */
[----:B------:R-:W-:Y:S01]  /*7620*/  IADD3 R2, P0, R6, 0x20, RZ ;  /* 0x0000002006027810 */ /* 0x000fe20007f1e0ff */
[----:B------:R-:W-:Y:S01]  /*7630*/  IMAD.MOV.U32 R4, RZ, RZ, R94 ;  /* 0x000000ffff047224 */ /* 0x000fe200078e005e */
[----:B------:R-:W-:Y:S03]  /*7640*/  MOV R5, R104 ;  /* 0x0000006800057202 */ /* 0x000fe60000000f00 */
[----:B------:R-:W-:Y:S02]  /*7650*/  IMAD.X R3, RZ, RZ, R12, P0 ;  /* 0x000000ffff037224 */ /* 0x000fe400000e060c */
[C---:B------:R-:W-:Y:S04]  /*7660*/  IMAD.WIDE.U32 R4, R2.reuse, c[0x0][0x208], R4 ;  /* 0x0000820002047a25 */ /* 0x040fe800078e0004 */
[----:B------:R-:W-:Y:S04]  /*7670*/  IMAD R3, R3, c[0x0][0x208], RZ ;  /* 0x0000820003037a24 */ /* 0x000fe800078e02ff */
[----:B------:R-:W-:Y:S01]  /*7680*/  IMAD R3, R2, c[0x0][0x20c], R3 ;  /* 0x0000830002037a24 */ /* 0x000fe200078e0203 */
[C---:B------:R-:W-:Y:S03]  /*7690*/  LEA R2, P0, R4.reuse, c[0x0][0x1f8], 0x1 ;  /* 0x00007e0004027a11 */ /* 0x040fe600078008ff */
[----:B------:R-:W-:Y:S05]  /*76a0*/  IMAD.IADD R3, R5, 0x1, R3 ;  /* 0x0000000105037824 */ /* 0x000fea00078e0203 */
[----:B------:R-:W-:Y:S02]  /*76b0*/  LEA.HI.X R3, R4, c[0x0][0x1fc], R3, 0x1, P0 ;  /* 0x00007f0004037a11 */ /* 0x000fe400000f0c03 */
[----:B------:R-:W-:Y:S11]  /*76c0*/  ISETP.GE.AND P0, PT, R32, c[0x0][0x1d4], PT ;  /* 0x0000750020007a0c */ /* 0x000ff60003f06270 */
[----:B------:R-:W-:Y:S02]  /*76d0*/  @!UPT UIADD3 URZ, URZ, URZ, URZ ;  /* 0x0000003f3f3ff290 */ /* 0x000fe4000fffe03f */
[----:B------:R-:W1:Y:S04]  /*76e0*/  @!P0 LDS.128 R8, [R81+0x1000] ;  /* 0x0010000051088984 */ /* 0x000e680000000c00 */
[----:B-1----:R-:W-:Y:S01]  /*76f0*/  @!P0 STG.E.128 [R2.64], R8 ;  /* 0x0000000802008986 */ /* 0x002fe2000c101d08 */
[----:B------:R-:W-:Y:S11]  /*7700*/  ISETP.GE.AND P0, PT, R93, c[0x0][0x1d4], PT ;  /* 0x000075005d007a0c */ /* 0x000ff60003f06270 */
[----:B------:R-:W-:Y:S02]  /*7710*/  @!UPT UIADD3 URZ, URZ, URZ, URZ ;  /* 0x0000003f3f3ff290 */ /* 0x000fe4000fffe03f */
[----:B------:R-:W1:Y:S04]  /*7720*/  @!P0 LDS.128 R8, [R82+0x1000] ;  /* 0x0010000052088984 */ /* 0x000e680000000c00 */
[----:B-1----:R1:W-:Y:S02]  /*7730*/  @!P0 STG.E.128 [R2.64+0x40], R8 ;  /* 0x0000400802008986 */ /* 0x0023e4000c101d08 */
.L_x_836:
[----:B------:R-:W-:Y:S05]  /*7740*/  BSYNC B0 ;  /* 0x0000000000007941 */ /* 0x000fea0003800000 */
.L_x_835:
[----:B------:R-:W-:Y:S01]  /*7750*/  ISETP.GE.AND P0, PT, R141, R7, PT ;  /* 0x000000078d00720c */ /* 0x000fe20003f06270 */
[----:B------:R-:W-:Y:S01]  /*7760*/  @!UPT UIADD3 URZ, URZ, URZ, URZ ;  /* 0x0000003f3f3ff290 */ /* 0x000fe2000fffe03f */
[----:B------:R-:W-:Y:S11]  /*7770*/  BSSY B0, `(.L_x_837) ;  /* 0x0000014000007945 */ /* 0x000ff60003800000 */
[----:B------:R-:W-:-:S05]  /*7780*/  @P0 BRA `(.L_x_838) ;  /* 0x0000012000000947 */ /* 0x000fca0003800000 */
[----:B-1----:R-:W-:Y:S01]  /*7790*/  IADD3 R2, P0, R6, 0x40, RZ ;  /* 0x0000004006027810 */ /* 0x002fe20007f1e0ff */
        /* <DEDUP_REMOVED lines=17> */
.L_x_838:
[----:B------:R-:W-:Y:S05]  /*78b0*/  BSYNC B0 ;  /* 0x0000000000007941 */ /* 0x000fea0003800000 */
.L_x_837:
[C---:B------:R-:W-:Y:S02]  /*78c0*/  ISETP.GT.AND P0, PT, R36.reuse, R130, PT ;  /* 0x000000822400720c */ /* 0x040fe40003f04270 */
[----:B------:R-:W-:Y:S11]  /*78d0*/  IADD3 R36, R36, -0x1, RZ ;  /* 0xffffffff24247810 */ /* 0x000ff60007ffe0ff */
[----:B-1----:R-:W-:Y:S01]  /*78e0*/  @P0 SHF.R.S32.HI R5, RZ, 0x1f, R36 ;  /* 0x0000001fff050819 */ /* 0x002fe20000011424 */
[----:B------:R-:W-:Y:S01]  /*78f0*/  @P0 IMAD R4, R172, R36, RZ ;  /* 0x00000024ac040224 */ /* 0x000fe200078e02ff */
[----:B------:R-:W-:Y:S01]  /*7900*/  @P0 SHF.L.U64.HI R10, R178, 0x1, R173 ;  /* 0x00000001b20a0819 */ /* 0x000fe200000102ad */
[----:B------:R-:W-:Y:S02]  /*7910*/  @P0 IMAD.MOV.U32 R2, RZ, RZ, R116 ;  /* 0x000000ffff020224 */ /* 0x000fe400078e0074 */
[----:B------:R-:W-:Y:S02]  /*7920*/  @P0 IMAD.MOV.U32 R3, RZ, RZ, R115 ;  /* 0x000000ffff030224 */ /* 0x000fe400078e0073 */
[-C--:B------:R-:W-:Y:S02]  /*7930*/  @P0 IMAD R4, R5, R148.reuse, R4 ;  /* 0x0000009405040224 */ /* 0x080fe400078e0204 */
[----:B------:R-:W-:Y:S04]  /*7940*/  @P0 IMAD.WIDE.U32 R2, R36, R148, R2 ;  /* 0x0000009424020225 */ /* 0x000fe800078e0002 */
[----:B------:R-:W-:Y:S01]  /*7950*/  @P0 IMAD.IADD R3, R3, 0x1, R4 ;  /* 0x0000000103030824 */ /* 0x000fe200078e0204 */
[----:B------:R-:W-:Y:S01]  /*7960*/  @P0 LEA R8, P1, R2, c[0x0][0x220], 0x1 ;  /* 0x0000880002080a11 */ /* 0x000fe200078208ff */
[----:B------:R-:W-:Y:S03]  /*7970*/  @P0 IMAD.SHL.U32 R11, R178, 0x2, RZ ;  /* 0x00000002b20b0824 */ /* 0x000fe600078e00ff */
        /* <DEDUP_REMOVED lines=21> */
.L_x_804:
[----:B------:R-:W2:Y:S01]  /*7ad0*/  LDL R18, [R1+0x44] ;  /* 0x0000440001127983 */ /* 0x000ea20000100800 */
[----:B------:R-:W-:-:S03]  /*7ae0*/  IMAD.MOV.U32 R0, RZ, RZ, c[0x0][0x2c4] ;  /* 0x0000b100ff007624 */ /* 0x000fc600078e00ff */
[----:B-1----:R-:W3:Y:S04]  /*7af0*/  LDL R5, [R1+0x14] ;  /* 0x0000140001057983 */ /* 0x002ee80000100800 */
[----:B------:R-:W3:Y:S01]  /*7b00*/  LDL R2, [R1+0x18] ;  /* 0x0000180001027983 */ /* 0x000ee20000100800 */
[----:B------:R-:W-:Y:S01]  /*7b10*/  ISETP.NE.AND P3, PT, R0, 0x1, PT ;  /* 0x000000010000780c */ /* 0x000fe20003f65270 */
[----:B------:R-:W-:-:S05]  /*7b20*/  IMAD.MOV.U32 R4, RZ, RZ, c[0x0][0x32c] ;  /* 0x0000cb00ff047624 */ /* 0x000fca00078e00ff */
[----:B------:R-:W-:Y:S01]  /*7b30*/  ISETP.GE.AND P1, PT, R4, 0x1, PT ;  /* 0x000000010400780c */ /* 0x000fe20003f26270 */
[----:B------:R-:W-:Y:S01]  /*7b40*/  IMAD.IADD R11, R160, 0x1, R161 ;  /* 0x00000001a00b7824 */ /* 0x000fe200078e02a1 */
[----:B--2---:R-:W-:-:S05]  /*7b50*/  IADD3 R0, R18, 0x7f, RZ ;  /* 0x0000007f12007810 */ /* 0x004fca0007ffe0ff */
[----:B------:R-:W-:Y:S01]  /*7b60*/  @P3 IMAD.HI.U32 R3, R0, c[0x0][0x2c8], RZ ;  /* 0x0000b20000033a27 */ /* 0x000fe200078e00ff */
[----:B---3--:R-:W-:-:S04]  /*7b70*/  IADD3 R2, R2, 0x1, -R5 ;  /* 0x0000000102027810 */ /* 0x008fc80007ffe805 */
[----:B------:R-:W-:-:S05]  /*7b80*/  @P3 SHF.R.U32.HI R0, RZ, c[0x0][0x2cc], R3 ;  /* 0x0000b300ff003a19 */ /* 0x000fca0000011603 */
[----:B------:R-:W-:-:S05]  /*7b90*/  IMAD.IADD R0, R2, 0x1, R0 ;  /* 0x0000000102007824 */ /* 0x000fca00078e0200 */
[----:B------:R-:W-:Y:S01]  /*7ba0*/  IADD3 R3, R0, c[0x0][0x328], RZ ;  /* 0x0000ca0000037a10 */ /* 0x000fe20007ffe0ff */
[----:B------:R-:W-:Y:S05]  /*7bb0*/  @!P1 BRA `(.L_x_840) ;  /* 0x0000011000009947 */ /* 0x000fea0003800000 */
[C---:B------:R-:W-:Y:S01]  /*7bc0*/  ISETP.GT.AND P0, PT, R0.reuse, RZ, PT ;  /* 0x000000ff0000720c */ /* 0x040fe20003f04270 */
[----:B------:R-:W-:Y:S01]  /*7bd0*/  BSSY B0, `(.L_x_841) ;  /* 0x000000d000007945 */ /* 0x000fe20003800000 */
[----:B------:R-:W-:Y:S01]  /*7be0*/  IADD3 R2, R0, -0x1, RZ ;  /* 0xffffffff00027810 */ /* 0x000fe20007ffe0ff */
        /* <DEDUP_REMOVED lines=8> */
.L_x_842:
[----:B------:R-:W-:-:S13]  /*7c70*/  ISETP.NE.AND P0, PT, R4, 0x1, PT ;  /* 0x000000010400780c */ /* 0x000fda0003f05270 */
[----:B------:R-:W-:-:S05]  /*7c80*/  @P0 IMAD.HI.U32 R0, R2, c[0x0][0x330], RZ ;  /* 0x0000cc0002000a27 */ /* 0x000fca00078e00ff */
[----:B------:R-:W-:Y:S02]  /*7c90*/  @P0 SHF.R.U32.HI R2, RZ, c[0x0][0x334], R0 ;  /* 0x0000cd00ff020a19 */ /* 0x000fe40000011600 */
.L_x_843:
[----:B------:R-:W-:Y:S05]  /*7ca0*/  BSYNC B0 ;  /* 0x0000000000007941 */ /* 0x000fea0003800000 */
.L_x_841:
[----:B------:R-:W-:-:S05]  /*7cb0*/  IMAD R2, R2, R4, c[0x0][0x32c] ;  /* 0x0000cb0002027624 */ /* 0x000fca00078e0204 */
[----:B------:R-:W-:-:S03]  /*7cc0*/  IMNMX R3, R3, R2, PT ;  /* 0x0000000203037217 */ /* 0x000fc60003800200 */
.L_x_840:
[----:B------:R-:W2:Y:S01]  /*7cd0*/  LDL R4, [R1] ;  /* 0x0000000001047983 */ /* 0x000ea20000100800 */
[----:B------:R-:W-:Y:S01]  /*7ce0*/  IADD3 R3, R3, 0x4f, RZ ;  /* 0x0000004f03037810 */ /* 0x000fe20007ffe0ff */
[----:B------:R-:W-:-:S04]  /*7cf0*/  @P3 IMAD.HI.U32 R2, R18, c[0x0][0x2c8], RZ ;  /* 0x0000b20012023a27 */ /* 0x000fc800078e00ff */
[----:B------:R-:W-:-:S04]  /*7d00*/  IMAD.HI R3, R3, 0x66666667, RZ ;  /* 0x6666666703037827 */ /* 0x000fc800078e02ff */
[----:B------:R-:W-:Y:S01]  /*7d10*/  IMAD.MOV.U32 R0, RZ, RZ, R18 ;  /* 0x000000ffff007224 */ /* 0x000fe200078e0012 */
[----:B------:R-:W-:Y:S02]  /*7d20*/  @P3 SHF.R.U32.HI R0, RZ, c[0x0][0x2cc], R2 ;  /* 0x0000b300ff003a19 */ /* 0x000fe40000011602 */
[----:B------:R-:W-:-:S04]  /*7d30*/  SHF.R.U32.HI R2, RZ, 0x1f, R3 ;  /* 0x0000001fff027819 */ /* 0x000fc80000011603 */
[----:B------:R-:W-:-:S04]  /*7d40*/  LEA.HI.SX32 R3, R3, R2, 0x1b ;  /* 0x0000000203037211 */ /* 0x000fc800078fdaff */
[----:B------:R-:W-:Y:S01]  /*7d50*/  IMNMX R7, R171, R3, PT ;  /* 0x00000003ab077217 */ /* 0x000fe20003800200 */
[----:B--2---:R-:W-:-:S05]  /*7d60*/  IMAD.IADD R0, R4, 0x1, R0 ;  /* 0x0000000104007824 */ /* 0x004fca00078e0200 */
        /* <DEDUP_REMOVED lines=12> */
.L_x_846:
[----:B------:R-:W-:-:S04]  /*7e30*/  MOV R3, c[0x0][0x32c] ;  /* 0x0000cb0000037a02 */ /* 0x000fc80000000f00 */
[----:B------:R-:W-:-:S13]  /*7e40*/  ISETP.NE.AND P0, PT, R3, 0x1, PT ;  /* 0x000000010300780c */ /* 0x000fda0003f05270 */
[----:B------:R-:W-:-:S05]  /*7e50*/  @P0 IMAD.HI.U32 R3, R0, c[0x0][0x330], RZ ;  /* 0x0000cc0000030a27 */ /* 0x000fca00078e00ff */
[----:B------:R-:W-:Y:S02]  /*7e60*/  @P0 SHF.R.U32.HI R0, RZ, c[0x0][0x334], R3 ;  /* 0x0000cd00ff000a19 */ /* 0x000fe40000011603 */
.L_x_847:
[----:B------:R-:W-:Y:S05]  /*7e70*/  BSYNC B0 ;  /* 0x0000000000007941 */ /* 0x000fea0003800000 */
.L_x_845:
[----:B------:R-:W-:-:S05]  /*7e80*/  IMAD R0, R0, c[0x0][0x32c], RZ ;  /* 0x0000cb0000007a24 */ /* 0x000fca00078e02ff */
[----:B------:R-:W-:-:S05]  /*7e90*/  IMNMX R2, R2, R0, !PT ;  /* 0x0000000002027217 */ /* 0x000fca0007800200 */
.L_x_844:
[----:B------:R-:W-:Y:S01]  /*7ea0*/  IMAD.HI R2, R2, 0x66666667, RZ ;  /* 0x6666666702027827 */ /* 0x000fe200078e02ff */
[----:B------:R-:W-:Y:S04]  /*7eb0*/  BSSY B0, `(.L_x_848) ;  /* 0x0000024000007945 */ /* 0x000fe80003800000 */
[----:B------:R-:W-:-:S04]  /*7ec0*/  SHF.R.U32.HI R0, RZ, 0x1f, R2 ;  /* 0x0000001fff007819 */ /* 0x000fc80000011602 */
[----:B------:R-:W-:Y:S01]  /*7ed0*/  LEA.HI.SX32 R2, R2, R0, 0x1b ;  /* 0x0000000002027211 */ /* 0x000fe200078fdaff */
[----:B------:R-:W-:-:S03]  /*7ee0*/  IMAD.MOV.U32 R0, RZ, RZ, RZ ;  /* 0x000000ffff007224 */ /* 0x000fc600078e00ff */
[----:B------:R-:W-:-:S04]  /*7ef0*/  IMNMX R6, RZ, R2, !PT ;  /* 0x00000002ff067217 */ /* 0x000fc80007800200 */
[----:B------:R-:W-:-:S13]  /*7f00*/  ISETP.GT.AND P0, PT, R7, R6, PT ;  /* 0x000000060700720c */ /* 0x000fda0003f04270 */
[----:B------:R-:W-:Y:S05]  /*7f10*/  @!P0 BRA `(.L_x_849) ;  /* 0x000001d000008947 */ /* 0x000fea0003800000 */
[----:B------:R-:W-:Y:S02]  /*7f20*/  IABS R2, R135 ;  /* 0x0000008700027213 */ /* 0x000fe40000000000 */
[----:B------:R-:W-:Y:S02]  /*7f30*/  IADD3 R3, R135, -0x1, R7 ;  /* 0xffffffff87037810 */ /* 0x000fe40007ffe007 */
        /* <DEDUP_REMOVED lines=27> */
.L_x_849:
[----:B------:R-:W-:Y:S05]  /*80f0*/  BSYNC B0 ;  /* 0x0000000000007941 */ /* 0x000fea0003800000 */
.L_x_848:
[----:B------:R-:W2:Y:S01]  /*8100*/  LDL R3, [R1+0x50] ;  /* 0x0000500001037983 */ /* 0x000ea20000100800 */
[----:B------:R-:W-:Y:S01]  /*8110*/  PRMT R2, RZ, 0x7610, R2 ;  /* 0x00007610ff027816 */ /* 0x000fe20000000002 */
[----:B------:R-:W-:Y:S01]  /*8120*/  IMAD.MOV.U32 R24, RZ, RZ, RZ ;  /* 0x000000ffff187224 */ /* 0x000fe200078e00ff */
[----:B------:R-:W-:Y:S01]  /*8130*/  MOV R19, RZ ;  /* 0x000000ff00137202 */ /* 0x000fe20000000f00 */
        /* <DEDUP_REMOVED lines=33> */
[----:B--2---:R-:W-:-:S04]  /*8350*/  IMAD R240, R3, R0, R6 ;  /* 0x0000000003f07224 */ /* 0x004fc800078e0206 */
[----:B------:R-:W-:-:S05]  /*8360*/  IMAD.IADD R0, R240, 0x1, R0 ;  /* 0x00000001f0007824 */ /* 0x000fca00078e0200 */
[----:B------:R-:W-:-:S04]  /*8370*/  IMNMX R226, R7, R0, PT ;  /* 0x0000000007e27217 */ /* 0x000fc80003800200 */
[----:B------:R-:W-:-:S13]  /*8380*/  ISETP.GT.AND P0, PT, R226, R240, PT ;  /* 0x000000f0e200720c */ /* 0x000fda0003f04270 */
[----:B------:R-:W-:Y:S05]  /*8390*/  @!P0 BRA `(.L_x_850) ;  /* 0x000176b000008947 */ /* 0x000fea0003800000 */
[----:B------:R-:W2:Y:S01]  /*83a0*/  LDL R17, [R1+0x54] ;  /* 0x0000540001117983 */ /* 0x000ea20000100800 */
[----:B------:R-:W-:-:S03]  /*83b0*/  ISETP.NE.U32.AND P0, PT, RZ, c[0x0][0x340], PT ;  /* 0x0000d000ff007a0c */ /* 0x000fc60003f05070 */
[----:B------:R-:W3:Y:S01]  /*83c0*/  LDL R20, [R1+0x5c] ;  /* 0x00005c0001147983 */ /* 0x000ee20000100800 */
[----:B------:R-:W-:-:S13]  /*83d0*/  ISETP.NE.AND.EX P1, PT, RZ, c[0x0][0x344], PT, P0 ;  /* 0x0000d100ff007a0c */ /* 0x000fda0003f25300 */
[----:B------:R-:W-:Y:S02]  /*83e0*/  @P1 MOV R2, 0x4 ;  /* 0x0000000400021802 */ /* 0x000fe40000000f00 */
[----:B------:R-:W-:Y:S01]  /*83f0*/  SHF.R.S32.HI R0, RZ, 0x1f, R159 ;  /* 0x0000001fff007819 */ /* 0x000fe2000001149f */
[----:B------:R-:W-:-:S04]  /*8400*/  IMAD.WIDE.U32 R4, R159, c[0x0][0x178], RZ ;  /* 0x00005e009f047a25 */ /* 0x000fc800078e00ff */
[----:B------:R-:W-:Y:S02]  /*8410*/  IMAD R0, R0, c[0x0][0x178], RZ ;  /* 0x00005e0000007a24 */ /* 0x000fe400078e02ff */
[----:B------:R-:W-:Y:S02]  /*8420*/  IMAD.MOV.U32 R7, RZ, RZ, R137 ;  /* 0x000000ffff077224 */ /* 0x000fe400078e0089 */
[----:B--2---:R-:W-:-:S05]  /*8430*/  @P1 IMAD.WIDE R2, R17, R2, c[0x0][0x340] ;  /* 0x0000d00011021625 */ /* 0x004fca00078e0202 */
[----:B------:R1:W2:Y:S01]  /*8440*/  @P1 LDG.E R16, [R2.64] ;  /* 0x0000000802101981 */ /* 0x0002a2000c1e1900 */
[----:B------:R-:W-:Y:S02]  /*8450*/  SHF.R.S32.HI R15, RZ, 0x1f, R17 ;  /* 0x0000001fff0f7819 */ /* 0x000fe40000011411 */
[----:B-1----:R-:W-:Y:S01]  /*8460*/  LEA R2, R165, R139, 0x4 ;  /* 0x0000008ba5027211 */ /* 0x002fe200078e20ff */
[----:B------:R-:W-:-:S03]  /*8470*/  IMAD R3, R159, c[0x0][0x17c], R0 ;  /* 0x00005f009f037a24 */ /* 0x000fc600078e0200 */
[----:B------:R-:W-:Y:S02]  /*8480*/  IADD3 R12, R2, R18, RZ ;  /* 0x00000012020c7210 */ /* 0x000fe40007ffe0ff */
[----:B------:R-:W-:-:S03]  /*8490*/  IADD3 R2, P0, R139, R11, RZ ;  /* 0x0000000b8b027210 */ /* 0x000fc60007f1e0ff */
[----:B------:R-:W-:Y:S01]  /*84a0*/  @P3 IMAD.HI.U32 R6, R12, c[0x0][0x2c8], RZ ;  /* 0x0000b2000c063a27 */ /* 0x000fe200078e00ff */
[----:B------:R-:W-:Y:S02]  /*84b0*/  IADD3 R5, R5, R3, RZ ;  /* 0x0000000305057210 */ /* 0x000fe40007ffe0ff */
[----:B------:R-:W-:Y:S01]  /*84c0*/  LEA.HI.X.SX32 R3, R11, R187, 0x1, P0 ;  /* 0x000000bb0b037211 */ /* 0x000fe200000f0eff */
[----:B------:R-:W-:Y:S01]  /*84d0*/  IMAD.MOV.U32 R0, RZ, RZ, R12 ;  /* 0x000000ffff007224 */ /* 0x000fe200078e000c */
[----:B------:R-:W-:Y:S02]  /*84e0*/  @P3 SHF.R.U32.HI R0, RZ, c[0x0][0x2cc], R6 ;  /* 0x0000b300ff003a19 */ /* 0x000fe40000011606 */
[----:B------:R-:W-:Y:S02]  /*84f0*/  ISETP.NE.U32.AND P0, PT, RZ, c[0x0][0x348], PT ;  /* 0x0000d200ff007a0c */ /* 0x000fe40003f05070 */
[----:B------:R-:W-:Y:S02]  /*8500*/  MOV R6, R136 ;  /* 0x0000008800067202 */ /* 0x000fe40000000f00 */
[----:B------:R-:W-:Y:S01]  /*8510*/  ISETP.NE.AND.EX P0, PT, RZ, c[0x0][0x34c], PT, P0 ;  /* 0x0000d300ff007a0c */ /* 0x000fe20003f05300 */
[----:B------:R-:W-:-:S02]  /*8520*/  IMAD R13, R3, c[0x0][0x1e0], RZ ;  /* 0x00007800030d7a24 */ /* 0x000fc400078e02ff */
[----:B------:R-:W-:-:S04]  /*8530*/  IMAD.WIDE.U32 R10, R2, c[0x0][0x1e0], R6 ;  /* 0x00007800020a7a25 */ /* 0x000fc800078e0006 */
[----:B------:R-:W-:Y:S01]  /*8540*/  IMAD.WIDE.U32 R8, R2, c[0x0][0x208], R6 ;  /* 0x0000820002087a25 */ /* 0x000fe200078e0006 */
[----:B------:R-:W-:-:S03]  /*8550*/  SEL R6, R15, RZ, !P0 ;  /* 0x000000ff0f067207 */ /* 0x000fc60004000000 */
[----:B---3--:R-:W-:-:S04]  /*8560*/  IMAD.WIDE.U32 R4, R20, c[0x0][0x1b8], R4 ;  /* 0x00006e0014047a25 */ /* 0x008fc800078e0004 */
[----:B------:R-:W-:Y:S02]  /*8570*/  IMAD R7, R3, c[0x0][0x208], RZ ;  /* 0x0000820003077a24 */ /* 0x000fe400078e02ff */
[----:B------:R-:W-:Y:S02]  /*8580*/  IMAD R14, R2, c[0x0][0x1e4], R13 ;  /* 0x00007900020e7a24 */ /* 0x000fe400078e020d */
[----:B------:R-:W-:Y:S01]  /*8590*/  IMAD R3, R20, c[0x0][0x1bc], R5 ;  /* 0x00006f0014037a24 */ /* 0x000fe200078e0205 */
[----:B------:R-:W-:Y:S01]  /*85a0*/  SEL R5, R17, RZ, !P0 ;  /* 0x000000ff11057207 */ /* 0x000fe20004000000 */
[----:B------:R-:W-:Y:S01]  /*85b0*/  IMAD R13, R2, c[0x0][0x20c], R7 ;  /* 0x00008300020d7a24 */ /* 0x000fe200078e0207 */
[----:B------:R-:W-:Y:S01]  /*85c0*/  MOV R2, R4 ;  /* 0x0000000400027202 */ /* 0x000fe20000000f00 */
[----:B------:R-:W-:-:S04]  /*85d0*/  IMAD R6, R6, c[0x0][0x1c0], RZ ;  /* 0x0000700006067a24 */ /* 0x000fc800078e02ff */
[C---:B------:R-:W-:Y:S02]  /*85e0*/  IMAD R6, R5.reuse, c[0x0][0x1c4], R6 ;  /* 0x0000710005067a24 */ /* 0x040fe400078e0206 */
[----:B------:R-:W-:-:S04]  /*85f0*/  IMAD.WIDE.U32 R2, R5, c[0x0][0x1c0], R2 ;  /* 0x0000700005027a25 */ /* 0x000fc800078e0002 */
[----:B------:R-:W-:Y:S01]  /*8600*/  IMAD.IADD R5, R9, 0x1, R13 ;  /* 0x0000000109057824 */ /* 0x000fe200078e020d */
[----:B------:R-:W-:Y:S01]  /*8610*/  SHF.R.S32.HI R9, RZ, 0x1f, R0 ;  /* 0x0000001fff097819 */ /* 0x000fe20000011400 */
[----:B------:R-:W-:Y:S01]  /*8620*/  IMAD.MOV.U32 R4, RZ, RZ, R8 ;  /* 0x000000ffff047224 */ /* 0x000fe200078e0008 */
[----:B------:R-:W-:-:S03]  /*8630*/  IADD3 R3, R3, R6, RZ ;  /* 0x0000000603037210 */ /* 0x000fc60007ffe0ff */
[----:B------:R-:W-:Y:S01]  /*8640*/  IMAD R8, R9, c[0x0][0x1b0], RZ ;  /* 0x00006c0009087a24 */ /* 0x000fe200078e02ff */
[C---:B------:R-:W-:Y:S02]  /*8650*/  IADD3 R9, -R0.reuse, RZ, RZ ;  /* 0x000000ff00097210 */ /* 0x040fe40007ffe1ff */
[----:B------:R-:W-:Y:S01]  /*8660*/  IADD3 R7, R11, R14, RZ ;  /* 0x0000000e0b077210 */ /* 0x000fe20007ffe0ff */
[C---:B------:R-:W-:Y:S01]  /*8670*/  IMAD R8, R0.reuse, c[0x0][0x1b4], R8 ;  /* 0x00006d0000087a24 */ /* 0x040fe200078e0208 */
[----:B------:R-:W-:Y:S01]  /*8680*/  MOV R6, R10 ;  /* 0x0000000a00067202 */ /* 0x000fe20000000f00 */
[----:B------:R-:W-:Y:S01]  /*8690*/  IMAD.WIDE.U32 R10, R0, c[0x0][0x1b0], R2 ;  /* 0x00006c00000a7a25 */ /* 0x000fe200078e0002 */
[----:B------:R-:W-:-:S03]  /*86a0*/  ISETP.NE.U32.AND P0, PT, RZ, c[0x0][0x350], PT ;  /* 0x0000d400ff007a0c */ /* 0x000fc60003f05070 */
[----:B------:R-:W-:-:S04]  /*86b0*/  IMAD.WIDE.U32 R2, R20, c[0x0][0x210], R4 ;  /* 0x0000840014027a25 */ /* 0x000fc800078e0004 */
[----:B------:R-:W-:Y:S01]  /*86c0*/  IMAD R0, R9, c[0x0][0x2c4], R12 ;  /* 0x0000b10009007a24 */ /* 0x000fe200078e020c */
[----:B------:R-:W-:Y:S01]  /*86d0*/  IADD3 R5, R11, R8, RZ ;  /* 0x000000080b057210 */ /* 0x000fe20007ffe0ff */
[----:B------:R-:W-:Y:S01]  /*86e0*/  IMAD R9, R20, c[0x0][0x214], R3 ;  /* 0x0000850014097a24 */ /* 0x000fe200078e0203 */
[----:B------:R-:W-:Y:S02]  /*86f0*/  ISETP.NE.AND.EX P0, PT, RZ, c[0x0][0x354], PT, P0 ;  /* 0x0000d500ff007a0c */ /* 0x000fe40003f05300 */
[----:B------:R-:W-:Y:S02]  /*8700*/  SHF.R.S32.HI R11, RZ, 0x1f, R0 ;  /* 0x0000001fff0b7819 */ /* 0x000fe40000011400 */
[----:B------:R-:W-:Y:S01]  /*8710*/  MOV R8, R2 ;  /* 0x0000000200087202 */ /* 0x000fe20000000f00 */
[----:B------:R-:W-:Y:S02]  /*8720*/  IMAD.MOV.U32 R4, RZ, RZ, R10 ;  /* 0x000000ffff047224 */ /* 0x000fe400078e000a */
[----:B------:R-:W-:-:S02]  /*8730*/  IMAD R12, R11, c[0x0][0x1a8], RZ ;  /* 0x00006a000b0c7a24 */ /* 0x000fc400078e02ff */
[----:B------:R-:W-:-:S04]  /*8740*/  IMAD.WIDE.U32 R6, R20, c[0x0][0x1e8], R6 ;  /* 0x00007a0014067a25 */ /* 0x000fc800078e0006 */
[----:B------:R-:W-:Y:S02]  /*8750*/  IMAD R12, R0, c[0x0][0x1ac], R12 ;  /* 0x00006b00000c7a24 */ /* 0x000fe400078e020c */
[----:B------:R-:W-:Y:S01]  /*8760*/  IMAD R7, R20, c[0x0][0x1ec], R7 ;  /* 0x00007b0014077a24 */ /* 0x000fe200078e0207 */
[----:B------:R-:W-:Y:S02]  /*8770*/  ISETP.GE.AND P2, PT, R136, c[0x0][0x198], PT ;  /* 0x0000660088007a0c */ /* 0x000fe40003f46270 */
[----:B------:R-:W-:Y:S02]  /*8780*/  IADD3 R176, R226, -0x1, RZ ;  /* 0xffffffffe2b07810 */ /* 0x000fe40007ffe0ff */
[----:B--2---:R-:W-:Y:S02]  /*8790*/  @P1 SHF.R.S32.HI R3, RZ, 0x1f, R16 ;  /* 0x0000001fff031819 */ /* 0x004fe40000011410 */
[----:B------:R-:W-:Y:S02]  /*87a0*/  @!P1 MOV R3, R15 ;  /* 0x0000000f00039202 */ /* 0x000fe40000000f00 */
[----:B------:R-:W-:-:S02]  /*87b0*/  @P1 MOV R2, R16 ;  /* 0x0000001000021202 */ /* 0x000fc40000000f00 */
[----:B------:R-:W-:Y:S02]  /*87c0*/  @!P1 MOV R2, R17 ;  /* 0x0000001100029202 */ /* 0x000fe40000000f00 */
[----:B------:R-:W-:Y:S02]  /*87d0*/  SEL R10, R3, RZ, !P0 ;  /* 0x000000ff030a7207 */ /* 0x000fe40004000000 */
[----:B------:R-:W-:Y:S01]  /*87e0*/  SEL R11, R2, RZ, !P0 ;  /* 0x000000ff020b7207 */ /* 0x000fe20004000000 */
[----:B------:R-:W-:-:S04]  /*87f0*/  IMAD.WIDE.U32 R2, R0, c[0x0][0x1a8], R4 ;  /* 0x00006a0000027a25 */ /* 0x000fc800078e0004 */
[C---:B------:R-:W-:Y:S02]  /*8800*/  IMAD R0, R10.reuse, c[0x0][0x218], RZ ;  /* 0x000086000a007a24 */ /* 0x040fe400078e02ff */
[----:B------:R-:W-:Y:S02]  /*8810*/  IMAD R4, R10, c[0x0][0x1f0], RZ ;  /* 0x00007c000a047a24 */ /* 0x000fe400078e02ff */
[----:B------:R-:W-:Y:S01]  /*8820*/  IMAD.WIDE.U32 R16, R11, c[0x0][0x1f0], R6 ;  /* 0x00007c000b107a25 */ /* 0x000fe200078e0006 */
[----:B------:R-:W-:-:S03]  /*8830*/  LEA R6, P0, R2, c[0x0][0x160], 0x1 ;  /* 0x0000580002067a11 */ /* 0x000fc600078008ff */
[----:B------:R-:W-:Y:S02]  /*8840*/  IMAD.IADD R5, R3, 0x1, R12 ;  /* 0x0000000103057824 */ /* 0x000fe400078e020c */
[----:B------:R-:W-:-:S04]  /*8850*/  IMAD.WIDE.U32 R8, R11, c[0x0][0x218], R8 ;  /* 0x000086000b087a25 */ /* 0x000fc800078e0008 */
[C---:B------:R-:W-:Y:S02]  /*8860*/  IMAD R0, R11.reuse, c[0x0][0x21c], R0 ;  /* 0x000087000b007a24 */ /* 0x040fe400078e0200 */
[----:B------:R-:W-:Y:S01]  /*8870*/  IMAD R3, R11, c[0x0][0x1f4], R4 ;  /* 0x00007d000b037a24 */ /* 0x000fe200078e0204 */
[----:B------:R-:W-:Y:S02]  /*8880*/  LEA.HI.X R5, R2, c[0x0][0x164], R5, 0x1, P0 ;  /* 0x0000590002057a11 */ /* 0x000fe400000f0c05 */
[----:B------:R-:W-:Y:S02]  /*8890*/  IADD3 R0, R9, R0, RZ ;  /* 0x0000000009007210 */ /* 0x000fe40007ffe0ff */
[----:B------:R-:W-:Y:S01]  /*88a0*/  IADD3 R2, R17, R3, RZ ;  /* 0x0000000311027210 */ /* 0x000fe20007ffe0ff */
[----:B------:R1:W-:Y:S04]  /*88b0*/  STL.64 [R1+0x30], R16 ;  /* 0x0000301001007387 */ /* 0x0003e80000100a00 */
[----:B------:R1:W-:Y:S04]  /*88c0*/  STL.64 [R1+0x28], R8 ;  /* 0x0000280801007387 */ /* 0x0003e80000100a00 */
[----:B------:R1:W-:Y:S04]  /*88d0*/  STL [R1+0x38], R0 ;  /* 0x0000380001007387 */ /* 0x0003e80000100800 */
[----:B------:R1:W-:Y:S01]  /*88e0*/  STL [R1+0x3c], R2 ;  /* 0x00003c0201007387 */ /* 0x0003e20000100800 */
[----:B------:R-:W-:Y:S01]  /*88f0*/  IADD3 R4, R139, R18, RZ ;  /* 0x000000128b047210 */ /* 0x000fe20007ffe0ff */
[----:B------:R-:W-:Y:S05]  /*8900*/  BRA.DIV ~URZ, `(.L_x_851) ;  /* 0x0001b5127f007947 */ /* 0x000fea000b800000 */
[----:B------:R2:W3:Y:S02]  /*8910*/  SHFL.IDX PT, R7, R5, RZ, 0x181f ;  /* 0x00181fff05077589 */ /* 0x0004e400000e0000 */
.L_x_1053:
[----:B------:R-:W-:Y:S05]  /*8920*/  BRA.DIV ~URZ, `(.L_x_852) ;  /* 0x0001b5627f007947 */ /* 0x000fea000b800000 */
[----:B-1----:R1:W4:Y:S02]  /*8930*/  SHFL.IDX PT, R2, R6, RZ, 0x181f ;  /* 0x00181fff06027589 */ /* 0x00232400000e0000 */
.L_x_1054:
[----:B--2---:R-:W2:Y:S01]  /*8940*/  LDL R0, [R1+0x14] ;  /* 0x0000140001007983 */ /* 0x004ea20000100800 */
[----:B------:R-:W-:Y:S01]  /*8950*/  BSSY B0, `(.L_x_853) ;  /* 0x000000a000007945 */ /* 0x000fe20003800000 */
[----:B--2---:R-:W-:-:S05]  /*8960*/  IMAD R0, R0, c[0x0][0x2c4], RZ ;  /* 0x0000b10000007a24 */ /* 0x004fca00078e02ff */
        /* <DEDUP_REMOVED lines=8> */
.L_x_854:
[----:B------:R-:W-:Y:S05]  /*89f0*/  BSYNC B0 ;  /* 0x0000000000007941 */ /* 0x000fea0003800000 */
.L_x_853:
[----:B------:R-:W-:Y:S05]  /*8a00*/  BRA.DIV ~URZ, `(.L_x_855) ;  /* 0x0001b4f27f007947 */ /* 0x000fea000b800000 */
[----:B---3--:R3:W1:Y:S04]  /*8a10*/  SHFL.IDX PT, R7, R5, 0x1, 0x181f ;  /* 0x00381f0005077f89 */ /* 0x00866800000e0000 */
[----:B--2-4-:R3:W2:Y:S02]  /*8a20*/  SHFL.IDX PT, R2, R6, 0x1, 0x181f ;  /* 0x00381f0006027f89 */ /* 0x0146a400000e0000 */
.L_x_1055:
        /* <DEDUP_REMOVED lines=10> */
.L_x_857:
[----:B------:R-:W-:Y:S05]  /*8ad0*/  BSYNC B0 ;  /* 0x0000000000007941 */ /* 0x000fea0003800000 */
.L_x_856:
[----:B------:R-:W-:Y:S05]  /*8ae0*/  BRA.DIV ~URZ, `(.L_x_858) ;  /* 0x0001b4e27f007947 */ /* 0x000fea000b800000 */
[----:B-1----:R1:W4:Y:S02]  /*8af0*/  SHFL.IDX PT, R7, R5, 0x2, 0x181f ;  /* 0x00581f0005077f89 */ /* 0x00232400000e0000 */
.L_x_1056:
[----:B------:R-:W-:Y:S05]  /*8b00*/  BRA.DIV ~URZ, `(.L_x_859) ;  /* 0x0001b5327f007947 */ /* 0x000fea000b800000 */
[----:B--2---:R2:W1:Y:S02]  /*8b10*/  SHFL.IDX PT, R2, R6, 0x2, 0x181f ;  /* 0x00581f0006027f89 */ /* 0x00446400000e0000 */
.L_x_1057:
[----:B------:R-:W-:Y:S01]  /*8b20*/  IADD3 R3, R4, 0x20, RZ ;  /* 0x0000002004037810 */ /* 0x000fe20007ffe0ff */
[----:B------:R-:W-:Y:S03]  /*8b30*/  BSSY B0, `(.L_x_860) ;  /* 0x0000009000007945 */ /* 0x000fe60003800000 */
        /* <DEDUP_REMOVED lines=8> */
.L_x_861:
[----:B------:R-:W-:Y:S05]  /*8bc0*/  BSYNC B0 ;  /* 0x0000000000007941 */ /* 0x000fea0003800000 */
.L_x_860:
[----:B------:R-:W-:Y:S05]  /*8bd0*/  BRA.DIV ~URZ, `(.L_x_862) ;  /* 0x0001b4d27f007947 */ /* 0x000fea000b800000 */
[----:B----4-:R4:W2:Y:S04]  /*8be0*/  SHFL.IDX PT, R7, R5, 0x3, 0x181f ;  /* 0x00781f0005077f89 */ /* 0x0108a800000e0000 */
[----:B-1----:R4:W1:Y:S02]  /*8bf0*/  SHFL.IDX PT, R2, R6, 0x3, 0x181f ;  /* 0x00781f0006027f89 */ /* 0x00286400000e0000 */
.L_x_1058:
        /* <DEDUP_REMOVED lines=10> */
.L_x_864:
[----:B------:R-:W-:Y:S05]  /*8ca0*/  BSYNC B0 ;  /* 0x0000000000007941 */ /* 0x000fea0003800000 */
.L_x_863:
[----:B------:R-:W-:Y:S05]  /*8cb0*/  BRA.DIV ~URZ, `(.L_x_865) ;  /* 0x0001b4c27f007947 */ /* 0x000fea000b800000 */
[----:B--2---:R2:W3:Y:S02]  /*8cc0*/  SHFL.IDX PT, R7, R5, 0x4, 0x181f ;  /* 0x00981f0005077f89 */ /* 0x0044e400000e0000 */
.L_x_1059:
[----:B------:R-:W-:Y:S05]  /*8cd0*/  BRA.DIV ~URZ, `(.L_x_866) ;  /* 0x0001b5127f007947 */ /* 0x000fea000b800000 */
[----:B-1----:R1:W2:Y:S02]  /*8ce0*/  SHFL.IDX PT, R2, R6, 0x4, 0x181f ;  /* 0x00981f0006027f89 */ /* 0x0022a400000e0000 */
.L_x_1060:
        /* <DEDUP_REMOVED lines=10> */
.L_x_868:
[----:B------:R-:W-:Y:S05]  /*8d90*/  BSYNC B0 ;  /* 0x0000000000007941 */ /* 0x000fea0003800000 */
.L_x_867:
[----:B------:R-:W-:Y:S05]  /*8da0*/  BRA.DIV ~URZ, `(.L_x_869) ;  /* 0x0001b4b27f007947 */ /* 0x000fea000b800000 */
[----:B---3--:R3:W1:Y:S04]  /*8db0*/  SHFL.IDX PT, R7, R5, 0x5, 0x181f ;  /* 0x00b81f0005077f89 */ /* 0x00866800000e0000 */
[----:B--2---:R3:W2:Y:S02]  /*8dc0*/  SHFL.IDX PT, R2, R6, 0x5, 0x181f ;  /* 0x00b81f0006027f89 */ /* 0x0046a400000e0000 */
.L_x_1061:
        /* <DEDUP_REMOVED lines=10> */
.L_x_871:
[----:B------:R-:W-:Y:S05]  /*8e70*/  BSYNC B0 ;  /* 0x0000000000007941 */ /* 0x000fea0003800000 */
.L_x_870:
[----:B------:R-:W-:Y:S05]  /*8e80*/  BRA.DIV ~URZ, `(.L_x_872) ;  /* 0x0001b4a27f007947 */ /* 0x000fea000b800000 */
[----:B-1----:R1:W3:Y:S02]  /*8e90*/  SHFL.IDX PT, R7, R5, 0x6, 0x181f ;  /* 0x00d81f0005077f89 */ /* 0x0022e400000e0000 */
.L_x_1062:
[----:B------:R-:W-:Y:S05]  /*8ea0*/  BRA.DIV ~URZ, `(.L_x_873) ;  /* 0x0001b4f27f007947 */ /* 0x000fea000b800000 */
[----:B--2---:R2:W1:Y:S02]  /*8eb0*/  SHFL.IDX PT, R2, R6, 0x6, 0x181f ;  /* 0x00d81f0006027f89 */ /* 0x00446400000e0000 */
.L_x_1063:
        /* <DEDUP_REMOVED lines=10> */
.L_x_875:
[----:B------:R-:W-:Y:S05]  /*8f60*/  BSYNC B0 ;  /* 0x0000000000007941 */ /* 0x000fea0003800000 */
.L_x_874:
[----:B------:R-:W-:Y:S05]  /*8f70*/  BRA.DIV ~URZ, `(.L_x_876) ;  /* 0x0001b4927f007947 */ /* 0x000fea000b800000 */
[----:B-1-34-:R-:W1:Y:S04]  /*8f80*/  SHFL.IDX PT, R5, R5, 0x7, 0x181f ;  /* 0x00f81f0005057f89 */ /* 0x01ae6800000e0000 */
[----:B------:R3:W4:Y:S02]  /*8f90*/  SHFL.IDX PT, R3, R6, 0x7, 0x181f ;  /* 0x00f81f0006037f89 */ /* 0x00072400000e0000 */
.L_x_1064:
[----:B--23--:R-:W2:Y:S01]  /*8fa0*/  LDL.LU R6, [R1+0x40] ;  /* 0x0000400001067983 */ /* 0x00cea20000300800 */
[----:B------:R-:W-:Y:S02]  /*8fb0*/  ISETP.GE.AND P6, PT, R136, c[0x0][0x1d4], PT ;  /* 0x0000750088007a0c */ /* 0x000fe40003fc6270 */
[----:B------:R-:W-:-:S04]  /*8fc0*/  IADD3 R2, R4, 0x70, RZ ;  /* 0x0000007004027810 */ /* 0x000fc80007ffe0ff */
[----:B------:R-:W-:-:S13]  /*8fd0*/  ISETP.GE.AND P0, PT, R2, R0, PT ;  /* 0x000000000200720c */ /* 0x000fda0003f06270 */
[----:B----4-:R-:W-:-:S04]  /*8fe0*/  @!P0 LEA R2, P1, R136, R3, 0x1 ;  /* 0x0000000388028211 */ /* 0x010fc800078208ff */
[----:B-1----:R-:W-:-:S05]  /*8ff0*/  @!P0 LEA.HI.X R3, R136, R5, R137, 0x1, P1 ;  /* 0x0000000588038211 */ /* 0x002fca00008f0c89 */
[----:B------:R-:W-:Y:S01]  /*9000*/  @!PT LDS RZ, [RZ] ;  /* 0x00000000fffff984 */ /* 0x000fe20000000800 */
[----:B------:R-:W-:Y:S01]  /*9010*/  @!PT LDS RZ, [RZ] ;  /* 0x00000000fffff984 */ /* 0x000fe20000000800 */
[----:B------:R-:W-:Y:S01]  /*9020*/  @!PT LDS RZ, [RZ] ;  /* 0x00000000fffff984 */ /* 0x000fe20000000800 */
[----:B------:R1:W-:Y:S04]  /*9030*/  @!P0 LDGSTS.E.BYPASS.LTC128B.128 [R221+0x8900], [R2.64], !P2 ;  /* 0x0890000002dd8fae */ /* 0x0003e8000d101d48 */
[----:B------:R-:W0:Y:S01]  /*9040*/  LDGDEPBAR ;  /* 0x00000000000079af */ /* 0x000e220000000000 */
[----:B------:R-:W-:Y:S01]  /*9050*/  WARPSYNC 0xffffffff ;  /* 0xffffffff00007948 */ /* 0x000fe20003800000 */
[----:B--2---:R-:W-:-:S04]  /*9060*/  LOP3.LUT R6, R6, 0xffffff7f, RZ, 0xc0, !PT ;  /* 0xffffff7f06067812 */ /* 0x004fc800078ec0ff */
[----:B------:R-:W-:-:S05]  /*9070*/  @P6 LOP3.LUT R6, R6, 0x80, RZ, 0xfc, !PT ;  /* 0x0000008006066812 */ /* 0x000fca00078efcff */
[----:B------:R1:W-:Y:S02]  /*9080*/  STL [R1+0x40], R6 ;  /* 0x0000400601007387 */ /* 0x0003e40000100800 */
[----:B------:R-:W2:Y:S04]  /*9090*/  LDL R190, [R1+0x18] ;  /* 0x0000180001be7983 */ /* 0x000ea80000100800 */
[----:B------:R-:W3:Y:S04]  /*90a0*/  LDL R8, [R1+0x3c] ;  /* 0x00003c0001087983 */ /* 0x000ee80000100800 */
[----:B-1----:R-:W4:Y:S01]  /*90b0*/  LDL.64 R6, [R1+0x30] ;  /* 0x0000300001067983 */ /* 0x002f220000100a00 */
[----:B------:R-:W-:Y:S01]  /*90c0*/  IMAD.MOV.U32 R72, RZ, RZ, -0x50 ;  /* 0xffffffb0ff487424 */ /* 0x000fe200078e00ff */
[----:B------:R-:W-:-:S03]  /*90d0*/  SHF.R.S32.HI R84, RZ, 0x1f, R176 ;  /* 0x0000001fff547819 */ /* 0x000fc600000114b0 */
[----:B------:R-:W-:Y:S02]  /*90e0*/  IMAD R72, R226, R72, 0x50 ;  /* 0x00000050e2487424 */ /* 0x000fe400078e0248 */
[----:B------:R-:W-:Y:S02]  /*90f0*/  IMAD R4, R84, c[0x0][0x1e0], RZ ;  /* 0x0000780054047a24 */ /* 0x000fe400078e02ff */
[----:B------:R-:W-:-:S04]  /*9100*/  IMAD.WIDE.U32 R2, R176, c[0x0][0x1e0], RZ ;  /* 0x00007800b0027a25 */ /* 0x000fc800078e00ff */
[----:B------:R-:W-:-:S04]  /*9110*/  IMAD R4, R176, c[0x0][0x1e4], R4 ;  /* 0x00007900b0047a24 */ /* 0x000fc800078e0204 */
[----:B------:R-:W-:Y:S02]  /*9120*/  IMAD.IADD R3, R3, 0x1, R4 ;  /* 0x0000000103037824 */ /* 0x000fe400078e0204 */
[----:B------:R-:W-:Y:S02]  /*9130*/  IMAD.MOV.U32 R177, RZ, RZ, c[0x0][0x1e0] ;  /* 0x00007800ffb17624 */ /* 0x000fe400078e00ff */
[----:B------:R-:W-:Y:S01]  /*9140*/  IMAD.MOV.U32 R180, RZ, RZ, c[0x0][0x1e4] ;  /* 0x00007900ffb47624 */ /* 0x000fe200078e00ff */
[----:B------:R-:W-:Y:S01]  /*9150*/  BSSY B0, `(.L_x_877) ;  /* 0x000002c000007945 */ /* 0x000fe20003800000 */
[----:B------:R-:W-:Y:S01]  /*9160*/  BAR.SYNC.DEFER_BLOCKING 0x0 ;  /* 0x0000000000007b1d */ /* 0x000fe20000010000 */
[----:B--2---:R-:W-:-:S04]  /*9170*/  IADD3 R73, R72, R190, -R139 ;  /* 0x000000be48497210 */ /* 0x004fc80007ffe88b */
[C---:B------:R-:W-:Y:S01]  /*9180*/  ISETP.GE.AND P0, PT, R73.reuse, 0x1, PT ;  /* 0x000000014900780c */ /* 0x040fe20003f06270 */
[----:B---3--:R-:W-:Y:S02]  /*9190*/  IMAD.MOV.U32 R179, RZ, RZ, R8 ;  /* 0x000000ffffb37224 */ /* 0x008fe400078e0008 */
[----:B----4-:R-:W-:Y:S01]  /*91a0*/  IMAD.MOV.U32 R178, RZ, RZ, R6 ;  /* 0x000000ffffb27224 */ /* 0x010fe200078e0006 */
[----:B------:R-:W-:-:S03]  /*91b0*/  ISETP.GE.AND P3, PT, R73, 0x11, PT ;  /* 0x000000114900780c */ /* 0x000fc60003f66270 */
[----:B------:R-:W-:-:S04]  /*91c0*/  IMAD.WIDE.U32 R4, R2, 0x50, R178 ;  /* 0x0000005002047825 */ /* 0x000fc800078e00b2 */
[----:B------:R-:W-:Y:S02]  /*91d0*/  IMAD R2, R3, 0x50, RZ ;  /* 0x0000005003027824 */ /* 0x000fe400078e02ff */
[C---:B------:R-:W-:Y:S02]  /*91e0*/  @P0 LEA R6, P1, R4.reuse, c[0x0][0x1c8], 0x1 ;  /* 0x0000720004060a11 */ /* 0x040fe400078208ff */
[----:B------:R-:W-:Y:S01]  /*91f0*/  IMAD.IADD R3, R5, 0x1, R2 ;  /* 0x0000000105037824 */ /* 0x000fe200078e0202 */
[----:B------:R-:W-:Y:S02]  /*9200*/  ISETP.GE.AND P2, PT, R73, 0x21, PT ;  /* 0x000000214900780c */ /* 0x000fe40003f46270 */
[----:B------:R-:W-:Y:S02]  /*9210*/  @P3 LEA R2, P4, R177, R4, 0x4 ;  /* 0x00000004b1023211 */ /* 0x000fe400078820ff */
[----:B------:R-:W-:Y:S02]  /*9220*/  @P0 LEA.HI.X R7, R4, c[0x0][0x1cc], R3, 0x1, P1 ;  /* 0x0000730004070a11 */ /* 0x000fe400008f0c03 */
[----:B------:R-:W-:Y:S01]  /*9230*/  ISETP.GE.AND P1, PT, R73, 0x31, PT ;  /* 0x000000314900780c */ /* 0x000fe20003f26270 */
[----:B------:R-:W-:-:S02]  /*9240*/  IMAD.WIDE.U32 R8, R177, 0x20, RZ ;  /* 0x00000020b1087825 */ /* 0x000fc400078e00ff */
[----:B------:R-:W-:Y:S01]  /*9250*/  @!PT LDS RZ, [RZ] ;  /* 0x00000000fffff984 */ /* 0x000fe20000000800 */
[----:B------:R-:W-:Y:S01]  /*9260*/  @!PT LDS RZ, [RZ] ;  /* 0x00000000fffff984 */ /* 0x000fe20000000800 */
[----:B------:R-:W-:Y:S01]  /*9270*/  @!PT LDS RZ, [RZ] ;  /* 0x00000000fffff984 */ /* 0x000fe20000000800 */
[----:B------:R1:W-:Y:S01]  /*9280*/  @P0 LDGSTS.E.BYPASS.LTC128B.128 [R221+0x2900], [R6.64], !P6 ;  /* 0x0290000006dd0fae */ /* 0x0003e2000f101d48 */
[----:B------:R-:W-:-:S09]  /*9290*/  @P3 LEA R12, P0, R2, c[0x0][0x1c8], 0x1 ;  /* 0x00007200020c3a11 */ /* 0x000fd200078008ff */
[----:B------:R-:W-:Y:S01]  /*92a0*/  @P1 IMAD R14, R180, 0x30, RZ ;  /* 0x00000030b40e1824 */ /* 0x000fe200078e02ff */
[----:B-1----:R-:W-:-:S04]  /*92b0*/  @P3 LEA.HI.X R6, R177, R3, R180, 0x4, P4 ;  /* 0x00000003b1063211 */ /* 0x002fc800020f24b4 */
[----:B------:R-:W-:Y:S01]  /*92c0*/  @P3 LEA.HI.X R13, R2, c[0x0][0x1cc], R6, 0x1, P0 ;  /* 0x00007300020d3a11 */ /* 0x000fe200000f0c06 */
[----:B------:R-:W-:Y:S01]  /*92d0*/  IMAD.SHL.U32 R2, R180, 0x20, RZ ;  /* 0x00000020b4027824 */ /* 0x000fe200078e00ff */
[----:B------:R-:W-:-:S03]  /*92e0*/  @P2 IADD3 R8, P0, R4, R8, RZ ;  /* 0x0000000804082210 */ /* 0x000fc60007f1e0ff */
[----:B------:R1:W-:Y:S01]  /*92f0*/  @P3 LDGSTS.E.BYPASS.LTC128B.128 [R221+0x3100], [R12.64], !P6 ;  /* 0x031000000cdd3fae */ /* 0x0003e2000f101d48 */
[----:B------:R-:W-:Y:S01]  /*9300*/  @P2 IADD3.X R9, R3, R9, R2, P0, !PT ;  /* 0x0000000903092210 */ /* 0x000fe200007fe402 */
[----:B------:R-:W-:Y:S01]  /*9310*/  @P1 IMAD.MOV.U32 R2, RZ, RZ, R4 ;  /* 0x000000ffff021224 */ /* 0x000fe200078e0004 */
[----:B------:R-:W-:-:S03]  /*9320*/  @P2 LEA R10, P0, R8, c[0x0][0x1c8], 0x1 ;  /* 0x00007200080a2a11 */ /* 0x000fc600078008ff */
[----:B------:R-:W-:Y:S01]  /*9330*/  @P1 IMAD.WIDE.U32 R6, R177, 0x30, R2 ;  /* 0x00000030b1061825 */ /* 0x000fe200078e0002 */
[----:B------:R-:W-:-:S03]  /*9340*/  @P2 LEA.HI.X R11, R8, c[0x0][0x1cc], R9, 0x1, P0 ;  /* 0x00007300080b2a11 */ /* 0x000fc600000f0c09 */
[----:B------:R-:W-:Y:S01]  /*9350*/  @P1 IMAD.IADD R7, R7, 0x1, R14 ;  /* 0x0000000107071824 */ /* 0x000fe200078e020e */
[C---:B------:R-:W-:Y:S01]  /*9360*/  @P1 LEA R8, P0, R6.reuse, c[0x0][0x1c8], 0x1 ;  /* 0x0000720006081a11 */ /* 0x040fe200078008ff */
[----:B------:R1:W-:Y:S03]  /*9370*/  @P2 LDGSTS.E.BYPASS.LTC128B.128 [R221+0x3900], [R10.64], !P6 ;  /* 0x039000000add2fae */ /* 0x0003e6000f101d48 */
[----:B------:R-:W-:-:S05]  /*9380*/  @P1 LEA.HI.X R9, R6, c[0x0][0x1cc], R7, 0x1, P0 ;  /* 0x0000730006091a11 */ /* 0x000fca00000f0c07 */
        /* <DEDUP_REMOVED lines=8> */
.L_x_878:
[----:B------:R-:W-:Y:S05]  /*9410*/  BSYNC B0 ;  /* 0x0000000000007941 */ /* 0x000fea0003800000 */
.L_x_877:
[----:B------:R3:W5:Y:S01]  /*9420*/  LDL R187, [R1+0x44] ;  /* 0x0000440001bb7983 */ /* 0x0007620000100800 */
[----:B------:R-:W-:Y:S01]  /*9430*/  ISETP.LT.AND P0, PT, RZ, c[0x0][0x27c], PT ;  /* 0x00009f00ff007a0c */ /* 0x000fe20003f01270 */
[----:B--2---:R-:W-:Y:S02]  /*9440*/  IMAD.MOV.U32 R2, RZ, RZ, c[0x0][0x2c4] ;  /* 0x0000b100ff027624 */ /* 0x004fe400078e00ff */
[----:B------:R-:W0:Y:S03]  /*9450*/  LDGDEPBAR ;  /* 0x00000000000079af */ /* 0x000e260000000000 */
[----:B------:R-:W-:-:S07]  /*9460*/  ISETP.NE.AND P5, PT, R2, 0x1, PT ;  /* 0x000000010200780c */ /* 0x000fce0003fa5270 */
[----:B------:R-:W-:Y:S05]  /*9470*/  @P0 BRA `(.L_x_879) ;  /* 0x0000002000000947 */ /* 0x000fea0003800000 */
[----:B------:R-:W-:-:S04]  /*9480*/  DEPBAR.LE SB0, 0x1 ;  /* 0x000080400000791a */ /* 0x000fc80000000000 */
[----:B------:R-:W-:Y:S05]  /*9490*/  BRA `(.L_x_880) ;  /* 0x0000497000007947 */ /* 0x000fea0003800000 */
.L_x_879:
[----:B------:R-:W-:Y:S01]  /*94a0*/  ULDC.U8 UR4, c[0x0][0x298] ;  /* 0x0000a60000047ab9 */ /* 0x000fe20000000000 */
[----:B-----5:R-:W-:Y:S01]  /*94b0*/  SHF.R.S32.HI R2, RZ, 0x1f, R138 ;  /* 0x0000001fff027819 */ /* 0x020fe2000001148a */
[----:B------:R-:W-:Y:S01]  /*94c0*/  IMAD.WIDE.U32 R6, R138, c[0x0][0x280], RZ ;  /* 0x0000a0008a067a25 */ /* 0x000fe200078e00ff */
[----:B------:R-:W-:Y:S01]  /*94d0*/  ISETP.NE.AND P0, PT, RZ, UR4, PT ;  /* 0x00000004ff007c0c */ /* 0x000fe2000bf05270 */
[----:B------:R-:W-:Y:S01]  /*94e0*/  BSSY B2, `(.L_x_880) ;  /* 0x0000492000027945 */ /* 0x000fe20003800000 */
[C---:B------:R-:W-:Y:S01]  /*94f0*/  IADD3 R20, R83.reuse, R187, RZ ;  /* 0x000000bb53147210 */ /* 0x040fe20007ffe0ff */
[C---:B------:R-:W-:Y:S01]  /*9500*/  IMAD R3, R2.reuse, c[0x0][0x280], RZ ;  /* 0x0000a00002037a24 */ /* 0x040fe200078e02ff */
[----:B------:R-:W-:Y:S01]  /*9510*/  IADD3 R74, R83, 0x60, RZ ;  /* 0x00000060534a7810 */ /* 0x000fe20007ffe0ff */
[----:B------:R-:W-:Y:S02]  /*9520*/  IMAD R2, R2, c[0x0][0x290], RZ ;  /* 0x0000a40002027a24 */ /* 0x000fe400078e02ff */
[----:B-1----:R-:W-:-:S02]  /*9530*/  IMAD R8, R138, c[0x0][0x284], R3 ;  /* 0x0000a1008a087a24 */ /* 0x002fc400078e0203 */
[----:B------:R-:W-:Y:S01]  /*9540*/  IMAD R3, R138, c[0x0][0x294], R2 ;  /* 0x0000a5008a037a24 */ /* 0x000fe200078e0202 */
[----:B------:R-:W-:Y:S01]  /*9550*/  LEA R2, R164, R20, 0x5 ;  /* 0x00000014a4027211 */ /* 0x000fe200078e28ff */
[----:B------:R-:W-:Y:S01]  /*9560*/  IMAD.WIDE.U32 R4, R138, c[0x0][0x290], RZ ;  /* 0x0000a4008a047a25 */ /* 0x000fe200078e00ff */
[----:B------:R-:W-:-:S04]  /*9570*/  IADD3 R8, R8, R7, RZ ;  /* 0x0000000708087210 */ /* 0x000fc80007ffe0ff */
[----:B------:R-:W-:Y:S01]  /*9580*/  IADD3 R9, R3, R5, RZ ;  /* 0x0000000503097210 */ /* 0x000fe20007ffe0ff */
[----:B------:R-:W-:Y:S05]  /*9590*/  @!P0 BRA `(.L_x_881) ;  /* 0x0000257000008947 */ /* 0x000fea0003800000 */
[----:B------:R-:W-:Y:S01]  /*95a0*/  @P5 IMAD.HI.U32 R3, R2, c[0x0][0x2c8], RZ ;  /* 0x0000b20002035a27 */ /* 0x000fe200078e00ff */
[----:B------:R-:W-:Y:S01]  /*95b0*/  BSSY B0, `(.L_x_882) ;  /* 0x0000033000007945 */ /* 0x000fe20003800000 */
[----:B------:R-:W-:Y:S01]  /*95c0*/  SHF.R.S32.HI R21, RZ, 0x1f, R30 ;  /* 0x0000001fff157819 */ /* 0x000fe2000001141e */
[----:B------:R-:W-:Y:S01]  /*95d0*/  CS2R R42, SRZ ;  /* 0x00000000002a7805 */ /* 0x000fe2000001ff00 */
[----:B------:R-:W-:Y:S01]  /*95e0*/  IMAD.MOV.U32 R5, RZ, RZ, R9 ;  /* 0x000000ffff057224 */ /* 0x000fe200078e0009 */
[----:B------:R-:W-:Y:S01]  /*95f0*/  @P5 SHF.R.U32.HI R2, RZ, c[0x0][0x2cc], R3 ;  /* 0x0000b300ff025a19 */ /* 0x000fe20000011603 */
[----:B------:R-:W-:Y:S01]  /*9600*/  IMAD.MOV.U32 R7, RZ, RZ, R8 ;  /* 0x000000ffff077224 */ /* 0x000fe200078e0008 */
[----:B------:R-:W-:Y:S01]  /*9610*/  CS2R R12, SRZ ;  /* 0x00000000000c7805 */ /* 0x000fe2000001ff00 */
[----:B------:R-:W-:Y:S01]  /*9620*/  CS2R R10, SRZ ;  /* 0x00000000000a7805 */ /* 0x000fe2000001ff00 */
[----:B------:R-:W-:Y:S01]  /*9630*/  SHF.R.S32.HI R3, RZ, 0x1f, R2 ;  /* 0x0000001fff037819 */ /* 0x000fe20000011402 */
[----:B------:R-:W-:-:S04]  /*9640*/  IMAD.WIDE.U32 R6, R2, c[0x0][0x280], R6 ;  /* 0x0000a00002067a25 */ /* 0x000fc800078e0006 */
[C---:B------:R-:W-:Y:S01]  /*9650*/  IMAD R9, R3.reuse, c[0x0][0x280], RZ ;  /* 0x0000a00003097a24 */ /* 0x040fe200078e02ff */
[----:B------:R-:W-:Y:S01]  /*9660*/  LEA R33, P1, R6, c[0x0][0x270], 0x1 ;  /* 0x00009c0006217a11 */ /* 0x000fe200078208ff */
[----:B------:R-:W-:Y:S02]  /*9670*/  IMAD R8, R3, c[0x0][0x290], RZ ;  /* 0x0000a40003087a24 */ /* 0x000fe400078e02ff */
[C---:B------:R-:W-:Y:S02]  /*9680*/  IMAD.WIDE.U32 R4, R2.reuse, c[0x0][0x290], R4 ;  /* 0x0000a40002047a25 */ /* 0x040fe400078e0004 */
[----:B------:R1:W2:Y:S02]  /*9690*/  SHFL.IDX PT, R15, R33, RZ, 0x1c1f ;  /* 0x001c1fff210f7589 */ /* 0x0002a400000e0000 */
[----:B------:R-:W-:Y:S01]  /*96a0*/  IMAD R3, R2, c[0x0][0x284], R9 ;  /* 0x0000a10002037a24 */ /* 0x000fe200078e0209 */
[----:B------:R-:W-:Y:S01]  /*96b0*/  LEA R34, P0, R4, c[0x0][0x288], 0x1 ;  /* 0x0000a20004227a11 */ /* 0x000fe200078008ff */
[----:B------:R-:W-:-:S02]  /*96c0*/  IMAD R2, R2, c[0x0][0x294], R8 ;  /* 0x0000a50002027a24 */ /* 0x000fc400078e0208 */
[----:B------:R-:W-:Y:S01]  /*96d0*/  CS2R R8, SRZ ;  /* 0x0000000000087805 */ /* 0x000fe2000001ff00 */
[----:B------:R-:W-:Y:S01]  /*96e0*/  IADD3 R3, R7, R3, RZ ;  /* 0x0000000307037210 */ /* 0x000fe20007ffe0ff */
[----:B------:R1:W4:Y:S01]  /*96f0*/  SHFL.IDX PT, R18, R34, RZ, 0x1c1f ;  /* 0x001c1fff22127589 */ /* 0x00032200000e0000 */
[----:B------:R-:W-:Y:S02]  /*9700*/  IADD3 R2, R5, R2, RZ ;  /* 0x0000000205027210 */ /* 0x000fe40007ffe0ff */
[----:B------:R-:W-:Y:S02]  /*9710*/  LEA.HI.X R25, R6, c[0x0][0x274], R3, 0x1, P1 ;  /* 0x00009d0006197a11 */ /* 0x000fe400008f0c03 */
[----:B------:R-:W-:Y:S01]  /*9720*/  LEA.HI.X R24, R4, c[0x0][0x28c], R2, 0x1, P0 ;  /* 0x0000a30004187a11 */ /* 0x000fe200000f0c02 */
[----:B------:R-:W-:Y:S01]  /*9730*/  CS2R R6, SRZ ;  /* 0x0000000000067805 */ /* 0x000fe2000001ff00 */
[----:B------:R-:W-:Y:S01]  /*9740*/  ISETP.GE.AND P0, PT, R20, R0, PT ;  /* 0x000000001400720c */ /* 0x000fe20003f06270 */
[----:B------:R1:W3:Y:S04]  /*9750*/  SHFL.IDX PT, R22, R25, RZ, 0x1c1f ;  /* 0x001c1fff19167589 */ /* 0x0002e800000e0000 */
[----:B------:R1:W1:Y:S08]  /*9760*/  SHFL.IDX PT, R19, R24, RZ, 0x1c1f ;  /* 0x001c1fff18137589 */ /* 0x00027000000e0000 */
[----:B------:R-:W-:Y:S05]  /*9770*/  @P0 BRA `(.L_x_883) ;  /* 0x0000016000000947 */ /* 0x000fea0003800000 */
[----:B--2---:R-:W-:Y:S01]  /*9780*/  ISETP.GE.AND P1, PT, R28, c[0x0][0x27c], PT ;  /* 0x00009f001c007a0c */ /* 0x004fe20003f26270 */
[----:B------:R-:W-:Y:S01]  /*9790*/  CS2R R12, SRZ ;  /* 0x00000000000c7805 */ /* 0x000fe2000001ff00 */
[----:B------:R-:W-:Y:S01]  /*97a0*/  ISETP.GE.AND P0, PT, R30, c[0x0][0x27c], PT ;  /* 0x00009f001e007a0c */ /* 0x000fe20003f06270 */
[----:B------:R-:W-:-:S10]  /*97b0*/  CS2R R10, SRZ ;  /* 0x00000000000a7805 */ /* 0x000fd4000001ff00 */
[C---:B------:R-:W-:Y:S01]  /*97c0*/  @!P1 IMAD.SHL.U32 R2, R28.reuse, 0x2, RZ ;  /* 0x000000021c029824 */ /* 0x040fe200078e00ff */
[----:B------:R-:W-:Y:S01]  /*97d0*/  @!P1 SHF.L.U64.HI R3, R28, 0x1, R29 ;  /* 0x000000011c039819 */ /* 0x000fe2000001021d */
[C---:B------:R-:W-:Y:S01]  /*97e0*/  @!P0 IMAD.SHL.U32 R4, R30.reuse, 0x2, RZ ;  /* 0x000000021e048824 */ /* 0x040fe200078e00ff */
[----:B------:R-:W-:Y:S02]  /*97f0*/  @!P0 SHF.L.U64.HI R5, R30, 0x1, R21 ;  /* 0x000000011e058819 */ /* 0x000fe40000010215 */
[CC--:B------:R-:W-:Y:S02]  /*9800*/  @!P1 IADD3 R16, P2, R15.reuse, R2.reuse, RZ ;  /* 0x000000020f109210 */ /* 0x0c0fe40007f5e0ff */
[----:B----4-:R-:W-:Y:S02]  /*9810*/  @!P1 IADD3 R14, P4, R18, R2, RZ ;  /* 0x00000002120e9210 */ /* 0x010fe40007f9e0ff */
[-C--:B------:R-:W-:Y:S01]  /*9820*/  @!P0 IADD3 R2, P3, R15, R4.reuse, RZ ;  /* 0x000000040f028210 */ /* 0x080fe20007f7e0ff */
[--C-:B---3--:R-:W-:Y:S01]  /*9830*/  @!P1 IMAD.X R17, R22, 0x1, R3.reuse, P2 ;  /* 0x0000000116119824 */ /* 0x108fe200010e0603 */
[----:B------:R-:W-:Y:S01]  /*9840*/  @!P0 IADD3 R4, P2, R18, R4, RZ ;  /* 0x0000000412048210 */ /* 0x000fe20007f5e0ff */
[C---:B-1----:R-:W-:Y:S01]  /*9850*/  @!P1 IMAD.X R15, R19.reuse, 0x1, R3, P4 ;  /* 0x00000001130f9824 */ /* 0x042fe200020e0603 */
[----:B------:R-:W-:Y:S01]  /*9860*/  CS2R R6, SRZ ;  /* 0x0000000000067805 */ /* 0x000fe2000001ff00 */
[--C-:B------:R-:W-:Y:S01]  /*9870*/  @!P0 IMAD.X R3, R22, 0x1, R5.reuse, P3 ;  /* 0x0000000116038824 */ /* 0x100fe200018e0605 */
[----:B------:R-:W-:Y:S01]  /*9880*/  CS2R R8, SRZ ;  /* 0x0000000000087805 */ /* 0x000fe2000001ff00 */
[----:B------:R-:W-:Y:S01]  /*9890*/  @!P0 IMAD.X R5, R19, 0x1, R5, P2 ;  /* 0x0000000113058824 */ /* 0x000fe200010e0605 */
[----:B------:R1:W5:Y:S04]  /*98a0*/  @!P1 LD.E.64 R10, [R16.64] ;  /* 0x00000008100a9980 */ /* 0x000368000c101b00 */
[----:B------:R1:W5:Y:S04]  /*98b0*/  @!P0 LD.E.64 R12, [R2.64] ;  /* 0x00000008020c8980 */ /* 0x000368000c101b00 */
[----:B------:R1:W5:Y:S04]  /*98c0*/  @!P1 LD.E.64 R6, [R14.64] ;  /* 0x000000080e069980 */ /* 0x000368000c101b00 */
[----:B------:R1:W5:Y:S02]  /*98d0*/  @!P0 LD.E.64 R8, [R4.64] ;  /* 0x0000000804088980 */ /* 0x000364000c101b00 */
.L_x_883:
[----:B--2---:R-:W-:Y:S05]  /*98e0*/  BSYNC B0 ;  /* 0x0000000000007941 */ /* 0x004fea0003800000 */
.L_x_882:
[----:B-1----:R-:W-:Y:S01]  /*98f0*/  IADD3 R2, R20, 0x20, RZ ;  /* 0x0000002014027810 */ /* 0x002fe20007ffe0ff */
[----:B-----5:R-:W-:Y:S01]  /*9900*/  IMAD.MOV.U32 R5, RZ, RZ, R12 ;  /* 0x000000ffff057224 */ /* 0x020fe200078e000c */
[----:B------:R1:W2:Y:S01]  /*9910*/  SHFL.IDX PT, R23, R25, 0x1, 0x1c1f ;  /* 0x003c1f0019177f89 */ /* 0x0002a200000e0000 */
[----:B------:R-:W-:Y:S01]  /*9920*/  IMAD.MOV.U32 R4, RZ, RZ, R13 ;  /* 0x000000ffff047224 */ /* 0x000fe200078e000d */
[----:B------:R-:W-:Y:S01]  /*9930*/  ISETP.GE.AND P0, PT, R2, R0, PT ;  /* 0x000000000200720c */ /* 0x000fe20003f06270 */
[----:B------:R-:W-:Y:S01]  /*9940*/  IMAD.MOV.U32 R3, RZ, RZ, R10 ;  /* 0x000000ffff037224 */ /* 0x000fe200078e000a */
[----:B------:R-:W-:Y:S01]  /*9950*/  PRMT R52, R52, 0x5410, R5 ;  /* 0x0000541034347816 */ /* 0x000fe20000000005 */
[----:B------:R-:W-:Y:S01]  /*9960*/  IMAD.MOV.U32 R2, RZ, RZ, R11 ;  /* 0x000000ffff027224 */ /* 0x000fe200078e000b */
[----:B------:R-:W-:Y:S01]  /*9970*/  PRMT R53, R53, 0x5410, R4 ;  /* 0x0000541035357816 */ /* 0x000fe20000000004 */
[----:B------:R-:W-:Y:S01]  /*9980*/  IMAD.MOV.U32 R5, RZ, RZ, R8 ;  /* 0x000000ffff057224 */ /* 0x000fe200078e0008 */
[----:B------:R-:W-:Y:S01]  /*9990*/  PRMT R50, R50, 0x5410, R3 ;  /* 0x0000541032327816 */ /* 0x000fe20000000003 */
[----:B------:R-:W-:Y:S01]  /*99a0*/  IMAD.MOV.U32 R4, RZ, RZ, R9 ;  /* 0x000000ffff047224 */ /* 0x000fe200078e0009 */
[----:B------:R-:W-:Y:S01]  /*99b0*/  PRMT R51, R51, 0x5410, R2 ;  /* 0x0000541033337816 */ /* 0x000fe20000000002 */
[----:B------:R-:W-:Y:S01]  /*99c0*/  IMAD.MOV.U32 R3, RZ, RZ, R6 ;  /* 0x000000ffff037224 */ /* 0x000fe200078e0006 */
[----:B------:R1:W4:Y:S01]  /*99d0*/  SHFL.IDX PT, R14, R33, 0x1, 0x1c1f ;  /* 0x003c1f00210e7f89 */ /* 0x00032200000e0000 */
[----:B------:R-:W-:Y:S01]  /*99e0*/  IMAD.MOV.U32 R2, RZ, RZ, R7 ;  /* 0x000000ffff027224 */ /* 0x000fe200078e0007 */
[----:B------:R-:W-:Y:S01]  /*99f0*/  BSSY B0, `(.L_x_884) ;  /* 0x0000021000007945 */ /* 0x000fe20003800000 */
[----:B------:R-:W-:Y:S01]  /*9a00*/  PRMT R52, R5, 0x7610, R52 ;  /* 0x0000761005347816 */ /* 0x000fe20000000034 */
[----:B---3--:R1:W3:Y:S01]  /*9a10*/  SHFL.IDX PT, R22, R24, 0x1, 0x1c1f ;  /* 0x003c1f0018167f89 */ /* 0x0082e200000e0000 */
[----:B------:R-:W-:Y:S01]  /*9a20*/  PRMT R53, R4, 0x7610, R53 ;  /* 0x0000761004357816 */ /* 0x000fe20000000035 */
[----:B------:R-:W-:Y:S01]  /*9a30*/  CS2R R36, SRZ ;  /* 0x0000000000247805 */ /* 0x000fe2000001ff00 */
[----:B------:R-:W-:Y:S01]  /*9a40*/  PRMT R50, R3, 0x7610, R50 ;  /* 0x0000761003327816 */ /* 0x000fe20000000032 */
[----:B------:R1:W1:Y:S01]  /*9a50*/  SHFL.IDX PT, R15, R34, 0x1, 0x1c1f ;  /* 0x003c1f00220f7f89 */ /* 0x00026200000e0000 */
[----:B------:R-:W-:Y:S01]  /*9a60*/  PRMT R51, R2, 0x7610, R51 ;  /* 0x0000761002337816 */ /* 0x000fe20000000033 */
[----:B------:R-:W-:Y:S01]  /*9a70*/  CS2R R4, SRZ ;  /* 0x0000000000047805 */ /* 0x000fe2000001ff00 */
[----:B------:R-:W-:Y:S01]  /*9a80*/  CS2R R2, SRZ ;  /* 0x0000000000027805 */ /* 0x000fe2000001ff00 */
[----:B------:R-:W-:Y:S05]  /*9a90*/  @P0 BRA `(.L_x_885) ;  /* 0x0000016000000947 */ /* 0x000fea0003800000 */
[----:B--2---:R-:W-:Y:S01]  /*9aa0*/  ISETP.GE.AND P1, PT, R28, c[0x0][0x27c], PT ;  /* 0x00009f001c007a0c */ /* 0x004fe20003f26270 */
[----:B------:R-:W-:Y:S01]  /*9ab0*/  CS2R R42, SRZ ;  /* 0x00000000002a7805 */ /* 0x000fe2000001ff00 */
[----:B------:R-:W-:-:S11]  /*9ac0*/  ISETP.GE.AND P0, PT, R30, c[0x0][0x27c], PT ;  /* 0x00009f001e007a0c */ /* 0x000fd60003f06270 */
[C---:B------:R-:W-:Y:S01]  /*9ad0*/  @!P1 IMAD.SHL.U32 R2, R28.reuse, 0x2, RZ ;  /* 0x000000021c029824 */ /* 0x040fe200078e00ff */
[----:B------:R-:W-:Y:S01]  /*9ae0*/  @!P1 SHF.L.U64.HI R4, R28, 0x1, R29 ;  /* 0x000000011c049819 */ /* 0x000fe2000001021d */
[C---:B------:R-:W-:Y:S01]  /*9af0*/  @!P0 IMAD.SHL.U32 R3, R30.reuse, 0x2, RZ ;  /* 0x000000021e038824 */ /* 0x040fe200078e00ff */
[----:B------:R-:W-:Y:S02]  /*9b00*/  @!P0 SHF.L.U64.HI R5, R30, 0x1, R21 ;  /* 0x000000011e058819 */ /* 0x000fe40000010215 */
[CC--:B----4-:R-:W-:Y:S02]  /*9b10*/  @!P1 IADD3 R18, P2, R14.reuse, R2.reuse, RZ ;  /* 0x000000020e129210 */ /* 0x0d0fe40007f5e0ff */
[----:B-1----:R-:W-:Y:S02]  /*9b20*/  @!P1 IADD3 R16, P4, R15, R2, RZ ;  /* 0x000000020f109210 */ /* 0x002fe40007f9e0ff */
[-C--:B------:R-:W-:Y:S01]  /*9b30*/  @!P0 IADD3 R2, P3, R14, R3.reuse, RZ ;  /* 0x000000030e028210 */ /* 0x080fe20007f7e0ff */
[--C-:B------:R-:W-:Y:S01]  /*9b40*/  @!P1 IMAD.X R19, R23, 0x1, R4.reuse, P2 ;  /* 0x0000000117139824 */ /* 0x100fe200010e0604 */
[----:B------:R-:W-:Y:S01]  /*9b50*/  @!P0 IADD3 R14, P2, R15, R3, RZ ;  /* 0x000000030f0e8210 */ /* 0x000fe20007f5e0ff */
[----:B---3--:R-:W-:-:S02]  /*9b60*/  @!P1 IMAD.X R17, R22, 0x1, R4, P4 ;  /* 0x0000000116119824 */ /* 0x008fc400020e0604 */
[--C-:B------:R-:W-:Y:S01]  /*9b70*/  @!P0 IMAD.X R3, R23, 0x1, R5.reuse, P3 ;  /* 0x0000000117038824 */ /* 0x100fe200018e0605 */
[----:B------:R-:W-:Y:S01]  /*9b80*/  CS2R R36, SRZ ;  /* 0x0000000000247805 */ /* 0x000fe2000001ff00 */
[----:B------:R-:W-:Y:S02]  /*9b90*/  @!P0 IMAD.X R15, R22, 0x1, R5, P2 ;  /* 0x00000001160f8824 */ /* 0x000fe400010e0605 */
[----:B------:R-:W-:Y:S01]  /*9ba0*/  CS2R R4, SRZ ;  /* 0x0000000000047805 */ /* 0x000fe2000001ff00 */
[----:B------:R1:W5:Y:S04]  /*9bb0*/  @!P0 LD.E.64 R42, [R2.64] ;  /* 0x00000008022a8980 */ /* 0x000368000c101b00 */
[----:B------:R2:W5:Y:S04]  /*9bc0*/  @!P0 LD.E.64 R36, [R14.64] ;  /* 0x000000080e248980 */ /* 0x000568000c101b00 */
[----:B------:R2:W5:Y:S01]  /*9bd0*/  @!P1 LD.E.64 R4, [R18.64] ;  /* 0x0000000812049980 */ /* 0x000562000c101b00 */
[----:B-1----:R-:W-:-:S06]  /*9be0*/  CS2R R2, SRZ ;  /* 0x0000000000027805 */ /* 0x002fcc000001ff00 */
[----:B------:R2:W5:Y:S02]  /*9bf0*/  @!P1 LD.E.64 R2, [R16.64] ;  /* 0x0000000810029980 */ /* 0x000564000c101b00 */
.L_x_885:
[----:B--2---:R-:W-:Y:S05]  /*9c00*/  BSYNC B0 ;  /* 0x0000000000007941 */ /* 0x004fea0003800000 */
.L_x_884:
[----:B----4-:R-:W-:Y:S01]  /*9c10*/  IADD3 R14, R20, 0x40, RZ ;  /* 0x00000040140e7810 */ /* 0x010fe20007ffe0ff */
[----:B-----5:R-:W-:Y:S01]  /*9c20*/  IMAD.MOV.U32 R18, RZ, RZ, R42 ;  /* 0x000000ffff127224 */ /* 0x020fe200078e002a */
[----:B------:R2:W4:Y:S01]  /*9c30*/  SHFL.IDX PT, R32, R25, 0x2, 0x1c1f ;  /* 0x005c1f0019207f89 */ /* 0x00052200000e0000 */
        /* <DEDUP_REMOVED lines=11> */
[----:B-1----:R2:W1:Y:S01]  /*9cf0*/  SHFL.IDX PT, R15, R33, 0x2, 0x1c1f ;  /* 0x005c1f00210f7f89 */ /* 0x00246200000e0000 */
[----:B------:R-:W-:Y:S01]  /*9d00*/  IMAD.MOV.U32 R14, RZ, RZ, R3 ;  /* 0x000000ffff0e7224 */ /* 0x000fe200078e0003 */
[----:B------:R-:W-:Y:S01]  /*9d10*/  BSSY B0, `(.L_x_886) ;  /* 0x0000023000007945 */ /* 0x000fe20003800000 */
[----:B------:R-:W-:Y:S01]  /*9d20*/  PRMT R56, R18, 0x7610, R56 ;  /* 0x0000761012387816 */ /* 0x000fe20000000038 */
[----:B------:R2:W3:Y:S01]  /*9d30*/  SHFL.IDX PT, R31, R24, 0x2, 0x1c1f ;  /* 0x005c1f00181f7f89 */ /* 0x0004e200000e0000 */
[----:B------:R-:W-:Y:S01]  /*9d40*/  PRMT R57, R17, 0x7610, R57 ;  /* 0x0000761011397816 */ /* 0x000fe20000000039 */
[----:B------:R-:W-:Y:S01]  /*9d50*/  CS2R R48, SRZ ;  /* 0x0000000000307805 */ /* 0x000fe2000001ff00 */
[----:B------:R-:W-:Y:S01]  /*9d60*/  PRMT R54, R16, 0x7610, R54 ;  /* 0x0000761010367816 */ /* 0x000fe20000000036 */
[----:B------:R2:W1:Y:S01]  /*9d70*/  SHFL.IDX PT, R26, R34, 0x2, 0x1c1f ;  /* 0x005c1f00221a7f89 */ /* 0x00046200000e0000 */
[----:B------:R-:W-:Y:S01]  /*9d80*/  PRMT R55, R14, 0x7610, R55 ;  /* 0x000076100e377816 */ /* 0x000fe20000000037 */
[----:B------:R-:W-:Y:S01]  /*9d90*/  CS2R R46, SRZ ;  /* 0x00000000002e7805 */ /* 0x000fe2000001ff00 */
[----:B------:R-:W-:Y:S01]  /*9da0*/  CS2R R38, SRZ ;  /* 0x0000000000267805 */ /* 0x000fe2000001ff00 */
[----:B------:R-:W-:Y:S01]  /*9db0*/  CS2R R44, SRZ ;  /* 0x00000000002c7805 */ /* 0x000fe2000001ff00 */
[----:B------:R-:W-:Y:S01]  /*9dc0*/  CS2R R40, SRZ ;  /* 0x0000000000287805 */ /* 0x000fe2000001ff00 */
[----:B------:R-:W-:Y:S05]  /*9dd0*/  @P0 BRA `(.L_x_887) ;  /* 0x0000016000000947 */ /* 0x000fea0003800000 */
[----:B----4-:R-:W-:Y:S01]  /*9de0*/  ISETP.GE.AND P1, PT, R28, c[0x0][0x27c], PT ;  /* 0x00009f001c007a0c */ /* 0x010fe20003f26270 */
[----:B------:R-:W-:Y:S01]  /*9df0*/  CS2R R46, SRZ ;  /* 0x00000000002e7805 */ /* 0x000fe2000001ff00 */
[----:B------:R-:W-:Y:S01]  /*9e00*/  ISETP.GE.AND P0, PT, R30, c[0x0][0x27c], PT ;  /* 0x00009f001e007a0c */ /* 0x000fe20003f06270 */
[----:B------:R-:W-:-:S10]  /*9e10*/  CS2R R38, SRZ ;  /* 0x0000000000267805 */ /* 0x000fd4000001ff00 */
[C---:B------:R-:W-:Y:S01]  /*9e20*/  @!P1 IMAD.SHL.U32 R14, R28.reuse, 0x2, RZ ;  /* 0x000000021c0e9824 */ /* 0x040fe200078e00ff */
[----:B------:R-:W-:Y:S01]  /*9e30*/  @!P1 SHF.L.U64.HI R19, R28, 0x1, R29 ;  /* 0x000000011c139819 */ /* 0x000fe2000001021d */
[C---:B------:R-:W-:Y:S01]  /*9e40*/  @!P0 IMAD.SHL.U32 R17, R30.reuse, 0x2, RZ ;  /* 0x000000021e118824 */ /* 0x040fe200078e00ff */
[----:B------:R-:W-:Y:S02]  /*9e50*/  @!P0 SHF.L.U64.HI R27, R30, 0x1, R21 ;  /* 0x000000011e1b8819 */ /* 0x000fe40000010215 */
[CC--:B-1-3--:R-:W-:Y:S02]  /*9e60*/  @!P1 IADD3 R22, P2, R15.reuse, R14.reuse, RZ ;  /* 0x0000000e0f169210 */ /* 0x0cafe40007f5e0ff */
[----:B------:R-:W-:Y:S02]  /*9e70*/  @!P1 IADD3 R18, P4, R26, R14, RZ ;  /* 0x0000000e1a129210 */ /* 0x000fe40007f9e0ff */
[-C--:B------:R-:W-:Y:S01]  /*9e80*/  @!P0 IADD3 R16, P3, R15, R17.reuse, RZ ;  /* 0x000000110f108210 */ /* 0x080fe20007f7e0ff */
[--C-:B------:R-:W-:Y:S01]  /*9e90*/  @!P1 IMAD.X R23, R32, 0x1, R19.reuse, P2 ;  /* 0x0000000120179824 */ /* 0x100fe200010e0613 */
[----:B------:R-:W-:Y:S01]  /*9ea0*/  @!P0 IADD3 R14, P2, R26, R17, RZ ;  /* 0x000000111a0e8210 */ /* 0x000fe20007f5e0ff */
[----:B------:R-:W-:Y:S01]  /*9eb0*/  CS2R R40, SRZ ;  /* 0x0000000000287805 */ /* 0x000fe2000001ff00 */
[----:B------:R-:W-:Y:S01]  /*9ec0*/  CS2R R44, SRZ ;  /* 0x00000000002c7805 */ /* 0x000fe2000001ff00 */
[----:B------:R-:W-:Y:S01]  /*9ed0*/  @!P1 IMAD.X R19, R31, 0x1, R19, P4 ;  /* 0x000000011f139824 */ /* 0x000fe200020e0613 */
[----:B------:R1:W5:Y:S01]  /*9ee0*/  @!P1 LD.E.64 R38, [R22.64] ;  /* 0x0000000816269980 */ /* 0x000362000c101b00 */
[----:B------:R-:W-:-:S02]  /*9ef0*/  @!P0 IMAD.X R17, R32, 0x1, R27, P3 ;  /* 0x0000000120118824 */ /* 0x000fc400018e061b */
[----:B------:R-:W-:Y:S01]  /*9f00*/  @!P0 IMAD.X R15, R31, 0x1, R27, P2 ;  /* 0x000000011f0f8824 */ /* 0x000fe200010e061b */
[----:B------:R1:W5:Y:S04]  /*9f10*/  @!P1 LD.E.64 R40, [R18.64] ;  /* 0x0000000812289980 */ /* 0x000368000c101b00 */
[----:B------:R1:W5:Y:S04]  /*9f20*/  @!P0 LD.E.64 R46, [R16.64] ;  /* 0x00000008102e8980 */ /* 0x000368000c101b00 */
[----:B------:R1:W5:Y:S02]  /*9f30*/  @!P0 LD.E.64 R44, [R14.64] ;  /* 0x000000080e2c8980 */ /* 0x000364000c101b00 */
.L_x_887:
[----:B----4-:R-:W-:Y:S05]  /*9f40*/  BSYNC B0 ;  /* 0x0000000000007941 */ /* 0x010fea0003800000 */
.L_x_886:
[----:B-1----:R-:W-:Y:S01]  /*9f50*/  IADD3 R14, R20, 0x60, RZ ;  /* 0x00000060140e7810 */ /* 0x002fe20007ffe0ff */
[----:B-----5:R-:W-:Y:S01]  /*9f60*/  IMAD.MOV.U32 R18, RZ, RZ, R46 ;  /* 0x000000ffff127224 */ /* 0x020fe200078e002e */
[----:B--2---:R-:W1:Y:S01]  /*9f70*/  SHFL.IDX PT, R25, R25, 0x3, 0x1c1f ;  /* 0x007c1f0019197f89 */ /* 0x004e6200000e0000 */
        /* <DEDUP_REMOVED lines=15> */
[----:B------:R-:W3:Y:S01]  /*a070*/  SHFL.IDX PT, R24, R24, 0x3, 0x1c1f ;  /* 0x007c1f0018187f89 */ /* 0x000ee200000e0000 */
[----:B------:R-:W-:Y:S01]  /*a080*/  PRMT R61, R17, 0x7610, R61 ;  /* 0x00007610113d7816 */ /* 0x000fe2000000003d */
[----:B------:R-:W-:Y:S01]  /*a090*/  CS2R R26, SRZ ;  /* 0x00000000001a7805 */ /* 0x000fe2000001ff00 */
[----:B------:R-:W-:Y:S01]  /*a0a0*/  PRMT R57, R57, 0x5410, R16 ;  /* 0x0000541039397816 */ /* 0x000fe20000000010 */
[----:B---3--:R3:W1:Y:S01]  /*a0b0*/  SHFL.IDX PT, R22, R34, 0x3, 0x1c1f ;  /* 0x007c1f0022167f89 */ /* 0x00866200000e0000 */
[----:B------:R-:W-:Y:S01]  /*a0c0*/  PRMT R59, R14, 0x7610, R59 ;  /* 0x000076100e3b7816 */ /* 0x000fe2000000003b */
[----:B--2---:R-:W-:Y:S01]  /*a0d0*/  CS2R R32, SRZ ;  /* 0x0000000000207805 */ /* 0x004fe2000001ff00 */
[----:B---3--:R-:W-:Y:S01]  /*a0e0*/  CS2R R34, SRZ ;  /* 0x0000000000227805 */ /* 0x008fe2000001ff00 */
[----:B------:R-:W-:Y:S05]  /*a0f0*/  @P0 BRA `(.L_x_889) ;  /* 0x0000016000000947 */ /* 0x000fea0003800000 */
[----:B-1--4-:R-:W-:Y:S01]  /*a100*/  ISETP.GE.AND P1, PT, R28, c[0x0][0x27c], PT ;  /* 0x00009f001c007a0c */ /* 0x012fe20003f26270 */
        /* <DEDUP_REMOVED lines=8> */
[C---:B------:R-:W-:Y:S02]  /*a190*/  @!P1 IADD3 R18, P4, R22.reuse, R14, RZ ;  /* 0x0000000e16129210 */ /* 0x040fe40007f9e0ff */
[-C--:B------:R-:W-:Y:S01]  /*a1a0*/  @!P0 IADD3 R16, P3, R15, R17.reuse, RZ ;  /* 0x000000110f108210 */ /* 0x080fe20007f7e0ff */
[C-C-:B------:R-:W-:Y:S01]  /*a1b0*/  @!P1 IMAD.X R21, R25.reuse, 0x1, R19.reuse, P2 ;  /* 0x0000000119159824 */ /* 0x140fe200010e0613 */
        /* <DEDUP_REMOVED lines=10> */
.L_x_889:
[----:B-1--4-:R-:W-:Y:S05]  /*a260*/  BSYNC B0 ;  /* 0x0000000000007941 */ /* 0x012fea0003800000 */
.L_x_888:
[----:B------:R-:W-:Y:S01]  /*a270*/  IMAD.IADD R16, R0, 0x1, -R187 ;  /* 0x0000000100107824 */ /* 0x000fe200078e0abb */
[----:B------:R-:W-:-:S04]  /*a280*/  DEPBAR.LE SB0, 0x1 ;  /* 0x000080400000791a */ /* 0x000fc80000000000 */
[----:B------:R-:W-:Y:S01]  /*a290*/  IMNMX R31, R16, 0x80, PT ;  /* 0x00000080101f7817 */ /* 0x000fe20003800200 */
[----:B-----5:R-:W-:Y:S01]  /*a2a0*/  IMAD.MOV.U32 R14, RZ, RZ, R48 ;  /* 0x000000ffff0e7224 */ /* 0x020fe200078e0030 */
[----:B------:R-:W-:Y:S01]  /*a2b0*/  BSSY B1, `(.L_x_890) ;  /* 0x000006c000017945 */ /* 0x000fe20003800000 */
[----:B------:R-:W-:Y:S01]  /*a2c0*/  IMAD.MOV.U32 R15, RZ, RZ, R49 ;  /* 0x000000ffff0f7224 */ /* 0x000fe200078e0031 */
[----:B------:R-:W-:Y:S01]  /*a2d0*/  BAR.SYNC.DEFER_BLOCKING 0x0 ;  /* 0x0000000000007b1d */ /* 0x000fe20000010000 */
[----:B------:R-:W-:Y:S01]  /*a2e0*/  ISETP.GE.AND P0, PT, R83, R31, PT ;  /* 0x0000001f5300720c */ /* 0x000fe20003f06270 */
[----:B------:R-:W-:Y:S01]  /*a2f0*/  IMAD.MOV.U32 R0, RZ, RZ, R27 ;  /* 0x000000ffff007224 */ /* 0x000fe200078e001b */
[----:B------:R-:W-:Y:S01]  /*a300*/  PRMT R65, R14, 0x7610, R65 ;  /* 0x000076100e417816 */ /* 0x000fe20000000041 */
[----:B------:R-:W-:Y:S02]  /*a310*/  IMAD.MOV.U32 R14, RZ, RZ, R26 ;  /* 0x000000ffff0e7224 */ /* 0x000fe400078e001a */
[----:B------:R-:W-:Y:S01]  /*a320*/  IMAD.MOV.U32 R16, RZ, RZ, R34 ;  /* 0x000000ffff107224 */ /* 0x000fe200078e0022 */
[----:B------:R-:W-:Y:S01]  /*a330*/  PRMT R65, R65, 0x5410, R15 ;  /* 0x0000541041417816 */ /* 0x000fe2000000000f */
[----:B------:R-:W-:Y:S01]  /*a340*/  IMAD.MOV.U32 R15, RZ, RZ, R35 ;  /* 0x000000ffff0f7224 */ /* 0x000fe200078e0023 */
[----:B------:R-:W-:Y:S01]  /*a350*/  PRMT R62, R62, 0x5410, R14 ;  /* 0x000054103e3e7816 */ /* 0x000fe2000000000e */
[----:B------:R-:W-:Y:S01]  /*a360*/  IMAD.MOV.U32 R14, RZ, RZ, R32 ;  /* 0x000000ffff0e7224 */ /* 0x000fe200078e0020 */
[----:B------:R-:W-:Y:S01]  /*a370*/  PRMT R63, R63, 0x5410, R0 ;  /* 0x000054103f3f7816 */ /* 0x000fe20000000000 */
[----:B------:R-:W-:Y:S01]  /*a380*/  IMAD.MOV.U32 R0, RZ, RZ, R33 ;  /* 0x000000ffff007224 */ /* 0x000fe200078e0021 */
[----:B------:R-:W-:-:S02]  /*a390*/  PRMT R64, R16, 0x5410, R15 ;  /* 0x0000541010407816 */ /* 0x000fc4000000000f */
[----:B------:R-:W-:Y:S02]  /*a3a0*/  PRMT R61, R61, 0x5410, R14 ;  /* 0x000054103d3d7816 */ /* 0x000fe4000000000e */
[----:B------:R-:W-:Y:S01]  /*a3b0*/  PRMT R63, R0, 0x7610, R63 ;  /* 0x00007610003f7816 */ /* 0x000fe2000000003f */
[----:B------:R-:W-:Y:S05]  /*a3c0*/  @P0 BRA `(.L_x_891) ;  /* 0x000005a000000947 */ /* 0x000fea0003800000 */
[----:B------:R-:W-:Y:S01]  /*a3d0*/  ISETP.GE.AND P0, PT, R28, c[0x0][0x27c], PT ;  /* 0x00009f001c007a0c */ /* 0x000fe20003f06270 */
[----:B------:R-:W-:-:S12]  /*a3e0*/  BSSY B0, `(.L_x_892) ;  /* 0x000002c000007945 */ /* 0x000fd80003800000 */
[----:B------:R-:W-:Y:S05]  /*a3f0*/  @P0 BRA `(.L_x_893) ;  /* 0x000002a000000947 */ /* 0x000fea0003800000 */
[----:B------:R-:W1:Y:S01]  /*a400*/  LDS.128 R16, [R81+0x5000] ;  /* 0x0050000051107984 */ /* 0x000e620000000c00 */
[--C-:B------:R-:W-:Y:S02]  /*a410*/  SHF.R.U32.HI R0, RZ, 0x10, R7.reuse ;  /* 0x00000010ff007819 */ /* 0x100fe40000011607 */
[----:B------:R-:W-:Y:S01]  /*a420*/  SHF.R.U64 R24, R6, 0x10, R7 ;  /* 0x0000001006187819 */ /* 0x000fe20000001207 */
[----:B------:R-:W-:Y:S01]  /*a430*/  HADD2.F32 R7, -RZ, R50.H1_H1 ;  /* 0x30000032ff077230 */ /* 0x000fe20000004100 */
[--C-:B------:R-:W-:Y:S02]  /*a440*/  SHF.R.U64 R25, R10, 0x10, R11.reuse ;  /* 0x000000100a197819 */ /* 0x100fe4000000120b */
[----:B------:R-:W-:-:S05]  /*a450*/  SHF.R.U32.HI R21, RZ, 0x10, R11 ;  /* 0x00000010ff157819 */ /* 0x000fca000001160b */
[----:B------:R-:W-:Y:S02]  /*a460*/  HADD2.F32 R22, -RZ, R21.H0_H0 ;  /* 0x20000015ff167230 */ /* 0x000fe40000004100 */
[--C-:B-1----:R-:W-:Y:S02]  /*a470*/  HADD2.F32 R20, -RZ, R19.reuse.H0_H0 ;  /* 0x20000013ff147230 */ /* 0x102fe40000004100 */
[----:B------:R-:W-:Y:S02]  /*a480*/  HADD2.F32 R6, -RZ, R19.H1_H1 ;  /* 0x30000013ff067230 */ /* 0x000fe40000004100 */
[--C-:B------:R-:W-:Y:S02]  /*a490*/  HADD2.F32 R19, -RZ, R16.reuse.H0_H0 ;  /* 0x20000010ff137230 */ /* 0x100fe40000004100 */
[----:B------:R-:W-:Y:S02]  /*a4a0*/  HADD2.F32 R15, -RZ, R16.H1_H1 ;  /* 0x30000010ff0f7230 */ /* 0x000fe40000004100 */
[----:B------:R-:W-:-:S02]  /*a4b0*/  HADD2.F32 R16, -RZ, R18.H0_H0 ;  /* 0x20000012ff107230 */ /* 0x000fc40000004100 */
[----:B------:R-:W-:Y:S02]  /*a4c0*/  HADD2.F32 R10, -RZ, R18.H1_H1 ;  /* 0x30000012ff0a7230 */ /* 0x000fe40000004100 */
[----:B------:R-:W-:Y:S02]  /*a4d0*/  HADD2.F32 R18, -RZ, R0.H0_H0 ;  /* 0x20000000ff127230 */ /* 0x000fe40000004100 */
[--C-:B------:R-:W-:Y:S02]  /*a4e0*/  HADD2.F32 R14, -RZ, R17.reuse.H0_H0 ;  /* 0x20000011ff0e7230 */ /* 0x100fe40000004100 */
[----:B------:R-:W-:Y:S01]  /*a4f0*/  HADD2.F32 R11, -RZ, R17.H1_H1 ;  /* 0x30000011ff0b7230 */ /* 0x000fe20000004100 */
[-C--:B------:R-:W-:Y:S01]  /*a500*/  FMUL.FTZ R17, R6, R18.reuse ;  /* 0x0000001206117220 */ /* 0x080fe20000410000 */
[----:B------:R-:W-:Y:S01]  /*a510*/  HADD2.F32 R0, -RZ, R50.H0_H0 ;  /* 0x20000032ff007230 */ /* 0x000fe20000004100 */
[C---:B------:R-:W-:Y:S02]  /*a520*/  FMUL.FTZ R18, R20.reuse, R18 ;  /* 0x0000001214127220 */ /* 0x040fe40000410000 */
[----:B------:R-:W-:-:S02]  /*a530*/  FFMA.FTZ R23, R20, R22, -R17 ;  /* 0x0000001614177223 */ /* 0x000fc40000010811 */
[-C--:B------:R-:W-:Y:S02]  /*a540*/  FMUL.FTZ R17, R19, R0.reuse ;  /* 0x0000000013117220 */ /* 0x080fe40000410000 */
[C---:B------:R-:W-:Y:S01]  /*a550*/  FMUL.FTZ R21, R15.reuse, R0 ;  /* 0x000000000f157220 */ /* 0x040fe20000410000 */
[--C-:B------:R-:W-:Y:S01]  /*a560*/  HADD2.F32 R0, -RZ, R51.reuse.H0_H0 ;  /* 0x20000033ff007230 */ /* 0x100fe20000004100 */
[-C--:B------:R-:W-:Y:S01]  /*a570*/  FFMA.FTZ R20, R15, R7.reuse, R17 ;  /* 0x000000070f147223 */ /* 0x080fe20000010011 */
[----:B------:R-:W-:Y:S01]  /*a580*/  HADD2.F32 R17, -RZ, R24.H0_H0 ;  /* 0x20000018ff117230 */ /* 0x000fe20000004100 */
[----:B------:R-:W-:Y:S01]  /*a590*/  FFMA.FTZ R22, R6, R22, R18 ;  /* 0x0000001606167223 */ /* 0x000fe20000010012 */
[----:B------:R-:W-:Y:S01]  /*a5a0*/  HADD2.F32 R6, -RZ, R51.H1_H1 ;  /* 0x30000033ff067230 */ /* 0x000fe20000004100 */
[----:B------:R-:W-:Y:S01]  /*a5b0*/  FFMA.FTZ R21, R19, R7, -R21 ;  /* 0x0000000713157223 */ /* 0x000fe20000010815 */
[----:B------:R-:W-:Y:S01]  /*a5c0*/  HADD2.F32 R19, -RZ, R25.H0_H0 ;  /* 0x20000019ff137230 */ /* 0x000fe20000004100 */
[----:B------:R-:W-:-:S02]  /*a5d0*/  FMUL.FTZ R7, R10, R0 ;  /* 0x000000000a077220 */ /* 0x000fc40000410000 */
[----:B------:R-:W-:Y:S02]  /*a5e0*/  FMUL.FTZ R0, R16, R0 ;  /* 0x0000000010007220 */ /* 0x000fe40000410000 */
[-C--:B------:R-:W-:Y:S02]  /*a5f0*/  FMUL.FTZ R15, R11, R17.reuse ;  /* 0x000000110b0f7220 */ /* 0x080fe40000410000 */
[----:B------:R-:W-:Y:S02]  /*a600*/  FMUL.FTZ R17, R14, R17 ;  /* 0x000000110e117220 */ /* 0x000fe40000410000 */
[-C--:B------:R-:W-:Y:S01]  /*a610*/  FFMA.FTZ R18, R16, R6.reuse, -R7 ;  /* 0x0000000610127223 */ /* 0x080fe20000010807 */
[----:B------:R-:W-:Y:S01]  /*a620*/  F2FP.PACK_AB R16, R20, R21 ;  /* 0x000000151410723e */ /* 0x000fe200000000ff */
[----:B------:R-:W-:Y:S02]  /*a630*/  FFMA.FTZ R0, R10, R6, R0 ;  /* 0x000000060a007223 */ /* 0x000fe40000010000 */
[----:B------:R-:W-:-:S02]  /*a640*/  FFMA.FTZ R7, R14, R19, -R15 ;  /* 0x000000130e077223 */ /* 0x000fc4000001080f */
[----:B------:R-:W-:Y:S01]  /*a650*/  FFMA.FTZ R6, R11, R19, R17 ;  /* 0x000000130b067223 */ /* 0x000fe20000010011 */
[----:B------:R-:W-:Y:S02]  /*a660*/  F2FP.PACK_AB R19, R22, R23 ;  /* 0x000000171613723e */ /* 0x000fe400000000ff */
[----:B------:R-:W-:Y:S02]  /*a670*/  F2FP.PACK_AB R18, R0, R18 ;  /* 0x000000120012723e */ /* 0x000fe400000000ff */
[----:B------:R-:W-:-:S05]  /*a680*/  F2FP.PACK_AB R17, R6, R7 ;  /* 0x000000070611723e */ /* 0x000fca00000000ff */
[----:B------:R1:W-:Y:S02]  /*a690*/  STS.128 [R81+0x5000], R16 ;  /* 0x0050001051007388 */ /* 0x0003e40000000c00 */
.L_x_893:
[----:B------:R-:W-:Y:S05]  /*a6a0*/  BSYNC B0 ;  /* 0x0000000000007941 */ /* 0x000fea0003800000 */
.L_x_892:
[----:B------:R-:W-:-:S13]  /*a6b0*/  ISETP.GE.AND P0, PT, R30, c[0x0][0x27c], PT ;  /* 0x00009f001e007a0c */ /* 0x000fda0003f06270 */
[----:B------:R-:W-:Y:S05]  /*a6c0*/  @P0 BRA `(.L_x_891) ;  /* 0x000002a000000947 */ /* 0x000fea0003800000 */
[----:B-1----:R-:W1:Y:S01]  /*a6d0*/  LDS.128 R16, [R82+0x5000] ;  /* 0x0050000052107984 */ /* 0x002e620000000c00 */
[----:B------:R-:W-:Y:S02]  /*a6e0*/  SHF.R.U32.HI R0, RZ, 0x10, R9 ;  /* 0x00000010ff007819 */ /* 0x000fe40000011609 */
[--C-:B------:R-:W-:Y:S02]  /*a6f0*/  SHF.R.U64 R21, R12, 0x10, R13.reuse ;  /* 0x000000100c157819 */ /* 0x100fe4000000120d */
[----:B------:R-:W-:Y:S02]  /*a700*/  SHF.R.U32.HI R7, RZ, 0x10, R13 ;  /* 0x00000010ff077819 */ /* 0x000fe4000001160d */
[----:B------:R-:W-:Y:S01]  /*a710*/  SHF.R.U64 R20, R8, 0x10, R9 ;  /* 0x0000001008147819 */ /* 0x000fe20000001209 */
[--C-:B-1----:R-:W-:Y:S02]  /*a720*/  HADD2.F32 R12, -RZ, R16.reuse.H0_H0 ;  /* 0x20000010ff0c7230 */ /* 0x102fe40000004100 */
[----:B------:R-:W-:-:S02]  /*a730*/  HADD2.F32 R11, -RZ, R16.H1_H1 ;  /* 0x30000010ff0b7230 */ /* 0x000fc40000004100 */
[--C-:B------:R-:W-:Y:S02]  /*a740*/  HADD2.F32 R6, -RZ, R19.reuse.H1_H1 ;  /* 0x30000013ff067230 */ /* 0x100fe40000004100 */
[----:B------:R-:W-:Y:S02]  /*a750*/  HADD2.F32 R16, -RZ, R0.H0_H0 ;  /* 0x20000000ff107230 */ /* 0x000fe40000004100 */
[--C-:B------:R-:W-:Y:S02]  /*a760*/  HADD2.F32 R0, -RZ, R52.reuse.H0_H0 ;  /* 0x20000034ff007230 */ /* 0x100fe40000004100 */
[----:B------:R-:W-:Y:S01]  /*a770*/  HADD2.F32 R13, -RZ, R19.H0_H0 ;  /* 0x20000013ff0d7230 */ /* 0x000fe20000004100 */
[-C--:B------:R-:W-:Y:S01]  /*a780*/  FMUL.FTZ R15, R6, R16.reuse ;  /* 0x00000010060f7220 */ /* 0x080fe20000410000 */
[----:B------:R-:W-:Y:S02]  /*a790*/  HADD2.F32 R19, -RZ, R7.H0_H0 ;  /* 0x20000007ff137230 */ /* 0x000fe40000004100 */
[--C-:B------:R-:W-:Y:S01]  /*a7a0*/  HADD2.F32 R10, -RZ, R17.reuse.H0_H0 ;  /* 0x20000011ff0a7230 */ /* 0x100fe20000004100 */
[----:B------:R-:W-:Y:S01]  /*a7b0*/  FMUL.FTZ R16, R13, R16 ;  /* 0x000000100d107220 */ /* 0x000fe20000410000 */
[----:B------:R-:W-:Y:S01]  /*a7c0*/  HADD2.F32 R9, -RZ, R17.H1_H1 ;  /* 0x30000011ff097230 */ /* 0x000fe20000004100 */
[----:B------:R-:W-:Y:S01]  /*a7d0*/  FMUL.FTZ R17, R11, R0 ;  /* 0x000000000b117220 */ /* 0x000fe20000410000 */
[----:B------:R-:W-:-:S02]  /*a7e0*/  HADD2.F32 R7, -RZ, R52.H1_H1 ;  /* 0x30000034ff077230 */ /* 0x000fc40000004100 */
[--C-:B------:R-:W-:Y:S02]  /*a7f0*/  HADD2.F32 R14, -RZ, R18.reuse.H0_H0 ;  /* 0x20000012ff0e7230 */ /* 0x100fe40000004100 */
[----:B------:R-:W-:Y:S01]  /*a800*/  HADD2.F32 R8, -RZ, R18.H1_H1 ;  /* 0x30000012ff087230 */ /* 0x000fe20000004100 */
[----:B------:R-:W-:Y:S02]  /*a810*/  FFMA.FTZ R18, R13, R19, -R15 ;  /* 0x000000130d127223 */ /* 0x000fe4000001080f */
[C---:B------:R-:W-:Y:S01]  /*a820*/  FMUL.FTZ R13, R12.reuse, R0 ;  /* 0x000000000c0d7220 */ /* 0x040fe20000410000 */
[--C-:B------:R-:W-:Y:S01]  /*a830*/  HADD2.F32 R0, -RZ, R53.reuse.H0_H0 ;  /* 0x20000035ff007230 */ /* 0x100fe20000004100 */
[----:B------:R-:W-:Y:S01]  /*a840*/  FFMA.FTZ R17, R12, R7, -R17 ;  /* 0x000000070c117223 */ /* 0x000fe20000010811 */
[----:B------:R-:W-:Y:S01]  /*a850*/  HADD2.F32 R12, -RZ, R20.H0_H0 ;  /* 0x20000014ff0c7230 */ /* 0x000fe20000004100 */
[----:B------:R-:W-:Y:S01]  /*a860*/  FFMA.FTZ R15, R6, R19, R16 ;  /* 0x00000013060f7223 */ /* 0x000fe20000010010 */
[----:B------:R-:W-:Y:S01]  /*a870*/  HADD2.F32 R6, -RZ, R53.H1_H1 ;  /* 0x30000035ff067230 */ /* 0x000fe20000004100 */
[----:B------:R-:W-:Y:S01]  /*a880*/  FFMA.FTZ R13, R11, R7, R13 ;  /* 0x000000070b0d7223 */ /* 0x000fe2000001000d */
[----:B------:R-:W-:Y:S01]  /*a890*/  HADD2.F32 R16, -RZ, R21.H0_H0 ;  /* 0x20000015ff107230 */ /* 0x000fe20000004100 */
[----:B------:R-:W-:-:S02]  /*a8a0*/  FMUL.FTZ R7, R8, R0 ;  /* 0x0000000008077220 */ /* 0x000fc40000410000 */
[----:B------:R-:W-:Y:S02]  /*a8b0*/  FMUL.FTZ R0, R14, R0 ;  /* 0x000000000e007220 */ /* 0x000fe40000410000 */
[-C--:B------:R-:W-:Y:S02]  /*a8c0*/  FMUL.FTZ R11, R9, R12.reuse ;  /* 0x0000000c090b7220 */ /* 0x080fe40000410000 */
[----:B------:R-:W-:Y:S02]  /*a8d0*/  FMUL.FTZ R12, R10, R12 ;  /* 0x0000000c0a0c7220 */ /* 0x000fe40000410000 */
[-C--:B------:R-:W-:Y:S02]  /*a8e0*/  FFMA.FTZ R14, R14, R6.reuse, -R7 ;  /* 0x000000060e0e7223 */ /* 0x080fe40000010807 */
[----:B------:R-:W-:Y:S01]  /*a8f0*/  FFMA.FTZ R0, R8, R6, R0 ;  /* 0x0000000608007223 */ /* 0x000fe20000010000 */
[----:B------:R-:W-:Y:S01]  /*a900*/  F2FP.PACK_AB R8, R13, R17 ;  /* 0x000000110d08723e */ /* 0x000fe200000000ff */
[----:B------:R-:W-:Y:S01]  /*a910*/  FFMA.FTZ R7, R10, R16, -R11 ;  /* 0x000000100a077223 */ /* 0x000fe2000001080b */
[----:B------:R-:W-:Y:S01]  /*a920*/  F2FP.PACK_AB R11, R15, R18 ;  /* 0x000000120f0b723e */ /* 0x000fe200000000ff */
[----:B------:R-:W-:Y:S01]  /*a930*/  FFMA.FTZ R6, R9, R16, R12 ;  /* 0x0000001009067223 */ /* 0x000fe2000001000c */
[----:B------:R-:W-:-:S04]  /*a940*/  F2FP.PACK_AB R10, R0, R14 ;  /* 0x0000000e000a723e */ /* 0x000fc800000000ff */
[----:B------:R-:W-:-:S05]  /*a950*/  F2FP.PACK_AB R9, R6, R7 ;  /* 0x000000070609723e */ /* 0x000fca00000000ff */
[----:B------:R1:W-:Y:S02]  /*a960*/  STS.128 [R82+0x5000], R8 ;  /* 0x0050000852007388 */ /* 0x0003e40000000c00 */
.L_x_891:
[----:B------:R-:W-:Y:S05]  /*a970*/  BSYNC B1 ;  /* 0x0000000000017941 */ /* 0x000fea0003800000 */
.L_x_890:
[----:B------:R-:W-:Y:S01]  /*a980*/  ISETP.GE.AND P0, PT, R140, R31, PT ;  /* 0x0000001f8c00720c */ /* 0x000fe20003f06270 */
[----:B------:R-:W-:-:S12]  /*a990*/  BSSY B1, `(.L_x_894) ;  /* 0x000005c000017945 */ /* 0x000fd80003800000 */
[----:B------:R-:W-:Y:S05]  /*a9a0*/  @P0 BRA `(.L_x_895) ;  /* 0x000005a000000947 */ /* 0x000fea0003800000 */
[----:B------:R-:W-:Y:S01]  /*a9b0*/  ISETP.GE.AND P0, PT, R28, c[0x0][0x27c], PT ;  /* 0x00009f001c007a0c */ /* 0x000fe20003f06270 */
[----:B------:R-:W-:-:S12]  /*a9c0*/  BSSY B0, `(.L_x_896) ;  /* 0x000002c000007945 */ /* 0x000fd80003800000 */
[----:B------:R-:W-:Y:S05]  /*a9d0*/  @P0 BRA `(.L_x_897) ;  /* 0x000002a000000947 */ /* 0x000fea0003800000 */
[----:B-1----:R-:W1:Y:S01]  /*a9e0*/  LDS.128 R8, [R81+0x6000] ;  /* 0x0060000051087984 */ /* 0x002e620000000c00 */
[--C-:B------:R-:W-:Y:S01]  /*a9f0*/  SHF.R.U64 R15, R2, 0x10, R3.reuse ;  /* 0x00000010020f7819 */ /* 0x100fe20000001203 */
[----:B------:R-:W-:Y:S01]  /*aa00*/  HADD2.F32 R0, -RZ, R54.H0_H0 ;  /* 0x20000036ff007230 */ /* 0x000fe20000004100 */
[----:B------:R-:W-:Y:S02]  /*aa10*/  SHF.R.U32.HI R3, RZ, 0x10, R3 ;  /* 0x00000010ff037819 */ /* 0x000fe40000011603 */
        /* <DEDUP_REMOVED lines=8> */
[----:B------:R-:W-:Y:S01]  /*aaa0*/  HADD2.F32 R4, -RZ, R10.H1_H1 ;  /* 0x3000000aff047230 */ /* 0x000fe20000004100 */
[----:B------:R-:W-:Y:S01]  /*aab0*/  FMUL.FTZ R13, R7, R0 ;  /* 0x00000000070d7220 */ /* 0x000fe20000410000 */
[----:B------:R-:W-:Y:S02]  /*aac0*/  HADD2.F32 R10, -RZ, R3.H0_H0 ;  /* 0x20000003ff0a7230 */ /* 0x000fe40000004100 */
[--C-:B------:R-:W-:Y:S02]  /*aad0*/  HADD2.F32 R6, -RZ, R9.reuse.H0_H0 ;  /* 0x20000009ff067230 */ /* 0x100fe40000004100 */
[----:B------:R-:W-:Y:S01]  /*aae0*/  HADD2.F32 R5, -RZ, R9.H1_H1 ;  /* 0x30000009ff057230 */ /* 0x000fe20000004100 */
[-C--:B------:R-:W-:Y:S01]  /*aaf0*/  FMUL.FTZ R9, R2, R10.reuse ;  /* 0x0000000a02097220 */ /* 0x080fe20000410000 */
[----:B------:R-:W-:Y:S01]  /*ab00*/  HADD2.F32 R3, -RZ, R54.H1_H1 ;  /* 0x30000036ff037230 */ /* 0x000fe20000004100 */
[C---:B------:R-:W-:Y:S02]  /*ab10*/  FMUL.FTZ R10, R12.reuse, R10 ;  /* 0x0000000a0c0a7220 */ /* 0x040fe40000410000 */
[----:B------:R-:W-:-:S02]  /*ab20*/  FFMA.FTZ R14, R12, R17, -R9 ;  /* 0x000000110c0e7223 */ /* 0x000fc40000010809 */
[----:B------:R-:W-:Y:S01]  /*ab30*/  FMUL.FTZ R9, R11, R0 ;  /* 0x000000000b097220 */ /* 0x000fe20000410000 */
[--C-:B------:R-:W-:Y:S01]  /*ab40*/  HADD2.F32 R0, -RZ, R55.reuse.H0_H0 ;  /* 0x20000037ff007230 */ /* 0x100fe20000004100 */
[----:B------:R-:W-:Y:S01]  /*ab50*/  FFMA.FTZ R12, R2, R17, R10 ;  /* 0x00000011020c7223 */ /* 0x000fe2000001000a */
[----:B------:R-:W-:Y:S01]  /*ab60*/  HADD2.F32 R2, -RZ, R55.H1_H1 ;  /* 0x30000037ff027230 */ /* 0x000fe20000004100 */
[-C--:B------:R-:W-:Y:S01]  /*ab70*/  FFMA.FTZ R10, R7, R3.reuse, R9 ;  /* 0x00000003070a7223 */ /* 0x080fe20000010009 */
[----:B------:R-:W-:Y:S01]  /*ab80*/  HADD2.F32 R9, -RZ, R15.H0_H0 ;  /* 0x2000000fff097230 */ /* 0x000fe20000004100 */
[----:B------:R-:W-:Y:S01]  /*ab90*/  FFMA.FTZ R11, R11, R3, -R13 ;  /* 0x000000030b0b7223 */ /* 0x000fe2000001080d */
[----:B------:R-:W-:Y:S01]  /*aba0*/  HADD2.F32 R13, -RZ, R16.H0_H0 ;  /* 0x20000010ff0d7230 */ /* 0x000fe20000004100 */
[-C--:B------:R-:W-:Y:S02]  /*abb0*/  FMUL.FTZ R3, R4, R0.reuse ;  /* 0x0000000004037220 */ /* 0x080fe40000410000 */
[----:B------:R-:W-:-:S02]  /*abc0*/  FMUL.FTZ R0, R8, R0 ;  /* 0x0000000008007220 */ /* 0x000fc40000410000 */
[CC--:B------:R-:W-:Y:S02]  /*abd0*/  FMUL.FTZ R7, R5.reuse, R9.reuse ;  /* 0x0000000905077220 */ /* 0x0c0fe40000410000 */
[----:B------:R-:W-:Y:S02]  /*abe0*/  FMUL.FTZ R9, R6, R9 ;  /* 0x0000000906097220 */ /* 0x000fe40000410000 */
[-C--:B------:R-:W-:Y:S02]  /*abf0*/  FFMA.FTZ R8, R8, R2.reuse, -R3 ;  /* 0x0000000208087223 */ /* 0x080fe40000010803 */
[----:B------:R-:W-:Y:S01]  /*ac00*/  FFMA.FTZ R2, R4, R2, R0 ;  /* 0x0000000204027223 */ /* 0x000fe20000010000 */
[----:B------:R-:W-:Y:S01]  /*ac10*/  F2FP.PACK_AB R4, R10, R11 ;  /* 0x0000000b0a04723e */ /* 0x000fe200000000ff */
[-C--:B------:R-:W-:Y:S01]  /*ac20*/  FFMA.FTZ R3, R6, R13.reuse, -R7 ;  /* 0x0000000d06037223 */ /* 0x080fe20000010807 */
[----:B------:R-:W-:Y:S01]  /*ac30*/  F2FP.PACK_AB R7, R12, R14 ;  /* 0x0000000e0c07723e */ /* 0x000fe200000000ff */
[----:B------:R-:W-:Y:S01]  /*ac40*/  FFMA.FTZ R0, R5, R13, R9 ;  /* 0x0000000d05007223 */ /* 0x000fe20000010009 */
[----:B------:R-:W-:-:S04]  /*ac50*/  F2FP.PACK_AB R6, R2, R8 ;  /* 0x000000080206723e */ /* 0x000fc800000000ff */
[----:B------:R-:W-:-:S05]  /*ac60*/  F2FP.PACK_AB R5, R0, R3 ;  /* 0x000000030005723e */ /* 0x000fca00000000ff */
[----:B------:R1:W-:Y:S02]  /*ac70*/  STS.128 [R81+0x6000], R4 ;  /* 0x0060000451007388 */ /* 0x0003e40000000c00 */
.L_x_897:
[----:B------:R-:W-:Y:S05]  /*ac80*/  BSYNC B0 ;  /* 0x0000000000007941 */ /* 0x000fea0003800000 */
.L_x_896:
[----:B------:R-:W-:-:S13]  /*ac90*/  ISETP.GE.AND P0, PT, R30, c[0x0][0x27c], PT ;  /* 0x00009f001e007a0c */ /* 0x000fda0003f06270 */
[----:B------:R-:W-:Y:S05]  /*aca0*/  @P0 BRA `(.L_x_895) ;  /* 0x000002a000000947 */ /* 0x000fea0003800000 */
[----:B-1----:R-:W1:Y:S01]  /*acb0*/  LDS.128 R4, [R82+0x6000] ;  /* 0x0060000052047984 */ /* 0x002e620000000c00 */
[----:B------:R-:W-:Y:S02]  /*acc0*/  SHF.R.U32.HI R0, RZ, 0x10, R37 ;  /* 0x00000010ff007819 */ /* 0x000fe40000011625 */
[----:B------:R-:W-:Y:S02]  /*acd0*/  SHF.R.U32.HI R2, RZ, 0x10, R43 ;  /* 0x00000010ff027819 */ /* 0x000fe4000001162b */
[----:B------:R-:W-:Y:S01]  /*ace0*/  SHF.R.U64 R14, R36, 0x10, R37 ;  /* 0x00000010240e7819 */ /* 0x000fe20000001225 */
[----:B------:R-:W-:Y:S01]  /*acf0*/  HADD2.F32 R12, -RZ, R0.H0_H0 ;  /* 0x20000000ff0c7230 */ /* 0x000fe20000004100 */
[----:B------:R-:W-:Y:S01]  /*ad00*/  SHF.R.U64 R15, R42, 0x10, R43 ;  /* 0x000000102a0f7819 */ /* 0x000fe2000000122b */
[----:B------:R-:W-:Y:S02]  /*ad10*/  HADD2.F32 R0, -RZ, R56.H0_H0 ;  /* 0x20000038ff007230 */ /* 0x000fe40000004100 */
[----:B------:R-:W-:-:S02]  /*ad20*/  HADD2.F32 R17, -RZ, R2.H0_H0 ;  /* 0x20000002ff117230 */ /* 0x000fc40000004100 */
[----:B------:R-:W-:Y:S02]  /*ad30*/  HADD2.F32 R2, -RZ, R56.H1_H1 ;  /* 0x30000038ff027230 */ /* 0x000fe40000004100 */
[----:B------:R-:W-:Y:S02]  /*ad40*/  HADD2.F32 R15, -RZ, R15.H0_H0 ;  /* 0x2000000fff0f7230 */ /* 0x000fe40000004100 */
[--C-:B-1----:R-:W-:Y:S02]  /*ad50*/  HADD2.F32 R10, -RZ, R7.reuse.H0_H0 ;  /* 0x20000007ff0a7230 */ /* 0x102fe40000004100 */
[----:B------:R-:W-:Y:S02]  /*ad60*/  HADD2.F32 R7, -RZ, R7.H1_H1 ;  /* 0x30000007ff077230 */ /* 0x000fe40000004100 */
[--C-:B------:R-:W-:Y:S02]  /*ad70*/  HADD2.F32 R9, -RZ, R4.reuse.H0_H0 ;  /* 0x20000004ff097230 */ /* 0x100fe40000004100 */
[----:B------:R-:W-:-:S02]  /*ad80*/  HADD2.F32 R8, -RZ, R4.H1_H1 ;  /* 0x30000004ff087230 */ /* 0x000fc40000004100 */
[--C-:B------:R-:W-:Y:S02]  /*ad90*/  HADD2.F32 R4, -RZ, R5.reuse.H0_H0 ;  /* 0x20000005ff047230 */ /* 0x100fe40000004100 */
[----:B------:R-:W-:Y:S01]  /*ada0*/  HADD2.F32 R3, -RZ, R5.H1_H1 ;  /* 0x30000005ff037230 */ /* 0x000fe20000004100 */
[----:B------:R-:W-:Y:S01]  /*adb0*/  FMUL.FTZ R5, R7, R12 ;  /* 0x0000000c07057220 */ /* 0x000fe20000410000 */
[--C-:B------:R-:W-:Y:S01]  /*adc0*/  HADD2.F32 R11, -RZ, R6.reuse.H0_H0 ;  /* 0x20000006ff0b7230 */ /* 0x100fe20000004100 */
[-C--:B------:R-:W-:Y:S01]  /*add0*/  FMUL.FTZ R13, R8, R0.reuse ;  /* 0x00000000080d7220 */ /* 0x080fe20000410000 */
[----:B------:R-:W-:Y:S01]  /*ade0*/  HADD2.F32 R6, -RZ, R6.H1_H1 ;  /* 0x30000006ff067230 */ /* 0x000fe20000004100 */
[----:B------:R-:W-:Y:S02]  /*adf0*/  FFMA.FTZ R16, R10, R17, -R5 ;  /* 0x000000110a107223 */ /* 0x000fe40000010805 */
[C---:B------:R-:W-:Y:S01]  /*ae00*/  FMUL.FTZ R5, R9.reuse, R0 ;  /* 0x0000000009057220 */ /* 0x040fe20000410000 */
[----:B------:R-:W-:Y:S01]  /*ae10*/  HADD2.F32 R0, -RZ, R57.H0_H0 ;  /* 0x20000039ff007230 */ /* 0x000fe20000004100 */
[----:B------:R-:W-:-:S02]  /*ae20*/  FFMA.FTZ R13, R9, R2, -R13 ;  /* 0x00000002090d7223 */ /* 0x000fc4000001080d */
[----:B------:R-:W-:Y:S01]  /*ae30*/  FFMA.FTZ R9, R8, R2, R5 ;  /* 0x0000000208097223 */ /* 0x000fe20000010005 */
[----:B------:R-:W-:Y:S01]  /*ae40*/  HADD2.F32 R8, -RZ, R14.H0_H0 ;  /* 0x2000000eff087230 */ /* 0x000fe20000004100 */
[----:B------:R-:W-:Y:S01]  /*ae50*/  FMUL.FTZ R12, R10, R12 ;  /* 0x0000000c0a0c7220 */ /* 0x000fe20000410000 */
[----:B------:R-:W-:Y:S01]  /*ae60*/  HADD2.F32 R2, -RZ, R58.H0_H0 ;  /* 0x2000003aff027230 */ /* 0x000fe20000004100 */
[-C--:B------:R-:W-:Y:S02]  /*ae70*/  FMUL.FTZ R5, R6, R0.reuse ;  /* 0x0000000006057220 */ /* 0x080fe40000410000 */
[----:B------:R-:W-:Y:S02]  /*ae80*/  FFMA.FTZ R10, R7, R17, R12 ;  /* 0x00000011070a7223 */ /* 0x000fe4000001000c */
[----:B------:R-:W-:Y:S02]  /*ae90*/  FMUL.FTZ R0, R11, R0 ;  /* 0x000000000b007220 */ /* 0x000fe40000410000 */
[----:B------:R-:W-:-:S02]  /*aea0*/  FMUL.FTZ R7, R3, R8 ;  /* 0x0000000803077220 */ /* 0x000fc40000410000 */
[----:B------:R-:W-:Y:S02]  /*aeb0*/  FMUL.FTZ R8, R4, R8 ;  /* 0x0000000804087220 */ /* 0x000fe40000410000 */
[-C--:B------:R-:W-:Y:S02]  /*aec0*/  FFMA.FTZ R5, R11, R2.reuse, -R5 ;  /* 0x000000020b057223 */ /* 0x080fe40000010805 */
[----:B------:R-:W-:Y:S02]  /*aed0*/  FFMA.FTZ R2, R6, R2, R0 ;  /* 0x0000000206027223 */ /* 0x000fe40000010000 */
[-C--:B------:R-:W-:Y:S01]  /*aee0*/  FFMA.FTZ R0, R4, R15.reuse, -R7 ;  /* 0x0000000f04007223 */ /* 0x080fe20000010807 */
[----:B------:R-:W-:Y:S01]  /*aef0*/  F2FP.PACK_AB R7, R10, R16 ;  /* 0x000000100a07723e */ /* 0x000fe200000000ff */
[----:B------:R-:W-:Y:S01]  /*af00*/  FFMA.FTZ R3, R3, R15, R8 ;  /* 0x0000000f03037223 */ /* 0x000fe20000010008 */
[----:B------:R-:W-:Y:S02]  /*af10*/  F2FP.PACK_AB R6, R2, R5 ;  /* 0x000000050206723e */ /* 0x000fe400000000ff */
[----:B------:R-:W-:-:S02]  /*af20*/  F2FP.PACK_AB R4, R9, R13 ;  /* 0x0000000d0904723e */ /* 0x000fc400000000ff */
[----:B------:R-:W-:-:S05]  /*af30*/  F2FP.PACK_AB R5, R3, R0 ;  /* 0x000000000305723e */ /* 0x000fca00000000ff */
[----:B------:R1:W-:Y:S02]  /*af40*/  STS.128 [R82+0x6000], R4 ;  /* 0x0060000452007388 */ /* 0x0003e40000000c00 */
.L_x_895:
[----:B------:R-:W-:Y:S05]  /*af50*/  BSYNC B1 ;  /* 0x0000000000017941 */ /* 0x000fea0003800000 */
.L_x_894:
[----:B------:R-:W-:Y:S01]  /*af60*/  ISETP.GE.AND P0, PT, R141, R31, PT ;  /* 0x0000001f8d00720c */ /* 0x000fe20003f06270 */
[----:B------:R-:W-:-:S12]  /*af70*/  BSSY B1, `(.L_x_898) ;  /* 0x000005c000017945 */ /* 0x000fd80003800000 */
[----:B------:R-:W-:Y:S05]  /*af80*/  @P0 BRA `(.L_x_899) ;  /* 0x000005a000000947 */ /* 0x000fea0003800000 */
[----:B------:R-:W-:Y:S01]  /*af90*/  ISETP.GE.AND P0, PT, R28, c[0x0][0x27c], PT ;  /* 0x00009f001c007a0c */ /* 0x000fe20003f06270 */
[----:B------:R-:W-:-:S12]  /*afa0*/  BSSY B0, `(.L_x_900) ;  /* 0x000002c000007945 */ /* 0x000fd80003800000 */
[----:B------:R-:W-:Y:S05]  /*afb0*/  @P0 BRA `(.L_x_901) ;  /* 0x000002a000000947 */ /* 0x000fea0003800000 */
[----:B-1----:R-:W1:Y:S01]  /*afc0*/  LDS.128 R4, [R81+0x7000] ;  /* 0x0070000051047984 */ /* 0x002e620000000c00 */
[----:B------:R-:W-:Y:S02]  /*afd0*/  SHF.R.U32.HI R0, RZ, 0x10, R41 ;  /* 0x00000010ff007819 */ /* 0x000fe40000011629 */
[----:B------:R-:W-:Y:S02]  /*afe0*/  SHF.R.U32.HI R2, RZ, 0x10, R39 ;  /* 0x00000010ff027819 */ /* 0x000fe40000011627 */
[----:B------:R-:W-:Y:S01]  /*aff0*/  SHF.R.U64 R14, R40, 0x10, R41 ;  /* 0x00000010280e7819 */ /* 0x000fe20000001229 */
[----:B------:R-:W-:Y:S01]  /*b000*/  HADD2.F32 R12, -RZ, R0.H0_H0 ;  /* 0x20000000ff0c7230 */ /* 0x000fe20000004100 */
[----:B------:R-:W-:Y:S01]  /*b010*/  SHF.R.U64 R15, R38, 0x10, R39 ;  /* 0x00000010260f7819 */ /* 0x000fe20000001227 */
[----:B------:R-:W-:Y:S02]  /*b020*/  HADD2.F32 R0, -RZ, R57.H1_H1 ;  /* 0x30000039ff007230 */ /* 0x000fe40000004100 */
        /* <DEDUP_REMOVED lines=20> */
[----:B------:R-:W-:Y:S01]  /*b170*/  HADD2.F32 R2, -RZ, R59.H1_H1 ;  /* 0x3000003bff027230 */ /* 0x000fe20000004100 */
        /* <DEDUP_REMOVED lines=14> */
.L_x_901:
[----:B------:R-:W-:Y:S05]  /*b260*/  BSYNC B0 ;  /* 0x0000000000007941 */ /* 0x000fea0003800000 */
.L_x_900:
        /* <DEDUP_REMOVED lines=44> */
.L_x_899:
[----:B------:R-:W-:Y:S05]  /*b530*/  BSYNC B1 ;  /* 0x0000000000017941 */ /* 0x000fea0003800000 */
.L_x_898:
[----:B------:R-:W-:-:S13]  /*b540*/  ISETP.GE.AND P0, PT, R74, R31, PT ;  /* 0x0000001f4a00720c */ /* 0x000fda0003f06270 */
        /* <DEDUP_REMOVED lines=46> */
.L_x_904:
[----:B------:R-:W-:Y:S05]  /*b830*/  BSYNC B0 ;  /* 0x0000000000007941 */ /* 0x000fea0003800000 */
.L_x_903:
        /* <DEDUP_REMOVED lines=10> */
[----:B------:R-:W-:Y:S02]  /*b8e0*/  HADD2.F32 R2, -RZ, R65.H0_H0 ;  /* 0x20000041ff027230 */ /* 0x000fe40000004100 */
        /* <DEDUP_REMOVED lines=13> */
[----:B------:R-:W-:Y:S01]  /*b9c0*/  HADD2.F32 R0, -RZ, R64.H1_H1 ;  /* 0x30000040ff007230 */ /* 0x000fe20000004100 */
        /* <DEDUP_REMOVED lines=18> */
[----:B------:R1:W-:Y:S01]  /*baf0*/  STS.128 [R82+0x8000], R4 ;  /* 0x0080000452007388 */ /* 0x0003e20000000c00 */
[----:B------:R-:W-:Y:S05]  /*bb00*/  BRA `(.L_x_902) ;  /* 0x000022f000007947 */ /* 0x000fea0003800000 */
.L_x_881:
[----:B------:R-:W-:Y:S01]  /*bb10*/  @P5 IMAD.HI.U32 R3, R2, c[0x0][0x2c8], RZ ;  /* 0x0000b20002035a27 */ /* 0x000fe200078e00ff */
[----:B------:R-:W-:Y:S01]  /*bb20*/  ISETP.GE.AND P2, PT, R32, c[0x0][0x27c], PT ;  /* 0x00009f0020007a0c */ /* 0x000fe20003f46270 */
[----:B------:R-:W-:Y:S01]  /*bb30*/  CS2R R18, SRZ ;  /* 0x0000000000127805 */ /* 0x000fe2000001ff00 */
[----:B------:R-:W-:Y:S01]  /*bb40*/  CS2R R16, SRZ ;  /* 0x0000000000107805 */ /* 0x000fe2000001ff00 */
[----:B------:R-:W-:Y:S01]  /*bb50*/  IMAD.MOV.U32 R7, RZ, RZ, R8 ;  /* 0x000000ffff077224 */ /* 0x000fe200078e0008 */
[----:B------:R-:W-:-:S04]  /*bb60*/  @P5 SHF.R.U32.HI R2, RZ, c[0x0][0x2cc], R3 ;  /* 0x0000b300ff025a19 */ /* 0x000fc80000011603 */
[----:B------:R-:W-:Y:S01]  /*bb70*/  SHF.R.S32.HI R3, RZ, 0x1f, R2 ;  /* 0x0000001fff037819 */ /* 0x000fe20000011402 */
[----:B------:R-:W-:-:S04]  /*bb80*/  IMAD.WIDE.U32 R6, R2, c[0x0][0x280], R6 ;  /* 0x0000a00002067a25 */ /* 0x000fc800078e0006 */
[C---:B------:R-:W-:Y:S01]  /*bb90*/  IMAD R5, R3.reuse, c[0x0][0x280], RZ ;  /* 0x0000a00003057a24 */ /* 0x040fe200078e02ff */
[----:B------:R-:W-:Y:S01]  /*bba0*/  LEA R26, P0, R6, c[0x0][0x270], 0x1 ;  /* 0x00009c00061a7a11 */ /* 0x000fe200078008ff */
[----:B------:R-:W-:Y:S02]  /*bbb0*/  IMAD R3, R3, c[0x0][0x290], RZ ;  /* 0x0000a40003037a24 */ /* 0x000fe400078e02ff */
[C---:B------:R-:W-:Y:S02]  /*bbc0*/  IMAD R8, R2.reuse, c[0x0][0x284], R5 ;  /* 0x0000a10002087a24 */ /* 0x040fe400078e0205 */
[----:B------:R-:W-:Y:S02]  /*bbd0*/  IMAD.MOV.U32 R5, RZ, RZ, R9 ;  /* 0x000000ffff057224 */ /* 0x000fe400078e0009 */
[----:B------:R-:W-:Y:S02]  /*bbe0*/  IMAD.IADD R7, R7, 0x1, R8 ;  /* 0x0000000107077824 */ /* 0x000fe400078e0208 */
[----:B------:R-:W-:Y:S01]  /*bbf0*/  IMAD.WIDE.U32 R4, R2, c[0x0][0x290], R4 ;  /* 0x0000a40002047a25 */ /* 0x000fe200078e0004 */
[----:B------:R-:W1:Y:S02]  /*bc00*/  SHFL.IDX PT, R8, R26, RZ, 0x1c1f ;  /* 0x001c1fff1a087589 */ /* 0x000e6400000e0000 */
[----:B------:R-:W-:Y:S01]  /*bc10*/  LEA.HI.X R21, R6, c[0x0][0x274], R7, 0x1, P0 ;  /* 0x00009d0006157a11 */ /* 0x000fe200000f0c07 */
[----:B------:R-:W-:Y:S01]  /*bc20*/  IMAD R2, R2, c[0x0][0x294], R3 ;  /* 0x0000a50002027a24 */ /* 0x000fe200078e0203 */
[----:B------:R-:W-:-:S03]  /*bc30*/  LEA R3, P0, R4, c[0x0][0x288], 0x1 ;  /* 0x0000a20004037a11 */ /* 0x000fc600078008ff */
[----:B------:R-:W-:Y:S02]  /*bc40*/  IMAD.IADD R2, R5, 0x1, R2 ;  /* 0x0000000105027824 */ /* 0x000fe400078e0202 */
[----:B------:R-:W2:Y:S03]  /*bc50*/  SHFL.IDX PT, R5, R21, RZ, 0x1c1f ;  /* 0x001c1fff15057589 */ /* 0x000ea600000e0000 */
[----:B------:R-:W-:Y:S01]  /*bc60*/  LEA.HI.X R2, R4, c[0x0][0x28c], R2, 0x1, P0 ;  /* 0x0000a30004027a11 */ /* 0x000fe200000f0c02 */
[----:B------:R-:W4:Y:S01]  /*bc70*/  SHFL.IDX PT, R9, R3, RZ, 0x1c1f ;  /* 0x001c1fff03097589 */ /* 0x000f2200000e0000 */
[----:B------:R-:W-:-:S03]  /*bc80*/  ISETP.GE.OR P0, PT, R20, R0, P2 ;  /* 0x000000001400720c */ /* 0x000fc60001706670 */
[----:B------:R-:W5:Y:S10]  /*bc90*/  SHFL.IDX PT, R10, R2, RZ, 0x1c1f ;  /* 0x001c1fff020a7589 */ /* 0x000f7400000e0000 */
[C---:B------:R-:W-:Y:S01]  /*bca0*/  @!P0 IMAD.SHL.U32 R6, R32.reuse, 0x2, RZ ;  /* 0x0000000220068824 */ /* 0x040fe200078e00ff */
[----:B------:R-:W-:-:S04]  /*bcb0*/  @!P0 SHF.L.U64.HI R7, R32, 0x1, R33 ;  /* 0x0000000120078819 */ /* 0x000fc80000010221 */
[----:B-1----:R-:W-:-:S05]  /*bcc0*/  @!P0 IADD3 R4, P1, R8, R6, RZ ;  /* 0x0000000608048210 */ /* 0x002fca0007f3e0ff */
[--C-:B--2---:R-:W-:Y:S01]  /*bcd0*/  @!P0 IMAD.X R5, R5, 0x1, R7.reuse, P1 ;  /* 0x0000000105058824 */ /* 0x104fe200008e0607 */
[----:B----4-:R-:W-:Y:S01]  /*bce0*/  @!P0 IADD3 R6, P1, R9, R6, RZ ;  /* 0x0000000609068210 */ /* 0x010fe20007f3e0ff */
[----:B------:R-:W-:Y:S01]  /*bcf0*/  CS2R R14, SRZ ;  /* 0x00000000000e7805 */ /* 0x000fe2000001ff00 */
[----:B------:R-:W-:Y:S02]  /*bd00*/  CS2R R12, SRZ ;  /* 0x00000000000c7805 */ /* 0x000fe4000001ff00 */
[----:B------:R1:W2:Y:S01]  /*bd10*/  @!P0 LD.E.128 R16, [R4.64] ;  /* 0x0000000804108980 */ /* 0x0002a2000c101d00 */
[----:B-----5:R-:W-:-:S05]  /*bd20*/  @!P0 IMAD.X R7, R10, 0x1, R7, P1 ;  /* 0x000000010a078824 */ /* 0x020fca00008e0607 */
[----:B------:R4:W5:Y:S01]  /*bd30*/  @!P0 LD.E.128 R12, [R6.64] ;  /* 0x00000008060c8980 */ /* 0x000962000c101d00 */
[----:B------:R-:W-:Y:S01]  /*bd40*/  BSSY B0, `(.L_x_905) ;  /* 0x0000028000007945 */ /* 0x000fe20003800000 */
[----:B------:R-:W-:Y:S01]  /*bd50*/  CS2R R10, SRZ ;  /* 0x00000000000a7805 */ /* 0x000fe2000001ff00 */
[----:B------:R-:W-:Y:S01]  /*bd60*/  CS2R R8, SRZ ;  /* 0x0000000000087805 */ /* 0x000fe2000001ff00 */
[----:B------:R3:W2:Y:S04]  /*bd70*/  SHFL.IDX PT, R22, R26, 0x1, 0x1c1f ;  /* 0x003c1f001a167f89 */ /* 0x0006a800000e0000 */
[----:B------:R3:W2:Y:S04]  /*bd80*/  SHFL.IDX PT, R23, R3, 0x1, 0x1c1f ;  /* 0x003c1f0003177f89 */ /* 0x0006a800000e0000 */
[----:B------:R3:W2:Y:S04]  /*bd90*/  SHFL.IDX PT, R25, R21, 0x1, 0x1c1f ;  /* 0x003c1f0015197f89 */ /* 0x0006a800000e0000 */
[----:B------:R3:W2:Y:S01]  /*bda0*/  SHFL.IDX PT, R24, R2, 0x1, 0x1c1f ;  /* 0x003c1f0002187f89 */ /* 0x0006a200000e0000 */
[----:B-1----:R-:W-:-:S04]  /*bdb0*/  IADD3 R4, R20, 0x20, RZ ;  /* 0x0000002014047810 */ /* 0x002fc80007ffe0ff */
[----:B------:R-:W-:Y:S01]  /*bdc0*/  ISETP.GE.AND P0, PT, R4, R0, PT ;  /* 0x000000000400720c */ /* 0x000fe20003f06270 */
[----:B--2---:R-:W-:Y:S01]  /*bdd0*/  IMAD.MOV.U32 R5, RZ, RZ, R16 ;  /* 0x000000ffff057224 */ /* 0x004fe200078e0010 */
[----:B----4-:R-:W-:Y:S01]  /*bde0*/  MOV R7, R18 ;  /* 0x0000001200077202 */ /* 0x010fe20000000f00 */
[----:B------:R-:W-:Y:S02]  /*bdf0*/  IMAD.MOV.U32 R4, RZ, RZ, R17 ;  /* 0x000000ffff047224 */ /* 0x000fe400078e0011 */
[----:B------:R-:W-:Y:S01]  /*be00*/  IMAD.MOV.U32 R6, RZ, RZ, R19 ;  /* 0x000000ffff067224 */ /* 0x000fe200078e0013 */
[----:B------:R-:W-:Y:S01]  /*be10*/  PRMT R67, R67, 0x5410, R7 ;  /* 0x0000541043437816 */ /* 0x000fe20000000007 */
[----:B-----5:R-:W-:Y:S01]  /*be20*/  IMAD.MOV.U32 R7, RZ, RZ, R14 ;  /* 0x000000ffff077224 */ /* 0x020fe200078e000e */
[----:B------:R-:W-:Y:S01]  /*be30*/  PRMT R65, R65, 0x5410, R5 ;  /* 0x0000541041417816 */ /* 0x000fe20000000005 */
[----:B------:R-:W-:Y:S01]  /*be40*/  IMAD.MOV.U32 R5, RZ, RZ, R12 ;  /* 0x000000ffff057224 */ /* 0x000fe200078e000c */
[----:B------:R-:W-:Y:S01]  /*be50*/  PRMT R39, R39, 0x5410, R4 ;  /* 0x0000541027277816 */ /* 0x000fe20000000004 */
[----:B------:R-:W-:Y:S01]  /*be60*/  IMAD.MOV.U32 R4, RZ, RZ, R13 ;  /* 0x000000ffff047224 */ /* 0x000fe200078e000d */
[----:B------:R-:W-:-:S02]  /*be70*/  PRMT R41, R41, 0x5410, R6 ;  /* 0x0000541029297816 */ /* 0x000fc40000000006 */
[----:B------:R-:W-:Y:S02]  /*be80*/  MOV R6, R15 ;  /* 0x0000000f00067202 */ /* 0x000fe40000000f00 */
[----:B------:R-:W-:Y:S02]  /*be90*/  PRMT R67, R7, 0x7610, R67 ;  /* 0x0000761007437816 */ /* 0x000fe40000000043 */
[----:B------:R-:W-:Y:S02]  /*bea0*/  PRMT R41, R6, 0x7610, R41 ;  /* 0x0000761006297816 */ /* 0x000fe40000000029 */
[----:B------:R-:W-:Y:S01]  /*beb0*/  PRMT R65, R5, 0x7610, R65 ;  /* 0x0000761005417816 */ /* 0x000fe20000000041 */
[----:B------:R-:W-:Y:S01]  /*bec0*/  CS2R R6, SRZ ;  /* 0x0000000000067805 */ /* 0x000fe2000001ff00 */
[----:B------:R-:W-:Y:S02]  /*bed0*/  PRMT R39, R4, 0x7610, R39 ;  /* 0x0000761004277816 */ /* 0x000fe40000000027 */
[----:B------:R-:W-:Y:S01]  /*bee0*/  CS2R R4, SRZ ;  /* 0x0000000000047805 */ /* 0x000fe2000001ff00 */
[----:B------:R-:W-:Y:S05]  /*bef0*/  @P0 BRA `(.L_x_906) ;  /* 0x000000c000000947 */ /* 0x000fea0003800000 */
[----:B---3--:R-:W-:Y:S01]  /*bf00*/  CS2R R8, SRZ ;  /* 0x0000000000087805 */ /* 0x008fe2000001ff00 */
[----:B------:R-:W-:Y:S01]  /*bf10*/  CS2R R6, SRZ ;  /* 0x0000000000067805 */ /* 0x000fe2000001ff00 */
[----:B------:R-:W-:Y:S01]  /*bf20*/  CS2R R4, SRZ ;  /* 0x0000000000047805 */ /* 0x000fe2000001ff00 */
[----:B------:R-:W-:Y:S05]  /*bf30*/  @P2 BRA `(.L_x_906) ;  /* 0x0000008000002947 */ /* 0x000fea0003800000 */
[C---:B------:R-:W-:Y:S01]  /*bf40*/  IMAD.SHL.U32 R6, R32.reuse, 0x2, RZ ;  /* 0x0000000220067824 */ /* 0x040fe200078e00ff */
[----:B------:R-:W-:-:S04]  /*bf50*/  SHF.L.U64.HI R7, R32, 0x1, R33 ;  /* 0x0000000120077819 */ /* 0x000fc80000010221 */
[-C--:B------:R-:W-:Y:S02]  /*bf60*/  IADD3 R4, P1, R22, R6.reuse, RZ ;  /* 0x0000000616047210 */ /* 0x080fe40007f3e0ff */
[----:B------:R-:W-:-:S03]  /*bf70*/  IADD3 R6, P0, R23, R6, RZ ;  /* 0x0000000617067210 */ /* 0x000fc60007f1e0ff */
[--C-:B------:R-:W-:Y:S02]  /*bf80*/  IMAD.X R5, R25, 0x1, R7.reuse, P1 ;  /* 0x0000000119057824 */ /* 0x100fe400008e0607 */
[----:B------:R-:W-:-:S03]  /*bf90*/  IMAD.X R7, R24, 0x1, R7, P0 ;  /* 0x0000000118077824 */ /* 0x000fc600000e0607 */
[----:B------:R1:W5:Y:S04]  /*bfa0*/  LD.E.128 R8, [R4.64] ;  /* 0x0000000804087980 */ /* 0x000368000c101d00 */
[----:B-1----:R-:W5:Y:S02]  /*bfb0*/  LD.E.128 R4, [R6.64] ;  /* 0x0000000806047980 */ /* 0x002f64000c101d00 */
.L_x_906:
[----:B---3--:R-:W-:Y:S05]  /*bfc0*/  BSYNC B0 ;  /* 0x0000000000007941 */ /* 0x008fea0003800000 */
.L_x_905:
[----:B------:R-:W1:Y:S01]  /*bfd0*/  SHFL.IDX PT, R24, R26, 0x2, 0x1c1f ;  /* 0x005c1f001a187f89 */ /* 0x000e6200000e0000 */
[----:B------:R-:W-:Y:S01]  /*bfe0*/  IADD3 R22, R20, 0x40, RZ ;  /* 0x0000004014167810 */ /* 0x000fe20007ffe0ff */
[----:B------:R-:W-:Y:S01]  /*bff0*/  CS2R R50, SRZ ;  /* 0x0000000000327805 */ /* 0x000fe2000001ff00 */
[----:B------:R-:W-:Y:S01]  /*c000*/  CS2R R48, SRZ ;  /* 0x0000000000307805 */ /* 0x000fe2000001ff00 */
[----:B------:R-:W2:Y:S01]  /*c010*/  SHFL.IDX PT, R25, R21, 0x2, 0x1c1f ;  /* 0x005c1f0015197f89 */ /* 0x000ea200000e0000 */
[----:B------:R-:W-:-:S03]  /*c020*/  ISETP.GE.OR P0, PT, R22, R0, P2 ;  /* 0x000000001600720c */ /* 0x000fc60001706670 */
[----:B------:R-:W3:Y:S04]  /*c030*/  SHFL.IDX PT, R27, R3, 0x2, 0x1c1f ;  /* 0x005c1f00031b7f89 */ /* 0x000ee800000e0000 */
[----:B------:R-:W4:Y:S06]  /*c040*/  SHFL.IDX PT, R28, R2, 0x2, 0x1c1f ;  /* 0x005c1f00021c7f89 */ /* 0x000f2c00000e0000 */
[C---:B------:R-:W-:Y:S01]  /*c050*/  @!P0 IMAD.SHL.U32 R22, R32.reuse, 0x2, RZ ;  /* 0x0000000220168824 */ /* 0x040fe200078e00ff */
[----:B------:R-:W-:-:S04]  /*c060*/  @!P0 SHF.L.U64.HI R23, R32, 0x1, R33 ;  /* 0x0000000120178819 */ /* 0x000fc80000010221 */
[----:B-1----:R-:W-:-:S05]  /*c070*/  @!P0 IADD3 R24, P1, R24, R22, RZ ;  /* 0x0000001618188210 */ /* 0x002fca0007f3e0ff */
[----:B--2---:R-:W-:Y:S01]  /*c080*/  @!P0 IMAD.X R25, R25, 0x1, R23, P1 ;  /* 0x0000000119198824 */ /* 0x004fe200008e0617 */
[----:B---3--:R-:W-:Y:S01]  /*c090*/  @!P0 IADD3 R22, P1, R27, R22, RZ ;  /* 0x000000161b168210 */ /* 0x008fe20007f3e0ff */
[----:B------:R-:W-:-:S03]  /*c0a0*/  CS2R R46, SRZ ;  /* 0x00000000002e7805 */ /* 0x000fc6000001ff00 */
[----:B------:R1:W2:Y:S01]  /*c0b0*/  @!P0 LD.E.128 R48, [R24.64] ;  /* 0x0000000818308980 */ /* 0x0002a2000c101d00 */
[----:B------:R-:W-:Y:S01]  /*c0c0*/  CS2R R44, SRZ ;  /* 0x00000000002c7805 */ /* 0x000fe2000001ff00 */
[----:B----4-:R-:W-:-:S05]  /*c0d0*/  @!P0 IMAD.X R23, R28, 0x1, R23, P1 ;  /* 0x000000011c178824 */ /* 0x010fca00008e0617 */
[----:B------:R3:W4:Y:S01]  /*c0e0*/  @!P0 LD.E.128 R44, [R22.64] ;  /* 0x00000008162c8980 */ /* 0x000722000c101d00 */
[----:B------:R-:W-:Y:S01]  /*c0f0*/  IADD3 R20, R20, 0x60, RZ ;  /* 0x0000006014147810 */ /* 0x000fe20007ffe0ff */
[----:B------:R-:W-:Y:S01]  /*c100*/  BSSY B0, `(.L_x_907) ;  /* 0x0000037000007945 */ /* 0x000fe20003800000 */
[----:B------:R-:W-:Y:S01]  /*c110*/  CS2R R58, SRZ ;  /* 0x00000000003a7805 */ /* 0x000fe2000001ff00 */
[----:B------:R-:W-:Y:S01]  /*c120*/  CS2R R56, SRZ ;  /* 0x0000000000387805 */ /* 0x000fe2000001ff00 */
[----:B------:R-:W-:Y:S01]  /*c130*/  ISETP.GE.AND P0, PT, R20, R0, PT ;  /* 0x000000001400720c */ /* 0x000fe20003f06270 */
[----:B-----5:R-:W-:Y:S01]  /*c140*/  IMAD.MOV.U32 R20, RZ, RZ, R9 ;  /* 0x000000ffff147224 */ /* 0x020fe200078e0009 */
[----:B------:R-:W-:Y:S01]  /*c150*/  CS2R R54, SRZ ;  /* 0x0000000000367805 */ /* 0x000fe2000001ff00 */
[----:B------:R-:W-:-:S03]  /*c160*/  CS2R R52, SRZ ;  /* 0x0000000000347805 */ /* 0x000fc6000001ff00 */
[----:B------:R-:W-:Y:S01]  /*c170*/  PRMT R68, R68, 0x5410, R20 ;  /* 0x0000541044447816 */ /* 0x000fe20000000014 */
[----:B------:R-:W-:Y:S02]  /*c180*/  IMAD.MOV.U32 R20, RZ, RZ, R5 ;  /* 0x000000ffff147224 */ /* 0x000fe400078e0005 */
[----:B-1----:R-:W-:-:S03]  /*c190*/  IMAD.MOV.U32 R24, RZ, RZ, R10 ;  /* 0x000000ffff187224 */ /* 0x002fc600078e000a */
[----:B------:R-:W-:Y:S01]  /*c1a0*/  PRMT R68, R20, 0x7610, R68 ;  /* 0x0000761014447816 */ /* 0x000fe20000000044 */
[----:B------:R2:W1:Y:S01]  /*c1b0*/  SHFL.IDX PT, R25, R21, 0x3, 0x1c1f ;  /* 0x007c1f0015197f89 */ /* 0x00046200000e0000 */
[----:B------:R-:W-:Y:S01]  /*c1c0*/  PRMT R71, R71, 0x5410, R24 ;  /* 0x0000541047477816 */ /* 0x000fe20000000018 */
[----:B------:R-:W-:Y:S02]  /*c1d0*/  IMAD.MOV.U32 R24, RZ, RZ, R6 ;  /* 0x000000ffff187224 */ /* 0x000fe400078e0006 */
[----:B---3--:R-:W-:Y:S02]  /*c1e0*/  IMAD.MOV.U32 R23, RZ, RZ, R11 ;  /* 0x000000ffff177224 */ /* 0x008fe400078e000b */
[----:B------:R-:W-:Y:S01]  /*c1f0*/  IMAD.MOV.U32 R22, RZ, RZ, R8 ;  /* 0x000000ffff167224 */ /* 0x000fe200078e0008 */
[----:B------:R-:W-:Y:S02]  /*c200*/  PRMT R71, R24, 0x7610, R71 ;  /* 0x0000761018477816 */ /* 0x000fe40000000047 */
[----:B------:R-:W-:Y:S01]  /*c210*/  PRMT R69, R69, 0x5410, R23 ;  /* 0x0000541045457816 */ /* 0x000fe20000000017 */
[----:B------:R-:W-:Y:S01]  /*c220*/  IMAD.MOV.U32 R23, RZ, RZ, R7 ;  /* 0x000000ffff177224 */ /* 0x000fe200078e0007 */
[----:B------:R-:W3:Y:S01]  /*c230*/  SHFL.IDX PT, R24, R2, 0x3, 0x1c1f ;  /* 0x007c1f0002187f89 */ /* 0x000ee200000e0000 */
[----:B------:R-:W-:Y:S01]  /*c240*/  PRMT R70, R70, 0x5410, R22 ;  /* 0x0000541046467816 */ /* 0x000fe20000000016 */
[----:B------:R-:W-:-:S02]  /*c250*/  IMAD.MOV.U32 R22, RZ, RZ, R4 ;  /* 0x000000ffff167224 */ /* 0x000fc400078e0004 */
[----:B------:R-:W-:Y:S02]  /*c260*/  PRMT R69, R23, 0x7610, R69 ;  /* 0x0000761017457816 */ /* 0x000fe40000000045 */
[----:B------:R1:W1:Y:S01]  /*c270*/  SHFL.IDX PT, R23, R3, 0x3, 0x1c1f ;  /* 0x007c1f0003177f89 */ /* 0x00026200000e0000 */
[----:B------:R-:W-:-:S03]  /*c280*/  PRMT R70, R22, 0x7610, R70 ;  /* 0x0000761016467816 */ /* 0x000fc60000000046 */
[----:B------:R1:W1:Y:S01]  /*c290*/  SHFL.IDX PT, R22, R26, 0x3, 0x1c1f ;  /* 0x007c1f001a167f89 */ /* 0x00026200000e0000 */
[----:B--2---:R-:W-:Y:S02]  /*c2a0*/  IMAD.MOV.U32 R21, RZ, RZ, R50 ;  /* 0x000000ffff157224 */ /* 0x004fe400078e0032 */
[----:B------:R-:W-:Y:S02]  /*c2b0*/  IMAD.MOV.U32 R20, RZ, RZ, R51 ;  /* 0x000000ffff147224 */ /* 0x000fe400078e0033 */
[----:B-1----:R-:W-:Y:S01]  /*c2c0*/  IMAD.MOV.U32 R3, RZ, RZ, R48 ;  /* 0x000000ffff037224 */ /* 0x002fe200078e0030 */
[----:B------:R-:W-:Y:S01]  /*c2d0*/  PRMT R78, R78, 0x5410, R21 ;  /* 0x000054104e4e7816 */ /* 0x000fe20000000015 */
[----:B------:R-:W-:Y:S01]  /*c2e0*/  IMAD.MOV.U32 R2, RZ, RZ, R49 ;  /* 0x000000ffff027224 */ /* 0x000fe200078e0031 */
[----:B------:R-:W-:Y:S01]  /*c2f0*/  PRMT R76, R76, 0x5410, R20 ;  /* 0x000054104c4c7816 */ /* 0x000fe20000000014 */
[----:B----4-:R-:W-:Y:S01]  /*c300*/  IMAD.MOV.U32 R21, RZ, RZ, R46 ;  /* 0x000000ffff157224 */ /* 0x010fe200078e002e */
        /* <DEDUP_REMOVED lines=21> */
[----:B------:R1:W5:Y:S02]  /*c460*/  LD.E.128 R52, [R2.64] ;  /* 0x0000000802347980 */ /* 0x000364000c101d00 */
.L_x_908:
[----:B---3--:R-:W-:Y:S05]  /*c470*/  BSYNC B0 ;  /* 0x0000000000007941 */ /* 0x008fea0003800000 */
.L_x_907:
[----:B-1----:R-:W-:Y:S01]  /*c480*/  IMAD.IADD R20, R0, 0x1, -R187 ;  /* 0x0000000100147824 */ /* 0x002fe200078e0abb */
[----:B------:R-:W-:-:S04]  /*c490*/  DEPBAR.LE SB0, 0x1 ;  /* 0x000080400000791a */ /* 0x000fc80000000000 */
[----:B------:R-:W-:Y:S01]  /*c4a0*/  IMNMX R64, R20, 0x80, PT ;  /* 0x0000008014407817 */ /* 0x000fe20003800200 */
[----:B-----5:R-:W-:Y:S01]  /*c4b0*/  IMAD.MOV.U32 R2, RZ, RZ, R58 ;  /* 0x000000ffff027224 */ /* 0x020fe200078e003a */
[----:B------:R-:W-:Y:S01]  /*c4c0*/  BSSY B0, `(.L_x_909) ;  /* 0x000006e000007945 */ /* 0x000fe20003800000 */
[----:B------:R-:W-:Y:S01]  /*c4d0*/  IMAD.MOV.U32 R3, RZ, RZ, R59 ;  /* 0x000000ffff037224 */ /* 0x000fe200078e003b */
[----:B------:R-:W-:Y:S01]  /*c4e0*/  BAR.SYNC.DEFER_BLOCKING 0x0 ;  /* 0x0000000000007b1d */ /* 0x000fe20000010000 */
[----:B------:R-:W-:Y:S01]  /*c4f0*/  ISETP.GE.OR P0, PT, R83, R64, P2 ;  /* 0x000000405300720c */ /* 0x000fe20001706670 */
        /* <DEDUP_REMOVED lines=8> */
[----:B------:R-:W-:-:S02]  /*c580*/  IMAD.MOV.U32 R2, RZ, RZ, R52 ;  /* 0x000000ffff027224 */ /* 0x000fc400078e0034 */
[----:B------:R-:W-:Y:S01]  /*c590*/  IMAD.MOV.U32 R0, RZ, RZ, R53 ;  /* 0x000000ffff007224 */ /* 0x000fe200078e0035 */
[----:B------:R-:W-:Y:S02]  /*c5a0*/  PRMT R80, R3, 0x7610, R80 ;  /* 0x0000761003507816 */ /* 0x000fe40000000050 */
[----:B------:R-:W-:Y:S02]  /*c5b0*/  PRMT R81, R2, 0x5410, R20 ;  /* 0x0000541002517816 */ /* 0x000fe40000000014 */
[----:B------:R-:W-:Y:S01]  /*c5c0*/  PRMT R79, R0, 0x7610, R79 ;  /* 0x00007610004f7816 */ /* 0x000fe2000000004f */
[----:B------:R-:W-:Y:S05]  /*c5d0*/  @P0 BRA `(.L_x_910) ;  /* 0x000005c000000947 */ /* 0x000fea0003800000 */
[----:B------:R-:W-:Y:S02]  /*c5e0*/  IADD3 R2, R32, c[0x0][0x27c], RZ ;  /* 0x00009f0020027a10 */ /* 0x000fe40007ffe0ff */
[C---:B------:R-:W-:Y:S02]  /*c5f0*/  LOP3.LUT R0, R150.reuse, 0x38, R32, 0xf8, !PT ;  /* 0x0000003896007812 */ /* 0x040fe400078ef820 */
[----:B------:R-:W-:-:S02]  /*c600*/  LOP3.LUT R2, R150, 0x38, R2, 0xf8, !PT ;  /* 0x0000003896027812 */ /* 0x000fc400078ef802 */
[----:B------:R-:W-:Y:S02]  /*c610*/  LOP3.LUT R0, R158, R0, R157, 0xf6, !PT ;  /* 0x000000009e007212 */ /* 0x000fe400078ef69d */
[----:B------:R-:W-:Y:S02]  /*c620*/  LOP3.LUT R2, R2, R157, RZ, 0x3c, !PT ;  /* 0x0000009d02027212 */ /* 0x000fe400078e3cff */
[----:B------:R-:W-:Y:S02]  /*c630*/  LEA R40, R0, 0x5100, 0x1 ;  /* 0x0000510000287811 */ /* 0x000fe400078e08ff */
[----:B------:R-:W-:Y:S02]  /*c640*/  IADD3 R2, R158, R2, RZ ;  /* 0x000000029e027210 */ /* 0x000fe40007ffe0ff */
[----:B------:R-:W-:Y:S01]  /*c650*/  SHF.R.U32.HI R0, RZ, 0x10, R13 ;  /* 0x00000010ff007819 */ /* 0x000fe2000001160d */
[----:B------:R-:W1:Y:S01]  /*c660*/  LDS.128 R20, [R40] ;  /* 0x0000000028147984 */ /* 0x000e620000000c00 */
[----:B------:R-:W-:Y:S01]  /*c670*/  SHF.L.U32 R38, R2, 0x1, RZ ;  /* 0x0000000102267819 */ /* 0x000fe200000006ff */
[--C-:B------:R-:W-:Y:S01]  /*c680*/  HADD2.F32 R2, -RZ, R39.reuse.H0_H0 ;  /* 0x20000027ff027230 */ /* 0x100fe20000004100 */
[----:B------:R-:W-:Y:S01]  /*c690*/  SHF.R.U64 R63, R16, 0x10, R17 ;  /* 0x00000010103f7819 */ /* 0x000fe20000001211 */
[----:B------:R-:W-:Y:S01]  /*c6a0*/  HADD2.F32 R16, -RZ, R39.H1_H1 ;  /* 0x30000027ff107230 */ /* 0x000fe20000004100 */
[----:B------:R-:W-:Y:S01]  /*c6b0*/  SHF.R.U64 R61, R12, 0x10, R13 ;  /* 0x000000100c3d7819 */ /* 0x000fe2000000120d */
[----:B------:R-:W2:Y:S01]  /*c6c0*/  LDS.128 R24, [R38+0x5100] ;  /* 0x0051000026187984 */ /* 0x000ea20000000c00 */
[--C-:B------:R-:W-:Y:S01]  /*c6d0*/  SHF.R.U64 R62, R18, 0x10, R19.reuse ;  /* 0x00000010123e7819 */ /* 0x100fe20000001213 */
[----:B------:R-:W-:Y:S01]  /*c6e0*/  HADD2.F32 R63, -RZ, R63.H0_H0 ;  /* 0x2000003fff3f7230 */ /* 0x000fe20000004100 */
[----:B------:R-:W-:-:S02]  /*c6f0*/  SHF.R.U32.HI R36, RZ, 0x10, R19 ;  /* 0x00000010ff247819 */ /* 0x000fc40000011613 */
[--C-:B------:R-:W-:Y:S01]  /*c700*/  SHF.R.U64 R37, R14, 0x10, R15.reuse ;  /* 0x000000100e257819 */ /* 0x100fe2000000120f */
[----:B------:R-:W-:Y:S01]  /*c710*/  HADD2.F32 R62, -RZ, R62.H0_H0 ;  /* 0x2000003eff3e7230 */ /* 0x000fe20000004100 */
[----:B------:R-:W-:Y:S02]  /*c720*/  SHF.R.U32.HI R34, RZ, 0x10, R15 ;  /* 0x00000010ff227819 */ /* 0x000fe4000001160f */
[----:B------:R-:W-:-:S05]  /*c730*/  SHF.R.U32.HI R35, RZ, 0x10, R17 ;  /* 0x00000010ff237819 */ /* 0x000fca0000011611 */
[----:B------:R-:W-:Y:S02]  /*c740*/  HADD2.F32 R66, -RZ, R35.H0_H0 ;  /* 0x20000023ff427230 */ /* 0x000fe40000004100 */
[----:B-1----:R-:W-:Y:S02]  /*c750*/  HADD2.F32 R31, -RZ, R21.H0_H0 ;  /* 0x20000015ff1f7230 */ /* 0x002fe40000004100 */
[----:B------:R-:W-:Y:S02]  /*c760*/  HADD2.F32 R29, -RZ, R23.H0_H0 ;  /* 0x20000017ff1d7230 */ /* 0x000fe40000004100 */
[----:B------:R-:W-:Y:S02]  /*c770*/  HADD2.F32 R30, -RZ, R21.H1_H1 ;  /* 0x30000015ff1e7230 */ /* 0x000fe40000004100 */
[--C-:B--2---:R-:W-:Y:S02]  /*c780*/  HADD2.F32 R13, -RZ, R25.reuse.H0_H0 ;  /* 0x20000019ff0d7230 */ /* 0x104fe40000004100 */
[----:B------:R-:W-:-:S02]  /*c790*/  HADD2.F32 R12, -RZ, R25.H1_H1 ;  /* 0x30000019ff0c7230 */ /* 0x000fc40000004100 */
[--C-:B------:R-:W-:Y:S01]  /*c7a0*/  HADD2.F32 R15, -RZ, R24.reuse.H0_H0 ;  /* 0x20000018ff0f7230 */ /* 0x100fe20000004100 */
[-C--:B------:R-:W-:Y:S01]  /*c7b0*/  FMUL.FTZ R42, R13, R2.reuse ;  /* 0x000000020d2a7220 */ /* 0x080fe20000410000 */
[----:B------:R-:W-:Y:S01]  /*c7c0*/  HADD2.F32 R19, -RZ, R24.H1_H1 ;  /* 0x30000018ff137230 */ /* 0x000fe20000004100 */
[----:B------:R-:W-:Y:S01]  /*c7d0*/  FMUL.FTZ R24, R31, R2 ;  /* 0x000000021f187220 */ /* 0x000fe20000410000 */
[----:B------:R-:W-:Y:S02]  /*c7e0*/  HADD2.F32 R25, -RZ, R0.H0_H0 ;  /* 0x20000000ff197230 */ /* 0x000fe40000004100 */
[----:B------:R-:W-:Y:S01]  /*c7f0*/  HADD2.F32 R0, -RZ, R41.H0_H0 ;  /* 0x20000029ff007230 */ /* 0x000fe20000004100 */
[----:B------:R-:W-:Y:S01]  /*c800*/  FFMA.FTZ R60, R13, R16, R24 ;  /* 0x000000100d3c7223 */ /* 0x000fe20000010018 */
[----:B------:R-:W-:Y:S01]  /*c810*/  HADD2.F32 R3, -RZ, R27.H0_H0 ;  /* 0x2000001bff037230 */ /* 0x000fe20000004100 */
[-C--:B------:R-:W-:Y:S01]  /*c820*/  FMUL.FTZ R24, R30, R25.reuse ;  /* 0x000000191e187220 */ /* 0x080fe20000410000 */
[----:B------:R-:W-:Y:S01]  /*c830*/  HADD2.F32 R13, -RZ, R41.H1_H1 ;  /* 0x30000029ff0d7230 */ /* 0x000fe20000004100 */
[----:B------:R-:W-:Y:S01]  /*c840*/  FMUL.FTZ R2, R29, R0 ;  /* 0x000000001d027220 */ /* 0x000fe20000410000 */
[--C-:B------:R-:W-:Y:S01]  /*c850*/  HADD2.F32 R18, -RZ, R26.reuse.H0_H0 ;  /* 0x2000001aff127230 */ /* 0x100fe20000004100 */
[C---:B------:R-:W-:Y:S01]  /*c860*/  FMUL.FTZ R39, R12.reuse, R25 ;  /* 0x000000190c277220 */ /* 0x040fe20000410000 */
[----:B------:R-:W-:Y:S01]  /*c870*/  HADD2.F32 R17, -RZ, R26.H1_H1 ;  /* 0x3000001aff117230 */ /* 0x000fe20000004100 */
[C---:B------:R-:W-:Y:S01]  /*c880*/  FFMA.FTZ R41, R3.reuse, R13, R2 ;  /* 0x0000000d03297223 */ /* 0x040fe20000010002 */
[----:B------:R-:W-:Y:S01]  /*c890*/  HADD2.F32 R23, -RZ, R23.H1_H1 ;  /* 0x30000017ff177230 */ /* 0x000fe20000004100 */
[----:B------:R-:W-:Y:S01]  /*c8a0*/  FFMA.FTZ R43, R12, R66, R24 ;  /* 0x000000420c2b7223 */ /* 0x000fe20000010018 */
[----:B------:R-:W-:Y:S01]  /*c8b0*/  HADD2.F32 R26, -RZ, R34.H0_H0 ;  /* 0x20000022ff1a7230 */ /* 0x000fe20000004100 */
[----:B------:R-:W-:Y:S01]  /*c8c0*/  FMUL.FTZ R34, R3, R0 ;  /* 0x0000000003227220 */ /* 0x000fe20000410000 */
[----:B------:R-:W-:-:S02]  /*c8d0*/  HADD2.F32 R28, -RZ, R20.H0_H0 ;  /* 0x20000014ff1c7230 */ /* 0x000fc40000004100 */
[--C-:B------:R-:W-:Y:S01]  /*c8e0*/  HADD2.F32 R0, -RZ, R65.reuse.H0_H0 ;  /* 0x20000041ff007230 */ /* 0x100fe20000004100 */
[----:B------:R-:W-:Y:S01]  /*c8f0*/  FMUL.FTZ R12, R23, R26 ;  /* 0x0000001a170c7220 */ /* 0x000fe20000410000 */
[----:B------:R-:W-:Y:S02]  /*c900*/  HADD2.F32 R3, -RZ, R65.H1_H1 ;  /* 0x30000041ff037230 */ /* 0x000fe40000004100 */
[----:B------:R-:W-:Y:S01]  /*c910*/  HADD2.F32 R14, -RZ, R27.H1_H1 ;  /* 0x3000001bff0e7230 */ /* 0x000fe20000004100 */
[----:B------:R-:W-:Y:S01]  /*c920*/  FMUL.FTZ R24, R28, R0 ;  /* 0x000000001c187220 */ /* 0x000fe20000410000 */
[----:B------:R-:W-:Y:S02]  /*c930*/  HADD2.F32 R65, -RZ, R36.H0_H0 ;  /* 0x20000024ff417230 */ /* 0x000fe40000004100 */
[----:B------:R-:W-:Y:S01]  /*c940*/  HADD2.F32 R21, -RZ, R20.H1_H1 ;  /* 0x30000014ff157230 */ /* 0x000fe20000004100 */
[C---:B------:R-:W-:Y:S01]  /*c950*/  FMUL.FTZ R26, R14.reuse, R26 ;  /* 0x0000001a0e1a7220 */ /* 0x040fe20000410000 */
[--C-:B------:R-:W-:Y:S01]  /*c960*/  HADD2.F32 R20, -RZ, R22.reuse.H0_H0 ;  /* 0x20000016ff147230 */ /* 0x100fe20000004100 */
[----:B------:R-:W-:Y:S01]  /*c970*/  FFMA.FTZ R36, R14, R65, R12 ;  /* 0x000000410e247223 */ /* 0x000fe2000001000c */
[--C-:B------:R-:W-:Y:S01]  /*c980*/  HADD2.F32 R2, -RZ, R67.reuse.H0_H0 ;  /* 0x20000043ff027230 */ /* 0x100fe20000004100 */
[C---:B------:R-:W-:Y:S01]  /*c990*/  FMUL.FTZ R14, R15.reuse, R0 ;  /* 0x000000000f0e7220 */ /* 0x040fe20000410000 */
[----:B------:R-:W-:Y:S01]  /*c9a0*/  HADD2.F32 R0, -RZ, R67.H1_H1 ;  /* 0x30000043ff007230 */ /* 0x000fe20000004100 */
[----:B------:R-:W-:Y:S01]  /*c9b0*/  FFMA.FTZ R35, R15, R3, R24 ;  /* 0x000000030f237223 */ /* 0x000fe20000010018 */
[----:B------:R-:W-:Y:S01]  /*c9c0*/  HADD2.F32 R15, -RZ, R61.H0_H0 ;  /* 0x2000003dff0f7230 */ /* 0x000fe20000004100 */
[-C--:B------:R-:W-:Y:S01]  /*c9d0*/  FMUL.FTZ R12, R20, R2.reuse ;  /* 0x00000002140c7220 */ /* 0x080fe20000410000 */
[----:B------:R-:W-:Y:S01]  /*c9e0*/  HADD2.F32 R22, -RZ, R22.H1_H1 ;  /* 0x30000016ff167230 */ /* 0x000fe20000004100 */
[C---:B------:R-:W-:Y:S01]  /*c9f0*/  FMUL.FTZ R24, R18.reuse, R2 ;  /* 0x0000000212187220 */ /* 0x040fe20000410000 */
[----:B------:R-:W-:Y:S01]  /*ca00*/  HADD2.F32 R27, -RZ, R37.H0_H0 ;  /* 0x20000025ff1b7230 */ /* 0x000fe20000004100 */
[----:B------:R-:W-:-:S02]  /*ca10*/  FFMA.FTZ R37, R18, R0, R12 ;  /* 0x0000000012257223 */ /* 0x000fc4000001000c */
[----:B------:R-:W-:Y:S02]  /*ca20*/  FMUL.FTZ R12, R21, R15 ;  /* 0x0000000f150c7220 */ /* 0x000fe40000410000 */
[----:B------:R-:W-:Y:S02]  /*ca30*/  FMUL.FTZ R2, R22, R27 ;  /* 0x0000001b16027220 */ /* 0x000fe40000410000 */
[C---:B------:R-:W-:Y:S02]  /*ca40*/  FFMA.FTZ R25, R19.reuse, R63, R12 ;  /* 0x0000003f13197223 */ /* 0x040fe4000001000c */
[----:B------:R-:W-:Y:S02]  /*ca50*/  FMUL.FTZ R15, R19, R15 ;  /* 0x0000000f130f7220 */ /* 0x000fe40000410000 */
[C---:B------:R-:W-:Y:S02]  /*ca60*/  FMUL.FTZ R12, R17.reuse, R27 ;  /* 0x0000001b110c7220 */ /* 0x040fe40000410000 */
[----:B------:R-:W-:-:S02]  /*ca70*/  FFMA.FTZ R27, R17, R62, R2 ;  /* 0x0000003e111b7223 */ /* 0x000fc40000010002 */
[----:B------:R-:W-:Y:S02]  /*ca80*/  FFMA.FTZ R18, R31, R16, -R42 ;  /* 0x000000101f127223 */ /* 0x000fe4000001082a */
[----:B------:R-:W-:Y:S02]  /*ca90*/  FFMA.FTZ R14, R28, R3, -R14 ;  /* 0x000000031c0e7223 */ /* 0x000fe4000001080e */
[----:B------:R-:W-:Y:S02]  /*caa0*/  FFMA.FTZ R17, R30, R66, -R39 ;  /* 0x000000421e117223 */ /* 0x000fe40000010827 */
[----:B------:R-:W-:Y:S01]  /*cab0*/  FFMA.FTZ R16, R29, R13, -R34 ;  /* 0x0000000d1d107223 */ /* 0x000fe20000010822 */
[----:B------:R-:W-:Y:S01]  /*cac0*/  F2FP.PACK_AB R13, R43, R60 ;  /* 0x0000003c2b0d723e */ /* 0x000fe200000000ff */
[----:B------:R-:W-:Y:S01]  /*cad0*/  FFMA.FTZ R19, R23, R65, -R26 ;  /* 0x0000004117137223 */ /* 0x000fe2000001081a */
[----:B------:R-:W-:Y:S01]  /*cae0*/  F2FP.PACK_AB R17, R17, R18 ;  /* 0x000000121111723e */ /* 0x000fe200000000ff */
[----:B------:R-:W-:-:S02]  /*caf0*/  FFMA.FTZ R3, R20, R0, -R24 ;  /* 0x0000000014037223 */ /* 0x000fc40000010818 */
[----:B------:R-:W-:Y:S01]  /*cb00*/  FFMA.FTZ R2, R21, R63, -R15 ;  /* 0x0000003f15027223 */ /* 0x000fe2000001080f */
[----:B------:R-:W-:Y:S01]  /*cb10*/  F2FP.PACK_AB R19, R19, R16 ;  /* 0x000000101313723e */ /* 0x000fe200000000ff */
[----:B------:R-:W-:Y:S01]  /*cb20*/  FFMA.FTZ R0, R22, R62, -R12 ;  /* 0x0000003e16007223 */ /* 0x000fe2000001080c */
[----:B------:R-:W-:Y:S02]  /*cb30*/  F2FP.PACK_AB R15, R36, R41 ;  /* 0x00000029240f723e */ /* 0x000fe400000000ff */
[----:B------:R-:W-:Y:S02]  /*cb40*/  F2FP.PACK_AB R16, R2, R14 ;  /* 0x0000000e0210723e */ /* 0x000fe400000000ff */
[----:B------:R-:W-:Y:S02]  /*cb50*/  F2FP.PACK_AB R18, R0, R3 ;  /* 0x000000030012723e */ /* 0x000fe400000000ff */
[----:B------:R-:W-:Y:S02]  /*cb60*/  F2FP.PACK_AB R12, R25, R35 ;  /* 0x00000023190c723e */ /* 0x000fe400000000ff */
[----:B------:R-:W-:Y:S01]  /*cb70*/  F2FP.PACK_AB R14, R27, R37 ;  /* 0x000000251b0e723e */ /* 0x000fe200000000ff */
[----:B------:R1:W-:Y:S04]  /*cb80*/  STS.128 [R40], R16 ;  /* 0x0000001028007388 */ /* 0x0003e80000000c00 */
[----:B------:R1:W-:Y:S02]  /*cb90*/  STS.128 [R38+0x5100], R12 ;  /* 0x0051000c26007388 */ /* 0x0003e40000000c00 */
.L_x_910:
[----:B------:R-:W-:Y:S05]  /*cba0*/  BSYNC B0 ;  /* 0x0000000000007941 */ /* 0x000fea0003800000 */
.L_x_909:
[----:B------:R-:W-:Y:S01]  /*cbb0*/  ISETP.GE.OR P0, PT, R140, R64, P2 ;  /* 0x000000408c00720c */ /* 0x000fe20001706670 */
[----:B------:R-:W-:-:S12]  /*cbc0*/  BSSY B0, `(.L_x_911) ;  /* 0x000005e000007945 */ /* 0x000fd80003800000 */
[----:B------:R-:W-:Y:S05]  /*cbd0*/  @P0 BRA `(.L_x_912) ;  /* 0x000005c000000947 */ /* 0x000fea0003800000 */
[----:B------:R-:W-:Y:S02]  /*cbe0*/  IADD3 R2, R32, c[0x0][0x27c], RZ ;  /* 0x00009f0020027a10 */ /* 0x000fe40007ffe0ff */
[C---:B------:R-:W-:Y:S02]  /*cbf0*/  LOP3.LUT R0, R151.reuse, 0x38, R32, 0xf8, !PT ;  /* 0x0000003897007812 */ /* 0x040fe400078ef820 */
[----:B------:R-:W-:Y:S02]  /*cc00*/  LOP3.LUT R2, R151, 0x38, R2, 0xf8, !PT ;  /* 0x0000003897027812 */ /* 0x000fe400078ef802 */
[----:B------:R-:W-:Y:S02]  /*cc10*/  LOP3.LUT R0, R162, R0, R188, 0xf6, !PT ;  /* 0x00000000a2007212 */ /* 0x000fe400078ef6bc */
[----:B------:R-:W-:Y:S02]  /*cc20*/  LOP3.LUT R2, R2, R188, RZ, 0x3c, !PT ;  /* 0x000000bc02027212 */ /* 0x000fe400078e3cff */
[----:B------:R-:W-:-:S02]  /*cc30*/  LEA R35, R0, 0x5100, 0x1 ;  /* 0x0000510000237811 */ /* 0x000fc400078e08ff */
[----:B------:R-:W-:Y:S02]  /*cc40*/  IADD3 R2, R162, R2, RZ ;  /* 0x00000002a2027210 */ /* 0x000fe40007ffe0ff */
[----:B------:R-:W-:Y:S01]  /*cc50*/  SHF.R.U32.HI R0, RZ, 0x10, R5 ;  /* 0x00000010ff007819 */ /* 0x000fe20000011605 */
[----:B-1----:R-:W1:Y:S01]  /*cc60*/  LDS.128 R12, [R35] ;  /* 0x00000000230c7984 */ /* 0x002e620000000c00 */
[----:B------:R-:W-:Y:S01]  /*cc70*/  SHF.L.U32 R31, R2, 0x1, RZ ;  /* 0x00000001021f7819 */ /* 0x000fe200000006ff */
[--C-:B------:R-:W-:Y:S01]  /*cc80*/  HADD2.F32 R2, -RZ, R68.reuse.H0_H0 ;  /* 0x20000044ff027230 */ /* 0x100fe20000004100 */
[----:B------:R-:W-:Y:S01]  /*cc90*/  SHF.R.U64 R40, R8, 0x10, R9 ;  /* 0x0000001008287819 */ /* 0x000fe20000001209 */
[----:B------:R-:W-:Y:S01]  /*cca0*/  HADD2.F32 R8, -RZ, R68.H1_H1 ;  /* 0x30000044ff087230 */ /* 0x000fe20000004100 */
[----:B------:R-:W-:Y:S01]  /*ccb0*/  SHF.R.U64 R38, R4, 0x10, R5 ;  /* 0x0000001004267819 */ /* 0x000fe20000001205 */
[----:B------:R-:W2:Y:S01]  /*ccc0*/  LDS.128 R16, [R31+0x5100] ;  /* 0x005100001f107984 */ /* 0x000ea20000000c00 */
[----:B------:R-:W-:-:S02]  /*ccd0*/  SHF.R.U64 R39, R10, 0x10, R11 ;  /* 0x000000100a277819 */ /* 0x000fc4000000120b */
[----:B------:R-:W-:Y:S02]  /*cce0*/  SHF.R.U32.HI R27, RZ, 0x10, R11 ;  /* 0x00000010ff1b7819 */ /* 0x000fe4000001160b */
[--C-:B------:R-:W-:Y:S01]  /*ccf0*/  SHF.R.U64 R28, R6, 0x10, R7.reuse ;  /* 0x00000010061c7819 */ /* 0x100fe20000001207 */
[----:B------:R-:W-:Y:S01]  /*cd00*/  HADD2.F32 R39, -RZ, R39.H0_H0 ;  /* 0x20000027ff277230 */ /* 0x000fe20000004100 */
[----:B------:R-:W-:Y:S01]  /*cd10*/  SHF.R.U32.HI R25, RZ, 0x10, R7 ;  /* 0x00000010ff197819 */ /* 0x000fe20000011607 */
[----:B------:R-:W-:Y:S01]  /*cd20*/  HADD2.F32 R41, -RZ, R27.H0_H0 ;  /* 0x2000001bff297230 */ /* 0x000fe20000004100 */
[----:B------:R-:W-:-:S05]  /*cd30*/  SHF.R.U32.HI R26, RZ, 0x10, R9 ;  /* 0x00000010ff1a7819 */ /* 0x000fca0000011609 */
[----:B------:R-:W-:Y:S02]  /*cd40*/  HADD2.F32 R42, -RZ, R26.H0_H0 ;  /* 0x2000001aff2a7230 */ /* 0x000fe40000004100 */
[----:B-1----:R-:W-:Y:S02]  /*cd50*/  HADD2.F32 R20, -RZ, R13.H0_H0 ;  /* 0x2000000dff147230 */ /* 0x002fe40000004100 */
[--C-:B------:R-:W-:Y:S02]  /*cd60*/  HADD2.F32 R23, -RZ, R12.reuse.H0_H0 ;  /* 0x2000000cff177230 */ /* 0x100fe40000004100 */
[----:B------:R-:W-:Y:S01]  /*cd70*/  HADD2.F32 R24, -RZ, R12.H1_H1 ;  /* 0x3000000cff187230 */ /* 0x000fe20000004100 */
[----:B------:R-:W-:Y:S01]  /*cd80*/  FMUL.FTZ R12, R20, R2 ;  /* 0x00000002140c7220 */ /* 0x000fe20000410000 */
[----:B--2---:R-:W-:Y:S02]  /*cd90*/  HADD2.F32 R5, -RZ, R17.H0_H0 ;  /* 0x20000011ff057230 */ /* 0x004fe40000004100 */
[----:B------:R-:W-:-:S02]  /*cda0*/  HADD2.F32 R7, -RZ, R16.H0_H0 ;  /* 0x20000010ff077230 */ /* 0x000fc40000004100 */
[----:B------:R-:W-:Y:S01]  /*cdb0*/  HADD2.F32 R11, -RZ, R16.H1_H1 ;  /* 0x30000010ff0b7230 */ /* 0x000fe20000004100 */
[C---:B------:R-:W-:Y:S01]  /*cdc0*/  FMUL.FTZ R34, R5.reuse, R2 ;  /* 0x0000000205227220 */ /* 0x040fe20000410000 */
[----:B------:R-:W-:Y:S01]  /*cdd0*/  HADD2.F32 R16, -RZ, R0.H0_H0 ;  /* 0x20000000ff107230 */ /* 0x000fe20000004100 */
[-C--:B------:R-:W-:Y:S01]  /*cde0*/  FFMA.FTZ R37, R5, R8.reuse, R12 ;  /* 0x0000000805257223 */ /* 0x080fe2000001000c */
[----:B------:R-:W-:Y:S01]  /*cdf0*/  HADD2.F32 R21, -RZ, R15.H0_H0 ;  /* 0x2000000fff157230 */ /* 0x000fe20000004100 */
[----:B------:R-:W-:Y:S01]  /*ce00*/  FFMA.FTZ R8, R20, R8, -R34 ;  /* 0x0000000814087223 */ /* 0x000fe20000010822 */
[----:B------:R-:W-:Y:S02]  /*ce10*/  HADD2.F32 R3, -RZ, R19.H0_H0 ;  /* 0x20000013ff037230 */ /* 0x000fe40000004100 */
[----:B------:R-:W-:Y:S02]  /*ce20*/  HADD2.F32 R0, -RZ, R69.H0_H0 ;  /* 0x20000045ff007230 */ /* 0x000fe40000004100 */
[----:B------:R-:W-:-:S02]  /*ce30*/  HADD2.F32 R13, -RZ, R13.H1_H1 ;  /* 0x3000000dff0d7230 */ /* 0x000fc40000004100 */
[--C-:B------:R-:W-:Y:S01]  /*ce40*/  HADD2.F32 R10, -RZ, R18.reuse.H0_H0 ;  /* 0x20000012ff0a7230 */ /* 0x100fe20000004100 */
[----:B------:R-:W-:Y:S01]  /*ce50*/  FMUL.FTZ R2, R21, R0 ;  /* 0x0000000015027220 */ /* 0x000fe20000410000 */
[----:B------:R-:W-:Y:S01]  /*ce60*/  HADD2.F32 R9, -RZ, R18.H1_H1 ;  /* 0x30000012ff097230 */ /* 0x000fe20000004100 */
[----:B------:R-:W-:Y:S01]  /*ce70*/  FMUL.FTZ R12, R13, R16 ;  /* 0x000000100d0c7220 */ /* 0x000fe20000410000 */
[----:B------:R-:W-:Y:S02]  /*ce80*/  HADD2.F32 R5, -RZ, R69.H1_H1 ;  /* 0x30000045ff057230 */ /* 0x000fe40000004100 */
[----:B------:R-:W-:Y:S01]  /*ce90*/  HADD2.F32 R18, -RZ, R25.H0_H0 ;  /* 0x20000019ff127230 */ /* 0x000fe20000004100 */
[C---:B------:R-:W-:Y:S01]  /*cea0*/  FMUL.FTZ R25, R3.reuse, R0 ;  /* 0x0000000003197220 */ /* 0x040fe20000410000 */
[----:B------:R-:W-:Y:S01]  /*ceb0*/  HADD2.F32 R4, -RZ, R17.H1_H1 ;  /* 0x30000011ff047230 */ /* 0x000fe20000004100 */
[----:B------:R-:W-:Y:S01]  /*cec0*/  FFMA.FTZ R30, R3, R5, R2 ;  /* 0x00000005031e7223 */ /* 0x000fe20000010002 */
[----:B------:R-:W-:-:S02]  /*ced0*/  HADD2.F32 R0, -RZ, R70.H0_H0 ;  /* 0x20000046ff007230 */ /* 0x000fc40000004100 */
[----:B------:R-:W-:Y:S01]  /*cee0*/  HADD2.F32 R15, -RZ, R15.H1_H1 ;  /* 0x3000000fff0f7230 */ /* 0x000fe20000004100 */
[C---:B------:R-:W-:Y:S01]  /*cef0*/  FFMA.FTZ R36, R4.reuse, R42, R12 ;  /* 0x0000002a04247223 */ /* 0x040fe2000001000c */
[----:B------:R-:W-:Y:S01]  /*cf00*/  HADD2.F32 R3, -RZ, R70.H1_H1 ;  /* 0x30000046ff037230 */ /* 0x000fe20000004100 */
[----:B------:R-:W-:Y:S01]  /*cf10*/  FMUL.FTZ R12, R23, R0 ;  /* 0x00000000170c7220 */ /* 0x000fe20000410000 */
[----:B------:R-:W-:Y:S01]  /*cf20*/  HADD2.F32 R6, -RZ, R19.H1_H1 ;  /* 0x30000013ff067230 */ /* 0x000fe20000004100 */
[----:B------:R-:W-:Y:S01]  /*cf30*/  FMUL.FTZ R29, R4, R16 ;  /* 0x00000010041d7220 */ /* 0x000fe20000410000 */
[----:B------:R-:W-:Y:S01]  /*cf40*/  HADD2.F32 R22, -RZ, R14.H0_H0 ;  /* 0x2000000eff167230 */ /* 0x000fe20000004100 */
[----:B------:R-:W-:Y:S01]  /*cf50*/  FMUL.FTZ R4, R15, R18 ;  /* 0x000000120f047220 */ /* 0x000fe20000410000 */
[--C-:B------:R-:W-:Y:S01]  /*cf60*/  HADD2.F32 R2, -RZ, R71.reuse.H0_H0 ;  /* 0x20000047ff027230 */ /* 0x100fe20000004100 */
[C---:B------:R-:W-:Y:S01]  /*cf70*/  FMUL.FTZ R17, R7.reuse, R0 ;  /* 0x0000000007117220 */ /* 0x040fe20000410000 */
[----:B------:R-:W-:Y:S01]  /*cf80*/  HADD2.F32 R0, -RZ, R71.H1_H1 ;  /* 0x30000047ff007230 */ /* 0x000fe20000004100 */
[----:B------:R-:W-:Y:S01]  /*cf90*/  FFMA.FTZ R26, R7, R3, R12 ;  /* 0x00000003071a7223 */ /* 0x000fe2000001000c */
[----:B------:R-:W-:Y:S01]  /*cfa0*/  HADD2.F32 R7, -RZ, R38.H0_H0 ;  /* 0x20000026ff077230 */ /* 0x000fe20000004100 */
[C---:B------:R-:W-:Y:S01]  /*cfb0*/  FMUL.FTZ R18, R6.reuse, R18 ;  /* 0x0000001206127220 */ /* 0x040fe20000410000 */
[----:B------:R-:W-:Y:S01]  /*cfc0*/  HADD2.F32 R14, -RZ, R14.H1_H1 ;  /* 0x3000000eff0e7230 */ /* 0x000fe20000004100 */
[----:B------:R-:W-:Y:S01]  /*cfd0*/  FFMA.FTZ R27, R6, R41, R4 ;  /* 0x00000029061b7223 */ /* 0x000fe20000010004 */
[----:B------:R-:W-:Y:S01]  /*cfe0*/  HADD2.F32 R6, -RZ, R28.H0_H0 ;  /* 0x2000001cff067230 */ /* 0x000fe20000004100 */
[-C--:B------:R-:W-:Y:S01]  /*cff0*/  FMUL.FTZ R4, R22, R2.reuse ;  /* 0x0000000216047220 */ /* 0x080fe20000410000 */
[----:B------:R-:W-:Y:S01]  /*d000*/  HADD2.F32 R38, -RZ, R40.H0_H0 ;  /* 0x20000028ff267230 */ /* 0x000fe20000004100 */
[----:B------:R-:W-:-:S02]  /*d010*/  FMUL.FTZ R12, R10, R2 ;  /* 0x000000020a0c7220 */ /* 0x000fc40000410000 */
[-C--:B------:R-:W-:Y:S02]  /*d020*/  FMUL.FTZ R2, R24, R7.reuse ;  /* 0x0000000718027220 */ /* 0x080fe40000410000 */
[----:B------:R-:W-:Y:S02]  /*d030*/  FFMA.FTZ R28, R10, R0, R4 ;  /* 0x000000000a1c7223 */ /* 0x000fe40000010004 */
[----:B------:R-:W-:Y:S02]  /*d040*/  FMUL.FTZ R4, R14, R6 ;  /* 0x000000060e047220 */ /* 0x000fe40000410000 */
[C---:B------:R-:W-:Y:S02]  /*d050*/  FMUL.FTZ R7, R11.reuse, R7 ;  /* 0x000000070b077220 */ /* 0x040fe40000410000 */
[----:B------:R-:W-:Y:S02]  /*d060*/  FFMA.FTZ R16, R11, R38, R2 ;  /* 0x000000260b107223 */ /* 0x000fe40000010002 */
[----:B------:R-:W-:-:S02]  /*d070*/  FMUL.FTZ R2, R9, R6 ;  /* 0x0000000609027220 */ /* 0x000fc40000410000 */
[----:B------:R-:W-:Y:S01]  /*d080*/  FFMA.FTZ R19, R9, R39, R4 ;  /* 0x0000002709137223 */ /* 0x000fe20000010004 */
[----:B------:R-:W-:Y:S01]  /*d090*/  F2FP.PACK_AB R4, R16, R26 ;  /* 0x0000001a1004723e */ /* 0x000fe200000000ff */
[----:B------:R-:W-:Y:S02]  /*d0a0*/  FFMA.FTZ R10, R23, R3, -R17 ;  /* 0x00000003170a7223 */ /* 0x000fe40000010811 */
        /* <DEDUP_REMOVED lines=15> */
.L_x_912:
[----:B------:R-:W-:Y:S05]  /*d1a0*/  BSYNC B0 ;  /* 0x0000000000007941 */ /* 0x000fea0003800000 */
.L_x_911:
        /* <DEDUP_REMOVED lines=13> */
[----:B------:R-:W-:Y:S01]  /*d280*/  HADD2.F32 R2, -RZ, R75.H0_H0 ;  /* 0x2000004bff027230 */ /* 0x000fe20000004100 */
[----:B------:R-:W-:Y:S01]  /*d290*/  SHF.R.U32.HI R21, RZ, 0x10, R49 ;  /* 0x00000010ff157819 */ /* 0x000fe20000011631 */
[----:B------:R-:W-:Y:S01]  /*d2a0*/  HADD2.F32 R24, -RZ, R0.H0_H0 ;  /* 0x20000000ff187230 */ /* 0x000fe20000004100 */
[----:B------:R-:W-:Y:S01]  /*d2b0*/  SHF.R.U32.HI R22, RZ, 0x10, R47 ;  /* 0x00000010ff167819 */ /* 0x000fe2000001162f */
[----:B------:R-:W2:Y:S01]  /*d2c0*/  LDS.128 R8, [R29+0x5100] ;  /* 0x005100001d087984 */ /* 0x000ea20000000c00 */
[----:B------:R-:W-:Y:S01]  /*d2d0*/  HADD2.F32 R0, -RZ, R76.H0_H0 ;  /* 0x2000004cff007230 */ /* 0x000fe20000004100 */
[----:B------:R-:W-:Y:S01]  /*d2e0*/  SHF.R.U32.HI R23, RZ, 0x10, R51 ;  /* 0x00000010ff177819 */ /* 0x000fe20000011633 */
[----:B------:R-:W-:Y:S01]  /*d2f0*/  HADD2.F32 R42, -RZ, R21.H0_H0 ;  /* 0x20000015ff2a7230 */ /* 0x000fe20000004100 */
[----:B------:R-:W-:Y:S01]  /*d300*/  SHF.R.U64 R25, R44, 0x10, R45 ;  /* 0x000000102c197819 */ /* 0x000fe2000000122d */
[----:B------:R-:W-:Y:S01]  /*d310*/  HADD2.F32 R22, -RZ, R22.H0_H0 ;  /* 0x20000016ff167230 */ /* 0x000fe20000004100 */
[----:B------:R-:W-:Y:S01]  /*d320*/  SHF.R.U64 R40, R48, 0x10, R49 ;  /* 0x0000001030287819 */ /* 0x000fe20000001231 */
[----:B------:R-:W-:Y:S01]  /*d330*/  HADD2.F32 R41, -RZ, R23.H0_H0 ;  /* 0x20000017ff297230 */ /* 0x000fe20000004100 */
[----:B------:R-:W-:-:S02]  /*d340*/  SHF.R.U64 R31, R46, 0x10, R47 ;  /* 0x000000102e1f7819 */ /* 0x000fc4000000122f */
[----:B------:R-:W-:Y:S01]  /*d350*/  SHF.R.U64 R39, R50, 0x10, R51 ;  /* 0x0000001032277819 */ /* 0x000fe20000001233 */
[----:B------:R-:W-:-:S04]  /*d360*/  HADD2.F32 R40, -RZ, R40.H0_H0 ;  /* 0x20000028ff287230 */ /* 0x000fc80000004100 */
[----:B------:R-:W-:Y:S02]  /*d370*/  HADD2.F32 R39, -RZ, R39.H0_H0 ;  /* 0x20000027ff277230 */ /* 0x000fe40000004100 */
[--C-:B-1----:R-:W-:Y:S02]  /*d380*/  HADD2.F32 R14, -RZ, R5.reuse.H0_H0 ;  /* 0x20000005ff0e7230 */ /* 0x102fe40000004100 */
[----:B------:R-:W-:Y:S02]  /*d390*/  HADD2.F32 R13, -RZ, R5.H1_H1 ;  /* 0x30000005ff0d7230 */ /* 0x000fe40000004100 */
[--C-:B------:R-:W-:Y:S02]  /*d3a0*/  HADD2.F32 R18, -RZ, R4.reuse.H0_H0 ;  /* 0x20000004ff127230 */ /* 0x100fe40000004100 */
[----:B------:R-:W-:Y:S02]  /*d3b0*/  HADD2.F32 R20, -RZ, R4.H1_H1 ;  /* 0x30000004ff147230 */ /* 0x000fe40000004100 */
[----:B--2---:R-:W-:-:S02]  /*d3c0*/  HADD2.F32 R5, -RZ, R9.H0_H0 ;  /* 0x20000009ff057230 */ /* 0x004fc40000004100 */
[----:B------:R-:W-:Y:S02]  /*d3d0*/  HADD2.F32 R4, -RZ, R9.H1_H1 ;  /* 0x30000009ff047230 */ /* 0x000fe40000004100 */
[--C-:B------:R-:W-:Y:S01]  /*d3e0*/  HADD2.F32 R16, -RZ, R7.reuse.H0_H0 ;  /* 0x20000007ff107230 */ /* 0x100fe20000004100 */
[----:B------:R-:W-:Y:S01]  /*d3f0*/  FMUL.FTZ R36, R5, R2 ;  /* 0x0000000205247220 */ /* 0x000fe20000410000 */
[----:B------:R-:W-:Y:S01]  /*d400*/  HADD2.F32 R15, -RZ, R7.H1_H1 ;  /* 0x30000007ff0f7230 */ /* 0x000fe20000004100 */
[----:B------:R-:W-:Y:S01]  /*d410*/  FMUL.FTZ R34, R4, R24 ;  /* 0x0000001804227220 */ /* 0x000fe20000410000 */
[--C-:B------:R-:W-:Y:S02]  /*d420*/  HADD2.F32 R17, -RZ, R6.reuse.H0_H0 ;  /* 0x20000006ff117230 */ /* 0x100fe40000004100 */
[----:B------:R-:W-:Y:S02]  /*d430*/  HADD2.F32 R19, -RZ, R6.H1_H1 ;  /* 0x30000006ff137230 */ /* 0x000fe40000004100 */
[----:B------:R-:W-:-:S02]  /*d440*/  HADD2.F32 R12, -RZ, R8.H0_H0 ;  /* 0x20000008ff0c7230 */ /* 0x000fc40000004100 */
[----:B------:R-:W-:Y:S02]  /*d450*/  HADD2.F32 R9, -RZ, R8.H1_H1 ;  /* 0x30000008ff097230 */ /* 0x000fe40000004100 */
[--C-:B------:R-:W-:Y:S02]  /*d460*/  HADD2.F32 R8, -RZ, R10.reuse.H0_H0 ;  /* 0x2000000aff087230 */ /* 0x100fe40000004100 */
[----:B------:R-:W-:Y:S01]  /*d470*/  HADD2.F32 R7, -RZ, R10.H1_H1 ;  /* 0x3000000aff077230 */ /* 0x000fe20000004100 */
[----:B------:R-:W-:Y:S01]  /*d480*/  FMUL.FTZ R10, R14, R2 ;  /* 0x000000020e0a7220 */ /* 0x000fe20000410000 */
[----:B------:R-:W-:Y:S01]  /*d490*/  HADD2.F32 R6, -RZ, R75.H1_H1 ;  /* 0x3000004bff067230 */ /* 0x000fe20000004100 */
[----:B------:R-:W-:Y:S01]  /*d4a0*/  FMUL.FTZ R2, R16, R0 ;  /* 0x0000000010027220 */ /* 0x000fe20000410000 */
[--C-:B------:R-:W-:Y:S02]  /*d4b0*/  HADD2.F32 R3, -RZ, R11.reuse.H0_H0 ;  /* 0x2000000bff037230 */ /* 0x100fe40000004100 */
[----:B------:R-:W-:Y:S01]  /*d4c0*/  HADD2.F32 R11, -RZ, R11.H1_H1 ;  /* 0x3000000bff0b7230 */ /* 0x000fe20000004100 */
[----:B------:R-:W-:Y:S01]  /*d4d0*/  FFMA.FTZ R38, R5, R6, R10 ;  /* 0x0000000605267223 */ /* 0x000fe2000001000a */
[----:B------:R-:W-:Y:S01]  /*d4e0*/  HADD2.F32 R5, -RZ, R76.H1_H1 ;  /* 0x3000004cff057230 */ /* 0x000fe20000004100 */
[----:B------:R-:W-:Y:S01]  /*d4f0*/  FMUL.FTZ R26, R3, R0 ;  /* 0x00000000031a7220 */ /* 0x000fe20000410000 */
[----:B------:R-:W-:Y:S01]  /*d500*/  HADD2.F32 R0, -RZ, R77.H0_H0 ;  /* 0x2000004dff007230 */ /* 0x000fe20000004100 */
[----:B------:R-:W-:-:S02]  /*d510*/  FMUL.FTZ R10, R13, R24 ;  /* 0x000000180d0a7220 */ /* 0x000fc40000410000 */
[----:B------:R-:W-:Y:S01]  /*d520*/  FFMA.FTZ R35, R3, R5, R2 ;  /* 0x0000000503237223 */ /* 0x000fe20000010002 */
[----:B------:R-:W-:Y:S01]  /*d530*/  HADD2.F32 R3, -RZ, R77.H1_H1 ;  /* 0x3000004dff037230 */ /* 0x000fe20000004100 */
[----:B------:R-:W-:Y:S01]  /*d540*/  FFMA.FTZ R37, R4, R42, R10 ;  /* 0x0000002a04257223 */ /* 0x000fe2000001000a */
[----:B------:R-:W-:Y:S01]  /*d550*/  HADD2.F32 R2, -RZ, R78.H0_H0 ;  /* 0x2000004eff027230 */ /* 0x000fe20000004100 */
[----:B------:R-:W-:Y:S02]  /*d560*/  FMUL.FTZ R10, R18, R0 ;  /* 0x00000000120a7220 */ /* 0x000fe40000410000 */
[----:B------:R-:W-:Y:S02]  /*d570*/  FMUL.FTZ R4, R15, R22 ;  /* 0x000000160f047220 */ /* 0x000fe40000410000 */
[----:B------:R-:W-:Y:S01]  /*d580*/  FFMA.FTZ R27, R12, R3, R10 ;  /* 0x000000030c1b7223 */ /* 0x000fe2000001000a */
[----:B------:R-:W-:Y:S01]  /*d590*/  HADD2.F32 R10, -RZ, R25.H0_H0 ;  /* 0x20000019ff0a7230 */ /* 0x000fe20000004100 */
[----:B------:R-:W-:-:S02]  /*d5a0*/  FFMA.FTZ R28, R11, R41, R4 ;  /* 0x000000290b1c7223 */ /* 0x000fc40000010004 */
[----:B------:R-:W-:Y:S01]  /*d5b0*/  FMUL.FTZ R24, R11, R22 ;  /* 0x000000160b187220 */ /* 0x000fe20000410000 */
[----:B------:R-:W-:Y:S01]  /*d5c0*/  HADD2.F32 R11, -RZ, R31.H0_H0 ;  /* 0x2000001fff0b7230 */ /* 0x000fe20000004100 */
[----:B------:R-:W-:Y:S01]  /*d5d0*/  FMUL.FTZ R23, R12, R0 ;  /* 0x000000000c177220 */ /* 0x000fe20000410000 */
[----:B------:R-:W-:Y:S01]  /*d5e0*/  HADD2.F32 R0, -RZ, R78.H1_H1 ;  /* 0x3000004eff007230 */ /* 0x000fe20000004100 */
[-C--:B------:R-:W-:Y:S02]  /*d5f0*/  FMUL.FTZ R4, R17, R2.reuse ;  /* 0x0000000211047220 */ /* 0x080fe40000410000 */
[----:B------:R-:W-:Y:S02]  /*d600*/  FMUL.FTZ R21, R8, R2 ;  /* 0x0000000208157220 */ /* 0x000fe40000410000 */
[-C--:B------:R-:W-:Y:S02]  /*d610*/  FMUL.FTZ R2, R20, R10.reuse ;  /* 0x0000000a14027220 */ /* 0x080fe40000410000 */
[----:B------:R-:W-:-:S02]  /*d620*/  FMUL.FTZ R12, R9, R10 ;  /* 0x0000000a090c7220 */ /* 0x000fc40000410000 */
[----:B------:R-:W-:Y:S02]  /*d630*/  FFMA.FTZ R22, R9, R40, R2 ;  /* 0x0000002809167223 */ /* 0x000fe40000010002 */
[----:B------:R-:W-:Y:S02]  /*d640*/  FFMA.FTZ R31, R8, R0, R4 ;  /* 0x00000000081f7223 */ /* 0x000fe40000010004 */
[-C--:B------:R-:W-:Y:S02]  /*d650*/  FMUL.FTZ R2, R7, R11.reuse ;  /* 0x0000000b07027220 */ /* 0x080fe40000410000 */
[----:B------:R-:W-:Y:S02]  /*d660*/  FMUL.FTZ R4, R19, R11 ;  /* 0x0000000b13047220 */ /* 0x000fe40000410000 */
[----:B------:R-:W-:Y:S02]  /*d670*/  FFMA.FTZ R10, R18, R3, -R23 ;  /* 0x00000003120a7223 */ /* 0x000fe40000010817 */
[----:B------:R-:W-:-:S02]  /*d680*/  FFMA.FTZ R8, R14, R6, -R36 ;  /* 0x000000060e087223 */ /* 0x000fc40000010824 */
        /* <DEDUP_REMOVED lines=8> */
[----:B------:R-:W-:-:S02]  /*d710*/  FFMA.FTZ R2, R19, R39, -R2 ;  /* 0x0000002713027223 */ /* 0x000fc40000010802 */
[----:B------:R-:W-:Y:S01]  /*d720*/  FFMA.FTZ R25, R7, R39, R4 ;  /* 0x0000002707197223 */ /* 0x000fe20000010004 */
[----:B------:R-:W-:Y:S02]  /*d730*/  F2FP.PACK_AB R11, R6, R11 ;  /* 0x0000000b060b723e */ /* 0x000fe400000000ff */
[----:B------:R-:W-:Y:S02]  /*d740*/  F2FP.PACK_AB R10, R2, R3 ;  /* 0x00000003020a723e */ /* 0x000fe400000000ff */
[----:B------:R-:W-:Y:S02]  /*d750*/  F2FP.PACK_AB R7, R28, R35 ;  /* 0x000000231c07723e */ /* 0x000fe400000000ff */
[----:B------:R-:W-:Y:S01]  /*d760*/  F2FP.PACK_AB R4, R22, R27 ;  /* 0x0000001b1604723e */ /* 0x000fe200000000ff */
[----:B------:R1:W-:Y:S01]  /*d770*/  STS.128 [R30], R8 ;  /* 0x000000081e007388 */ /* 0x0003e20000000c00 */
[----:B------:R-:W-:-:S05]  /*d780*/  F2FP.PACK_AB R6, R25, R31 ;  /* 0x0000001f1906723e */ /* 0x000fca00000000ff */
[----:B------:R1:W-:Y:S02]  /*d790*/  STS.128 [R29+0x5100], R4 ;  /* 0x005100041d007388 */ /* 0x0003e40000000c00 */
.L_x_914:
[----:B------:R-:W-:Y:S05]  /*d7a0*/  BSYNC B0 ;  /* 0x0000000000007941 */ /* 0x000fea0003800000 */
.L_x_913:
        /* <DEDUP_REMOVED lines=16> */
[----:B------:R-:W-:Y:S02]  /*d8b0*/  LEA R26, R3, 0x5100, 0x1 ;  /* 0x00005100031a7811 */ /* 0x000fe400078e08ff */
[----:B------:R-:W-:Y:S01]  /*d8c0*/  SHF.L.U32 R25, R2, 0x1, RZ ;  /* 0x0000000102197819 */ /* 0x000fe200000006ff */
[----:B------:R-:W-:Y:S01]  /*d8d0*/  HADD2.F32 R2, -RZ, R79.H1_H1 ;  /* 0x3000004fff027230 */ /* 0x000fe20000004100 */
[----:B------:R-:W-:Y:S01]  /*d8e0*/  SHF.R.U32.HI R3, RZ, 0x10, R53 ;  /* 0x00000010ff037819 */ /* 0x000fe20000011635 */
[----:B------:R-:W1:Y:S01]  /*d8f0*/  LDS.128 R4, [R26] ;  /* 0x000000001a047984 */ /* 0x000e620000000c00 */
[----:B------:R-:W-:Y:S02]  /*d900*/  SHF.R.U32.HI R22, RZ, 0x10, R57 ;  /* 0x00000010ff167819 */ /* 0x000fe40000011639 */
[----:B------:R-:W-:Y:S01]  /*d910*/  SHF.R.U32.HI R23, RZ, 0x10, R55 ;  /* 0x00000010ff177819 */ /* 0x000fe20000011637 */
[----:B------:R-:W2:Y:S01]  /*d920*/  LDS.128 R8, [R25+0x5100] ;  /* 0x0051000019087984 */ /* 0x000ea20000000c00 */
[----:B------:R-:W-:Y:S01]  /*d930*/  HADD2.F32 R27, -RZ, R3.H0_H0 ;  /* 0x20000003ff1b7230 */ /* 0x000fe20000004100 */
[----:B------:R-:W-:-:S02]  /*d940*/  SHF.R.U32.HI R24, RZ, 0x10, R59 ;  /* 0x00000010ff187819 */ /* 0x000fc4000001163b */
[----:B------:R-:W-:Y:S02]  /*d950*/  SHF.R.U64 R29, R52, 0x10, R53 ;  /* 0x00000010341d7819 */ /* 0x000fe40000001235 */
[----:B------:R-:W-:Y:S02]  /*d960*/  SHF.R.U64 R31, R54, 0x10, R55 ;  /* 0x00000010361f7819 */ /* 0x000fe40000001237 */
[----:B------:R-:W-:Y:S02]  /*d970*/  SHF.R.U64 R33, R56, 0x10, R57 ;  /* 0x0000001038217819 */ /* 0x000fe40000001239 */
[----:B------:R-:W-:Y:S01]  /*d980*/  SHF.R.U64 R32, R58, 0x10, R59 ;  /* 0x000000103a207819 */ /* 0x000fe2000000123b */
[--C-:B-1----:R-:W-:Y:S02]  /*d990*/  HADD2.F32 R17, -RZ, R4.reuse.H0_H0 ;  /* 0x20000004ff117230 */ /* 0x102fe40000004100 */
[----:B------:R-:W-:Y:S02]  /*d9a0*/  HADD2.F32 R20, -RZ, R4.H1_H1 ;  /* 0x30000004ff147230 */ /* 0x000fe40000004100 */
[----:B--2---:R-:W-:-:S02]  /*d9b0*/  HADD2.F32 R3, -RZ, R9.H0_H0 ;  /* 0x20000009ff037230 */ /* 0x004fc40000004100 */
[--C-:B------:R-:W-:Y:S02]  /*d9c0*/  HADD2.F32 R16, -RZ, R6.reuse.H0_H0 ;  /* 0x20000006ff107230 */ /* 0x100fe40000004100 */
[----:B------:R-:W-:Y:S02]  /*d9d0*/  HADD2.F32 R21, -RZ, R6.H1_H1 ;  /* 0x30000006ff157230 */ /* 0x000fe40000004100 */
[----:B------:R-:W-:Y:S02]  /*d9e0*/  HADD2.F32 R13, -RZ, R5.H0_H0 ;  /* 0x20000005ff0d7230 */ /* 0x000fe40000004100 */
[--C-:B------:R-:W-:Y:S02]  /*d9f0*/  HADD2.F32 R4, -RZ, R11.reuse.H0_H0 ;  /* 0x2000000bff047230 */ /* 0x100fe40000004100 */
[----:B------:R-:W-:Y:S02]  /*da00*/  HADD2.F32 R6, -RZ, R11.H1_H1 ;  /* 0x3000000bff067230 */ /* 0x000fe40000004100 */
[----:B------:R-:W-:-:S02]  /*da10*/  HADD2.F32 R12, -RZ, R5.H1_H1 ;  /* 0x30000005ff0c7230 */ /* 0x000fc40000004100 */
[--C-:B------:R-:W-:Y:S02]  /*da20*/  HADD2.F32 R11, -RZ, R8.reuse.H0_H0 ;  /* 0x20000008ff0b7230 */ /* 0x100fe40000004100 */
[----:B------:R-:W-:Y:S01]  /*da30*/  HADD2.F32 R18, -RZ, R8.H1_H1 ;  /* 0x30000008ff127230 */ /* 0x000fe20000004100 */
[----:B------:R-:W-:Y:S01]  /*da40*/  FMUL.FTZ R8, R3, R0 ;  /* 0x0000000003087220 */ /* 0x000fe20000410000 */
[----:B------:R-:W-:Y:S02]  /*da50*/  HADD2.F32 R5, -RZ, R9.H1_H1 ;  /* 0x30000009ff057230 */ /* 0x000fe40000004100 */
[--C-:B------:R-:W-:Y:S01]  /*da60*/  HADD2.F32 R14, -RZ, R7.reuse.H0_H0 ;  /* 0x20000007ff0e7230 */ /* 0x100fe20000004100 */
[C---:B------:R-:W-:Y:S01]  /*da70*/  FFMA.FTZ R30, R13.reuse, R2, -R8 ;  /* 0x000000020d1e7223 */ /* 0x040fe20000010808 */
[----:B------:R-:W-:Y:S01]  /*da80*/  HADD2.F32 R15, -RZ, R7.H1_H1 ;  /* 0x30000007ff0f7230 */ /* 0x000fe20000004100 */
[----:B------:R-:W-:Y:S01]  /*da90*/  FMUL.FTZ R7, R13, R0 ;  /* 0x000000000d077220 */ /* 0x000fe20000410000 */
[--C-:B------:R-:W-:Y:S01]  /*daa0*/  HADD2.F32 R9, -RZ, R10.reuse.H0_H0 ;  /* 0x2000000aff097230 */ /* 0x100fe20000004100 */
[-C--:B------:R-:W-:Y:S01]  /*dab0*/  FMUL.FTZ R8, R5, R27.reuse ;  /* 0x0000001b05087220 */ /* 0x080fe20000410000 */
[----:B------:R-:W-:Y:S01]  /*dac0*/  HADD2.F32 R19, -RZ, R10.H1_H1 ;  /* 0x3000000aff137230 */ /* 0x000fe20000004100 */
[----:B------:R-:W-:Y:S01]  /*dad0*/  FFMA.FTZ R28, R3, R2, R7 ;  /* 0x00000002031c7223 */ /* 0x000fe20000010007 */
[----:B------:R-:W-:Y:S01]  /*dae0*/  HADD2.F32 R10, -RZ, R22.H0_H0 ;  /* 0x20000016ff0a7230 */ /* 0x000fe20000004100 */
[----:B------:R-:W-:Y:S01]  /*daf0*/  FMUL.FTZ R7, R12, R27 ;  /* 0x0000001b0c077220 */ /* 0x000fe20000410000 */
[----:B------:R-:W-:-:S02]  /*db00*/  HADD2.F32 R0, -RZ, R80.H0_H0 ;  /* 0x20000050ff007230 */ /* 0x000fc40000004100 */
[----:B------:R-:W-:Y:S01]  /*db10*/  HADD2.F32 R2, -RZ, R80.H1_H1 ;  /* 0x30000050ff027230 */ /* 0x000fe20000004100 */
[----:B------:R-:W-:Y:S01]  /*db20*/  FFMA.FTZ R27, R12, R10, -R8 ;  /* 0x0000000a0c1b7223 */ /* 0x000fe20000010808 */
[----:B------:R-:W-:Y:S01]  /*db30*/  HADD2.F32 R8, -RZ, R23.H0_H0 ;  /* 0x20000017ff087230 */ /* 0x000fe20000004100 */
[-C--:B------:R-:W-:Y:S02]  /*db40*/  FMUL.FTZ R3, R4, R0.reuse ;  /* 0x0000000004037220 */ /* 0x080fe40000410000 */
[C---:B------:R-:W-:Y:S02]  /*db50*/  FMUL.FTZ R0, R14.reuse, R0 ;  /* 0x000000000e007220 */ /* 0x040fe40000410000 */
[----:B------:R-:W-:Y:S01]  /*db60*/  FFMA.FTZ R22, R5, R10, R7 ;  /* 0x0000000a05167223 */ /* 0x000fe20000010007 */
[----:B------:R-:W-:Y:S01]  /*db70*/  HADD2.F32 R7, -RZ, R24.H0_H0 ;  /* 0x20000018ff077230 */ /* 0x000fe20000004100 */
[----:B------:R-:W-:Y:S02]  /*db80*/  FFMA.FTZ R14, R14, R2, -R3 ;  /* 0x000000020e0e7223 */ /* 0x000fe40000010803 */
[----:B------:R-:W-:-:S02]  /*db90*/  FMUL.FTZ R5, R6, R8 ;  /* 0x0000000806057220 */ /* 0x000fc40000410000 */
[----:B------:R-:W-:Y:S01]  /*dba0*/  FFMA.FTZ R13, R4, R2, R0 ;  /* 0x00000002040d7223 */ /* 0x000fe20000010000 */
[--C-:B------:R-:W-:Y:S01]  /*dbb0*/  HADD2.F32 R2, -RZ, R81.reuse.H0_H0 ;  /* 0x20000051ff027230 */ /* 0x100fe20000004100 */
[C---:B------:R-:W-:Y:S01]  /*dbc0*/  FMUL.FTZ R3, R15.reuse, R8 ;  /* 0x000000080f037220 */ /* 0x040fe20000410000 */
[----:B------:R-:W-:Y:S01]  /*dbd0*/  HADD2.F32 R0, -RZ, R81.H1_H1 ;  /* 0x30000051ff007230 */ /* 0x000fe20000004100 */
[-C--:B------:R-:W-:Y:S01]  /*dbe0*/  FFMA.FTZ R15, R15, R7.reuse, -R5 ;  /* 0x000000070f0f7223 */ /* 0x080fe20000010805 */
[--C-:B------:R-:W-:Y:S01]  /*dbf0*/  HADD2.F32 R4, -RZ, R82.reuse.H0_H0 ;  /* 0x20000052ff047230 */ /* 0x100fe20000004100 */
[----:B------:R-:W-:Y:S01]  /*dc00*/  FFMA.FTZ R7, R6, R7, R3 ;  /* 0x0000000706077223 */ /* 0x000fe20000010003 */
[----:B------:R-:W-:Y:S01]  /*dc10*/  HADD2.F32 R3, -RZ, R82.H1_H1 ;  /* 0x30000052ff037230 */ /* 0x000fe20000004100 */
[-C--:B------:R-:W-:Y:S02]  /*dc20*/  FMUL.FTZ R6, R11, R2.reuse ;  /* 0x000000020b067220 */ /* 0x080fe40000410000 */
[----:B------:R-:W-:Y:S01]  /*dc30*/  FMUL.FTZ R5, R17, R2 ;  /* 0x0000000211057220 */ /* 0x000fe20000410000 */
[----:B------:R-:W-:Y:S01]  /*dc40*/  F2FP.PACK_AB R7, R7, R13 ;  /* 0x0000000d0707723e */ /* 0x000fe200000000ff */
[----:B------:R-:W-:-:S02]  /*dc50*/  FMUL.FTZ R2, R9, R0 ;  /* 0x0000000009027220 */ /* 0x000fc40000410000 */
[C---:B------:R-:W-:Y:S02]  /*dc60*/  FMUL.FTZ R0, R16.reuse, R0 ;  /* 0x0000000010007220 */ /* 0x040fe40000410000 */
[-C--:B------:R-:W-:Y:S02]  /*dc70*/  FFMA.FTZ R8, R17, R4.reuse, -R6 ;  /* 0x0000000411087223 */ /* 0x080fe40000010806 */
[-C--:B------:R-:W-:Y:S01]  /*dc80*/  FFMA.FTZ R10, R16, R3.reuse, -R2 ;  /* 0x00000003100a7223 */ /* 0x080fe20000010802 */
[----:B------:R-:W-:Y:S01]  /*dc90*/  HADD2.F32 R2, -RZ, R29.H0_H0 ;  /* 0x2000001dff027230 */ /* 0x000fe20000004100 */
[----:B------:R-:W-:Y:S01]  /*dca0*/  FFMA.FTZ R6, R9, R3, R0 ;  /* 0x0000000309067223 */ /* 0x000fe20000010000 */
[----:B------:R-:W-:Y:S01]  /*dcb0*/  HADD2.F32 R0, -RZ, R31.H0_H0 ;  /* 0x2000001fff007230 */ /* 0x000fe20000004100 */
[----:B------:R-:W-:Y:S01]  /*dcc0*/  FFMA.FTZ R12, R11, R4, R5 ;  /* 0x000000040b0c7223 */ /* 0x000fe20000010005 */
[----:B------:R-:W-:Y:S01]  /*dcd0*/  HADD2.F32 R5, -RZ, R33.H0_H0 ;  /* 0x20000021ff057230 */ /* 0x000fe20000004100 */
[-C--:B------:R-:W-:Y:S01]  /*dce0*/  FMUL.FTZ R4, R18, R2.reuse ;  /* 0x0000000212047220 */ /* 0x080fe20000410000 */
[----:B------:R-:W-:Y:S01]  /*dcf0*/  HADD2.F32 R9, -RZ, R32.H0_H0 ;  /* 0x20000020ff097230 */ /* 0x000fe20000004100 */
[----:B------:R-:W-:Y:S01]  /*dd00*/  FMUL.FTZ R3, R20, R2 ;  /* 0x0000000214037220 */ /* 0x000fe20000410000 */
[----:B------:R-:W-:Y:S01]  /*dd10*/  F2FP.PACK_AB R11, R15, R14 ;  /* 0x0000000e0f0b723e */ /* 0x000fe200000000ff */
[----:B------:R-:W-:-:S02]  /*dd20*/  FMUL.FTZ R2, R19, R0 ;  /* 0x0000000013027220 */ /* 0x000fc40000410000 */
[C---:B------:R-:W-:Y:S02]  /*dd30*/  FMUL.FTZ R0, R21.reuse, R0 ;  /* 0x0000000015007220 */ /* 0x040fe40000410000 */
[----:B------:R-:W-:Y:S02]  /*dd40*/  FFMA.FTZ R4, R20, R5, -R4 ;  /* 0x0000000514047223 */ /* 0x000fe40000010804 */
[----:B------:R-:W-:Y:S02]  /*dd50*/  FFMA.FTZ R2, R21, R9, -R2 ;  /* 0x0000000915027223 */ /* 0x000fe40000010802 */
[----:B------:R-:W-:Y:S01]  /*dd60*/  FFMA.FTZ R3, R18, R5, R3 ;  /* 0x0000000512037223 */ /* 0x000fe20000010003 */
[----:B------:R-:W-:Y:S01]  /*dd70*/  F2FP.PACK_AB R8, R4, R8 ;  /* 0x000000080408723e */ /* 0x000fe200000000ff */
[----:B------:R-:W-:Y:S01]  /*dd80*/  FFMA.FTZ R0, R19, R9, R0 ;  /* 0x0000000913007223 */ /* 0x000fe20000010000 */
[----:B------:R-:W-:Y:S02]  /*dd90*/  F2FP.PACK_AB R9, R27, R30 ;  /* 0x0000001e1b09723e */ /* 0x000fe400000000ff */
[----:B------:R-:W-:-:S02]  /*dda0*/  F2FP.PACK_AB R10, R2, R10 ;  /* 0x0000000a020a723e */ /* 0x000fc400000000ff */
[----:B------:R-:W-:Y:S02]  /*ddb0*/  F2FP.PACK_AB R5, R22, R28 ;  /* 0x0000001c1605723e */ /* 0x000fe400000000ff */
[----:B------:R-:W-:Y:S01]  /*ddc0*/  F2FP.PACK_AB R4, R3, R12 ;  /* 0x0000000c0304723e */ /* 0x000fe200000000ff */
[----:B------:R1:W-:Y:S01]  /*ddd0*/  STS.128 [R26], R8 ;  /* 0x000000081a007388 */ /* 0x0003e20000000c00 */
[----:B------:R-:W-:-:S05]  /*dde0*/  F2FP.PACK_AB R6, R0, R6 ;  /* 0x000000060006723e */ /* 0x000fca00000000ff */
[----:B------:R1:W-:Y:S02]  /*ddf0*/  STS.128 [R25+0x5100], R4 ;  /* 0x0051000419007388 */ /* 0x0003e40000000c00 */
.L_x_902:
[----:B------:R-:W-:Y:S05]  /*de00*/  BSYNC B2 ;  /* 0x0000000000027941 */ /* 0x000fea0003800000 */
.L_x_880:
[----:B------:R-:W2:Y:S01]  /*de10*/  LDL R66, [R1+0x38] ;  /* 0x0000380001427983 */ /* 0x000ea20000100800 */
[----:B------:R-:W-:-:S04]  /*de20*/  DEPBAR.LE SB0, 0x0 ;  /* 0x000080000000791a */ /* 0x000fc80000000000 */
[----:B------:R-:W4:Y:S01]  /*de30*/  LDL.64 R64, [R1+0x28] ;  /* 0x0000280001407983 */ /* 0x000f220000100a00 */
[----:B------:R-:W-:Y:S01]  /*de40*/  IMAD R0, R84, c[0x0][0x208], RZ ;  /* 0x0000820054007a24 */ /* 0x000fe200078e02ff */
[----:B------:R-:W-:Y:S01]  /*de50*/  ULDC.64 UR4, c[0x0][0x208] ;  /* 0x0000820000047ab9 */ /* 0x000fe20000000a00 */
[----:B------:R-:W-:Y:S01]  /*de60*/  IMAD.WIDE.U32 R2, R176, c[0x0][0x208], RZ ;  /* 0x00008200b0027a25 */ /* 0x000fe200078e00ff */
[----:B------:R-:W-:Y:S01]  /*de70*/  BAR.SYNC.DEFER_BLOCKING 0x0 ;  /* 0x0000000000007b1d */ /* 0x000fe20000010000 */
[----:B------:R-:W-:Y:S01]  /*de80*/  USHF.L.U32 UR7, UR4, 0x5, URZ ;  /* 0x0000000504077899 */ /* 0x000fe2000800063f */
[----:B------:R-:W-:Y:S01]  /*de90*/  ISETP.GE.AND P1, PT, R136, c[0x0][0x1d4], PT ;  /* 0x0000750088007a0c */ /* 0x000fe20003f26270 */
[----:B------:R-:W-:-:S03]  /*dea0*/  IMAD R0, R176, c[0x0][0x20c], R0 ;  /* 0x00008300b0007a24 */ /* 0x000fc600078e0200 */
[----:B------:R-:W-:Y:S01]  /*deb0*/  UMOV UR6, 0x5 ;  /* 0x0000000500067882 */ /* 0x000fe20000000000 */
[----:B------:R-:W-:Y:S01]  /*dec0*/  IMAD.IADD R0, R3, 0x1, R0 ;  /* 0x0000000103007824 */ /* 0x000fe200078e0200 */
[----:B------:R-:W-:Y:S01]  /*ded0*/  USHF.L.U64.HI UR5, UR4, UR6, UR5 ;  /* 0x0000000604057299 */ /* 0x000fe20008010205 */
[C---:B------:R-:W-:Y:S01]  /*dee0*/  ISETP.LT.OR P3, PT, R73.reuse, 0x1, P1 ;  /* 0x000000014900780c */ /* 0x040fe20000f61670 */
        /* <DEDUP_REMOVED lines=9> */
[----:B------:R-:W3:Y:S04]  /*df80*/  LDSM.16.M88.4 R4, [R211+0x2000] ;  /* 0x00200000d304783b */ /* 0x000ee80000000200 */
        /* <DEDUP_REMOVED lines=12> */
[----:B------:R-:W-:Y:S08]  /*e050*/  HMMA.16816.F32 R84, R8, R30, RZ ;  /* 0x0000001e0854723c */ /* 0x000ff000000018ff */
[C---:B---3--:R-:W-:Y:S08]  /*e060*/  HMMA.16816.F32 R40, R4.reuse, R16, RZ ;  /* 0x000000100428723c */ /* 0x048ff000000018ff */
[C---:B------:R-:W-:Y:S08]  /*e070*/  HMMA.16816.F32 R44, R4.reuse, R12, RZ ;  /* 0x0000000c042c723c */ /* 0x040ff000000018ff */
[C---:B------:R-:W-:Y:S08]  /*e080*/  HMMA.16816.F32 R48, R4.reuse, R20, RZ ;  /* 0x000000140430723c */ /* 0x040ff000000018ff */
[C---:B------:R-:W-:Y:S08]  /*e090*/  HMMA.16816.F32 R76, R4.reuse, R24, RZ ;  /* 0x00000018044c723c */ /* 0x040ff000000018ff */
[C---:B------:R-:W-:Y:S08]  /*e0a0*/  HMMA.16816.F32 R52, R4.reuse, R28, RZ ;  /* 0x0000001c0434723c */ /* 0x040ff000000018ff */
[C---:B------:R-:W-:Y:S08]  /*e0b0*/  HMMA.16816.F32 R60, R4.reuse, R18, RZ ;  /* 0x00000012043c723c */ /* 0x040ff000000018ff */
[C---:B------:R-:W-:Y:S08]  /*e0c0*/  HMMA.16816.F32 R68, R4.reuse, R14, RZ ;  /* 0x0000000e0444723c */ /* 0x040ff000000018ff */
[C---:B------:R-:W-:Y:S01]  /*e0d0*/  HMMA.16816.F32 R96, R4.reuse, R22, RZ ;  /* 0x000000160460723c */ /* 0x040fe200000018ff */
[----:B------:R-:W-:Y:S07]  /*e0e0*/  LDSM.16.M88.4 R20, [R216] ;  /* 0x00000000d814783b */ /* 0x000fee0000000200 */
[C---:B------:R-:W-:Y:S01]  /*e0f0*/  HMMA.16816.F32 R112, R4.reuse, R26, RZ ;  /* 0x0000001a0470723c */ /* 0x040fe200000018ff */
[----:B------:R-:W-:Y:S07]  /*e100*/  LDSM.16.M88.4 R24, [R217] ;  /* 0x00000000d918783b */ /* 0x000fee0000000200 */
[----:B------:R-:W-:Y:S01]  /*e110*/  HMMA.16816.F32 R108, R4, R30, RZ ;  /* 0x0000001e046c723c */ /* 0x000fe200000018ff */
[----:B------:R-:W1:Y:S07]  /*e120*/  LDSM.16.M88.4 R4, [R214+0x2000] ;  /* 0x00200000d604783b */ /* 0x000e6e0000000200 */
[C---:B-1----:R-:W-:Y:S08]  /*e130*/  HMMA.16816.F32 R152, R4.reuse, R20, R52 ;  /* 0x000000140498723c */ /* 0x042ff00000001834 */
[----:B------:R-:W-:Y:S01]  /*e140*/  HMMA.16816.F32 R80, R4, R56, R40 ;  /* 0x000000380450723c */ /* 0x000fe20000001828 */
[----:B--2---:R-:W-:-:S07]  /*e150*/  IMAD.MOV.U32 R9, RZ, RZ, R66 ;  /* 0x000000ffff097224 */ /* 0x004fce00078e0042 */
[----:B------:R-:W-:Y:S01]  /*e160*/  HMMA.16816.F32 R28, R4, R32, R48 ;  /* 0x00000020041c723c */ /* 0x000fe20000001830 */
[----:B----4-:R-:W-:-:S04]  /*e170*/  IMAD.MOV.U32 R8, RZ, RZ, R64 ;  /* 0x000000ffff087224 */ /* 0x010fc800078e0040 */
[----:B------:R-:W-:-:S03]  /*e180*/  IMAD.WIDE.U32 R2, R2, 0x50, R8 ;  /* 0x0000005002027825 */ /* 0x000fc600078e0008 */
[----:B------:R-:W-:Y:S01]  /*e190*/  HMMA.16816.F32 R64, R4, R36, R44 ;  /* 0x000000240440723c */ /* 0x000fe2000000182c */
[----:B------:R-:W1:Y:S01]  /*e1a0*/  LDSM.16.M88.4 R8, [R214] ;  /* 0x00000000d608783b */ /* 0x000e620000000200 */
[----:B------:R-:W-:Y:S01]  /*e1b0*/  IMAD.IADD R0, R3, 0x1, R0 ;  /* 0x0000000103007824 */ /* 0x000fe200078e0200 */
[----:B------:R-:W-:-:S04]  /*e1c0*/  LEA R16, P0, R2, c[0x0][0x1f8], 0x1 ;  /* 0x00007e0002107a11 */ /* 0x000fc800078008ff */
[----:B------:R-:W-:Y:S01]  /*e1d0*/  IADD3 R14, P2, R16, UR7, RZ ;  /* 0x00000007100e7c10 */ /* 0x000fe2000ff5e0ff */
[C---:B------:R-:W-:Y:S01]  /*e1e0*/  HMMA.16816.F32 R148, R4.reuse, R58, R60 ;  /* 0x0000003a0494723c */ /* 0x040fe2000000183c */
[----:B------:R-:W-:Y:S02]  /*e1f0*/  LEA.HI.X R17, R2, c[0x0][0x1fc], R0, 0x1, P0 ;  /* 0x00007f0002117a11 */ /* 0x000fe400000f0c00 */
[----:B------:R-:W-:Y:S02]  /*e200*/  IADD3 R12, P0, R14, UR7, RZ ;  /* 0x000000070e0c7c10 */ /* 0x000fe4000ff1e0ff */
[----:B------:R-:W-:Y:S01]  /*e210*/  IADD3.X R15, R17, UR5, RZ, P2, !PT ;  /* 0x00000005110f7c10 */ /* 0x000fe200097fe4ff */
[----:B------:R-:W-:Y:S01]  /*e220*/  @!PT LDS RZ, [RZ] ;  /* 0x00000000fffff984 */ /* 0x000fe20000000800 */
[----:B------:R-:W-:Y:S01]  /*e230*/  @!PT LDS RZ, [RZ] ;  /* 0x00000000fffff984 */ /* 0x000fe20000000800 */
[----:B------:R-:W-:Y:S01]  /*e240*/  @!PT LDS RZ, [RZ] ;  /* 0x00000000fffff984 */ /* 0x000fe20000000800 */
[----:B------:R2:W-:Y:S01]  /*e250*/  LDGSTS.E.BYPASS.LTC128B.128 [R221+0x100], [R16.64], !P3 ;  /* 0x0010000010dd7fae */ /* 0x0005e2000d901d48 */
[----:B------:R-:W-:Y:S01]  /*e260*/  IADD3 R2, P2, R12, UR7, RZ ;  /* 0x000000070c027c10 */ /* 0x000fe2000ff5e0ff */
[----:B------:R-:W-:Y:S01]  /*e270*/  HMMA.16816.F32 R76, R4, R24, R76 ;  /* 0x00000018044c723c */ /* 0x000fe2000000184c */
[----:B------:R-:W-:Y:S01]  /*e280*/  IADD3.X R13, R15, UR5, RZ, P0, !PT ;  /* 0x000000050f0d7c10 */ /* 0x000fe200087fe4ff */
[----:B------:R3:W-:Y:S01]  /*e290*/  LDGSTS.E.BYPASS.LTC128B.128 [R221+0x900], [R14.64], !P4 ;  /* 0x009000000edd7fae */ /* 0x0007e2000e101d48 */
[----:B------:R-:W-:-:S02]  /*e2a0*/  IADD3 R18, P0, R2, UR7, RZ ;  /* 0x0000000702127c10 */ /* 0x000fc4000ff1e0ff */
[----:B------:R-:W-:Y:S02]  /*e2b0*/  IADD3.X R3, R13, UR5, RZ, P2, !PT ;  /* 0x000000050d037c10 */ /* 0x000fe400097fe4ff */
[----:B------:R-:W-:Y:S01]  /*e2c0*/  ISETP.LT.OR P3, PT, R73, 0x21, P1 ;  /* 0x000000214900780c */ /* 0x000fe20000f61670 */
[----:B------:R-:W-:Y:S01]  /*e2d0*/  HMMA.16816.F32 R68, R4, R38, R68 ;  /* 0x000000260444723c */ /* 0x000fe20000001844 */
[----:B------:R-:W-:Y:S02]  /*e2e0*/  IADD3.X R19, R3, UR5, RZ, P0, !PT ;  /* 0x0000000503137c10 */ /* 0x000fe400087fe4ff */
[C---:B------:R-:W-:Y:S02]  /*e2f0*/  ISETP.LT.OR P2, PT, R73.reuse, 0x31, P1 ;  /* 0x000000314900780c */ /* 0x040fe40000f41670 */
[----:B------:R-:W-:-:S03]  /*e300*/  ISETP.LT.OR P0, PT, R73, 0x41, P1 ;  /* 0x000000414900780c */ /* 0x000fc60000f01670 */
[----:B------:R-:W-:Y:S04]  /*e310*/  HMMA.16816.F32 R140, R4, R22, R108 ;  /* 0x00000016048c723c */ /* 0x000fe8000000186c */
[----:B------:R3:W-:Y:S04]  /*e320*/  LDGSTS.E.BYPASS.LTC128B.128 [R221+0x1100], [R12.64], !P3 ;  /* 0x011000000cdd7fae */ /* 0x0007e8000d901d48 */
[----:B------:R4:W-:Y:S01]  /*e330*/  LDGSTS.E.BYPASS.LTC128B.128 [R221+0x1900], [R2.64], !P2 ;  /* 0x0190000002dd7fae */ /* 0x0009e2000d101d48 */
[----:B-1---5:R-:W-:Y:S03]  /*e340*/  HMMA.16816.F32 R136, R8, R56, R116 ;  /* 0x000000380888723c */ /* 0x022fe60000001874 */
[----:B------:R2:W-:Y:S01]  /*e350*/  LDGSTS.E.BYPASS.LTC128B.128 [R221+0x2100], [R18.64], !P0 ;  /* 0x0210000012dd7fae */ /* 0x0005e2000c101d48 */
[----:B------:R-:W-:-:S03]  /*e360*/  ISETP.GT.AND P0, PT, R176, R240, PT ;  /* 0x000000f0b000720c */ /* 0x000fc60003f04270 */
[----:B------:R-:W-:Y:S01]  /*e370*/  LDSM.16.M88.4 R44, [R210+0x1000] ;  /* 0x00100000d22c783b */ /* 0x000fe20000000200 */
[C---:B------:R-:W-:Y:S03]  /*e380*/  HMMA.16816.F32 R56, R8.reuse, R58, R128 ;  /* 0x0000003a0838723c */ /* 0x040fe60000001880 */
[----:B------:R-:W-:Y:S04]  /*e390*/  LDSM.16.M88.4 R52, [R210] ;  /* 0x00000000d234783b */ /* 0x000fe80000000200 */
[----:B------:R-:W-:Y:S01]  /*e3a0*/  LDSM.16.M88.4 R48, [R210+0x800] ;  /* 0x00080000d230783b */ /* 0x000fe20000000200 */
[C---:B------:R-:W-:Y:S03]  /*e3b0*/  HMMA.16816.F32 R144, R8.reuse, R36, R104 ;  /* 0x000000240890723c */ /* 0x040fe60000001868 */
[----:B------:R-:W-:Y:S04]  /*e3c0*/  LDSM.16.M88.4 R40, [R210+0x1800] ;  /* 0x00180000d228783b */ /* 0x000fe80000000200 */
[----:B------:R-:W-:Y:S01]  /*e3d0*/  LDSM.16.M88.4 R60, [R210+0x2000] ;  /* 0x00200000d23c783b */ /* 0x000fe20000000200 */
[----:B------:R-:W-:Y:S03]  /*e3e0*/  HMMA.16816.F32 R108, R8, R38, R124 ;  /* 0x00000026086c723c */ /* 0x000fe6000000187c */
[----:B---3--:R-:W-:Y:S04]  /*e3f0*/  LDSM.16.M88.4 R12, [R212] ;  /* 0x00000000d40c783b */ /* 0x008fe80000000200 */
[----:B--2---:R-:W1:Y:S01]  /*e400*/  LDSM.16.M88.4 R16, [R212+0x2000] ;  /* 0x00200000d410783b */ /* 0x004e620000000200 */
[----:B------:R-:W-:Y:S03]  /*e410*/  HMMA.16816.F32 R168, R4, R34, R96 ;  /* 0x0000002204a8723c */ /* 0x000fe60000001860 */
[----:B------:R-:W-:Y:S04]  /*e420*/  LDSM.16.M88.4 R36, [R207] ;  /* 0x00000000cf24783b */ /* 0x000fe80000000200 */
[----:B------:R-:W0:Y:S01]  /*e430*/  LDGDEPBAR ;  /* 0x00000000000079af */ /* 0x000e220000000000 */
[C---:B------:R-:W-:Y:S08]  /*e440*/  HMMA.16816.F32 R156, R8.reuse, R32, R100 ;  /* 0x00000020089c723c */ /* 0x040ff00000001864 */
[----:B------:R-:W-:Y:S01]  /*e450*/  HMMA.16816.F32 R120, R8, R34, R120 ;  /* 0x000000220878723c */ /* 0x000fe20000001878 */
[----:B------:R-:W-:Y:S07]  /*e460*/  LDSM.16.M88.4 R32, [R207+0x800] ;  /* 0x00080000cf20783b */ /* 0x000fee0000000200 */
[----:B------:R-:W-:Y:S01]  /*e470*/  HMMA.16816.F32 R160, R4, R26, R112 ;  /* 0x0000001a04a0723c */ /* 0x000fe20000001870 */
[----:B------:R-:W-:Y:S07]  /*e480*/  LDSM.16.M88.4 R4, [R213+0x2000] ;  /* 0x00200000d504783b */ /* 0x000fee0000000200 */
[C---:B------:R-:W-:Y:S08]  /*e490*/  HMMA.16816.F32 R164, R8.reuse, R24, R92 ;  /* 0x0000001808a4723c */ /* 0x040ff0000000185c */
[C---:B------:R-:W-:Y:S08]  /*e4a0*/  HMMA.16816.F32 R172, R8.reuse, R20, R88 ;  /* 0x0000001408ac723c */ /* 0x040ff00000001858 */
[C---:B------:R-:W-:Y:S01]  /*e4b0*/  HMMA.16816.F32 R132, R8.reuse, R26, R132 ;  /* 0x0000001a0884723c */ /* 0x040fe20000001884 */
[----:B------:R-:W-:Y:S07]  /*e4c0*/  LDSM.16.M88.4 R24, [R207+0x1800] ;  /* 0x00180000cf18783b */ /* 0x000fee0000000200 */
[----:B------:R-:W-:Y:S01]  /*e4d0*/  HMMA.16816.F32 R128, R8, R22, R84 ;  /* 0x000000160880723c */ /* 0x000fe20000001854 */
[----:B------:R-:W2:Y:S04]  /*e4e0*/  LDSM.16.M88.4 R20, [R207+0x2000] ;  /* 0x00200000cf14783b */ /* 0x000ea80000000200 */
[----:B------:R-:W3:Y:S03]  /*e4f0*/  LDSM.16.M88.4 R8, [R213] ;  /* 0x00000000d508783b */ /* 0x000ee60000000200 */
[----:B-1----:R-:W-:Y:S01]  /*e500*/  HMMA.16816.F32 R112, R16, R44, R28 ;  /* 0x0000002c1070723c */ /* 0x002fe2000000181c */
[----:B------:R-:W1:Y:S01]  /*e510*/  LDSM.16.M88.4 R28, [R207+0x1000] ;  /* 0x00100000cf1c783b */ /* 0x000e620000000200 */
[----:B------:R-:W-:-:S06]  /*e520*/  DEPBAR.LE SB0, 0x0 ;  /* 0x000080000000791a */ /* 0x000fcc0000000000 */
[C---:B------:R-:W-:Y:S08]  /*e530*/  HMMA.16816.F32 R124, R16.reuse, R52, R80 ;  /* 0x00000034107c723c */ /* 0x040ff00000001850 */
[C---:B------:R-:W-:Y:S08]  /*e540*/  HMMA.16816.F32 R100, R16.reuse, R40, R76 ;  /* 0x000000281064723c */ /* 0x040ff0000000184c */
[C---:B------:R-:W-:Y:S08]  /*e550*/  HMMA.16816.F32 R92, R16.reuse, R50, R68 ;  /* 0x00000032105c723c */ /* 0x040ff00000001844 */
[C---:B------:R-:W-:Y:S08]  /*e560*/  HMMA.16816.F32 R80, R16.reuse, R62, R140 ;  /* 0x0000003e1050723c */ /* 0x040ff0000000188c */
[----:B------:R-:W-:Y:S08]  /*e570*/  HMMA.16816.F32 R116, R16, R48, R64 ;  /* 0x000000301074723c */ /* 0x000ff00000001840 */
[C---:B------:R-:W-:Y:S08]  /*e580*/  HMMA.16816.F32 R76, R12.reuse, R52, R136 ;  /* 0x000000340c4c723c */ /* 0x040ff00000001888 */
[-C--:B------:R-:W-:Y:S08]  /*e590*/  HMMA.16816.F32 R68, R12, R54.reuse, R56 ;  /* 0x000000360c44723c */ /* 0x080ff00000001838 */
[----:B------:R-:W-:Y:S08]  /*e5a0*/  HMMA.16816.F32 R104, R16, R54, R148 ;  /* 0x000000361068723c */ /* 0x000ff00000001894 */
[C---:B------:R-:W-:Y:S08]  /*e5b0*/  HMMA.16816.F32 R64, R12.reuse, R48, R144 ;  /* 0x000000300c40723c */ /* 0x040ff00000001890 */
[----:B------:R-:W-:Y:S08]  /*e5c0*/  HMMA.16816.F32 R56, R12, R50, R108 ;  /* 0x000000320c38723c */ /* 0x000ff0000000186c */
        /* <DEDUP_REMOVED lines=9> */
[C---:B--2---:R-:W-:Y:S08]  /*e660*/  HMMA.16816.F32 R132, R4.reuse, R22, R80 ;  /* 0x000000160484723c */ /* 0x044ff00000001850 */
[-C--:B------:R-:W-:Y:S08]  /*e670*/  HMMA.16816.F32 R128, R4, R36.reuse, R124 ;  /* 0x000000240480723c */ /* 0x080ff0000000187c */
[----:B---3--:R-:W-:Y:S08]  /*e680*/  HMMA.16816.F32 R80, R8, R36, R76 ;  /* 0x000000240850723c */ /* 0x008ff0000000184c */
[-C--:B------:R-:W-:Y:S08]  /*e690*/  HMMA.16816.F32 R124, R4, R38.reuse, R104 ;  /* 0x00000026047c723c */ /* 0x080ff00000001868 */
[C---:B------:R-:W-:Y:S08]  /*e6a0*/  HMMA.16816.F32 R76, R8.reuse, R38, R68 ;  /* 0x00000026084c723c */ /* 0x040ff00000001844 */
[-C--:B------:R-:W-:Y:S08]  /*e6b0*/  HMMA.16816.F32 R36, R8, R32.reuse, R64 ;  /* 0x000000200824723c */ /* 0x080ff00000001840 */
[----:B------:R-:W-:Y:S08]  /*e6c0*/  HMMA.16816.F32 R120, R4, R32, R116 ;  /* 0x000000200478723c */ /* 0x000ff00000001874 */
[C---:B------:R-:W-:Y:S08]  /*e6d0*/  HMMA.16816.F32 R68, R8.reuse, R34, R56 ;  /* 0x000000220844723c */ /* 0x040ff00000001838 */
[----:B-1----:R-:W-:Y:S08]  /*e6e0*/  HMMA.16816.F32 R64, R8, R28, R52 ;  /* 0x0000001c0840723c */ /* 0x002ff00000001834 */
[----:B------:R-:W-:Y:S08]  /*e6f0*/  HMMA.16816.F32 R116, R4, R34, R92 ;  /* 0x000000220474723c */ /* 0x000ff0000000185c */
[C---:B------:R-:W-:Y:S08]  /*e700*/  HMMA.16816.F32 R56, R8.reuse, R24, R44 ;  /* 0x000000180838723c */ /* 0x040ff0000000182c */
[----:B------:R-:W-:Y:S08]  /*e710*/  HMMA.16816.F32 R52, R8, R26, R40 ;  /* 0x0000001a0834723c */ /* 0x000ff00000001828 */
[C---:B------:R-:W-:Y:S08]  /*e720*/  HMMA.16816.F32 R104, R4.reuse, R28, R112 ;  /* 0x0000001c0468723c */ /* 0x040ff00000001870 */
[C---:B------:R-:W-:Y:S08]  /*e730*/  HMMA.16816.F32 R92, R4.reuse, R30, R88 ;  /* 0x0000001e045c723c */ /* 0x040ff00000001858 */
[C---:B------:R-:W-:Y:S08]  /*e740*/  HMMA.16816.F32 R100, R4.reuse, R24, R100 ;  /* 0x000000180464723c */ /* 0x040ff00000001864 */
[C---:B------:R-:W-:Y:S08]  /*e750*/  HMMA.16816.F32 R84, R4.reuse, R26, R84 ;  /* 0x0000001a0454723c */ /* 0x040ff00000001854 */
[----:B------:R-:W-:Y:S08]  /*e760*/  HMMA.16816.F32 R172, R4, R20, R96 ;  /* 0x0000001404ac723c */ /* 0x000ff00000001860 */
[C---:B------:R-:W-:Y:S08]  /*e770*/  HMMA.16816.F32 R60, R8.reuse, R30, R48 ;  /* 0x0000001e083c723c */ /* 0x040ff00000001830 */
[C---:B------:R-:W-:Y:S08]  /*e780*/  HMMA.16816.F32 R44, R8.reuse, R20, R16 ;  /* 0x00000014082c723c */ /* 0x040ff00000001810 */
[----:B------:R-:W-:Y:S01]  /*e790*/  HMMA.16816.F32 R40, R8, R22, R12 ;  /* 0x000000160828723c */ /* 0x000fe2000000180c */
[----:B------:R-:W-:Y:S06]  /*e7a0*/  BAR.SYNC.DEFER_BLOCKING 0x0 ;  /* 0x0000000000007b1d */ /* 0x000fec0000010000 */
[----:B------:R-:W-:Y:S01]  /*e7b0*/  @!UPT UIADD3 URZ, URZ, URZ, URZ ;  /* 0x0000003f3f3ff290 */ /* 0x000fe2000fffe03f */
[----:B------:R-:W-:Y:S11]  /*e7c0*/  @!P0 BRA `(.L_x_916) ;  /* 0x000001d000008947 */ /* 0x000ff60003800000 */
[----:B----4-:R-:W-:Y:S01]  /*e7d0*/  IADD3 R0, R226, -0x2, RZ ;  /* 0xfffffffee2007810 */ /* 0x010fe20007ffe0ff */
        /* <DEDUP_REMOVED lines=28> */
.L_x_916:
[----:B----4-:R-:W-:Y:S05]  /*e9a0*/  BSYNC B0 ;  /* 0x0000000000007941 */ /* 0x010fea0003800000 */
.L_x_915:
[----:B------:R-:W2:Y:S04]  /*e9b0*/  LDL R0, [R1+0x58] ;  /* 0x0000580001007983 */ /* 0x000ea80000100800 */
[----:B-1----:R-:W3:Y:S04]  /*e9c0*/  LDL R4, [R1+0x1c] ;  /* 0x00001c0001047983 */ /* 0x002ee80000100800 */
[----:B------:R-:W4:Y:S01]  /*e9d0*/  LDL R50, [R1+0x14] ;  /* 0x0000140001327983 */ /* 0x000f220000100800 */
[----:B------:R-:W-:Y:S01]  /*e9e0*/  IMAD.MOV.U32 R51, RZ, RZ, c[0x0][0x32c] ;  /* 0x0000cb00ff337624 */ /* 0x000fe200078e00ff */
[----:B------:R-:W-:-:S02]  /*e9f0*/  ULDC UR4, c[0x0][0x324] ;  /* 0x0000c90000047ab9 */ /* 0x000fc40000000800 */
[----:B------:R-:W-:Y:S01]  /*ea00*/  ULOP3.LUT UR4, URZ, UR4, URZ, 0x33, !UPT ;  /* 0x000000043f047292 */ /* 0x000fe2000f8e333f */
[----:B------:R-:W0:Y:S01]  /*ea10*/  LDGDEPBAR ;  /* 0x00000000000079af */ /* 0x000e220000000000 */
[----:B------:R-:W-:Y:S01]  /*ea20*/  ISETP.GE.AND P1, PT, R51, 0x1, PT ;  /* 0x000000013300780c */ /* 0x000fe20003f26270 */
[----:B--2---:R-:W-:-:S04]  /*ea30*/  IMAD.IADD R0, R0, 0x1, R187 ;  /* 0x0000000100007824 */ /* 0x004fc800078e02bb */
[----:B------:R-:W-:-:S04]  /*ea40*/  @P5 IMAD.HI.U32 R2, R0, c[0x0][0x2c8], RZ ;  /* 0x0000b20000025a27 */ /* 0x000fc800078e00ff */
[----:B------:R-:W-:Y:S01]  /*ea50*/  IMAD.MOV.U32 R6, RZ, RZ, R0 ;  /* 0x000000ffff067224 */ /* 0x000fe200078e0000 */
[----:B------:R-:W-:Y:S01]  /*ea60*/  @P5 SHF.R.U32.HI R6, RZ, c[0x0][0x2cc], R2 ;  /* 0x0000b300ff065a19 */ /* 0x000fe20000011602 */
[----:B------:R-:W-:Y:S02]  /*ea70*/  IMAD.IADD R0, R190, 0x1, R72 ;  /* 0x00000001be007824 */ /* 0x000fe400078e0248 */
[----:B---3--:R-:W-:Y:S02]  /*ea80*/  IMAD.IADD R10, R72, 0x1, -R4 ;  /* 0x00000001480a7824 */ /* 0x008fe400078e0a04 */
[----:B------:R-:W1:Y:S01]  /*ea90*/  SHFL.IDX PT, R3, R6, RZ, 0x1c1f ;  /* 0x001c1fff06037589 */ /* 0x000e6200000e0000 */
[----:B------:R-:W-:Y:S01]  /*eaa0*/  IADD3 R2, -R4, 0x1, R0 ;  /* 0x0000000104027810 */ /* 0x000fe20007ffe100 */
[----:B------:R-:W-:-:S03]  /*eab0*/  IMAD.IADD R9, R0, 0x1, -R4 ;  /* 0x0000000100097824 */ /* 0x000fc600078e0a04 */
[----:B----4-:R-:W-:-:S04]  /*eac0*/  IADD3 R2, R2, -R50, RZ ;  /* 0x8000003202027210 */ /* 0x010fc80007ffe0ff */
[C---:B------:R-:W-:Y:S02]  /*ead0*/  IADD3 R7, R2.reuse, c[0x0][0x328], RZ ;  /* 0x0000ca0002077a10 */ /* 0x040fe40007ffe0ff */
[----:B------:R-:W-:Y:S02]  /*eae0*/  IADD3 R8, R2, UR4, RZ ;  /* 0x0000000402087c10 */ /* 0x000fe4000fffe0ff */
[-C--:B-1----:R-:W-:Y:S02]  /*eaf0*/  IADD3 R2, R7, R3.reuse, RZ ;  /* 0x0000000307027210 */ /* 0x082fe40007ffe0ff */
[----:B------:R-:W-:Y:S02]  /*eb00*/  IADD3 R0, R8, R3, RZ ;  /* 0x0000000308007210 */ /* 0x000fe40007ffe0ff */
        /* <DEDUP_REMOVED lines=13> */
.L_x_919:
[----:B------:R-:W-:-:S04]  /*ebe0*/  MOV R4, c[0x0][0x32c] ;  /* 0x0000cb0000047a02 */ /* 0x000fc80000000f00 */
[----:B------:R-:W-:-:S13]  /*ebf0*/  ISETP.NE.AND P0, PT, R4, 0x1, PT ;  /* 0x000000010400780c */ /* 0x000fda0003f05270 */
[----:B------:R-:W-:-:S05]  /*ec00*/  @P0 IMAD.HI.U32 R4, R3, c[0x0][0x330], RZ ;  /* 0x0000cc0003040a27 */ /* 0x000fca00078e00ff */
[----:B------:R-:W-:Y:S02]  /*ec10*/  @P0 SHF.R.U32.HI R3, RZ, c[0x0][0x334], R4 ;  /* 0x0000cd00ff030a19 */ /* 0x000fe40000011604 */
.L_x_920:
[----:B------:R-:W-:Y:S05]  /*ec20*/  BSYNC B0 ;  /* 0x0000000000007941 */ /* 0x000fea0003800000 */
.L_x_918:
[----:B------:R-:W-:-:S05]  /*ec30*/  IMAD R3, R3, c[0x0][0x32c], R10 ;  /* 0x0000cb0003037a24 */ /* 0x000fca00078e020a */
[----:B------:R-:W-:Y:S02]  /*ec40*/  IADD3 R4, R3, c[0x0][0x32c], RZ ;  /* 0x0000cb0003047a10 */ /* 0x000fe40007ffe0ff */
[----:B------:R-:W-:Y:S02]  /*ec50*/  IMNMX R0, R0, R3, !PT ;  /* 0x0000000300007217 */ /* 0x000fe40007800200 */
[----:B------:R-:W-:Y:S02]  /*ec60*/  IMNMX R2, R2, R4, PT ;  /* 0x0000000402027217 */ /* 0x000fe40003800200 */
.L_x_917:
        /* <DEDUP_REMOVED lines=16> */
.L_x_923:
[----:B------:R-:W-:-:S04]  /*ed70*/  MOV R11, c[0x0][0x32c] ;  /* 0x0000cb00000b7a02 */ /* 0x000fc80000000f00 */
[----:B------:R-:W-:-:S13]  /*ed80*/  ISETP.NE.AND P0, PT, R11, 0x1, PT ;  /* 0x000000010b00780c */ /* 0x000fda0003f05270 */
[----:B------:R-:W-:-:S05]  /*ed90*/  @P0 IMAD.HI.U32 R11, R5, c[0x0][0x330], RZ ;  /* 0x0000cc00050b0a27 */ /* 0x000fca00078e00ff */
[----:B------:R-:W-:Y:S02]  /*eda0*/  @P0 SHF.R.U32.HI R5, RZ, c[0x0][0x334], R11 ;  /* 0x0000cd00ff050a19 */ /* 0x000fe4000001160b */
.L_x_924:
[----:B------:R-:W-:Y:S05]  /*edb0*/  BSYNC B0 ;  /* 0x0000000000007941 */ /* 0x000fea0003800000 */
.L_x_922:
[----:B------:R-:W-:-:S05]  /*edc0*/  IMAD R5, R5, c[0x0][0x32c], R10 ;  /* 0x0000cb0005057a24 */ /* 0x000fca00078e020a */
[----:B------:R-:W-:Y:S02]  /*edd0*/  IADD3 R11, R5, c[0x0][0x32c], RZ ;  /* 0x0000cb00050b7a10 */ /* 0x000fe40007ffe0ff */
[----:B------:R-:W-:Y:S02]  /*ede0*/  IMNMX R3, R3, R5, !PT ;  /* 0x0000000503037217 */ /* 0x000fe40007800200 */
[----:B------:R-:W-:Y:S02]  /*edf0*/  IMNMX R4, R4, R11, PT ;  /* 0x0000000b04047217 */ /* 0x000fe40003800200 */
.L_x_921:
        /* <DEDUP_REMOVED lines=47> */
[----:B------:R-:W-:Y:S02]  /*f0f0*/  ISETP.GE.AND P6, PT, R72, 0x2a, PT ;  /* 0x0000002a4800780c */ /* 0x000fe40003fc6270 */
        /* <DEDUP_REMOVED lines=63> */
.L_x_927:
[----:B------:R-:W-:-:S04]  /*f4f0*/  MOV R23, c[0x0][0x32c] ;  /* 0x0000cb0000177a02 */ /* 0x000fc80000000f00 */
[----:B------:R-:W-:-:S13]  /*f500*/  ISETP.NE.AND P0, PT, R23, 0x1, PT ;  /* 0x000000011700780c */ /* 0x000fda0003f05270 */
[----:B------:R-:W-:-:S05]  /*f510*/  @P0 IMAD.HI.U32 R23, R5, c[0x0][0x330], RZ ;  /* 0x0000cc0005170a27 */ /* 0x000fca00078e00ff */
[----:B------:R-:W-:Y:S02]  /*f520*/  @P0 SHF.R.U32.HI R5, RZ, c[0x0][0x334], R23 ;  /* 0x0000cd00ff050a19 */ /* 0x000fe40000011617 */
.L_x_928:
[----:B------:R-:W-:Y:S05]  /*f530*/  BSYNC B0 ;  /* 0x0000000000007941 */ /* 0x000fea0003800000 */
.L_x_926:
[----:B------:R-:W-:-:S05]  /*f540*/  IMAD R5, R5, c[0x0][0x32c], R10 ;  /* 0x0000cb0005057a24 */ /* 0x000fca00078e020a */
[----:B------:R-:W-:Y:S02]  /*f550*/  IADD3 R23, R5, c[0x0][0x32c], RZ ;  /* 0x0000cb0005177a10 */ /* 0x000fe40007ffe0ff */
[----:B------:R-:W-:Y:S02]  /*f560*/  IMNMX R0, R0, R5, !PT ;  /* 0x0000000500007217 */ /* 0x000fe40007800200 */
[----:B------:R-:W-:Y:S02]  /*f570*/  IMNMX R2, R2, R23, PT ;  /* 0x0000001702027217 */ /* 0x000fe40003800200 */
.L_x_925:
        /* <DEDUP_REMOVED lines=166> */
.L_x_931:
[----:B------:R-:W-:-:S04]  /*ffe0*/  MOV R4, c[0x0][0x32c] ;  /* 0x0000cb0000047a02 */ /* 0x000fc80000000f00 */
[----:B------:R-:W-:-:S13]  /*fff0*/  ISETP.NE.AND P0, PT, R4, 0x1, PT ;  /* 0x000000010400780c */ /* 0x000fda0003f05270 */
[----:B------:R-:W-:-:S05]  /*10000*/  @P0 IMAD.HI.U32 R4, R3, c[0x0][0x330], RZ ;  /* 0x0000cc0003040a27 */ /* 0x000fca00078e00ff */
[----:B------:R-:W-:Y:S02]  /*10010*/  @P0 SHF.R.U32.HI R3, RZ, c[0x0][0x334], R4 ;  /* 0x0000cd00ff030a19 */ /* 0x000fe40000011604 */
.L_x_932:
[----:B------:R-:W-:Y:S05]  /*10020*/  BSYNC B0 ;  /* 0x0000000000007941 */ /* 0x000fea0003800000 */
.L_x_930:
[----:B------:R-:W-:-:S05]  /*10030*/  IMAD R3, R3, c[0x0][0x32c], R10 ;  /* 0x0000cb0003037a24 */ /* 0x000fca00078e020a */
[----:B------:R-:W-:Y:S02]  /*10040*/  IADD3 R4, R3, c[0x0][0x32c], RZ ;  /* 0x0000cb0003047a10 */ /* 0x000fe40007ffe0ff */
[----:B------:R-:W-:Y:S02]  /*10050*/  IMNMX R0, R0, R3, !PT ;  /* 0x0000000300007217 */ /* 0x000fe40007800200 */
[----:B------:R-:W-:Y:S02]  /*10060*/  IMNMX R2, R2, R4, PT ;  /* 0x0000000402027217 */ /* 0x000fe40003800200 */
.L_x_929:
[----:B------:R-:W-:Y:S01]  /*10070*/  ISETP.NE.AND P0, PT, R21, RZ, PT ;  /* 0x000000ff1500720c */ /* 0x000fe20003f05270 */
[----:B------:R-:W-:Y:S01]  /*10080*/  LDSM.16.MT88.4 R68, [R205] ;  /* 0x00000000cd44783b */ /* 0x000fe20000004200 */
[----:B------:R-:W-:Y:S02]  /*10090*/  FMNMX.FTZ R3, R28, R30, !PT ;  /* 0x0000001e1c037209 */ /* 0x000fe40007810000 */
[----:B------:R-:W-:Y:S01]  /*100a0*/  ISETP.GT.AND P0, PT, R0, 0x8, !P0 ;  /* 0x000000080000780c */ /* 0x000fe20004704270 */
[----:B------:R-:W-:Y:S01]  /*100b0*/  LDSM.16.MT88.4 R72, [R209] ;  /* 0x00000000d148783b */ /* 0x000fe20000004200 */
[----:B------:R-:W-:-:S02]  /*100c0*/  FMNMX.FTZ R3, R31, R3, !PT ;  /* 0x000000031f037209 */ /* 0x000fc40007810000 */
[----:B------:R-:W-:Y:S01]  /*100d0*/  ISETP.LT.OR P0, PT, R2, 0x9, P0 ;  /* 0x000000090200780c */ /* 0x000fe20000701670 */
[----:B------:R-:W-:Y:S01]  /*100e0*/  LDSM.16.MT88.4 R80, [R208] ;  /* 0x00000000d050783b */ /* 0x000fe20000004200 */
[----:B------:R-:W-:Y:S02]  /*100f0*/  FMNMX.FTZ R3, R32, R3, !PT ;  /* 0x0000000320037209 */ /* 0x000fe40007810000 */
[----:B------:R-:W-:Y:S01]  /*10100*/  FSEL R113, R126, -INF , !P0 ;  /* 0xff8000007e717808 */ /* 0x000fe20004000000 */
[----:B------:R-:W-:Y:S01]  /*10110*/  LDSM.16.MT88.4 R76, [R206] ;  /* 0x00000000ce4c783b */ /* 0x000fe20000004200 */
[----:B------:R-:W-:Y:S02]  /*10120*/  ISETP.NE.AND P0, PT, R20, RZ, PT ;  /* 0x000000ff1400720c */ /* 0x000fe40003f05270 */
        /* <DEDUP_REMOVED lines=8> */
[----:B------:R-:W-:Y:S01]  /*101b0*/  FSEL R114, R127, -INF , !P0 ;  /* 0xff8000007f727808 */ /* 0x000fe20004000000 */
[----:B------:R-:W-:Y:S01]  /*101c0*/  IMAD.MOV.U32 R127, RZ, RZ, R187 ;  /* 0x000000ffff7f7224 */ /* 0x000fe200078e00bb */
[----:B------:R-:W-:Y:S01]  /*101d0*/  ISETP.NE.AND P0, PT, R19, RZ, PT ;  /* 0x000000ff1300720c */ /* 0x000fe20003f05270 */
[----:B------:R-:W-:Y:S01]  /*101e0*/  LDSM.16.MT88.4 R168, [R208+0x1000] ;  /* 0x00100000d0a8783b */ /* 0x000fe20000004200 */
[----:B------:R-:W-:-:S02]  /*101f0*/  FMNMX.FTZ R3, R37, R3, !PT ;  /* 0x0000000325037209 */ /* 0x000fc40007810000 */
[----:B------:R-:W-:Y:S01]  /*10200*/  ISETP.GT.AND P0, PT, R0, 0x10, !P0 ;  /* 0x000000100000780c */ /* 0x000fe20004704270 */
[----:B------:R-:W-:Y:S01]  /*10210*/  LDSM.16.MT88.4 R156, [R205+0x1800] ;  /* 0x00180000cd9c783b */ /* 0x000fe20000004200 */
[----:B------:R-:W-:Y:S02]  /*10220*/  FMNMX.FTZ R3, R48, R3, !PT ;  /* 0x0000000330037209 */ /* 0x000fe40007810000 */
[----:B------:R-:W-:Y:S01]  /*10230*/  ISETP.LT.OR P0, PT, R2, 0x11, P0 ;  /* 0x000000110200780c */ /* 0x000fe20000701670 */
[----:B------:R-:W-:Y:S01]  /*10240*/  LDSM.16.MT88.4 R152, [R209+0x1800] ;  /* 0x00180000d198783b */ /* 0x000fe20000004200 */
        /* <DEDUP_REMOVED lines=25> */
[----:B------:R-:W-:-:S03]  /*103e0*/  ISETP.GT.AND P0, PT, R0, 0x20, !P0 ;  /* 0x000000200000780c */ /* 0x000fc60004704270 */
[----:B------:R-:W1:Y:S01]  /*103f0*/  SHFL.BFLY PT, R4, R3, 0x2, 0x1f ;  /* 0x0c401f0003047f89 */ /* 0x000e6200000e0000 */
[----:B------:R-:W-:-:S04]  /*10400*/  ISETP.LT.OR P0, PT, R2, 0x21, P0 ;  /* 0x000000210200780c */ /* 0x000fc80000701670 */
[----:B------:R-:W-:Y:S02]  /*10410*/  FSEL R123, R106, -INF , !P0 ;  /* 0xff8000006a7b7808 */ /* 0x000fe40004000000 */
[----:B------:R-:W-:-:S04]  /*10420*/  ISETP.NE.AND P0, PT, R14, RZ, PT ;  /* 0x000000ff0e00720c */ /* 0x000fc80003f05270 */
[----:B------:R-:W-:-:S04]  /*10430*/  ISETP.GT.AND P0, PT, R0, 0x21, !P0 ;  /* 0x000000210000780c */ /* 0x000fc80004704270 */
[----:B------:R-:W-:-:S04]  /*10440*/  ISETP.LT.OR P0, PT, R2, 0x22, P0 ;  /* 0x000000220200780c */ /* 0x000fc80000701670 */
[----:B------:R-:W-:Y:S02]  /*10450*/  FSEL R176, R107, -INF , !P0 ;  /* 0xff8000006bb07808 */ /* 0x000fe40004000000 */
[----:B------:R-:W-:Y:S01]  /*10460*/  ISETP.NE.AND P0, PT, R13, RZ, PT ;  /* 0x000000ff0d00720c */ /* 0x000fe20003f05270 */
[----:B------:R-:W-:Y:S01]  /*10470*/  LDSM.16.MT88.4 R104, [R208+0x800] ;  /* 0x00080000d068783b */ /* 0x000fe20000004200 */
        /* <DEDUP_REMOVED lines=9> */
[----:B------:R-:W-:Y:S01]  /*10510*/  ISETP.GT.AND P0, PT, R0, 0x30, !P5 ;  /* 0x000000300000780c */ /* 0x000fe20006f04270 */
[----:B------:R-:W-:Y:S01]  /*10520*/  LDSM.16.MT88.4 R92, [R206+0x800] ;  /* 0x00080000ce5c783b */ /* 0x000fe20000004200 */
[----:B------:R-:W-:Y:S02]  /*10530*/  ISETP.NE.AND P5, PT, R12, RZ, PT ;  /* 0x000000ff0c00720c */ /* 0x000fe40003fa5270 */
[----:B------:R-:W-:Y:S02]  /*10540*/  ISETP.LT.OR P0, PT, R2, 0x31, P0 ;  /* 0x000000310200780c */ /* 0x000fe40000701670 */
[----:B-1----:R-:W-:Y:S02]  /*10550*/  FMNMX.FTZ R110, R3, R4, !PT ;  /* 0x00000004036e7209 */ /* 0x002fe40007810000 */
[----:B------:R-:W-:-:S02]  /*10560*/  FSEL R187, R102, -INF , !P0 ;  /* 0xff80000066bb7808 */ /* 0x000fc40004000000 */
[----:B------:R-:W-:Y:S01]  /*10570*/  ISETP.GT.AND P0, PT, R0, 0x31, !P4 ;  /* 0x000000310000780c */ /* 0x000fe20006704270 */
[----:B------:R-:W-:-:S03]  /*10580*/  FMUL.FTZ R3, R110, c[0x0][0x2d0] ;  /* 0x0000b4006e037a20 */ /* 0x000fc60000410000 */
[----:B------:R-:W-:-:S04]  /*10590*/  ISETP.LT.OR P0, PT, R2, 0x32, P0 ;  /* 0x000000320200780c */ /* 0x000fc80000701670 */
[----:B------:R-:W-:Y:S02]  /*105a0*/  FSEL R188, R103, -INF , !P0 ;  /* 0xff80000067bc7808 */ /* 0x000fe40004000000 */
[----:B------:R-:W-:Y:S01]  /*105b0*/  ISETP.GT.AND P0, PT, R0, 0x38, !P3 ;  /* 0x000000380000780c */ /* 0x000fe20005f04270 */
[----:B------:R-:W-:Y:S03]  /*105c0*/  LDSM.16.MT88.4 R100, [R205+0x800] ;  /* 0x00080000cd64783b */ /* 0x000fe60000004200 */
[----:B------:R-:W-:-:S04]  /*105d0*/  ISETP.LT.OR P0, PT, R2, 0x39, P0 ;  /* 0x000000390200780c */ /* 0x000fc80000701670 */
[----:B------:R-:W-:Y:S02]  /*105e0*/  FSEL R189, R86, -INF , !P0 ;  /* 0xff80000056bd7808 */ /* 0x000fe40004000000 */
[C---:B------:R-:W-:Y:S02]  /*105f0*/  ISETP.GT.AND P0, PT, R0.reuse, 0x39, !P2 ;  /* 0x000000390000780c */ /* 0x040fe40005704270 */
[----:B------:R-:W-:Y:S02]  /*10600*/  ISETP.GT.AND P2, PT, R0, 0x40, !P5 ;  /* 0x000000400000780c */ /* 0x000fe40006f44270 */
[----:B------:R-:W-:Y:S02]  /*10610*/  ISETP.LT.OR P0, PT, R2, 0x3a, P0 ;  /* 0x0000003a0200780c */ /* 0x000fe40000701670 */
[----:B------:R-:W-:Y:S02]  /*10620*/  ISETP.NE.AND P5, PT, R26, RZ, PT ;  /* 0x000000ff1a00720c */ /* 0x000fe40003fa5270 */
[----:B------:R-:W-:-:S02]  /*10630*/  FSEL R190, R87, -INF , !P0 ;  /* 0xff80000057be7808 */ /* 0x000fc40004000000 */
[----:B------:R-:W-:Y:S01]  /*10640*/  ISETP.GT.AND P0, PT, R0, 0x1, !P6 ;  /* 0x000000010000780c */ /* 0x000fe20007704270 */
[----:B------:R-:W-:Y:S01]  /*10650*/  LDSM.16.MT88.4 R84, [R209+0x800] ;  /* 0x00080000d154783b */ /* 0x000fe20000004200 */
[----:B------:R-:W-:Y:S02]  /*10660*/  ISETP.NE.AND P6, PT, R11, RZ, PT ;  /* 0x000000ff0b00720c */ /* 0x000fe40003fc5270 */
[C---:B------:R-:W-:Y:S02]  /*10670*/  ISETP.LT.OR P0, PT, R2.reuse, 0x2, P0 ;  /* 0x000000020200780c */ /* 0x040fe40000701670 */
[----:B------:R-:W-:Y:S02]  /*10680*/  ISETP.LT.OR P4, PT, R2, 0x41, P2 ;  /* 0x000000410200780c */ /* 0x000fe40001781670 */
[----:B------:R-:W-:Y:S02]  /*10690*/  FSEL R91, R131, -INF , !P0 ;  /* 0xff800000835b7808 */ /* 0x000fe40004000000 */
[----:B------:R-:W-:-:S02]  /*106a0*/  ISETP.GT.AND P0, PT, R0, RZ, !P1 ;  /* 0x000000ff0000720c */ /* 0x000fc40004f04270 */
[----:B------:R-:W-:Y:S02]  /*106b0*/  ISETP.GT.AND P1, PT, R0, 0x41, !P6 ;  /* 0x000000410000780c */ /* 0x000fe40007724270 */
[----:B------:R-:W-:Y:S02]  /*106c0*/  ISETP.LT.OR P0, PT, R2, 0x1, P0 ;  /* 0x000000010200780c */ /* 0x000fe40000701670 */
[----:B------:R-:W-:Y:S02]  /*106d0*/  ISETP.NE.AND P6, PT, R25, RZ, PT ;  /* 0x000000ff1900720c */ /* 0x000fe40003fc5270 */
[----:B------:R-:W-:Y:S02]  /*106e0*/  FSEL R89, R130, -INF , !P0 ;  /* 0xff80000082597808 */ /* 0x000fe40004000000 */
[----:B------:R-:W-:Y:S02]  /*106f0*/  FSETP.NEU.FTZ.AND P0, PT, R110, -INF , PT ;  /* 0xff8000006e00780b */ /* 0x000fe40003f1d000 */
[----:B------:R-:W-:-:S02]  /*10700*/  FMNMX.FTZ R7, R89, R91, !PT ;  /* 0x0000005b59077209 */ /* 0x000fc40007810000 */
[----:B------:R-:W-:Y:S02]  /*10710*/  FSEL R5, R3, RZ, P0 ;  /* 0x000000ff03057208 */ /* 0x000fe40000000000 */
[----:B------:R-:W-:Y:S02]  /*10720*/  FMNMX.FTZ R3, R23, R24, !PT ;  /* 0x0000001817037209 */ /* 0x000fe40007810000 */
[----:B------:R-:W-:Y:S02]  /*10730*/  ISETP.GT.AND P3, PT, R0, 0x49, !P6 ;  /* 0x000000490000780c */ /* 0x000fe40007764270 */
[----:B------:R-:W-:Y:S02]  /*10740*/  FMNMX.FTZ R3, R27, R3, !PT ;  /* 0x000000031b037209 */ /* 0x000fe40007810000 */
[----:B------:R-:W-:Y:S02]  /*10750*/  ISETP.LT.OR P2, PT, R2, 0x42, P1 ;  /* 0x000000420200780c */ /* 0x000fe40000f41670 */
[----:B------:R-:W-:-:S02]  /*10760*/  FMNMX.FTZ R3, R29, R3, !PT ;  /* 0x000000031d037209 */ /* 0x000fc40007810000 */
[----:B------:R-:W-:Y:S02]  /*10770*/  FSEL R172, R174, -INF , !P4 ;  /* 0xff800000aeac7808 */ /* 0x000fe40006000000 */
[----:B------:R-:W-:Y:S02]  /*10780*/  FMNMX.FTZ R3, R36, R3, !PT ;  /* 0x0000000324037209 */ /* 0x000fe40007810000 */
[----:B------:R-:W-:Y:S02]  /*10790*/  FSEL R175, R175, -INF , !P2 ;  /* 0xff800000afaf7808 */ /* 0x000fe40005000000 */
        /* <DEDUP_REMOVED lines=18> */
[----:B-1----:R-:W-:-:S04]  /*108c0*/  FMNMX.FTZ R109, R3, R4, !PT ;  /* 0x00000004036d7209 */ /* 0x002fc80007810000 */
[C---:B------:R-:W-:Y:S01]  /*108d0*/  FSETP.NEU.FTZ.AND P0, PT, R109.reuse, -INF , PT ;  /* 0xff8000006d00780b */ /* 0x040fe20003f1d000 */
[----:B------:R-:W-:-:S05]  /*108e0*/  FMUL.FTZ R3, R109, c[0x0][0x2d0] ;  /* 0x0000b4006d037a20 */ /* 0x000fca0000410000 */
[----:B------:R-:W-:Y:S01]  /*108f0*/  FSEL R4, R3, RZ, P0 ;  /* 0x000000ff03047208 */ /* 0x000fe20000000000 */
[--C-:B------:R-:W-:Y:S01]  /*10900*/  FFMA.FTZ R3, R28, c[0x0][0x2d0], -R5.reuse ;  /* 0x0000b4001c037a23 */ /* 0x100fe20000010805 */
[----:B------:R-:W-:Y:S01]  /*10910*/  ISETP.GT.AND P0, PT, R0, 0x48, !P5 ;  /* 0x000000480000780c */ /* 0x000fe20006f04270 */
[----:B------:R-:W-:Y:S02]  /*10920*/  FFMA.FTZ R0, R64, c[0x0][0x2d0], -R5 ;  /* 0x0000b40040007a23 */ /* 0x000fe40000010805 */
[----:B------:R1:W-:Y:S01]  /*10930*/  MUFU.EX2 R252, R3 ;  /* 0x0000000300fc7308 */ /* 0x0003e20000000800 */
[--C-:B------:R-:W-:Y:S01]  /*10940*/  FFMA.FTZ R6, R36, c[0x0][0x2d0], -R4.reuse ;  /* 0x0000b40024067a23 */ /* 0x100fe20000010804 */
[C---:B------:R-:W-:Y:S02]  /*10950*/  ISETP.LT.OR P1, PT, R2.reuse, 0x49, P0 ;  /* 0x000000490200780c */ /* 0x040fe40000721670 */
[----:B------:R-:W-:Y:S01]  /*10960*/  ISETP.LT.OR P0, PT, R2, 0x4a, P3 ;  /* 0x0000004a0200780c */ /* 0x000fe20001f01670 */
[----:B------:R-:W-:Y:S01]  /*10970*/  FFMA.FTZ R2, R62, c[0x0][0x2d0], -R4 ;  /* 0x0000b4003e027a23 */ /* 0x000fe20000010804 */
[----:B------:R-:W-:-:S02]  /*10980*/  FSEL R174, R134, -INF , !P1 ;  /* 0xff80000086ae7808 */ /* 0x000fc40004800000 */
[----:B------:R2:W-:Y:S01]  /*10990*/  MUFU.EX2 R245, R6 ;  /* 0x0000000600f57308 */ /* 0x0005e20000000800 */
[----:B------:R-:W-:Y:S01]  /*109a0*/  FSEL R173, R135, -INF , !P0 ;  /* 0xff80000087ad7808 */ /* 0x000fe20004000000 */
[----:B-1----:R-:W-:-:S06]  /*109b0*/  FFMA.FTZ R3, R30, c[0x0][0x2d0], -R5 ;  /* 0x0000b4001e037a23 */ /* 0x002fcc0000010805 */
[----:B------:R-:W-:Y:S01]  /*109c0*/  MUFU.EX2 R238, R0 ;  /* 0x0000000000ee7308 */ /* 0x000fe20000000800 */
[----:B--2---:R-:W-:-:S07]  /*109d0*/  FFMA.FTZ R6, R38, c[0x0][0x2d0], -R4 ;  /* 0x0000b40026067a23 */ /* 0x004fce0000010804 */
[----:B------:R1:W2:Y:S08]  /*109e0*/  MUFU.EX2 R247, R3 ;  /* 0x0000000300f77308 */ /* 0x0002b00000000800 */
[----:B------:R3:W4:Y:S01]  /*109f0*/  MUFU.EX2 R244, R6 ;  /* 0x0000000600f47308 */ /* 0x0007220000000800 */
[----:B-1----:R-:W-:Y:S01]  /*10a00*/  FFMA.FTZ R3, R31, c[0x0][0x2d0], -R5 ;  /* 0x0000b4001f037a23 */ /* 0x002fe20000010805 */
[----:B--2---:R-:W-:-:S06]  /*10a10*/  F2FP.PACK_AB R12, R247, R252 ;  /* 0x000000fcf70c723e */ /* 0x004fcc00000000ff */
[----:B------:R-:W-:Y:S01]  /*10a20*/  MUFU.EX2 R235, R2 ;  /* 0x0000000200eb7308 */ /* 0x000fe20000000800 */
[----:B---3--:R-:W-:Y:S01]  /*10a30*/  FFMA.FTZ R6, R39, c[0x0][0x2d0], -R4 ;  /* 0x0000b40027067a23 */ /* 0x008fe20000010804 */
[----:B----4-:R-:W-:-:S06]  /*10a40*/  F2FP.PACK_AB R9, R244, R245 ;  /* 0x000000f5f409723e */ /* 0x010fcc00000000ff */
[----:B------:R1:W-:Y:S08]  /*10a50*/  MUFU.EX2 R250, R3 ;  /* 0x0000000300fa7308 */ /* 0x0003f00000000800 */
[----:B------:R2:W-:Y:S01]  /*10a60*/  MUFU.EX2 R251, R6 ;  /* 0x0000000600fb7308 */ /* 0x0005e20000000800 */
[----:B-1----:R-:W-:-:S07]  /*10a70*/  FFMA.FTZ R3, R32, c[0x0][0x2d0], -R5 ;  /* 0x0000b40020037a23 */ /* 0x002fce0000010805 */
[----:B------:R1:W3:Y:S01]  /*10a80*/  MUFU.EX2 R132, R3 ;  /* 0x0000000300847308 */ /* 0x0002e20000000800 */
[----:B--2---:R-:W-:-:S07]  /*10a90*/  FFMA.FTZ R6, R40, c[0x0][0x2d0], -R4 ;  /* 0x0000b40028067a23 */ /* 0x004fce0000010804 */
[----:B------:R2:W4:Y:S01]  /*10aa0*/  MUFU.EX2 R108, R6 ;  /* 0x00000006006c7308 */ /* 0x0005220000000800 */
[----:B-1----:R-:W-:Y:S01]  /*10ab0*/  FFMA.FTZ R3, R33, c[0x0][0x2d0], -R5 ;  /* 0x0000b40021037a23 */ /* 0x002fe20000010805 */
[----:B---3--:R-:W-:-:S06]  /*10ac0*/  F2FP.PACK_AB R14, R132, R250 ;  /* 0x000000fa840e723e */ /* 0x008fcc00000000ff */
[----:B------:R1:W-:Y:S01]  /*10ad0*/  MUFU.EX2 R129, R3 ;  /* 0x0000000300817308 */ /* 0x0003e20000000800 */
[----:B--2---:R-:W-:Y:S01]  /*10ae0*/  FMNMX.FTZ R6, R113, R7, !PT ;  /* 0x0000000771067209 */ /* 0x004fe20007810000 */
[----:B------:R-:W-:Y:S01]  /*10af0*/  FFMA.FTZ R7, R48, c[0x0][0x2d0], -R5 ;  /* 0x0000b40030077a23 */ /* 0x000fe20000010805 */
[----:B----4-:R-:W-:Y:S02]  /*10b00*/  F2FP.PACK_AB R11, R108, R251 ;  /* 0x000000fb6c0b723e */ /* 0x010fe400000000ff */
[----:B------:R-:W-:-:S03]  /*10b10*/  FMNMX.FTZ R6, R114, R6, !PT ;  /* 0x0000000672067209 */ /* 0x000fc60007810000 */
[----:B------:R2:W-:Y:S01]  /*10b20*/  MUFU.EX2 R249, R7 ;  /* 0x0000000700f97308 */ /* 0x0005e20000000800 */
[----:B-1----:R-:W-:-:S07]  /*10b30*/  FFMA.FTZ R3, R23, c[0x0][0x2d0], -R4 ;  /* 0x0000b40017037a23 */ /* 0x002fce0000010804 */
[----:B------:R1:W-:Y:S01]  /*10b40*/  MUFU.EX2 R241, R3 ;  /* 0x0000000300f17308 */ /* 0x0003e20000000800 */
[----:B--2---:R-:W-:Y:S01]  /*10b50*/  FMNMX.FTZ R7, R115, R6, !PT ;  /* 0x0000000673077209 */ /* 0x004fe20007810000 */
[----:B------:R-:W-:-:S03]  /*10b60*/  FFMA.FTZ R6, R49, c[0x0][0x2d0], -R5 ;  /* 0x0000b40031067a23 */ /* 0x000fc60000010805 */
[----:B------:R-:W-:-:S03]  /*10b70*/  FMNMX.FTZ R7, R120, R7, !PT ;  /* 0x0000000778077209 */ /* 0x000fc60007810000 */
[----:B------:R-:W-:Y:S01]  /*10b80*/  MUFU.EX2 R116, R6 ;  /* 0x0000000600747308 */ /* 0x000fe20000000800 */
[----:B-1----:R-:W-:-:S07]  /*10b90*/  FFMA.FTZ R3, R24, c[0x0][0x2d0], -R4 ;  /* 0x0000b40018037a23 */ /* 0x002fce0000010804 */
        /* <DEDUP_REMOVED lines=11> */
[----:B-1----:R-:W-:Y:S01]  /*10c50*/  FFMA.FTZ R3, R35, c[0x0][0x2d0], -R5 ;  /* 0x0000b40023037a23 */ /* 0x002fe20000010805 */
[----:B--2---:R-:W-:-:S03]  /*10c60*/  F2FP.PACK_AB R8, R128, R129 ;  /* 0x000000818008723e */ /* 0x004fc600000000ff */
[----:B------:R1:W-:Y:S03]  /*10c70*/  MUFU.EX2 R126, R3 ;  /* 0x00000003007e7308 */ /* 0x0003e60000000800 */
[C---:B------:R-:W-:Y:S08]  /*10c80*/  HMMA.16816.F32 R32, R12.reuse, R80, RZ ;  /* 0x000000500c20723c */ /* 0x040ff000000018ff */
[----:B------:R-:W-:Y:S01]  /*10c90*/  HMMA.16816.F32 R24, R12, R70, RZ ;  /* 0x000000460c18723c */ /* 0x000fe200000018ff */
[----:B-1----:R-:W-:-:S07]  /*10ca0*/  FFMA.FTZ R3, R37, c[0x0][0x2d0], -R5 ;  /* 0x0000b40025037a23 */ /* 0x002fce0000010805 */
[C---:B------:R-:W-:Y:S01]  /*10cb0*/  HMMA.16816.F32 R28, R12.reuse, R76, RZ ;  /* 0x0000004c0c1c723c */ /* 0x040fe200000018ff */
[----:B------:R1:W2:Y:S07]  /*10cc0*/  MUFU.EX2 R117, R3 ;  /* 0x0000000300757308 */ /* 0x0002ae0000000800 */
[C---:B------:R-:W-:Y:S08]  /*10cd0*/  HMMA.16816.F32 R36, R12.reuse, R74, RZ ;  /* 0x0000004a0c24723c */ /* 0x040ff000000018ff */
[----:B------:R-:W-:Y:S01]  /*10ce0*/  HMMA.16816.F32 R48, R12, R78, RZ ;  /* 0x0000004e0c30723c */ /* 0x000fe200000018ff */
[----:B-1----:R-:W-:-:S02]  /*10cf0*/  FMNMX.FTZ R3, R59, R67, !PT ;  /* 0x000000433b037209 */ /* 0x002fc40007810000 */
[----:B--2---:R-:W-:Y:S02]  /*10d00*/  F2FP.PACK_AB R10, R117, R126 ;  /* 0x0000007e750a723e */ /* 0x004fe400000000ff */
[----:B------:R-:W-:-:S03]  /*10d10*/  FMNMX.FTZ R3, R97, R3, !PT ;  /* 0x0000000361037209 */ /* 0x000fc60007810000 */
[----:B------:R-:W-:Y:S01]  /*10d20*/  HMMA.16816.F32 R44, R12, R82, RZ ;  /* 0x000000520c2c723c */ /* 0x000fe200000018ff */
[----:B------:R-:W-:-:S04]  /*10d30*/  FMNMX.FTZ R3, R99, R3, !PT ;  /* 0x0000000363037209 */ /* 0x000fc80007810000 */
[----:B------:R-:W-:-:S03]  /*10d40*/  FMNMX.FTZ R3, R111, R3, !PT ;  /* 0x000000036f037209 */ /* 0x000fc60007810000 */
[----:B------:R-:W-:Y:S01]  /*10d50*/  HMMA.16816.F32 R52, R8, R100, R16 ;  /* 0x000000640834723c */ /* 0x000fe20000001810 */
        /* <DEDUP_REMOVED lines=12> */
[----:B------:R-:W-:Y:S01]  /*10e20*/  FMNMX.FTZ R6, R195, R3, !PT ;  /* 0x00000003c3067209 */ /* 0x000fe20007810000 */
[----:B------:R-:W-:-:S04]  /*10e30*/  FFMA.FTZ R3, R60, c[0x0][0x2d0], -R5 ;  /* 0x0000b4003c037a23 */ /* 0x000fc80000010805 */
[----:B------:R1:W-:Y:S02]  /*10e40*/  MUFU.EX2 R248, R3 ;  /* 0x0000000300f87308 */ /* 0x0003e40000000800 */
[C---:B------:R-:W-:Y:S08]  /*10e50*/  HMMA.16816.F32 R36, R8.reuse, R86, R36 ;  /* 0x000000560824723c */ /* 0x040ff00000001824 */
[----:B------:R-:W-:Y:S01]  /*10e60*/  HMMA.16816.F32 R24, R8, R94, R48 ;  /* 0x0000005e0818723c */ /* 0x000fe20000001830 */
[----:B-1----:R-:W-:-:S07]  /*10e70*/  FMNMX.FTZ R3, R194, R6, !PT ;  /* 0x00000006c2037209 */ /* 0x002fce0007810000 */
[----:B------:R-:W-:Y:S01]  /*10e80*/  HMMA.16816.F32 R32, R8, R106, R44 ;  /* 0x0000006a0820723c */ /* 0x000fe2000000182c */
[----:B------:R-:W-:Y:S01]  /*10e90*/  FMNMX.FTZ R6, R121, R7, !PT ;  /* 0x0000000779067209 */ /* 0x000fe20007810000 */
[----:B------:R-:W-:Y:S01]  /*10ea0*/  FFMA.FTZ R7, R61, c[0x0][0x2d0], -R5 ;  /* 0x0000b4003d077a23 */ /* 0x000fe20000010805 */
[----:B------:R-:W-:Y:S02]  /*10eb0*/  FMNMX.FTZ R3, R193, R3, !PT ;  /* 0x00000003c1037209 */ /* 0x000fe40007810000 */
[----:B------:R-:W-:Y:S01]  /*10ec0*/  FMNMX.FTZ R6, R122, R6, !PT ;  /* 0x000000067a067209 */ /* 0x000fe20007810000 */
[----:B------:R1:W2:Y:S01]  /*10ed0*/  MUFU.EX2 R242, R7 ;  /* 0x0000000700f27308 */ /* 0x0002a20000000800 */
[----:B------:R-:W-:Y:S02]  /*10ee0*/  FMNMX.FTZ R3, R192, R3, !PT ;  /* 0x00000003c0037209 */ /* 0x000fe40007810000 */
[----:B------:R-:W-:Y:S02]  /*10ef0*/  FMNMX.FTZ R6, R123, R6, !PT ;  /* 0x000000067b067209 */ /* 0x000fe40007810000 */
[----:B------:R-:W-:-:S02]  /*10f00*/  FMNMX.FTZ R3, R191, R3, !PT ;  /* 0x00000003bf037209 */ /* 0x000fc40007810000 */
[----:B------:R-:W-:Y:S02]  /*10f10*/  FMNMX.FTZ R6, R176, R6, !PT ;  /* 0x00000006b0067209 */ /* 0x000fe40007810000 */
[----:B------:R-:W-:Y:S01]  /*10f20*/  FMNMX.FTZ R0, R198, R3, !PT ;  /* 0x00000003c6007209 */ /* 0x000fe20007810000 */
[----:B------:R-:W-:Y:S01]  /*10f30*/  FFMA.FTZ R3, R56, c[0x0][0x2d0], -R4 ;  /* 0x0000b40038037a23 */ /* 0x000fe20000010804 */
[----:B------:R-:W-:Y:S02]  /*10f40*/  FMNMX.FTZ R6, R177, R6, !PT ;  /* 0x00000006b1067209 */ /* 0x000fe40007810000 */
[----:B------:R-:W-:Y:S01]  /*10f50*/  FMNMX.FTZ R0, R197, R0, !PT ;  /* 0x00000000c5007209 */ /* 0x000fe20007810000 */
[----:B------:R3:W-:Y:S01]  /*10f60*/  MUFU.EX2 R237, R3 ;  /* 0x0000000300ed7308 */ /* 0x0007e20000000800 */
[----:B------:R-:W-:Y:S02]  /*10f70*/  FMNMX.FTZ R6, R178, R6, !PT ;  /* 0x00000006b2067209 */ /* 0x000fe40007810000 */
[----:B------:R-:W-:Y:S01]  /*10f80*/  F2FP.PACK_AB R8, R116, R249 ;  /* 0x000000f97408723e */ /* 0x000fe200000000ff */
[----:B-1----:R-:W1:Y:S01]  /*10f90*/  SHFL.BFLY PT, R7, R0, 0x2, 0x1f ;  /* 0x0c401f0000077f89 */ /* 0x002e6200000e0000 */
[----:B------:R-:W-:-:S02]  /*10fa0*/  FMNMX.FTZ R6, R187, R6, !PT ;  /* 0x00000006bb067209 */ /* 0x000fc40007810000 */
[----:B--2---:R-:W-:Y:S01]  /*10fb0*/  F2FP.PACK_AB R10, R242, R248 ;  /* 0x000000f8f20a723e */ /* 0x004fe200000000ff */
[----:B---3--:R-:W-:-:S04]  /*10fc0*/  FFMA.FTZ R3, R57, c[0x0][0x2d0], -R4 ;  /* 0x0000b40039037a23 */ /* 0x008fc80000010804 */
[----:B------:R2:W3:Y:S01]  /*10fd0*/  MUFU.EX2 R236, R3 ;  /* 0x0000000300ec7308 */ /* 0x0004e20000000800 */
[----:B-1----:R-:W-:-:S05]  /*10fe0*/  FMNMX.FTZ R0, R0, R7, !PT ;  /* 0x0000000700007209 */ /* 0x002fca0007810000 */
[----:B------:R-:W1:Y:S01]  /*10ff0*/  SHFL.BFLY PT, R7, R0, 0x1, 0x1f ;  /* 0x0c201f0000077f89 */ /* 0x000e6200000e0000 */
[----:B--2---:R-:W-:Y:S02]  /*11000*/  FMNMX.FTZ R3, R188, R6, !PT ;  /* 0x00000006bc037209 */ /* 0x004fe40007810000 */
[----:B---3--:R-:W-:Y:S02]  /*11010*/  F2FP.PACK_AB R9, R236, R237 ;  /* 0x000000edec09723e */ /* 0x008fe400000000ff */
[----:B------:R-:W-:-:S04]  /*11020*/  FMNMX.FTZ R3, R189, R3, !PT ;  /* 0x00000003bd037209 */ /* 0x000fc80007810000 */
[----:B------:R-:W-:Y:S01]  /*11030*/  FMNMX.FTZ R2, R190, R3, !PT ;  /* 0x00000003be027209 */ /* 0x000fe20007810000 */
[----:B------:R-:W-:Y:S02]  /*11040*/  FFMA.FTZ R3, R63, c[0x0][0x2d0], -R4 ;  /* 0x0000b4003f037a23 */ /* 0x000fe40000010804 */
[----:B------:R-:W-:Y:S01]  /*11050*/  LDSM.16.MT88.4 R60, [R208+0x1800] ;  /* 0x00180000d03c783b */ /* 0x000fe20000004200 */
[----:B------:R-:W-:Y:S01]  /*11060*/  FMNMX.FTZ R2, R172, R2, !PT ;  /* 0x00000002ac027209 */ /* 0x000fe20007810000 */
[----:B------:R2:W3:Y:S03]  /*11070*/  MUFU.EX2 R234, R3 ;  /* 0x0000000300ea7308 */ /* 0x0004e60000000800 */
[----:B--2---:R-:W-:Y:S01]  /*11080*/  FMNMX.FTZ R3, R175, R2, !PT ;  /* 0x00000002af037209 */ /* 0x004fe20007810000 */
[----:B------:R-:W-:Y:S01]  /*11090*/  FFMA.FTZ R2, R88, c[0x0][0x2d0], -R5 ;  /* 0x0000b40058027a23 */ /* 0x000fe20000010805 */
[----:B---3--:R-:W-:Y:S01]  /*110a0*/  F2FP.PACK_AB R11, R234, R235 ;  /* 0x000000ebea0b723e */ /* 0x008fe200000000ff */
[----:B------:R-:W-:Y:S01]  /*110b0*/  IMAD.MOV.U32 R88, RZ, RZ, R128 ;  /* 0x000000ffff587224 */ /* 0x000fe200078e0080 */
[----:B------:R-:W-:Y:S01]  /*110c0*/  FMNMX.FTZ R3, R174, R3, !PT ;  /* 0x00000003ae037209 */ /* 0x000fe20007810000 */
[----:B------:R2:W3:Y:S03]  /*110d0*/  MUFU.EX2 R233, R2 ;  /* 0x0000000200e97308 */ /* 0x0004e60000000800 */
[----:B------:R-:W-:Y:S01]  /*110e0*/  FMNMX.FTZ R3, R173, R3, !PT ;  /* 0x00000003ad037209 */ /* 0x000fe20007810000 */
[C---:B------:R-:W-:Y:S04]  /*110f0*/  HMMA.16816.F32 R48, R8.reuse, R136, R52 ;  /* 0x000000880830723c */ /* 0x040fe80000001834 */
[----:B------:R-:W4:Y:S03]  /*11100*/  SHFL.BFLY PT, R6, R3, 0x2, 0x1f ;  /* 0x0c401f0003067f89 */ /* 0x000f2600000e0000 */
[----:B------:R-:W-:Y:S01]  /*11110*/  IMAD.MOV.U32 R52, RZ, RZ, R108 ;  /* 0x000000ffff347224 */ /* 0x000fe200078e006c */
[----:B-1----:R-:W-:Y:S01]  /*11120*/  FMNMX.FTZ R108, R0, R7, !PT ;  /* 0x00000007006c7209 */ /* 0x002fe20007810000 */
[----:B------:R-:W-:Y:S01]  /*11130*/  FFMA.FTZ R0, R66, c[0x0][0x2d0], -R4 ;  /* 0x0000b40042007a23 */ /* 0x000fe20000010804 */
[----:B------:R-:W-:Y:S01]  /*11140*/  HMMA.16816.F32 R44, R8, R160, R40 ;  /* 0x000000a0082c723c */ /* 0x000fe20000001828 */
[----:B------:R-:W-:Y:S01]  /*11150*/  IMAD.MOV.U32 R53, RZ, RZ, R117 ;  /* 0x000000ffff357224 */ /* 0x000fe200078e0075 */
[----:B------:R-:W-:Y:S01]  /*11160*/  FSETP.NEU.FTZ.AND P0, PT, R108, -INF , PT ;  /* 0xff8000006c00780b */ /* 0x000fe20003f1d000 */
[----:B--2---:R-:W-:Y:S01]  /*11170*/  FFMA.FTZ R2, R96, c[0x0][0x2d0], -R5 ;  /* 0x0000b40060027a23 */ /* 0x004fe20000010805 */
[----:B------:R1:W-:Y:S01]  /*11180*/  MUFU.EX2 R228, R0 ;  /* 0x0000000000e47308 */ /* 0x0003e20000000800 */
[----:B------:R-:W-:-:S03]  /*11190*/  IMAD.MOV.U32 R7, RZ, RZ, R116 ;  /* 0x000000ffff077224 */ /* 0x000fc600078e0074 */
[C---:B------:R-:W-:Y:S04]  /*111a0*/  HMMA.16816.F32 R40, R8.reuse, R164, R12 ;  /* 0x000000a40828723c */ /* 0x040fe8000000180c */
[----:B------:R2:W-:Y:S04]  /*111b0*/  MUFU.EX2 R231, R2 ;  /* 0x0000000200e77308 */ /* 0x0005e80000000800 */
[----:B------:R-:W-:Y:S01]  /*111c0*/  HMMA.16816.F32 R28, R8, R168, R20 ;  /* 0x000000a8081c723c */ /* 0x000fe20000001814 */
[----:B----4-:R-:W-:Y:S01]  /*111d0*/  FMNMX.FTZ R3, R3, R6, !PT ;  /* 0x0000000603037209 */ /* 0x010fe20007810000 */
[----:B-1----:R-:W-:-:S04]  /*111e0*/  FFMA.FTZ R0, R90, c[0x0][0x2d0], -R4 ;  /* 0x0000b4005a007a23 */ /* 0x002fc80000010804 */
[----:B------:R-:W1:Y:S01]  /*111f0*/  SHFL.BFLY PT, R6, R3, 0x1, 0x1f ;  /* 0x0c201f0003067f89 */ /* 0x000e6200000e0000 */
[----:B------:R-:W-:Y:S01]  /*11200*/  MUFU.EX2 R227, R0 ;  /* 0x0000000000e37308 */ /* 0x000fe20000000800 */
[----:B------:R-:W-:Y:S01]  /*11210*/  HMMA.16816.F32 R16, R8, R138, R16 ;  /* 0x0000008a0810723c */ /* 0x000fe20000001810 */
[----:B--2---:R-:W-:-:S06]  /*11220*/  FFMA.FTZ R2, R98, c[0x0][0x2d0], -R5 ;  /* 0x0000b40062027a23 */ /* 0x004fcc0000010805 */
[----:B------:R2:W4:Y:S01]  /*11230*/  MUFU.EX2 R232, R2 ;  /* 0x0000000200e87308 */ /* 0x0005220000000800 */
[C---:B------:R-:W-:Y:S08]  /*11240*/  HMMA.16816.F32 R20, R8.reuse, R162, R36 ;  /* 0x000000a20814723c */ /* 0x040ff00000001824 */
[----:B------:R-:W-:Y:S01]  /*11250*/  HMMA.16816.F32 R24, R8, R166, R24 ;  /* 0x000000a60818723c */ /* 0x000fe20000001818 */
[----:B-1----:R-:W-:Y:S01]  /*11260*/  FMNMX.FTZ R3, R3, R6, !PT ;  /* 0x0000000603037209 */ /* 0x002fe20007810000 */
[----:B--2---:R-:W-:-:S06]  /*11270*/  FFMA.FTZ R2, R58, c[0x0][0x2d0], -R4 ;  /* 0x0000b4003a027a23 */ /* 0x004fcc0000010804 */
[----:B------:R-:W-:Y:S01]  /*11280*/  HMMA.16816.F32 R12, R8, R170, R32 ;  /* 0x000000aa080c723c */ /* 0x000fe20000001820 */
[----:B------:R1:W-:Y:S06]  /*11290*/  MUFU.EX2 R230, R2 ;  /* 0x0000000200e67308 */ /* 0x0003ec0000000800 */
[----:B---3--:R-:W-:Y:S02]  /*112a0*/  F2FP.PACK_AB R8, R233, R238 ;  /* 0x000000eee908723e */ /* 0x008fe400000000ff */
[----:B----4-:R-:W-:Y:S02]  /*112b0*/  F2FP.PACK_AB R10, R232, R231 ;  /* 0x000000e7e80a723e */ /* 0x010fe400000000ff */
[----:B------:R-:W-:Y:S01]  /*112c0*/  F2FP.PACK_AB R11, R227, R228 ;  /* 0x000000e4e30b723e */ /* 0x000fe200000000ff */
[----:B-1----:R-:W-:-:S04]  /*112d0*/  FFMA.FTZ R2, R65, c[0x0][0x2d0], -R4 ;  /* 0x0000b40041027a23 */ /* 0x002fc80000010804 */
[----:B------:R1:W2:Y:S02]  /*112e0*/  MUFU.EX2 R229, R2 ;  /* 0x0000000200e57308 */ /* 0x0002a40000000800 */
[----:B-1----:R-:W-:Y:S01]  /*112f0*/  FMUL.FTZ R2, R108, c[0x0][0x2d0] ;  /* 0x0000b4006c027a20 */ /* 0x002fe20000410000 */
[----:B--2---:R-:W-:-:S04]  /*11300*/  F2FP.PACK_AB R9, R229, R230 ;  /* 0x000000e6e509723e */ /* 0x004fc800000000ff */
[----:B------:R-:W-:Y:S02]  /*11310*/  FSEL R2, R2, RZ, P0 ;  /* 0x000000ff02027208 */ /* 0x000fe40000000000 */
[----:B------:R-:W-:Y:S01]  /*11320*/  FSETP.NEU.FTZ.AND P0, PT, R3, -INF , PT ;  /* 0xff8000000300780b */ /* 0x000fe20003f1d000 */
[C---:B------:R-:W-:Y:S02]  /*11330*/  HMMA.16816.F32 R116, R8.reuse, R156, R48 ;  /* 0x0000009c0874723c */ /* 0x040fe40000001830 */
[--C-:B------:R-:W-:Y:S02]  /*11340*/  FFMA.FTZ R0, R59, c[0x0][0x2d0], -R2.reuse ;  /* 0x0000b4003b007a23 */ /* 0x100fe40000010802 */
[----:B------:R-:W-:Y:S02]  /*11350*/  FFMA.FTZ R6, R112, c[0x0][0x2d0], -R2 ;  /* 0x0000b40070067a23 */ /* 0x000fe40000010802 */
[----:B------:R1:W-:Y:S01]  /*11360*/  MUFU.EX2 R225, R0 ;  /* 0x0000000000e17308 */ /* 0x0003e20000000800 */
[----:B------:R-:W-:Y:S01]  /*11370*/  IMAD.MOV.U32 R51, RZ, RZ, R132 ;  /* 0x000000ffff337224 */ /* 0x000fe200078e0084 */
[----:B------:R-:W-:Y:S01]  /*11380*/  HMMA.16816.F32 R144, R8, R154, R20 ;  /* 0x0000009a0890723c */ /* 0x000fe20000001814 */
[----:B------:R-:W-:-:S05]  /*11390*/  IMAD.MOV.U32 R50, RZ, RZ, R129 ;  /* 0x000000ffff327224 */ /* 0x000fca00078e0081 */
[----:B------:R-:W-:Y:S02]  /*113a0*/  MUFU.EX2 R220, R6 ;  /* 0x0000000600dc7308 */ /* 0x000fe40000000800 */
[C---:B------:R-:W-:Y:S01]  /*113b0*/  HMMA.16816.F32 R132, R8.reuse, R152, R44 ;  /* 0x000000980884723c */ /* 0x040fe2000000182c */
[--C-:B-1----:R-:W-:Y:S02]  /*113c0*/  FFMA.FTZ R0, R67, c[0x0][0x2d0], -R2.reuse ;  /* 0x0000b40043007a23 */ /* 0x102fe40000010802 */
[----:B------:R-:W1:Y:S05]  /*113d0*/  LDSM.16.MT88.4 R64, [R206+0x1800] ;  /* 0x00180000ce40783b */ /* 0x000e6a0000004200 */
[C---:B------:R-:W-:Y:S01]  /*113e0*/  HMMA.16816.F32 R128, R8.reuse, R158, R16 ;  /* 0x0000009e0880723c */ /* 0x040fe20000001810 */
[----:B------:R2:W3:Y:S07]  /*113f0*/  MUFU.EX2 R223, R0 ;  /* 0x0000000000df7308 */ /* 0x0004ee0000000800 */
[C---:B------:R-:W-:Y:S08]  /*11400*/  HMMA.16816.F32 R148, R8.reuse, R60, R28 ;  /* 0x0000003c0894723c */ /* 0x040ff0000000181c */
[----:B------:R-:W-:Y:S01]  /*11410*/  HMMA.16816.F32 R44, R8, R62, R12 ;  /* 0x0000003e082c723c */ /* 0x000fe2000000180c */
[----:B--2---:R-:W-:-:S04]  /*11420*/  FFMA.FTZ R0, R97, c[0x0][0x2d0], -R2 ;  /* 0x0000b40061007a23 */ /* 0x004fc80000010802 */
[----:B------:R2:W-:Y:S02]  /*11430*/  MUFU.EX2 R224, R0 ;  /* 0x0000000000e07308 */ /* 0x0005e40000000800 */
[--C-:B--2---:R-:W-:Y:S01]  /*11440*/  FFMA.FTZ R0, R99, c[0x0][0x2d0], -R2.reuse ;  /* 0x0000b40063007a23 */ /* 0x104fe20000010802 */
[C---:B-1----:R-:W-:Y:S05]  /*11450*/  HMMA.16816.F32 R56, R8.reuse, R64, R40 ;  /* 0x000000400838723c */ /* 0x042fea0000001828 */
[----:B------:R1:W2:Y:S03]  /*11460*/  MUFU.EX2 R203, R0 ;  /* 0x0000000000cb7308 */ /* 0x0002a60000000800 */
[----:B------:R-:W-:Y:S07]  /*11470*/  HMMA.16816.F32 R96, R8, R66, R24 ;  /* 0x000000420860723c */ /* 0x000fee0000001818 */
[----:B---3--:R-:W-:Y:S01]  /*11480*/  F2FP.PACK_AB R8, R223, R225 ;  /* 0x000000e1df08723e */ /* 0x008fe200000000ff */
[----:B-1----:R-:W-:Y:S01]  /*11490*/  FFMA.FTZ R0, R111, c[0x0][0x2d0], -R2 ;  /* 0x0000b4006f007a23 */ /* 0x002fe20000010802 */
[----:B--2---:R-:W-:-:S03]  /*114a0*/  F2FP.PACK_AB R10, R203, R224 ;  /* 0x000000e0cb0a723e */ /* 0x004fc600000000ff */
[----:B------:R1:W-:Y:S02]  /*114b0*/  MUFU.EX2 R222, R0 ;  /* 0x0000000000de7308 */ /* 0x0003e40000000800 */
[----:B-1----:R-:W-:-:S05]  /*114c0*/  FMUL.FTZ R0, R3, c[0x0][0x2d0] ;  /* 0x0000b40003007a20 */ /* 0x002fca0000410000 */
[----:B------:R-:W-:-:S05]  /*114d0*/  FSEL R0, R0, RZ, P0 ;  /* 0x000000ff00007208 */ /* 0x000fca0000000000 */
        /* <DEDUP_REMOVED lines=20> */
[----:B------:R-:W-:Y:S01]  /*11620*/  IMAD.MOV.U32 R115, RZ, RZ, R7 ;  /* 0x000000ffff737224 */ /* 0x000fe200078e0007 */
[----:B------:R1:W-:Y:S06]  /*11630*/  MUFU.EX2 R112, R6 ;  /* 0x0000000600707308 */ /* 0x0003ec0000000800 */
[C---:B------:R-:W-:Y:S08]  /*11640*/  HMMA.16816.F32 R36, R8.reuse, R70, RZ ;  /* 0x000000460824723c */ /* 0x040ff000000018ff */
[----:B------:R-:W-:Y:S01]  /*11650*/  HMMA.16816.F32 R16, R8, R72, RZ ;  /* 0x000000480810723c */ /* 0x000fe200000018ff */
[----:B-1----:R-:W-:-:S04]  /*11660*/  FFMA.FTZ R6, R120, c[0x0][0x2d0], -R0 ;  /* 0x0000b40078067a23 */ /* 0x002fc80000010800 */
[----:B------:R1:W3:Y:S03]  /*11670*/  MUFU.EX2 R111, R6 ;  /* 0x00000006006f7308 */ /* 0x0002e60000000800 */
[----:B------:R-:W-:Y:S07]  /*11680*/  HMMA.16816.F32 R40, R8, R82, RZ ;  /* 0x000000520828723c */ /* 0x000fee00000018ff */
[----:B------:R-:W-:Y:S01]  /*11690*/  F2FP.PACK_AB R8, R220, R222 ;  /* 0x000000dedc08723e */ /* 0x000fe200000000ff */
[----:B------:R-:W-:Y:S01]  /*116a0*/  IMAD.MOV.U32 R83, RZ, RZ, R52 ;  /* 0x000000ffff537224 */ /* 0x000fe200078e0034 */
[----:B--2---:R-:W-:Y:S01]  /*116b0*/  F2FP.PACK_AB R10, R201, R202 ;  /* 0x000000cac90a723e */ /* 0x004fe200000000ff */
[----:B------:R-:W-:-:S02]  /*116c0*/  IMAD.MOV.U32 R82, RZ, RZ, R53 ;  /* 0x000000ffff527224 */ /* 0x000fc400078e0035 */
[----:B-1----:R-:W-:Y:S01]  /*116d0*/  FFMA.FTZ R6, R121, c[0x0][0x2d0], -R0 ;  /* 0x0000b40079067a23 */ /* 0x002fe20000010800 */
[----:B---3--:R-:W-:-:S03]  /*116e0*/  F2FP.PACK_AB R9, R111, R112 ;  /* 0x000000706f09723e */ /* 0x008fc600000000ff */
[----:B------:R1:W-:Y:S02]  /*116f0*/  MUFU.EX2 R114, R6 ;  /* 0x0000000600727308 */ /* 0x0003e40000000800 */
[----:B-1----:R-:W-:-:S06]  /*11700*/  FFMA.FTZ R6, R122, c[0x0][0x2d0], -R0 ;  /* 0x0000b4007a067a23 */ /* 0x002fcc0000010800 */
[----:B------:R1:W2:Y:S02]  /*11710*/  MUFU.EX2 R113, R6 ;  /* 0x0000000600717308 */ /* 0x0002a40000000800 */
[----:B-1----:R-:W-:Y:S01]  /*11720*/  FFMA.FTZ R6, R186, c[0x0][0x2d0], -R5 ;  /* 0x0000b400ba067a23 */ /* 0x002fe20000010805 */
[----:B--2---:R-:W-:Y:S01]  /*11730*/  F2FP.PACK_AB R11, R113, R114 ;  /* 0x00000072710b723e */ /* 0x004fe200000000ff */
[----:B------:R-:W-:-:S04]  /*11740*/  IMAD.MOV.U32 R186, RZ, RZ, R50 ;  /* 0x000000ffffba7224 */ /* 0x000fc800078e0032 */
[----:B------:R1:W-:Y:S02]  /*11750*/  MUFU.EX2 R79, R6 ;  /* 0x00000006004f7308 */ /* 0x0003e40000000800 */
[C---:B------:R-:W-:Y:S07]  /*11760*/  HMMA.16816.F32 R20, R8.reuse, R100, R20 ;  /* 0x000000640814723c */ /* 0x040fee0000001814 */
[----:B------:R-:W-:Y:S01]  /*11770*/  IMAD.MOV.U32 R100, RZ, RZ, R88 ;  /* 0x000000ffff647224 */ /* 0x000fe200078e0058 */
[----:B------:R-:W-:Y:S01]  /*11780*/  HMMA.16816.F32 R32, R8, R94, R32 ;  /* 0x0000005e0820723c */ /* 0x000fe20000001820 */
[----:B-1----:R-:W-:-:S02]  /*11790*/  FFMA.FTZ R6, R185, c[0x0][0x2d0], -R5 ;  /* 0x0000b400b9067a23 */ /* 0x002fc40000010805 */
[----:B------:R-:W-:Y:S02]  /*117a0*/  IMAD.MOV.U32 R185, RZ, RZ, R51 ;  /* 0x000000ffffb97224 */ /* 0x000fe400078e0033 */
[----:B------:R1:W2:Y:S03]  /*117b0*/  MUFU.EX2 R80, R6 ;  /* 0x0000000600507308 */ /* 0x0002a60000000800 */
[C---:B------:R-:W-:Y:S01]  /*117c0*/  HMMA.16816.F32 R88, R8.reuse, R92, R12 ;  /* 0x0000005c0858723c */ /* 0x040fe2000000180c */
[----:B------:R-:W-:Y:S01]  /*117d0*/  IMAD.MOV.U32 R101, RZ, RZ, R126 ;  /* 0x000000ffff657224 */ /* 0x000fe200078e007e */
[----:B------:R-:W-:Y:S04]  /*117e0*/  LDSM.16.MT88.4 R92, [R206+0x2000] ;  /* 0x00200000ce5c783b */ /* 0x000fe80000004200 */
[----:B------:R-:W-:Y:S02]  /*117f0*/  LDSM.16.MT88.4 R48, [R208+0x2000] ;  /* 0x00200000d030783b */ /* 0x000fe40000004200 */
[----:B------:R-:W-:Y:S01]  /*11800*/  HMMA.16816.F32 R24, R8, R104, R24 ;  /* 0x000000680818723c */ /* 0x000fe20000001818 */
[----:B-1----:R-:W-:-:S07]  /*11810*/  FFMA.FTZ R6, R184, c[0x0][0x2d0], -R5 ;  /* 0x0000b400b8067a23 */ /* 0x002fce0000010805 */
[----:B------:R-:W-:Y:S01]  /*11820*/  HMMA.16816.F32 R40, R8, R106, R40 ;  /* 0x0000006a0828723c */ /* 0x000fe20000001828 */
[----:B------:R-:W3:Y:S01]  /*11830*/  LDL.LU R184, [R1] ;  /* 0x0000000001b87983 */ /* 0x000ee20000300800 */
[----:B------:R-:W-:-:S04]  /*11840*/  FFMA.FTZ R5, R183, c[0x0][0x2d0], -R5 ;  /* 0x0000b400b7057a23 */ /* 0x000fc80000010805 */
[----:B------:R1:W-:Y:S02]  /*11850*/  MUFU.EX2 R78, R5 ;  /* 0x00000005004e7308 */ /* 0x0003e40000000800 */
[----:B------:R-:W-:Y:S01]  /*11860*/  HMMA.16816.F32 R16, R8, R84, R16 ;  /* 0x000000540810723c */ /* 0x000fe20000001810 */
[----:B-1----:R-:W-:-:S05]  /*11870*/  FFMA.FTZ R5, R180, c[0x0][0x2d0], -R4 ;  /* 0x0000b400b4057a23 */ /* 0x002fca0000010804 */
[----:B------:R1:W-:Y:S02]  /*11880*/  MUFU.EX2 R75, R5 ;  /* 0x00000005004b7308 */ /* 0x0003e40000000800 */
[----:B-1----:R-:W-:-:S06]  /*11890*/  FFMA.FTZ R5, R179, c[0x0][0x2d0], -R4 ;  /* 0x0000b400b3057a23 */ /* 0x002fcc0000010804 */
[----:B------:R1:W4:Y:S01]  /*118a0*/  MUFU.EX2 R76, R5 ;  /* 0x00000005004c7308 */ /* 0x0003220000000800 */
[----:B------:R-:W-:Y:S02]  /*118b0*/  IMAD.MOV.U32 R183, RZ, RZ, R127 ;  /* 0x000000ffffb77224 */ /* 0x000fe400078e007f */
[----:B------:R-:W5:Y:S01]  /*118c0*/  LDSM.16.MT88.4 R124, [R205+0x2000] ;  /* 0x00200000cd7c783b */ /* 0x000f620000004200 */
[--C-:B-1----:R-:W-:Y:S02]  /*118d0*/  FFMA.FTZ R5, R143, c[0x0][0x2d0], -R4.reuse ;  /* 0x0000b4008f057a23 */ /* 0x102fe40000010804 */
[----:B------:R-:W-:-:S04]  /*118e0*/  FFMA.FTZ R4, R142, c[0x0][0x2d0], -R4 ;  /* 0x0000b4008e047a23 */ /* 0x000fc80000010804 */
[----:B------:R1:W-:Y:S02]  /*118f0*/  MUFU.EX2 R74, R4 ;  /* 0x00000004004a7308 */ /* 0x0003e40000000800 */
[----:B-1----:R-:W-:-:S06]  /*11900*/  FFMA.FTZ R4, R140, c[0x0][0x2d0], -R2 ;  /* 0x0000b4008c047a23 */ /* 0x002fcc0000010802 */
[----:B------:R1:W-:Y:S02]  /*11910*/  MUFU.EX2 R73, R4 ;  /* 0x0000000400497308 */ /* 0x0003e40000000800 */
[--C-:B-1----:R-:W-:Y:S02]  /*11920*/  FFMA.FTZ R4, R141, c[0x0][0x2d0], -R2.reuse ;  /* 0x0000b4008d047a23 */ /* 0x102fe40000010802 */
[----:B------:R-:W1:Y:S04]  /*11930*/  LDSM.16.MT88.4 R140, [R209+0x2000] ;  /* 0x00200000d18c783b */ /* 0x000e680000004200 */
[----:B------:R-:W2:Y:S08]  /*11940*/  MUFU.EX2 R81, R6 ;  /* 0x0000000600517308 */ /* 0x000eb00000000800 */
[----:B------:R2:W-:Y:S08]  /*11950*/  MUFU.EX2 R72, R4 ;  /* 0x0000000400487308 */ /* 0x0005f00000000800 */
[----:B------:R-:W1:Y:S01]  /*11960*/  MUFU.EX2 R77, R5 ;  /* 0x00000005004d7308 */ /* 0x000e620000000800 */
[----:B--2---:R-:W-:-:S07]  /*11970*/  FFMA.FTZ R4, R182, c[0x0][0x2d0], -R2 ;  /* 0x0000b400b6047a23 */ /* 0x004fce0000010802 */
[----:B------:R2:W-:Y:S01]  /*11980*/  MUFU.EX2 R70, R4 ;  /* 0x0000000400467308 */ /* 0x0005e20000000800 */
[----:B------:R-:W-:Y:S02]  /*11990*/  F2FP.PACK_AB R104, R80, R79 ;  /* 0x0000004f5068723e */ /* 0x000fe400000000ff */
[----:B----4-:R-:W-:Y:S02]  /*119a0*/  F2FP.PACK_AB R105, R76, R75 ;  /* 0x0000004b4c69723e */ /* 0x010fe400000000ff */
[----:B------:R-:W-:Y:S01]  /*119b0*/  F2FP.PACK_AB R106, R78, R81 ;  /* 0x000000514e6a723e */ /* 0x000fe200000000ff */
[----:B--2---:R-:W-:-:S04]  /*119c0*/  FFMA.FTZ R4, R181, c[0x0][0x2d0], -R2 ;  /* 0x0000b400b5047a23 */ /* 0x004fc80000010802 */
[----:B------:R2:W4:Y:S01]  /*119d0*/  MUFU.EX2 R71, R4 ;  /* 0x0000000400477308 */ /* 0x0005220000000800 */
[----:B-1----:R-:W-:Y:S01]  /*119e0*/  F2FP.PACK_AB R107, R74, R77 ;  /* 0x0000004d4a6b723e */ /* 0x002fe200000000ff */
[----:B------:R-:W-:Y:S01]  /*119f0*/  HMMA.16816.F32 R36, R8, R102, R36 ;  /* 0x000000660824723c */ /* 0x000fe20000001824 */
[----:B--2---:R-:W-:-:S05]  /*11a00*/  FFMA.FTZ R4, R123, c[0x0][0x2d0], -R0 ;  /* 0x0000b4007b047a23 */ /* 0x004fca0000010800 */
[----:B------:R1:W-:Y:S02]  /*11a10*/  MUFU.EX2 R68, R4 ;  /* 0x0000000400447308 */ /* 0x0003e40000000800 */
[----:B------:R-:W-:Y:S07]  /*11a20*/  HMMA.16816.F32 R28, R8, R86, R28 ;  /* 0x00000056081c723c */ /* 0x000fee000000181c */
[----:B------:R-:W-:Y:S02]  /*11a30*/  FFMA.FTZ R8, R196, c[0x0][0x2d0], -R2 ;  /* 0x0000b400c4087a23 */ /* 0x000fe40000010802 */
[----:B-1----:R-:W-:-:S04]  /*11a40*/  FFMA.FTZ R4, R176, c[0x0][0x2d0], -R0 ;  /* 0x0000b400b0047a23 */ /* 0x002fc80000010800 */
[----:B------:R1:W2:Y:S01]  /*11a50*/  MUFU.EX2 R69, R4 ;  /* 0x0000000400457308 */ /* 0x0002a20000000800 */
[C---:B-----5:R-:W-:Y:S08]  /*11a60*/  HMMA.16816.F32 R116, R104.reuse, R124, R116 ;  /* 0x0000007c6874723c */ /* 0x060ff00000001874 */
[----:B------:R-:W-:Y:S01]  /*11a70*/  HMMA.16816.F32 R128, R104, R126, R128 ;  /* 0x0000007e6880723c */ /* 0x000fe20000001880 */
[----:B-1----:R-:W-:-:S07]  /*11a80*/  FFMA.FTZ R4, R177, c[0x0][0x2d0], -R0 ;  /* 0x0000b400b1047a23 */ /* 0x002fce0000010800 */
[C---:B------:R-:W-:Y:S01]  /*11a90*/  HMMA.16816.F32 R132, R104.reuse, R140, R132 ;  /* 0x0000008c6884723c */ /* 0x040fe20000001884 */
[----:B------:R1:W-:Y:S07]  /*11aa0*/  MUFU.EX2 R52, R4 ;  /* 0x0000000400347308 */ /* 0x0003ee0000000800 */
[C---:B------:R-:W-:Y:S08]  /*11ab0*/  HMMA.16816.F32 R144, R104.reuse, R142, R144 ;  /* 0x0000008e6890723c */ /* 0x040ff00000001890 */
[----:B------:R-:W-:Y:S01]  /*11ac0*/  HMMA.16816.F32 R84, R104, R92, R56 ;  /* 0x0000005c6854723c */ /* 0x000fe20000001838 */
[----:B-1----:R-:W-:-:S07]  /*11ad0*/  FFMA.FTZ R4, R178, c[0x0][0x2d0], -R0 ;  /* 0x0000b400b2047a23 */ /* 0x002fce0000010800 */
[C---:B------:R-:W-:Y:S01]  /*11ae0*/  HMMA.16816.F32 R96, R104.reuse, R94, R96 ;  /* 0x0000005e6860723c */ /* 0x040fe20000001860 */
[----:B------:R-:W1:Y:S07]  /*11af0*/  MUFU.EX2 R53, R4 ;  /* 0x0000000400357308 */ /* 0x000e6e0000000800 */
[C---:B------:R-:W-:Y:S08]  /*11b00*/  HMMA.16816.F32 R148, R104.reuse, R48, R148 ;  /* 0x000000306894723c */ /* 0x040ff00000001894 */
[----:B------:R-:W-:Y:S01]  /*11b10*/  HMMA.16816.F32 R104, R104, R50, R44 ;  /* 0x000000326868723c */ /* 0x000fe2000000182c */
[----:B------:R5:W-:Y:S02]  /*11b20*/  MUFU.EX2 R45, R8 ;  /* 0x00000008002d7308 */ /* 0x000be40000000800 */
[----:B-----5:R-:W-:-:S06]  /*11b30*/  FFMA.FTZ R8, R195, c[0x0][0x2d0], -R2 ;  /* 0x0000b400c3087a23 */ /* 0x020fcc0000010802 */
[----:B------:R5:W1:Y:S01]  /*11b40*/  MUFU.EX2 R46, R8 ;  /* 0x00000008002e7308 */ /* 0x000a620000000800 */
[----:B------:R-:W-:Y:S01]  /*11b50*/  F2FP.PACK_AB R4, R72, R73 ;  /* 0x000000494804723e */ /* 0x000fe200000000ff */
[----:B-----5:R-:W-:-:S06]  /*11b60*/  FFMA.FTZ R8, R194, c[0x0][0x2d0], -R2 ;  /* 0x0000b400c2087a23 */ /* 0x020fcc0000010802 */
[----:B------:R5:W-:Y:S01]  /*11b70*/  MUFU.EX2 R47, R8 ;  /* 0x00000008002f7308 */ /* 0x000be20000000800 */
[----:B----4-:R-:W-:Y:S02]  /*11b80*/  F2FP.PACK_AB R6, R71, R70 ;  /* 0x000000464706723e */ /* 0x010fe400000000ff */
[----:B--2---:R-:W-:Y:S02]  /*11b90*/  F2FP.PACK_AB R5, R69, R68 ;  /* 0x000000444505723e */ /* 0x004fe400000000ff */
[----:B-1----:R-:W-:Y:S01]  /*11ba0*/  F2FP.PACK_AB R7, R53, R52 ;  /* 0x000000343507723e */ /* 0x002fe200000000ff */
[----:B-----5:R-:W-:-:S04]  /*11bb0*/  FFMA.FTZ R8, R193, c[0x0][0x2d0], -R2 ;  /* 0x0000b400c1087a23 */ /* 0x020fc80000010802 */
[----:B------:R1:W2:Y:S02]  /*11bc0*/  MUFU.EX2 R56, R8 ;  /* 0x0000000800387308 */ /* 0x0002a40000000800 */
[----:B------:R-:W-:Y:S01]  /*11bd0*/  HMMA.16816.F32 R120, R4, R136, R20 ;  /* 0x000000880478723c */ /* 0x000fe20000001814 */
[----:B-1----:R-:W-:-:S05]  /*11be0*/  FFMA.FTZ R8, R192, c[0x0][0x2d0], -R2 ;  /* 0x0000b400c0087a23 */ /* 0x002fca0000010802 */
[----:B------:R1:W-:Y:S02]  /*11bf0*/  MUFU.EX2 R57, R8 ;  /* 0x0000000800397308 */ /* 0x0003e40000000800 */
[C---:B------:R-:W-:Y:S08]  /*11c00*/  HMMA.16816.F32 R12, R4.reuse, R138, R36 ;  /* 0x0000008a040c723c */ /* 0x040ff00000001824 */
[----:B------:R-:W-:Y:S01]  /*11c10*/  HMMA.16816.F32 R136, R4, R160, R16 ;  /* 0x000000a00488723c */ /* 0x000fe20000001810 */
[----:B-1----:R-:W-:-:S04]  /*11c20*/  FFMA.FTZ R8, R191, c[0x0][0x2d0], -R2 ;  /* 0x0000b400bf087a23 */ /* 0x002fc80000010802 */
[----:B------:R1:W-:Y:S03]  /*11c30*/  MUFU.EX2 R58, R8 ;  /* 0x00000008003a7308 */ /* 0x0003e60000000800 */
[----:B------:R-:W-:Y:S01]  /*11c40*/  HMMA.16816.F32 R16, R4, R162, R28 ;  /* 0x000000a20410723c */ /* 0x000fe2000000181c */
[----:B-1----:R-:W-:-:S04]  /*11c50*/  FFMA.FTZ R8, R187, c[0x0][0x2d0], -R0 ;  /* 0x0000b400bb087a23 */ /* 0x002fc80000010800 */
[----:B------:R1:W-:Y:S02]  /*11c60*/  MUFU.EX2 R28, R8 ;  /* 0x00000008001c7308 */ /* 0x0003e40000000800 */
[----:B-1----:R-:W-:-:S06]  /*11c70*/  FFMA.FTZ R8, R188, c[0x0][0x2d0], -R0 ;  /* 0x0000b400bc087a23 */ /* 0x002fcc0000010800 */
[----:B------:R1:W4:Y:S01]  /*11c80*/  MUFU.EX2 R29, R8 ;  /* 0x00000008001d7308 */ /* 0x0003220000000800 */
[----:B------:R-:W-:Y:S01]  /*11c90*/  HMMA.16816.F32 R88, R4, R164, R88 ;  /* 0x000000a40458723c */ /* 0x000fe20000001858 */
[----:B-1----:R-:W-:-:S06]  /*11ca0*/  FFMA.FTZ R8, R189, c[0x0][0x2d0], -R0 ;  /* 0x0000b400bd087a23 */ /* 0x002fcc0000010800 */
[----:B------:R1:W-:Y:S01]  /*11cb0*/  MUFU.EX2 R31, R8 ;  /* 0x00000008001f7308 */ /* 0x0003e20000000800 */
[----:B------:R-:W-:Y:S01]  /*11cc0*/  HMMA.16816.F32 R32, R4, R166, R32 ;  /* 0x000000a60420723c */ /* 0x000fe20000001820 */
[----:B------:R-:W-:Y:S02]  /*11cd0*/  IMAD.MOV.U32 R180, RZ, RZ, c[0x0][0x2c4] ;  /* 0x0000b100ffb47624 */ /* 0x000fe400078e00ff */
[----:B-1----:R-:W-:-:S04]  /*11ce0*/  FFMA.FTZ R8, R190, c[0x0][0x2d0], -R0 ;  /* 0x0000b400be087a23 */ /* 0x002fc80000010800 */
[----:B------:R1:W5:Y:S01]  /*11cf0*/  MUFU.EX2 R30, R8 ;  /* 0x00000008001e7308 */ /* 0x0003620000000800 */
[----:B------:R-:W-:Y:S01]  /*11d00*/  HMMA.16816.F32 R20, R4, R168, R24 ;  /* 0x000000a80414723c */ /* 0x000fe20000001818 */
[----:B------:R-:W-:Y:S01]  /*11d10*/  ISETP.NE.AND P6, PT, R180, 0x1, PT ;  /* 0x00000001b400780c */ /* 0x000fe20003fc5270 */
[--C-:B-1----:R-:W-:Y:S02]  /*11d20*/  FFMA.FTZ R8, R198, c[0x0][0x2d0], -R2.reuse ;  /* 0x0000b400c6087a23 */ /* 0x102fe40000010802 */
[----:B------:R-:W-:-:S03]  /*11d30*/  FFMA.FTZ R2, R197, c[0x0][0x2d0], -R2 ;  /* 0x0000b400c5027a23 */ /* 0x000fc60000010802 */
[----:B------:R1:W-:Y:S02]  /*11d40*/  MUFU.EX2 R44, R8 ;  /* 0x00000008002c7308 */ /* 0x0003e40000000800 */
[----:B-1----:R-:W-:Y:S06]  /*11d50*/  HMMA.16816.F32 R8, R4, R170, R40 ;  /* 0x000000aa0408723c */ /* 0x002fec0000001828 */
[----:B------:R1:W-:Y:S02]  /*11d60*/  MUFU.EX2 R40, R2 ;  /* 0x0000000200287308 */ /* 0x0003e40000000800 */
[----:B-1----:R-:W-:-:S06]  /*11d70*/  FFMA.FTZ R2, R172, c[0x0][0x2d0], -R0 ;  /* 0x0000b400ac027a23 */ /* 0x002fcc0000010800 */
[----:B------:R1:W1:Y:S01]  /*11d80*/  MUFU.EX2 R27, R2 ;  /* 0x00000002001b7308 */ /* 0x0002620000000800 */
[----:B------:R-:W-:Y:S02]  /*11d90*/  F2FP.PACK_AB R4, R46, R45 ;  /* 0x0000002d2e04723e */ /* 0x000fe400000000ff */
[----:B--2---:R-:W-:Y:S02]  /*11da0*/  F2FP.PACK_AB R6, R56, R47 ;  /* 0x0000002f3806723e */ /* 0x004fe400000000ff */
[----:B----4-:R-:W-:Y:S02]  /*11db0*/  F2FP.PACK_AB R5, R29, R28 ;  /* 0x0000001c1d05723e */ /* 0x010fe400000000ff */
[----:B-----5:R-:W-:Y:S01]  /*11dc0*/  F2FP.PACK_AB R7, R30, R31 ;  /* 0x0000001f1e07723e */ /* 0x020fe200000000ff */
[----:B-1----:R-:W-:-:S04]  /*11dd0*/  FFMA.FTZ R2, R175, c[0x0][0x2d0], -R0 ;  /* 0x0000b400af027a23 */ /* 0x002fc80000010800 */
[----:B------:R1:W2:Y:S02]  /*11de0*/  MUFU.EX2 R26, R2 ;  /* 0x00000002001a7308 */ /* 0x0002a40000000800 */
[----:B------:R-:W-:Y:S01]  /*11df0*/  HMMA.16816.F32 R120, R4, R156, R120 ;  /* 0x0000009c0478723c */ /* 0x000fe20000001878 */
[--C-:B-1----:R-:W-:Y:S02]  /*11e00*/  FFMA.FTZ R2, R174, c[0x0][0x2d0], -R0.reuse ;  /* 0x0000b400ae027a23 */ /* 0x102fe40000010800 */
[----:B------:R-:W-:-:S03]  /*11e10*/  FFMA.FTZ R0, R173, c[0x0][0x2d0], -R0 ;  /* 0x0000b400ad007a23 */ /* 0x000fc60000010800 */
[----:B------:R1:W4:Y:S02]  /*11e20*/  MUFU.EX2 R25, R2 ;  /* 0x0000000200197308 */ /* 0x0003240000000800 */
[C---:B------:R-:W-:Y:S06]  /*11e30*/  HMMA.16816.F32 R12, R4.reuse, R158, R12 ;  /* 0x0000009e040c723c */ /* 0x040fec000000180c */
[----:B------:R5:W2:Y:S02]  /*11e40*/  MUFU.EX2 R24, R0 ;  /* 0x0000000000187308 */ /* 0x000aa40000000800 */
[----:B------:R-:W-:Y:S01]  /*11e50*/  HMMA.16816.F32 R136, R4, R152, R136 ;  /* 0x000000980488723c */ /* 0x000fe20000001888 */
[----:B-1----:R-:W-:-:S07]  /*11e60*/  @P6 IMAD.HI.U32 R2, R183, c[0x0][0x2c8], RZ ;  /* 0x0000b200b7026a27 */ /* 0x002fce00078e00ff */
[----:B------:R-:W-:Y:S01]  /*11e70*/  HMMA.16816.F32 R16, R4, R154, R16 ;  /* 0x0000009a0410723c */ /* 0x000fe20000001810 */
[----:B-----5:R-:W-:-:S07]  /*11e80*/  IMAD.MOV.U32 R0, RZ, RZ, R183 ;  /* 0x000000ffff007224 */ /* 0x020fce00078e00b7 */
[----:B------:R-:W-:Y:S01]  /*11e90*/  HMMA.16816.F32 R88, R4, R64, R88 ;  /* 0x000000400458723c */ /* 0x000fe20000001858 */
[----:B------:R-:W-:-:S07]  /*11ea0*/  @P6 SHF.R.U32.HI R0, RZ, c[0x0][0x2cc], R2 ;  /* 0x0000b300ff006a19 */ /* 0x000fce0000011602 */
[----:B------:R-:W-:Y:S01]  /*11eb0*/  HMMA.16816.F32 R32, R4, R66, R32 ;  /* 0x000000420420723c */ /* 0x000fe20000001820 */
[----:B---3--:R-:W-:-:S07]  /*11ec0*/  IMAD.IADD R2, R184, 0x1, R0 ;  /* 0x00000001b8027824 */ /* 0x008fce00078e0200 */
[----:B------:R-:W-:Y:S01]  /*11ed0*/  HMMA.16816.F32 R20, R4, R60, R20 ;  /* 0x0000003c0414723c */ /* 0x000fe20000001814 */
[----:B------:R-:W-:-:S07]  /*11ee0*/  FADD.FTZ R0, R55, R54 ;  /* 0x0000003637007221 */ /* 0x000fce0000010000 */
[----:B------:R-:W-:Y:S07]  /*11ef0*/  HMMA.16816.F32 R36, R4, R62, R8 ;  /* 0x0000003e0424723c */ /* 0x000fee0000001808 */
        /* <DEDUP_REMOVED lines=66> */
[----:B--2---:R-:W-:Y:S02]  /*12320*/  FADD.FTZ R5, R26, R4 ;  /* 0x000000041a057221 */ /* 0x004fe40000010000 */
[----:B------:R-:W-:Y:S02]  /*12330*/  FADD.FTZ R0, R81, R0 ;  /* 0x0000000051007221 */ /* 0x000fe40000010000 */
[----:B------:R-:W-:-:S02]  /*12340*/  FADD.FTZ R4, R77, R6 ;  /* 0x000000064d047221 */ /* 0x000fc40000010000 */
[----:B------:R-:W-:Y:S02]  /*12350*/  FADD.FTZ R6, R44, R7 ;  /* 0x000000072c067221 */ /* 0x000fe40000010000 */
[----:B------:R-:W-:Y:S02]  /*12360*/  FADD.FTZ R7, R78, R0 ;  /* 0x000000004e077221 */ /* 0x000fe40000010000 */
[----:B------:R-:W-:Y:S02]  /*12370*/  FADD.FTZ R0, R74, R4 ;  /* 0x000000044a007221 */ /* 0x000fe40000010000 */
[----:B----4-:R-:W-:Y:S01]  /*12380*/  FADD.FTZ R5, R25, R5 ;  /* 0x0000000519057221 */ /* 0x010fe20000010000 */
[----:B------:R-:W-:Y:S01]  /*12390*/  STL [R1+0x8], R7 ;  /* 0x0000080701007387 */ /* 0x000fe20000100800 */
[----:B------:R-:W-:-:S03]  /*123a0*/  FADD.FTZ R4, R40, R6 ;  /* 0x0000000628047221 */ /* 0x000fc60000010000 */
[----:B------:R1:W-:Y:S01]  /*123b0*/  STL [R1+0x4], R0 ;  /* 0x0000040001007387 */ /* 0x0003e20000100800 */
[----:B------:R-:W-:-:S03]  /*123c0*/  IMAD.MOV.U32 R115, RZ, RZ, c[0x0][0x32c] ;  /* 0x0000cb00ff737624 */ /* 0x000fc600078e00ff */
[----:B------:R2:W-:Y:S02]  /*123d0*/  STL [R1+0xc], R4 ;  /* 0x00000c0401007387 */ /* 0x0005e40000100800 */
[----:B------:R-:W-:Y:S02]  /*123e0*/  ISETP.GE.AND P6, PT, R115, 0x1, PT ;  /* 0x000000017300780c */ /* 0x000fe40003fc6270 */
[----:B------:R-:W-:Y:S02]  /*123f0*/  F2FP.PACK_AB R152, R58, R57 ;  /* 0x000000393a98723e */ /* 0x000fe400000000ff */
[----:B------:R-:W-:Y:S02]  /*12400*/  F2FP.PACK_AB R154, R40, R44 ;  /* 0x0000002c289a723e */ /* 0x000fe400000000ff */
[----:B------:R-:W-:Y:S01]  /*12410*/  F2FP.PACK_AB R153, R26, R27 ;  /* 0x0000001b1a99723e */ /* 0x000fe200000000ff */
[----:B-1----:R-:W-:-:S05]  /*12420*/  FADD.FTZ R0, R24, R5 ;  /* 0x0000000518007221 */ /* 0x002fca0000010000 */
[----:B------:R1:W-:Y:S01]  /*12430*/  STL [R1+0x10], R0 ;  /* 0x0000100001007387 */ /* 0x0003e20000100800 */
[----:B------:R-:W-:Y:S02]  /*12440*/  F2FP.PACK_AB R155, R24, R25 ;  /* 0x00000019189b723e */ /* 0x000fe400000000ff */
[----:B------:R-:W-:-:S05]  /*12450*/  IADD3 R200, R226, -0x2, RZ ;  /* 0xfffffffee2c87810 */ /* 0x000fca0007ffe0ff */
[----:B------:R-:W-:Y:S01]  /*12460*/  HMMA.16816.F32 R120, R152, R124, R120 ;  /* 0x0000007c9878723c */ /* 0x000fe20000001878 */
[----:B--2---:R-:W-:-:S07]  /*12470*/  IADD3 R4, R2, c[0x0][0x328], RZ ;  /* 0x0000ca0002047a10 */ /* 0x004fce0007ffe0ff */
[C---:B------:R-:W-:Y:S08]  /*12480*/  HMMA.16816.F32 R136, R152.reuse, R140, R136 ;  /* 0x0000008c9888723c */ /* 0x040ff00000001888 */
[C---:B------:R-:W-:Y:S08]  /*12490*/  HMMA.16816.F32 R88, R152.reuse, R92, R88 ;  /* 0x0000005c9858723c */ /* 0x040ff00000001858 */
[C---:B------:R-:W-:Y:S08]  /*124a0*/  HMMA.16816.F32 R124, R152.reuse, R126, R12 ;  /* 0x0000007e987c723c */ /* 0x040ff0000000180c */
[C---:B------:R-:W-:Y:S08]  /*124b0*/  HMMA.16816.F32 R140, R152.reuse, R142, R16 ;  /* 0x0000008e988c723c */ /* 0x040ff00000001810 */
[C---:B------:R-:W-:Y:S08]  /*124c0*/  HMMA.16816.F32 R92, R152.reuse, R94, R32 ;  /* 0x0000005e985c723c */ /* 0x040ff00000001820 */
[C---:B------:R-:W-:Y:S08]  /*124d0*/  HMMA.16816.F32 R100, R152.reuse, R48, R20 ;  /* 0x000000309864723c */ /* 0x040ff00000001814 */
[----:B------:R-:W-:Y:S01]  /*124e0*/  HMMA.16816.F32 R152, R152, R50, R36 ;  /* 0x000000329898723c */ /* 0x000fe20000001824 */
[----:B------:R-:W-:Y:S07]  /*124f0*/  @!P6 BRA `(.L_x_933) ;  /* 0x000001100000e947 */ /* 0x000fee0003800000 */
[C---:B-1----:R-:W-:Y:S01]  /*12500*/  ISETP.GT.AND P0, PT, R2.reuse, RZ, PT ;  /* 0x000000ff0200720c */ /* 0x042fe20003f04270 */
        /* <DEDUP_REMOVED lines=10> */
.L_x_935:
[----:B------:R-:W-:-:S13]  /*125b0*/  ISETP.NE.AND P0, PT, R5, 0x1, PT ;  /* 0x000000010500780c */ /* 0x000fda0003f05270 */
[----:B------:R-:W-:-:S05]  /*125c0*/  @P0 IMAD.HI.U32 R2, R0, c[0x0][0x330], RZ ;  /* 0x0000cc0000020a27 */ /* 0x000fca00078e00ff */
[----:B------:R-:W-:Y:S02]  /*125d0*/  @P0 SHF.R.U32.HI R0, RZ, c[0x0][0x334], R2 ;  /* 0x0000cd00ff000a19 */ /* 0x000fe40000011602 */
.L_x_936:
[----:B------:R-:W-:Y:S05]  /*125e0*/  BSYNC B0 ;  /* 0x0000000000007941 */ /* 0x000fea0003800000 */
.L_x_934:
[----:B------:R-:W-:-:S05]  /*125f0*/  IMAD R0, R0, R5, c[0x0][0x32c] ;  /* 0x0000cb0000007624 */ /* 0x000fca00078e0205 */
[----:B------:R-:W-:-:S05]  /*12600*/  IMNMX R4, R4, R0, PT ;  /* 0x0000000004047217 */ /* 0x000fca0003800200 */
.L_x_933:
[----:B-1----:R-:W-:-:S05]  /*12610*/  IMAD.HI R0, R4, 0x66666667, RZ ;  /* 0x6666666704007827 */ /* 0x002fca00078e02ff */
[----:B------:R-:W-:-:S04]  /*12620*/  SHF.R.U32.HI R2, RZ, 0x1f, R0 ;  /* 0x0000001fff027819 */ /* 0x000fc80000011600 */
[----:B------:R-:W-:-:S04]  /*12630*/  LEA.HI.SX32 R0, R0, R2, 0x1b ;  /* 0x0000000200007211 */ /* 0x000fc800078fdaff */
[----:B------:R-:W-:-:S04]  /*12640*/  IMNMX R5, R240, R0, !PT ;  /* 0x00000000f0057217 */ /* 0x000fc80007800200 */
[----:B------:R-:W-:Y:S01]  /*12650*/  ISETP.GE.AND P0, PT, R200, R5, PT ;  /* 0x00000005c800720c */ /* 0x000fe20003f06270 */
[----:B------:R1:W-:-:S12]  /*12660*/  STL [R1+0x20], R5 ;  /* 0x0000200501007387 */ /* 0x0003d80000100800 */
[----:B------:R-:W-:Y:S05]  /*12670*/  @!P0 BRA `(.L_x_937) ;  /* 0x00004df000008947 */ /* 0x000fea0003800000 */
[----:B------:R-:W-:Y:S01]  /*12680*/  MOV R112, R109 ;  /* 0x0000006d00707202 */ /* 0x000fe20000000f00 */
[----:B------:R-:W-:Y:S01]  /*12690*/  IMAD.MOV.U32 R114, RZ, RZ, R3 ;  /* 0x000000ffff727224 */ /* 0x000fe200078e0003 */
[----:B------:R-:W-:Y:S01]  /*126a0*/  MOV R111, R110 ;  /* 0x0000006e006f7202 */ /* 0x000fe20000000f00 */
[----:B------:R-:W-:Y:S01]  /*126b0*/  IMAD.MOV.U32 R220, RZ, RZ, R200 ;  /* 0x000000ffffdc7224 */ /* 0x000fe200078e00c8 */
[----:B------:R-:W-:Y:S02]  /*126c0*/  MOV R113, R108 ;  /* 0x0000006c00717202 */ /* 0x000fe40000000f00 */
.L_x_954:
[----:B------:R-:W2:Y:S01]  /*126d0*/  LDL R0, [R1+0x40] ;  /* 0x0000400001007983 */ /* 0x000ea20000100800 */
[----:B------:R-:W-:Y:S04]  /*126e0*/  DEPBAR.LE SB0, 0x0 ;  /* 0x000080000000791a */ /* 0x000fe80000000000 */
[----:B------:R-:W-:Y:S01]  /*126f0*/  WARPSYNC 0xffffffff ;  /* 0xffffffff00007948 */ /* 0x000fe20003800000 */
[----:B------:R-:W3:Y:S01]  /*12700*/  LDL R110, [R1+0x38] ;  /* 0x00003800016e7983 */ /* 0x000ee20000100800 */
[----:B------:R-:W-:Y:S01]  /*12710*/  ISETP.GT.AND P0, PT, R240, R220, PT ;  /* 0x000000dcf000720c */ /* 0x000fe20003f04270 */
[----:B------:R-:W-:Y:S02]  /*12720*/  ULDC UR4, c[0x0][0x324] ;  /* 0x0000c90000047ab9 */ /* 0x000fe40000000800 */
[----:B------:R-:W-:Y:S02]  /*12730*/  ULOP3.LUT UR4, URZ, UR4, URZ, 0x33, !UPT ;  /* 0x000000043f047292 */ /* 0x000fe4000f8e333f */
[----:B------:R-:W3:Y:S06]  /*12740*/  LDL.64 R2, [R1+0x28] ;  /* 0x0000280001027983 */ /* 0x000eec0000100a00 */
[----:B------:R-:W-:Y:S02]  /*12750*/  BAR.SYNC.DEFER_BLOCKING 0x0 ;  /* 0x0000000000007b1d */ /* 0x000fe40000010000 */
[----:B------:R-:W-:Y:S04]  /*12760*/  @!P0 IMAD.WIDE.U32 R108, R220, c[0x0][0x208], RZ ;  /* 0x00008200dc6c8a25 */ /* 0x000fe800078e00ff */
[----:B------:R-:W-:Y:S06]  /*12770*/  LDSM.16.M88.4 R80, [R211] ;  /* 0x00000000d350783b */ /* 0x000fec0000000200 */
[----:B------:R-:W4:Y:S06]  /*12780*/  LDSM.16.M88.4 R16, [R204] ;  /* 0x00000000cc10783b */ /* 0x000f2c0000000200 */
[----:B------:R-:W5:Y:S06]  /*12790*/  LDSM.16.M88.4 R76, [R211+0x2000] ;  /* 0x00200000d34c783b */ /* 0x000f6c0000000200 */
[----:B------:R-:W1:Y:S06]  /*127a0*/  LDSM.16.M88.4 R32, [R204+0x800] ;  /* 0x00080000cc20783b */ /* 0x000e6c0000000200 */
[----:B------:R-:W3:Y:S06]  /*127b0*/  LDL R115, [R1+0x3c] ;  /* 0x00003c0001737983 */ /* 0x000eec0000100800 */
[----:B------:R-:W1:Y:S06]  /*127c0*/  LDSM.16.M88.4 R48, [R204+0x1000] ;  /* 0x00100000cc30783b */ /* 0x000e6c0000000200 */
[----:B------:R-:W3:Y:S06]  /*127d0*/  LDL.64 R224, [R1+0x30] ;  /* 0x0000300001e07983 */ /* 0x000eec0000100a00 */
[----:B------:R-:W1:Y:S02]  /*127e0*/  LDSM.16.M88.4 R64, [R204+0x1800] ;  /* 0x00180000cc40783b */ /* 0x000e640000000200 */
[-C--:B-1--4-:R-:W-:Y:S04]  /*127f0*/  HMMA.16816.F32 R4, R80, R16.reuse, RZ ;  /* 0x000000105004723c */ /* 0x092fe800000018ff */
[----:B------:R-:W4:Y:S04]  /*12800*/  LDL R223, [R1+0x44] ;  /* 0x0000440001df7983 */ /* 0x000f280000100800 */
[C---:B-----5:R-:W-:Y:S02]  /*12810*/  HMMA.16816.F32 R8, R76.reuse, R16, RZ ;  /* 0x000000104c08723c */ /* 0x060fe400000018ff */
[----:B------:R-:W1:Y:S06]  /*12820*/  LDSM.16.M88.4 R156, [R204+0x2000] ;  /* 0x00200000cc9c783b */ /* 0x000e6c0000000200 */
[----:B------:R-:W4:Y:S01]  /*12830*/  LDL R222, [R1+0x58] ;  /* 0x0000580001de7983 */ /* 0x000f220000100800 */
[-C--:B------:R-:W-:Y:S05]  /*12840*/  HMMA.16816.F32 R12, R76, R18.reuse, RZ ;  /* 0x000000124c0c723c */ /* 0x080fea00000018ff */
[----:B------:R-:W-:Y:S03]  /*12850*/  LDSM.16.M88.4 R160, [R214] ;  /* 0x00000000d6a0783b */ /* 0x000fe60000000200 */
[C---:B------:R-:W-:Y:S03]  /*12860*/  HMMA.16816.F32 R16, R80.reuse, R18, RZ ;  /* 0x000000125010723c */ /* 0x040fe600000018ff */
[----:B------:R-:W5:Y:S05]  /*12870*/  LDSM.16.M88.4 R164, [R215] ;  /* 0x00000000d7a4783b */ /* 0x000f6a0000000200 */
[-C--:B------:R-:W-:Y:S01]  /*12880*/  HMMA.16816.F32 R20, R80, R32.reuse, RZ ;  /* 0x000000205014723c */ /* 0x080fe200000018ff */
[----:B------:R-:W1:Y:S06]  /*12890*/  LDSM.16.M88.4 R168, [R214+0x2000] ;  /* 0x00200000d6a8783b */ /* 0x000e6c0000000200 */
[----:B------:R-:W1:Y:S01]  /*128a0*/  LDSM.16.M88.4 R172, [R219] ;  /* 0x00000000dbac783b */ /* 0x000e620000000200 */
        /* <DEDUP_REMOVED lines=16> */
[-C--:B-----5:R-:W-:Y:S08]  /*129b0*/  HMMA.16816.F32 R4, R160, R164.reuse, R4 ;  /* 0x000000a4a004723c */ /* 0x0a0ff00000001804 */
[C---:B------:R-:W-:Y:S08]  /*129c0*/  HMMA.16816.F32 R8, R168.reuse, R164, R8 ;  /* 0x000000a4a808723c */ /* 0x040ff00000001808 */
[-C--:B------:R-:W-:Y:S08]  /*129d0*/  HMMA.16816.F32 R12, R168, R166.reuse, R12 ;  /* 0x000000a6a80c723c */ /* 0x080ff0000000180c */
[C---:B------:R-:W-:Y:S01]  /*129e0*/  HMMA.16816.F32 R16, R160.reuse, R166, R16 ;  /* 0x000000a6a010723c */ /* 0x040fe20000001810 */
[----:B------:R-:W5:Y:S07]  /*129f0*/  LDSM.16.M88.4 R164, [R217] ;  /* 0x00000000d9a4783b */ /* 0x000f6e0000000200 */
[-C--:B------:R-:W-:Y:S08]  /*12a00*/  HMMA.16816.F32 R20, R160, R172.reuse, R20 ;  /* 0x000000aca014723c */ /* 0x080ff00000001814 */
[C---:B------:R-:W-:Y:S08]  /*12a10*/  HMMA.16816.F32 R24, R168.reuse, R172, R24 ;  /* 0x000000aca818723c */ /* 0x040ff00000001818 */
[-C--:B------:R-:W-:Y:S03]  /*12a20*/  HMMA.16816.F32 R28, R168, R174.reuse, R28 ;  /* 0x000000aea81c723c */ /* 0x080fe6000000181c */
[----:B--2---:R-:W-:Y:S02]  /*12a30*/  LOP3.LUT P3, RZ, R0, 0x80, RZ, 0xc0, !PT ;  /* 0x0000008000ff7812 */ /* 0x004fe4000786c0ff */
[----:B------:R-:W-:Y:S03]  /*12a40*/  @!P0 SHF.R.S32.HI R0, RZ, 0x1f, R220 ;  /* 0x0000001fff008819 */ /* 0x000fe600000114dc */
[C---:B------:R-:W-:Y:S01]  /*12a50*/  HMMA.16816.F32 R32, R160.reuse, R174, R32 ;  /* 0x000000aea020723c */ /* 0x040fe20000001820 */
[----:B------:R-:W2:Y:S03]  /*12a60*/  LDSM.16.M88.4 R172, [R216] ;  /* 0x00000000d8ac783b */ /* 0x000ea60000000200 */
[----:B------:R-:W-:Y:S04]  /*12a70*/  @!P0 IMAD R0, R0, c[0x0][0x208], RZ ;  /* 0x0000820000008a24 */ /* 0x000fe800078e02ff */
[-C--:B-1----:R-:W-:Y:S04]  /*12a80*/  HMMA.16816.F32 R36, R160, R156.reuse, R36 ;  /* 0x0000009ca024723c */ /* 0x082fe80000001824 */
[----:B------:R-:W-:Y:S02]  /*12a90*/  @!P0 IMAD R0, R220, c[0x0][0x20c], R0 ;  /* 0x00008300dc008a24 */ /* 0x000fe400078e0200 */
[----:B---3--:R-:W-:Y:S02]  /*12aa0*/  @!P0 IMAD.MOV.U32 R3, RZ, RZ, R110 ;  /* 0x000000ffff038224 */ /* 0x008fe400078e006e */
[C---:B------:R-:W-:Y:S04]  /*12ab0*/  HMMA.16816.F32 R40, R168.reuse, R156, R40 ;  /* 0x0000009ca828723c */ /* 0x040fe80000001828 */
[----:B------:R-:W-:Y:S01]  /*12ac0*/  @!P0 IMAD.IADD R0, R109, 0x1, R0 ;  /* 0x000000016d008824 */ /* 0x000fe200078e0200 */
[----:B------:R-:W-:Y:S01]  /*12ad0*/  @!P0 MOV R109, 0x5 ;  /* 0x00000005006d8802 */ /* 0x000fe20000000f00 */
[----:B------:R-:W-:Y:S02]  /*12ae0*/  @!P0 IMAD.WIDE.U32 R2, R108, 0x50, R2 ;  /* 0x000000506c028825 */ /* 0x000fe400078e0002 */
[-C--:B------:R-:W-:Y:S04]  /*12af0*/  HMMA.16816.F32 R44, R168, R158.reuse, R44 ;  /* 0x0000009ea82c723c */ /* 0x080fe8000000182c */
[----:B------:R-:W-:Y:S01]  /*12b00*/  @!P0 IMAD R0, R0, 0x50, RZ ;  /* 0x0000005000008824 */ /* 0x000fe200078e02ff */
[----:B------:R-:W-:Y:S01]  /*12b10*/  @!P0 LEA R178, P1, R2, c[0x0][0x1f8], 0x1 ;  /* 0x00007e0002b28a11 */ /* 0x000fe200078208ff */
[----:B------:R-:W-:Y:S02]  /*12b20*/  @!P0 IMAD.MOV.U32 R108, RZ, RZ, c[0x0][0x208] ;  /* 0x00008200ff6c8624 */ /* 0x000fe400078e00ff */
[C---:B------:R-:W-:Y:S04]  /*12b30*/  HMMA.16816.F32 R48, R160.reuse, R158, R48 ;  /* 0x0000009ea030723c */ /* 0x040fe80000001830 */
[----:B------:R-:W-:Y:S01]  /*12b40*/  @!P0 IMAD.IADD R3, R3, 0x1, R0 ;  /* 0x0000000103038824 */ /* 0x000fe200078e0200 */
[C---:B------:R-:W-:Y:S01]  /*12b50*/  @!P0 SHF.L.U64.HI R0, R108.reuse, R109, c[0x0][0x20c] ;  /* 0x000083006c008619 */ /* 0x040fe2000001026d */
[----:B------:R-:W-:Y:S02]  /*12b60*/  @!P0 IMAD.SHL.U32 R110, R108, 0x20, RZ ;  /* 0x000000206c6e8824 */ /* 0x000fe400078e00ff */
[-C--:B-----5:R-:W-:Y:S04]  /*12b70*/  HMMA.16816.F32 R52, R160, R164.reuse, R52 ;  /* 0x000000a4a034723c */ /* 0x0a0fe80000001834 */
        /* <DEDUP_REMOVED lines=8> */
[----:B------:R-:W-:Y:S03]  /*12c00*/  @!P0 IADD3 R108, P1, R176, R110, RZ ;  /* 0x0000006eb06c8210 */ /* 0x000fe60007f3e0ff */
[-C--:B------:R-:W-:Y:S01]  /*12c10*/  HMMA.16816.F32 R60, R168, R166.reuse, R60 ;  /* 0x000000a6a83c723c */ /* 0x080fe2000000183c */
[----:B------:R1:W-:Y:S03]  /*12c20*/  @!P0 LDGSTS.E.BYPASS.LTC128B.128 [R221+0x900], [R176.64], !P3 ;  /* 0x00900000b0dd8fae */ /* 0x0003e6000d901d48 */
[----:B------:R-:W-:Y:S02]  /*12c30*/  @!P0 IADD3.X R109, R177, R0, RZ, P1, !PT ;  /* 0x00000000b16d8210 */ /* 0x000fe40000ffe4ff */
[-C--:B------:R-:W-:Y:S02]  /*12c40*/  @!P0 IADD3 R2, P2, R108, R110.reuse, RZ ;  /* 0x0000006e6c028210 */ /* 0x080fe40007f5e0ff */
[C---:B------:R-:W-:Y:S01]  /*12c50*/  HMMA.16816.F32 R64, R160.reuse, R166, R64 ;  /* 0x000000a6a040723c */ /* 0x040fe20000001840 */
[----:B------:R3:W-:Y:S03]  /*12c60*/  @!P0 LDGSTS.E.BYPASS.LTC128B.128 [R221+0x1100], [R108.64], !P3 ;  /* 0x011000006cdd8fae */ /* 0x0007e6000d901d48 */
[--C-:B------:R-:W-:Y:S01]  /*12c70*/  @!P0 IMAD.X R3, R109, 0x1, R0.reuse, P2 ;  /* 0x000000016d038824 */ /* 0x100fe200010e0600 */
[----:B------:R-:W-:Y:S03]  /*12c80*/  @!P0 IADD3 R180, P1, R2, R110, RZ ;  /* 0x0000006e02b48210 */ /* 0x000fe60007f3e0ff */
[-C--:B--2---:R-:W-:Y:S01]  /*12c90*/  HMMA.16816.F32 R68, R160, R172.reuse, R68 ;  /* 0x000000aca044723c */ /* 0x084fe20000001844 */
[----:B------:R2:W-:Y:S03]  /*12ca0*/  @!P0 LDGSTS.E.BYPASS.LTC128B.128 [R221+0x1900], [R2.64], !P3 ;  /* 0x0190000002dd8fae */ /* 0x0005e6000d901d48 */
[----:B------:R-:W-:Y:S04]  /*12cb0*/  @!P0 IMAD.X R181, R3, 0x1, R0, P1 ;  /* 0x0000000103b58824 */ /* 0x000fe800008e0600 */
[C---:B------:R-:W-:Y:S01]  /*12cc0*/  HMMA.16816.F32 R72, R168.reuse, R172, R72 ;  /* 0x000000aca848723c */ /* 0x040fe20000001848 */
[----:B------:R5:W-:Y:S03]  /*12cd0*/  @!P0 LDGSTS.E.BYPASS.LTC128B.128 [R221+0x2100], [R180.64], !P3 ;  /* 0x02100000b4dd8fae */ /* 0x000be6000d901d48 */
[C---:B------:R-:W-:Y:S03]  /*12ce0*/  ISETP.GT.AND P0, PT, R220.reuse, R240, PT ;  /* 0x000000f0dc00720c */ /* 0x040fe60003f04270 */
[----:B-1----:R-:W-:Y:S01]  /*12cf0*/  LDSM.16.M88.4 R176, [R212] ;  /* 0x00000000d4b0783b */ /* 0x002fe20000000200 */
[-C--:B------:R-:W-:Y:S05]  /*12d00*/  HMMA.16816.F32 R76, R168, R174.reuse, R76 ;  /* 0x000000aea84c723c */ /* 0x080fea000000184c */
[----:B------:R-:W-:Y:S03]  /*12d10*/  LDSM.16.M88.4 R156, [R212+0x2000] ;  /* 0x00200000d49c783b */ /* 0x000fe60000000200 */
[----:B------:R-:W-:Y:S01]  /*12d20*/  HMMA.16816.F32 R80, R160, R174, R80 ;  /* 0x000000aea050723c */ /* 0x000fe20000001850 */
[----:B------:R-:W-:Y:S02]  /*12d30*/  @P0 IMAD.MOV.U32 R110, RZ, RZ, c[0x0][0x1e0] ;  /* 0x00007800ff6e0624 */ /* 0x000fe400078e00ff */
[----:B------:R-:W-:Y:S01]  /*12d40*/  LDSM.16.M88.4 R184, [R210+0x800] ;  /* 0x00080000d2b8783b */ /* 0x000fe20000000200 */
[----:B--2---:R-:W-:Y:S02]  /*12d50*/  @P0 MOV R3, R115 ;  /* 0x0000007300030202 */ /* 0x004fe40000000f00 */
[----:B------:R-:W-:Y:S02]  /*12d60*/  @P0 IADD3 R0, R220, -0x1, RZ ;  /* 0xffffffffdc000810 */ /* 0x000fe40007ffe0ff */
[----:B------:R-:W-:Y:S01]  /*12d70*/  MOV R115, c[0x0][0x2c4] ;  /* 0x0000b10000737a02 */ /* 0x000fe20000000f00 */
[----:B------:R-:W-:Y:S03]  /*12d80*/  LDSM.16.M88.4 R164, [R210+0x1000] ;  /* 0x00100000d2a4783b */ /* 0x000fe60000000200 */
[----:B---3--:R-:W-:Y:S01]  /*12d90*/  @P0 IMAD.WIDE.U32 R108, R0, c[0x0][0x1e0], RZ ;  /* 0x00007800006c0a25 */ /* 0x008fe200078e00ff */
[----:B------:R-:W-:Y:S02]  /*12da0*/  ISETP.NE.AND P4, PT, R115, 0x1, PT ;  /* 0x000000017300780c */ /* 0x000fe40003f85270 */
[----:B-----5:R-:W1:Y:S01]  /*12db0*/  LDSM.16.M88.4 R180, [R210] ;  /* 0x00000000d2b4783b */ /* 0x020e620000000200 */
[----:B------:R-:W-:Y:S05]  /*12dc0*/  @P0 SHF.R.S32.HI R2, RZ, 0x1f, R0 ;  /* 0x0000001fff020819 */ /* 0x000fea0000011400 */
[----:B------:R-:W0:Y:S01]  /*12dd0*/  LDGDEPBAR ;  /* 0x00000000000079af */ /* 0x000e220000000000 */
[----:B------:R-:W-:Y:S04]  /*12de0*/  @P0 IMAD R2, R2, c[0x0][0x1e0], RZ ;  /* 0x0000780002020a24 */ /* 0x000fe800078e02ff */
[----:B------:R-:W-:Y:S01]  /*12df0*/  @P0 IMAD R0, R0, c[0x0][0x1e4], R2 ;  /* 0x0000790000000a24 */ /* 0x000fe200078e0202 */
[----:B------:R-:W2:Y:S01]  /*12e00*/  LDSM.16.M88.4 R160, [R210+0x1800] ;  /* 0x00180000d2a0783b */ /* 0x000ea20000000200 */
[----:B------:R-:W-:Y:S02]  /*12e10*/  @P0 IMAD.MOV.U32 R2, RZ, RZ, R224 ;  /* 0x000000ffff020224 */ /* 0x000fe400078e00e0 */
[----:B------:R-:W-:Y:S02]  /*12e20*/  @P0 IMAD.IADD R0, R109, 0x1, R0 ;  /* 0x000000016d000824 */ /* 0x000fe400078e0200 */
[----:B------:R-:W-:Y:S01]  /*12e30*/  @P0 IMAD.WIDE.U32 R2, R108, 0x50, R2 ;  /* 0x000000506c020825 */ /* 0x000fe200078e0002 */
[----:B------:R-:W3:Y:S03]  /*12e40*/  LDSM.16.M88.4 R168, [R210+0x2000] ;  /* 0x00200000d2a8783b */ /* 0x000ee60000000200 */
[----:B------:R-:W-:Y:S02]  /*12e50*/  @P0 IMAD R108, R0, 0x50, RZ ;  /* 0x00000050006c0824 */ /* 0x000fe400078e02ff */
[----:B------:R-:W-:Y:S01]  /*12e60*/  @P0 IMAD.MOV.U32 R109, RZ, RZ, 0x5 ;  /* 0x00000005ff6d0424 */ /* 0x000fe200078e00ff */
[----:B------:R-:W-:Y:S02]  /*12e70*/  LDSM.16.M88.4 R172, [R213] ;  /* 0x00000000d5ac783b */ /* 0x000fe40000000200 */
[----:B------:R-:W-:Y:S02]  /*12e80*/  @P0 IADD3 R3, R3, R108, RZ ;  /* 0x0000006c03030210 */ /* 0x000fe40007ffe0ff */
[C---:B------:R-:W-:Y:S01]  /*12e90*/  @P0 SHF.L.U64.HI R0, R110.reuse, R109, c[0x0][0x1e4] ;  /* 0x000079006e000619 */ /* 0x040fe2000001026d */
[----:B------:R-:W-:Y:S01]  /*12ea0*/  @P0 IMAD.SHL.U32 R110, R110, 0x20, RZ ;  /* 0x000000206e6e0824 */ /* 0x000fe200078e00ff */
[----:B------:R-:W5:Y:S06]  /*12eb0*/  LDSM.16.M88.4 R188, [R207] ;  /* 0x00000000cfbc783b */ /* 0x000f6c0000000200 */
[----:B------:R-:W2:Y:S01]  /*12ec0*/  LDSM.16.M88.4 R192, [R213+0x2000] ;  /* 0x00200000d5c0783b */ /* 0x000ea20000000200 */
[-C--:B-1----:R-:W-:Y:S05]  /*12ed0*/  HMMA.16816.F32 R4, R176, R180.reuse, R4 ;  /* 0x000000b4b004723c */ /* 0x082fea0000001804 */
[----:B------:R-:W1:Y:S03]  /*12ee0*/  LDSM.16.M88.4 R196, [R207+0x800] ;  /* 0x00080000cfc4783b */ /* 0x000e660000000200 */
[C---:B------:R-:W-:Y:S03]  /*12ef0*/  HMMA.16816.F32 R8, R156.reuse, R180, R8 ;  /* 0x000000b49c08723c */ /* 0x040fe60000001808 */
[----:B------:R-:W1:Y:S05]  /*12f00*/  LDSM.16.M88.4 R200, [R207+0x1000] ;  /* 0x00100000cfc8783b */ /* 0x000e6a0000000200 */
        /* <DEDUP_REMOVED lines=9> */
[C---:B------:R-:W-:Y:S01]  /*12fa0*/  HMMA.16816.F32 R48, R176.reuse, R166, R48 ;  /* 0x000000a6b030723c */ /* 0x040fe20000001830 */
[----:B------:R-:W1:Y:S07]  /*12fb0*/  LDSM.16.M88.4 R164, [R207+0x1800] ;  /* 0x00180000cfa4783b */ /* 0x000e6e0000000200 */
[-C--:B--2---:R-:W-:Y:S08]  /*12fc0*/  HMMA.16816.F32 R52, R176, R160.reuse, R52 ;  /* 0x000000a0b034723c */ /* 0x084ff00000001834 */
[C---:B------:R-:W-:Y:S07]  /*12fd0*/  HMMA.16816.F32 R56, R156.reuse, R160, R56 ;  /* 0x000000a09c38723c */ /* 0x040fee0000001838 */
[----:B----4-:R-:W-:Y:S01]  /*12fe0*/  IMAD.IADD R160, R222, 0x1, R223 ;  /* 0x00000001dea07824 */ /* 0x010fe200078e02df */
[-C--:B------:R-:W-:Y:S04]  /*12ff0*/  HMMA.16816.F32 R60, R156, R162.reuse, R60 ;  /* 0x000000a29c3c723c */ /* 0x080fe8000000183c */
[----:B------:R-:W-:Y:S04]  /*13000*/  @P4 IMAD.HI.U32 R109, R160, c[0x0][0x2c8], RZ ;  /* 0x0000b200a06d4a27 */ /* 0x000fe800078e00ff */
[C---:B------:R-:W-:Y:S04]  /*13010*/  HMMA.16816.F32 R64, R176.reuse, R162, R64 ;  /* 0x000000a2b040723c */ /* 0x040fe80000001840 */
[----:B------:R-:W-:Y:S04]  /*13020*/  @P4 SHF.R.U32.HI R160, RZ, c[0x0][0x2cc], R109 ;  /* 0x0000b300ffa04a19 */ /* 0x000fe8000001166d */
[-C--:B---3--:R-:W-:Y:S08]  /*13030*/  HMMA.16816.F32 R68, R176, R168.reuse, R68 ;  /* 0x000000a8b044723c */ /* 0x088ff00000001844 */
[C---:B------:R-:W-:Y:S08]  /*13040*/  HMMA.16816.F32 R72, R156.reuse, R168, R72 ;  /* 0x000000a89c48723c */ /* 0x040ff00000001848 */
[-C--:B------:R-:W-:Y:S01]  /*13050*/  HMMA.16816.F32 R76, R156, R170.reuse, R76 ;  /* 0x000000aa9c4c723c */ /* 0x080fe2000000184c */
[----:B------:R-:W2:Y:S01]  /*13060*/  LDSM.16.M88.4 R156, [R207+0x2000] ;  /* 0x00200000cf9c783b */ /* 0x000ea20000000200 */
[----:B------:R-:W-:Y:S05]  /*13070*/  DEPBAR.LE SB0, 0x0 ;  /* 0x000080000000791a */ /* 0x000fea0000000000 */
[----:B------:R-:W-:Y:S01]  /*13080*/  BAR.SYNC.DEFER_BLOCKING 0x0 ;  /* 0x0000000000007b1d */ /* 0x000fe20000010000 */
[----:B------:R-:W-:Y:S08]  /*13090*/  HMMA.16816.F32 R80, R176, R170, R80 ;  /* 0x000000aab050723c */ /* 0x000ff00000001850 */
[-C--:B-----5:R-:W-:Y:S08]  /*130a0*/  HMMA.16816.F32 R4, R172, R188.reuse, R4 ;  /* 0x000000bcac04723c */ /* 0x0a0ff00000001804 */
[C---:B------:R-:W-:Y:S08]  /*130b0*/  HMMA.16816.F32 R8, R192.reuse, R188, R8 ;  /* 0x000000bcc008723c */ /* 0x040ff00000001808 */
[-C--:B------:R-:W-:Y:S08]  /*130c0*/  HMMA.16816.F32 R12, R192, R190.reuse, R12 ;  /* 0x000000bec00c723c */ /* 0x080ff0000000180c */
[C---:B------:R-:W-:Y:S08]  /*130d0*/  HMMA.16816.F32 R16, R172.reuse, R190, R16 ;  /* 0x000000beac10723c */ /* 0x040ff00000001810 */
[-C--:B-1----:R-:W-:Y:S08]  /*130e0*/  HMMA.16816.F32 R20, R172, R196.reuse, R20 ;  /* 0x000000c4ac14723c */ /* 0x082ff00000001814 */
[C---:B------:R-:W-:Y:S01]  /*130f0*/  HMMA.16816.F32 R24, R192.reuse, R196, R24 ;  /* 0x000000c4c018723c */ /* 0x040fe20000001818 */
[----:B------:R-:W3:Y:S07]  /*13100*/  LDL R196, [R1+0x1c] ;  /* 0x00001c0001c47983 */ /* 0x000eee0000100800 */
[-C--:B------:R-:W-:Y:S08]  /*13110*/  HMMA.16816.F32 R28, R192, R198.reuse, R28 ;  /* 0x000000c6c01c723c */ /* 0x080ff0000000181c */
[C---:B------:R-:W-:Y:S01]  /*13120*/  HMMA.16816.F32 R32, R172.reuse, R198, R32 ;  /* 0x000000c6ac20723c */ /* 0x040fe20000001820 */
[----:B------:R-:W4:Y:S06]  /*13130*/  LDL R199, [R1+0x18] ;  /* 0x0000180001c77983 */ /* 0x000f2c0000100800 */
[----:B------:R-:W4:Y:S01]  /*13140*/  LDL R198, [R1+0x14] ;  /* 0x0000140001c67983 */ /* 0x000f220000100800 */
[-C--:B------:R-:W-:Y:S08]  /*13150*/  HMMA.16816.F32 R36, R172, R200.reuse, R36 ;  /* 0x000000c8ac24723c */ /* 0x080ff00000001824 */
[C---:B------:R-:W-:Y:S07]  /*13160*/  HMMA.16816.F32 R40, R192.reuse, R200, R40 ;  /* 0x000000c8c028723c */ /* 0x040fee0000001828 */
[----:B------:R-:W-:Y:S01]  /*13170*/  IMAD.MOV.U32 R200, RZ, RZ, c[0x0][0x32c] ;  /* 0x0000cb00ffc87624 */ /* 0x000fe200078e00ff */
        /* <DEDUP_REMOVED lines=12> */
[----:B------:R1:W-:Y:S03]  /*13240*/  @P0 LDGSTS.E.BYPASS.LTC128B.128 [R221+0x2900], [R164.64], !P3 ;  /* 0x02900000a4dd0fae */ /* 0x0003e6000d901d48 */
[--C-:B------:R-:W-:Y:S01]  /*13250*/  @P0 IMAD.X R109, R165, 0x1, R0.reuse, P2 ;  /* 0x00000001a56d0824 */ /* 0x100fe200010e0600 */
[-C--:B------:R-:W-:Y:S03]  /*13260*/  @P0 IADD3 R162, P1, R108, R110.reuse, RZ ;  /* 0x0000006e6ca20210 */ /* 0x080fe60007f3e0ff */
[-C--:B--2---:R-:W-:Y:S01]  /*13270*/  HMMA.16816.F32 R68, R172, R156.reuse, R68 ;  /* 0x0000009cac44723c */ /* 0x084fe20000001844 */
[----:B------:R2:W-:Y:S03]  /*13280*/  @P0 LDGSTS.E.BYPASS.LTC128B.128 [R221+0x3100], [R108.64], !P3 ;  /* 0x031000006cdd0fae */ /* 0x0005e6000d901d48 */
[--C-:B------:R-:W-:Y:S01]  /*13290*/  @P0 IMAD.X R163, R109, 0x1, R0.reuse, P1 ;  /* 0x000000016da30824 */ /* 0x100fe200008e0600 */
[----:B------:R-:W-:Y:S03]  /*132a0*/  @P0 IADD3 R2, P2, R162, R110, RZ ;  /* 0x0000006ea2020210 */ /* 0x000fe60007f5e0ff */
[C---:B------:R-:W-:Y:S01]  /*132b0*/  HMMA.16816.F32 R72, R192.reuse, R156, R72 ;  /* 0x0000009cc048723c */ /* 0x040fe20000001848 */
[----:B------:R1:W-:Y:S03]  /*132c0*/  @P0 LDGSTS.E.BYPASS.LTC128B.128 [R221+0x3900], [R162.64], !P3 ;  /* 0x03900000a2dd0fae */ /* 0x0003e6000d901d48 */
[----:B------:R-:W-:Y:S03]  /*132d0*/  @P0 IADD3.X R3, R163, R0, RZ, P2, !PT ;  /* 0x00000000a3030210 */ /* 0x000fe600017fe4ff */
[----:B------:R-:W-:Y:S01]  /*132e0*/  @P0 IADD3 R156, P1, R2, R110, RZ ;  /* 0x0000006e029c0210 */ /* 0x000fe20007f3e0ff */
[-C--:B------:R-:W-:Y:S01]  /*132f0*/  HMMA.16816.F32 R76, R192, R158.reuse, R76 ;  /* 0x0000009ec04c723c */ /* 0x080fe2000000184c */
[----:B------:R5:W-:Y:S03]  /*13300*/  @P0 LDGSTS.E.BYPASS.LTC128B.128 [R221+0x4100], [R2.64], !P3 ;  /* 0x0410000002dd0fae */ /* 0x000be6000d901d48 */
[----:B------:R-:W-:Y:S04]  /*13310*/  @P0 IMAD.X R157, R3, 0x1, R0, P1 ;  /* 0x00000001039d0824 */ /* 0x000fe800008e0600 */
[----:B------:R-:W-:Y:S01]  /*13320*/  HMMA.16816.F32 R80, R172, R158, R80 ;  /* 0x0000009eac50723c */ /* 0x000fe20000001850 */
[----:B------:R1:W-:Y:S03]  /*13330*/  @P0 LDGSTS.E.BYPASS.LTC128B.128 [R221+0x4900], [R156.64], !P3 ;  /* 0x049000009cdd0fae */ /* 0x0003e6000d901d48 */
[----:B------:R-:W-:Y:S03]  /*13340*/  ISETP.GE.AND P3, PT, R200, 0x1, PT ;  /* 0x00000001c800780c */ /* 0x000fe60003f66270 */
[----:B--2---:R-:W2:Y:S06]  /*13350*/  SHFL.IDX PT, R108, R160, RZ, 0x1c1f ;  /* 0x001c1fffa06c7589 */ /* 0x004eac00000e0000 */
[----:B------:R-:W0:Y:S01]  /*13360*/  LDGDEPBAR ;  /* 0x00000000000079af */ /* 0x000e220000000000 */
[----:B-----5:R-:W-:Y:S05]  /*13370*/  IMAD R3, R220, -0x50, RZ ;  /* 0xffffffb0dc037824 */ /* 0x020fea00078e02ff */
[----:B---3--:R-:W-:Y:S04]  /*13380*/  IADD3 R0, -R196, 0x1, R3 ;  /* 0x00000001c4007810 */ /* 0x008fe80007ffe103 */
[----:B----4-:R-:W-:Y:S04]  /*13390*/  IADD3 R0, -R198, R0, R199 ;  /* 0x00000000c6007210 */ /* 0x010fe80007ffe1c7 */
[C---:B------:R-:W-:Y:S02]  /*133a0*/  IADD3 R158, R0.reuse, UR4, RZ ;  /* 0x00000004009e7c10 */ /* 0x040fe4000fffe0ff */
[----:B-1----:R-:W-:Y:S03]  /*133b0*/  IADD3 R157, R0, c[0x0][0x328], RZ ;  /* 0x0000ca00009d7a10 */ /* 0x002fe60007ffe0ff */
[----:B--2---:R-:W-:Y:S01]  /*133c0*/  IMAD.IADD R0, R108, 0x1, R158 ;  /* 0x000000016c007824 */ /* 0x004fe200078e029e */
        /* <DEDUP_REMOVED lines=15> */
.L_x_940:
[----:B------:R-:W-:Y:S04]  /*134c0*/  MOV R108, c[0x0][0x32c] ;  /* 0x0000cb00006c7a02 */ /* 0x000fe80000000f00 */
[----:B------:R-:W-:Y:S11]  /*134d0*/  ISETP.NE.AND P0, PT, R108, 0x1, PT ;  /* 0x000000016c00780c */ /* 0x000ff60003f05270 */
[----:B------:R-:W-:Y:S02]  /*134e0*/  @!UPT UIADD3 URZ, URZ, URZ, URZ ;  /* 0x0000003f3f3ff290 */ /* 0x000fe4000fffe03f */
[----:B------:R-:W-:Y:S05]  /*134f0*/  @P0 IMAD.HI.U32 R108, R2, c[0x0][0x330], RZ ;  /* 0x0000cc00026c0a27 */ /* 0x000fea00078e00ff */
[----:B------:R-:W-:Y:S02]  /*13500*/  @P0 SHF.R.U32.HI R2, RZ, c[0x0][0x334], R108 ;  /* 0x0000cd00ff020a19 */ /* 0x000fe4000001166c */
.L_x_941:
[----:B------:R-:W-:Y:S05]  /*13510*/  BSYNC B0 ;  /* 0x0000000000007941 */ /* 0x000fea0003800000 */
.L_x_939:
[----:B------:R-:W-:Y:S04]  /*13520*/  IMAD.IADD R108, R3, 0x1, -R196 ;  /* 0x00000001036c7824 */ /* 0x000fe800078e0ac4 */
[----:B------:R-:W-:Y:S05]  /*13530*/  IMAD R2, R2, c[0x0][0x32c], R108 ;  /* 0x0000cb0002027a24 */ /* 0x000fea00078e026c */
[----:B------:R-:W-:Y:S02]  /*13540*/  IADD3 R108, R2, c[0x0][0x32c], RZ ;  /* 0x0000cb00026c7a10 */ /* 0x000fe40007ffe0ff */
[----:B------:R-:W-:Y:S02]  /*13550*/  IMNMX R0, R0, R2, !PT ;  /* 0x0000000200007217 */ /* 0x000fe40007800200 */
[----:B------:R-:W-:Y:S02]  /*13560*/  IMNMX R115, R115, R108, PT ;  /* 0x0000006c73737217 */ /* 0x000fe40003800200 */
.L_x_938:
        /* <DEDUP_REMOVED lines=17> */
.L_x_944:
[----:B------:R-:W-:Y:S04]  /*13680*/  MOV R109, c[0x0][0x32c] ;  /* 0x0000cb00006d7a02 */ /* 0x000fe80000000f00 */
[----:B------:R-:W-:Y:S11]  /*13690*/  ISETP.NE.AND P0, PT, R109, 0x1, PT ;  /* 0x000000016d00780c */ /* 0x000ff60003f05270 */
[----:B------:R-:W-:Y:S02]  /*136a0*/  @!UPT UIADD3 URZ, URZ, URZ, URZ ;  /* 0x0000003f3f3ff290 */ /* 0x000fe4000fffe03f */
[----:B------:R-:W-:Y:S05]  /*136b0*/  @P0 IMAD.HI.U32 R109, R2, c[0x0][0x330], RZ ;  /* 0x0000cc00026d0a27 */ /* 0x000fea00078e00ff */
[----:B------:R-:W-:Y:S02]  /*136c0*/  @P0 SHF.R.U32.HI R2, RZ, c[0x0][0x334], R109 ;  /* 0x0000cd00ff020a19 */ /* 0x000fe4000001166d */
.L_x_945:
[----:B------:R-:W-:Y:S05]  /*136d0*/  BSYNC B0 ;  /* 0x0000000000007941 */ /* 0x000fea0003800000 */
.L_x_943:
[----:B------:R-:W-:Y:S04]  /*136e0*/  IMAD.IADD R109, R3, 0x1, -R196 ;  /* 0x00000001036d7824 */ /* 0x000fe800078e0ac4 */
[----:B------:R-:W-:Y:S05]  /*136f0*/  IMAD R2, R2, c[0x0][0x32c], R109 ;  /* 0x0000cb0002027a24 */ /* 0x000fea00078e026d */
[----:B------:R-:W-:Y:S02]  /*13700*/  IADD3 R109, R2, c[0x0][0x32c], RZ ;  /* 0x0000cb00026d7a10 */ /* 0x000fe40007ffe0ff */
[----:B------:R-:W-:Y:S02]  /*13710*/  IMNMX R108, R108, R2, !PT ;  /* 0x000000026c6c7217 */ /* 0x000fe40007800200 */
[----:B------:R-:W-:Y:S02]  /*13720*/  IMNMX R110, R110, R109, PT ;  /* 0x0000006d6e6e7217 */ /* 0x000fe40003800200 */
.L_x_942:
        /* <DEDUP_REMOVED lines=17> */
.L_x_948:
[----:B------:R-:W-:Y:S04]  /*13840*/  MOV R159, c[0x0][0x32c] ;  /* 0x0000cb00009f7a02 */ /* 0x000fe80000000f00 */
[----:B------:R-:W-:Y:S11]  /*13850*/  ISETP.NE.AND P0, PT, R159, 0x1, PT ;  /* 0x000000019f00780c */ /* 0x000ff60003f05270 */
[----:B------:R-:W-:Y:S02]  /*13860*/  @!UPT UIADD3 URZ, URZ, URZ, URZ ;  /* 0x0000003f3f3ff290 */ /* 0x000fe4000fffe03f */
[----:B------:R-:W-:Y:S05]  /*13870*/  @P0 IMAD.HI.U32 R159, R156, c[0x0][0x330], RZ ;  /* 0x0000cc009c9f0a27 */ /* 0x000fea00078e00ff */
[----:B------:R-:W-:Y:S02]  /*13880*/  @P0 SHF.R.U32.HI R156, RZ, c[0x0][0x334], R159 ;  /* 0x0000cd00ff9c0a19 */ /* 0x000fe4000001169f */
.L_x_949:
[----:B------:R-:W-:Y:S05]  /*13890*/  BSYNC B0 ;  /* 0x0000000000007941 */ /* 0x000fea0003800000 */
.L_x_947:
[----:B------:R-:W-:Y:S04]  /*138a0*/  IMAD.IADD R159, R3, 0x1, -R196 ;  /* 0x00000001039f7824 */ /* 0x000fe800078e0ac4 */
[----:B------:R-:W-:Y:S05]  /*138b0*/  IMAD R156, R156, c[0x0][0x32c], R159 ;  /* 0x0000cb009c9c7a24 */ /* 0x000fea00078e029f */
[----:B------:R-:W-:Y:S02]  /*138c0*/  IADD3 R159, R156, c[0x0][0x32c], RZ ;  /* 0x0000cb009c9f7a10 */ /* 0x000fe40007ffe0ff */
[----:B------:R-:W-:Y:S02]  /*138d0*/  IMNMX R2, R2, R156, !PT ;  /* 0x0000009c02027217 */ /* 0x000fe40007800200 */
[----:B------:R-:W-:Y:S02]  /*138e0*/  IMNMX R109, R109, R159, PT ;  /* 0x0000009f6d6d7217 */ /* 0x000fe40003800200 */
.L_x_946:
        /* <DEDUP_REMOVED lines=131> */
[C---:B------:R-:W-:Y:S04]  /*14120*/  ISETP.LT.OR P0, PT, R115.reuse, 0x1, P0 ;  /* 0x000000017300780c */ /* 0x040fe80000701670 */
        /* <DEDUP_REMOVED lines=117> */
.L_x_952:
[----:B------:R-:W-:Y:S04]  /*14880*/  MOV R6, c[0x0][0x32c] ;  /* 0x0000cb0000067a02 */ /* 0x000fe80000000f00 */
[----:B------:R-:W-:Y:S11]  /*14890*/  ISETP.NE.AND P0, PT, R6, 0x1, PT ;  /* 0x000000010600780c */ /* 0x000ff60003f05270 */
[----:B------:R-:W-:Y:S02]  /*148a0*/  @!UPT UIADD3 URZ, URZ, URZ, URZ ;  /* 0x0000003f3f3ff290 */ /* 0x000fe4000fffe03f */
[----:B------:R-:W-:Y:S05]  /*148b0*/  @P0 IMAD.HI.U32 R6, R4, c[0x0][0x330], RZ ;  /* 0x0000cc0004060a27 */ /* 0x000fea00078e00ff */
[----:B------:R-:W-:Y:S02]  /*148c0*/  @P0 SHF.R.U32.HI R4, RZ, c[0x0][0x334], R6 ;  /* 0x0000cd00ff040a19 */ /* 0x000fe40000011606 */
.L_x_953:
[----:B------:R-:W-:Y:S05]  /*148d0*/  BSYNC B0 ;  /* 0x0000000000007941 */ /* 0x000fea0003800000 */
.L_x_951:
[----:B------:R-:W-:Y:S04]  /*148e0*/  IMAD.IADD R3, R3, 0x1, -R196 ;  /* 0x0000000103037824 */ /* 0x000fe800078e0ac4 */
[----:B------:R-:W-:Y:S05]  /*148f0*/  IMAD R3, R4, c[0x0][0x32c], R3 ;  /* 0x0000cb0004037a24 */ /* 0x000fea00078e0203 */
[----:B------:R-:W-:Y:S02]  /*14900*/  IADD3 R4, R3, c[0x0][0x32c], RZ ;  /* 0x0000cb0003047a10 */ /* 0x000fe40007ffe0ff */
[----:B------:R-:W-:Y:S02]  /*14910*/  IMNMX R0, R0, R3, !PT ;  /* 0x0000000300007217 */ /* 0x000fe40007800200 */
[----:B------:R-:W-:Y:S02]  /*14920*/  IMNMX R2, R2, R4, PT ;  /* 0x0000000402027217 */ /* 0x000fe40003800200 */
.L_x_950:
[----:B------:R-:W-:Y:S01]  /*14930*/  ISETP.GT.AND P0, PT, R0, RZ, !P2 ;  /* 0x000000ff0000720c */ /* 0x000fe20005704270 */
[----:B------:R-:W-:Y:S01]  /*14940*/  LDSM.16.MT88.4 R52, [R206] ;  /* 0x00000000ce34783b */ /* 0x000fe20000004200 */
[----:B------:R-:W-:Y:S02]  /*14950*/  ISETP.NE.AND P2, PT, R162, RZ, PT ;  /* 0x000000ffa200720c */ /* 0x000fe40003f45270 */
[----:B------:R-:W-:Y:S02]  /*14960*/  ISETP.LT.OR P0, PT, R2, 0x1, P0 ;  /* 0x000000010200780c */ /* 0x000fe40000701670 */
[----:B------:R-:W-:Y:S02]  /*14970*/  FMNMX.FTZ R3, R32, R111, !PT ;  /* 0x0000006f20037209 */ /* 0x000fe40007810000 */
[----:B------:R-:W-:Y:S01]  /*14980*/  FSEL R10, R10, -INF , !P0 ;  /* 0xff8000000a0a7808 */ /* 0x000fe20004000000 */
[----:B------:R-:W-:Y:S01]  /*14990*/  LDSM.16.MT88.4 R80, [R205+0x800] ;  /* 0x00080000cd50783b */ /* 0x000fe20000004200 */
        /* <DEDUP_REMOVED lines=51> */
[----:B------:R-:W1:Y:S01]  /*14cd0*/  SHFL.BFLY PT, R6, R3, 0x2, 0x1f ;  /* 0x0c401f0003067f89 */ /* 0x000e6200000e0000 */
        /* <DEDUP_REMOVED lines=29> */
[----:B-1----:R-:W-:Y:S02]  /*14eb0*/  FMNMX.FTZ R3, R3, R6, !PT ;  /* 0x0000000603037209 */ /* 0x002fe40007810000 */
[----:B------:R-:W-:Y:S02]  /*14ec0*/  ISETP.LT.OR P0, PT, R2, 0x32, P0 ;  /* 0x000000320200780c */ /* 0x000fe40000701670 */
[----:B------:R-:W-:Y:S01]  /*14ed0*/  FMNMX.FTZ R4, R184, R4, !PT ;  /* 0x00000004b8047209 */ /* 0x000fe20007810000 */
[----:B------:R-:W1:Y:S01]  /*14ee0*/  SHFL.BFLY PT, R7, R3, 0x1, 0x1f ;  /* 0x0c201f0003077f89 */ /* 0x000e6200000e0000 */
        /* <DEDUP_REMOVED lines=16> */
[----:B------:R-:W-:Y:S01]  /*14ff0*/  FMUL.FTZ R3, R110, c[0x0][0x2d0] ;  /* 0x0000b4006e037a20 */ /* 0x000fe20000410000 */
[----:B------:R-:W-:Y:S02]  /*15000*/  FMNMX.FTZ R5, R24, R5, !PT ;  /* 0x0000000518057209 */ /* 0x000fe40007810000 */
[----:B------:R-:W-:Y:S02]  /*15010*/  FSETP.NEU.FTZ.AND P2, PT, R110, -INF , PT ;  /* 0xff8000006e00780b */ /* 0x000fe40003f5d000 */
[----:B------:R-:W-:Y:S02]  /*15020*/  FMNMX.FTZ R5, R25, R5, !PT ;  /* 0x0000000519057209 */ /* 0x000fe40007810000 */
[----:B------:R-:W-:Y:S02]  /*15030*/  FMNMX.FTZ R4, R224, R4, !PT ;  /* 0x00000004e0047209 */ /* 0x000fe40007810000 */
[----:B------:R-:W-:Y:S02]  /*15040*/  FMNMX.FTZ R5, R28, R5, !PT ;  /* 0x000000051c057209 */ /* 0x000fe40007810000 */
[----:B------:R-:W-:Y:S02]  /*15050*/  FSEL R71, R3, RZ, P2 ;  /* 0x000000ff03477208 */ /* 0x000fe40001000000 */
[----:B------:R-:W-:Y:S02]  /*15060*/  FMNMX.FTZ R5, R29, R5, !PT ;  /* 0x000000051d057209 */ /* 0x000fe40007810000 */
[----:B------:R-:W-:Y:S01]  /*15070*/  FMNMX.FTZ R4, R227, R4, !PT ;  /* 0x00000004e3047209 */ /* 0x000fe20007810000 */
[--C-:B------:R-:W-:Y:S01]  /*15080*/  FFMA.FTZ R3, R32, c[0x0][0x2d0], -R71.reuse ;  /* 0x0000b40020037a23 */ /* 0x100fe20000010847 */
[----:B------:R-:W-:Y:S01]  /*15090*/  FMNMX.FTZ R5, R180, R5, !PT ;  /* 0x00000005b4057209 */ /* 0x000fe20007810000 */
[--C-:B------:R-:W-:Y:S01]  /*150a0*/  FFMA.FTZ R44, R49, c[0x0][0x2d0], -R71.reuse ;  /* 0x0000b400312c7a23 */ /* 0x100fe20000010847 */
[----:B------:R-:W-:Y:S01]  /*150b0*/  FMNMX.FTZ R4, R229, R4, !PT ;  /* 0x00000004e5047209 */ /* 0x000fe20007810000 */
[----:B------:R1:W2:Y:S01]  /*150c0*/  MUFU.EX2 R41, R3 ;  /* 0x0000000300297308 */ /* 0x0002a20000000800 */
[----:B------:R-:W-:Y:S02]  /*150d0*/  FMNMX.FTZ R5, R181, R5, !PT ;  /* 0x00000005b5057209 */ /* 0x000fe40007810000 */
[----:B------:R-:W-:Y:S01]  /*150e0*/  ISETP.LT.OR P0, PT, R2, 0x3a, P0 ;  /* 0x0000003a0200780c */ /* 0x000fe20000701670 */
[----:B------:R-:W3:Y:S01]  /*150f0*/  SHFL.BFLY PT, R6, R4, 0x2, 0x1f ;  /* 0x0c401f0004067f89 */ /* 0x000ee200000e0000 */
[----:B------:R-:W-:Y:S02]  /*15100*/  FMNMX.FTZ R5, R182, R5, !PT ;  /* 0x00000005b6057209 */ /* 0x000fe40007810000 */
[----:B------:R-:W-:Y:S02]  /*15110*/  FSEL R202, R63, -INF , !P0 ;  /* 0xff8000003fca7808 */ /* 0x000fe40004000000 */
[----:B------:R-:W-:Y:S01]  /*15120*/  FMNMX.FTZ R5, R183, R5, !PT ;  /* 0x00000005b7057209 */ /* 0x000fe20007810000 */
[----:B------:R-:W-:Y:S01]  /*15130*/  MUFU.EX2 R237, R44 ;  /* 0x0000002c00ed7308 */ /* 0x000fe20000000800 */
[----:B------:R-:W-:Y:S02]  /*15140*/  ISETP.GT.AND P0, PT, R0, 0x40, !P4 ;  /* 0x000000400000780c */ /* 0x000fe40006704270 */
[----:B------:R-:W-:Y:S02]  /*15150*/  FMNMX.FTZ R5, R192, R5, !PT ;  /* 0x00000005c0057209 */ /* 0x000fe40007810000 */
[----:B------:R-:W-:Y:S02]  /*15160*/  ISETP.LT.OR P0, PT, R2, 0x41, P0 ;  /* 0x000000410200780c */ /* 0x000fe40000701670 */
[----:B------:R-:W-:Y:S02]  /*15170*/  FMNMX.FTZ R5, R193, R5, !PT ;  /* 0x00000005c1057209 */ /* 0x000fe40007810000 */
[----:B------:R-:W-:Y:S02]  /*15180*/  FSEL R199, R74, -INF , !P0 ;  /* 0xff8000004ac77808 */ /* 0x000fe40004000000 */
[----:B------:R-:W-:Y:S02]  /*15190*/  FMNMX.FTZ R5, R194, R5, !PT ;  /* 0x00000005c2057209 */ /* 0x000fe40007810000 */
[----:B------:R-:W-:Y:S01]  /*151a0*/  ISETP.GT.AND P0, PT, R0, 0x41, !P5 ;  /* 0x000000410000780c */ /* 0x000fe20006f04270 */
[--C-:B-1----:R-:W-:Y:S01]  /*151b0*/  FFMA.FTZ R3, R33, c[0x0][0x2d0], -R71.reuse ;  /* 0x0000b40021037a23 */ /* 0x102fe20000010847 */
[----:B------:R-:W-:Y:S02]  /*151c0*/  FMNMX.FTZ R5, R197, R5, !PT ;  /* 0x00000005c5057209 */ /* 0x000fe40007810000 */
[----:B------:R-:W-:Y:S01]  /*151d0*/  ISETP.LT.OR P0, PT, R2, 0x42, P0 ;  /* 0x000000420200780c */ /* 0x000fe20000701670 */
[----:B------:R1:W-:Y:S01]  /*151e0*/  MUFU.EX2 R39, R3 ;  /* 0x0000000300277308 */ /* 0x0003e20000000800 */
[----:B------:R-:W-:Y:S02]  /*151f0*/  FMNMX.FTZ R5, R228, R5, !PT ;  /* 0x00000005e4057209 */ /* 0x000fe40007810000 */
[----:B---3--:R-:W-:Y:S02]  /*15200*/  FMNMX.FTZ R4, R4, R6, !PT ;  /* 0x0000000604047209 */ /* 0x008fe40007810000 */
[----:B------:R-:W-:Y:S02]  /*15210*/  FMNMX.FTZ R5, R230, R5, !PT ;  /* 0x00000005e6057209 */ /* 0x000fe40007810000 */
[----:B------:R-:W-:Y:S01]  /*15220*/  FSEL R198, R75, -INF , !P0 ;  /* 0xff8000004bc67808 */ /* 0x000fe20004000000 */
[----:B------:R-:W3:Y:S01]  /*15230*/  SHFL.BFLY PT, R7, R4, 0x1, 0x1f ;  /* 0x0c201f0004077f89 */ /* 0x000ee200000e0000 */
[----:B------:R-:W-:Y:S02]  /*15240*/  FMNMX.FTZ R5, R231, R5, !PT ;  /* 0x00000005e7057209 */ /* 0x000fe40007810000 */
[----:B------:R-:W-:Y:S02]  /*15250*/  ISETP.GT.AND P0, PT, R0, 0x48, !P3 ;  /* 0x000000480000780c */ /* 0x000fe40005f04270 */
[----:B------:R-:W-:Y:S02]  /*15260*/  FMNMX.FTZ R5, R232, R5, !PT ;  /* 0x00000005e8057209 */ /* 0x000fe40007810000 */
[----:B------:R-:W-:Y:S02]  /*15270*/  ISETP.LT.OR P0, PT, R2, 0x49, P0 ;  /* 0x000000490200780c */ /* 0x000fe40000701670 */
[----:B------:R-:W-:Y:S01]  /*15280*/  ISETP.GT.AND P3, PT, R0, 0x49, !P6 ;  /* 0x000000490000780c */ /* 0x000fe20007764270 */
[----:B------:R-:W1:Y:S01]  /*15290*/  SHFL.BFLY PT, R6, R5, 0x2, 0x1f ;  /* 0x0c401f0005067f89 */ /* 0x000e6200000e0000 */
[----:B------:R-:W-:Y:S02]  /*152a0*/  FSEL R162, R78, -INF , !P0 ;  /* 0xff8000004ea27808 */ /* 0x000fe40004000000 */
[----:B------:R-:W-:Y:S04]  /*152b0*/  ISETP.LT.OR P3, PT, R2, 0x4a, P3 ;  /* 0x0000004a0200780c */ /* 0x000fe80001f61670 */
[----:B------:R-:W-:Y:S02]  /*152c0*/  FSEL R70, R79, -INF , !P3 ;  /* 0xff8000004f467808 */ /* 0x000fe40005800000 */
[----:B------:R-:W-:Y:S01]  /*152d0*/  LDSM.16.MT88.4 R76, [R208] ;  /* 0x00000000d04c783b */ /* 0x000fe20000004200 */
[----:B---3--:R-:W-:Y:S04]  /*152e0*/  FMNMX.FTZ R109, R4, R7, !PT ;  /* 0x00000007046d7209 */ /* 0x008fe80007810000 */
[C---:B------:R-:W-:Y:S01]  /*152f0*/  FSETP.NEU.FTZ.AND P1, PT, R109.reuse, -INF , PT ;  /* 0xff8000006d00780b */ /* 0x040fe20003f3d000 */
[----:B------:R-:W-:Y:S01]  /*15300*/  FMUL.FTZ R4, R109, c[0x0][0x2d0] ;  /* 0x0000b4006d047a20 */ /* 0x000fe20000410000 */
[----:B-1----:R-:W-:Y:S01]  /*15310*/  FMNMX.FTZ R3, R5, R6, !PT ;  /* 0x0000000605037209 */ /* 0x002fe20007810000 */
[--C-:B------:R-:W-:Y:S03]  /*15320*/  FFMA.FTZ R5, R164, c[0x0][0x2d0], -R71.reuse ;  /* 0x0000b400a4057a23 */ /* 0x100fe60000010847 */
[----:B------:R-:W-:Y:S02]  /*15330*/  FSEL R115, R4, RZ, P1 ;  /* 0x000000ff04737208 */ /* 0x000fe40000800000 */
[----:B------:R-:W-:Y:S01]  /*15340*/  FMNMX.FTZ R6, R10, R114, !PT ;  /* 0x000000720a067209 */ /* 0x000fe20007810000 */
[----:B------:R1:W-:Y:S01]  /*15350*/  MUFU.EX2 R37, R5 ;  /* 0x0000000500257308 */ /* 0x0003e20000000800 */
[----:B------:R-:W3:Y:S02]  /*15360*/  SHFL.BFLY PT, R7, R3, 0x1, 0x1f ;  /* 0x0c201f0003077f89 */ /* 0x000ee400000e0000 */
[----:B------:R-:W-:Y:S04]  /*15370*/  FMNMX.FTZ R4, R11, R6, !PT ;  /* 0x000000060b047209 */ /* 0x000fe80007810000 */
[----:B------:R-:W-:Y:S01]  /*15380*/  FMNMX.FTZ R4, R14, R4, !PT ;  /* 0x000000040e047209 */ /* 0x000fe20007810000 */
[----:B-1----:R-:W-:Y:S01]  /*15390*/  FFMA.FTZ R5, R165, c[0x0][0x2d0], -R71 ;  /* 0x0000b400a5057a23 */ /* 0x002fe20000010847 */
[----:B---3--:R-:W-:Y:S01]  /*153a0*/  FMNMX.FTZ R108, R3, R7, !PT ;  /* 0x00000007036c7209 */ /* 0x008fe20007810000 */
[--C-:B------:R-:W-:Y:S01]  /*153b0*/  FFMA.FTZ R3, R166, c[0x0][0x2d0], -R115.reuse ;  /* 0x0000b400a6037a23 */ /* 0x100fe20000010873 */
[----:B--2---:R-:W-:Y:S01]  /*153c0*/  MOV R166, R41 ;  /* 0x0000002900a67202 */ /* 0x004fe20000000f00 */
[----:B------:R1:W-:Y:S01]  /*153d0*/  MUFU.EX2 R35, R5 ;  /* 0x0000000500237308 */ /* 0x0003e20000000800 */
[----:B------:R-:W-:Y:S09]  /*153e0*/  FSETP.NEU.FTZ.AND P0, PT, R108, -INF , PT ;  /* 0xff8000006c00780b */ /* 0x000ff20003f1d000 */
[----:B------:R2:W-:Y:S01]  /*153f0*/  MUFU.EX2 R17, R3 ;  /* 0x0000000300117308 */ /* 0x0005e20000000800 */
[--C-:B-1----:R-:W-:Y:S09]  /*15400*/  FFMA.FTZ R5, R34, c[0x0][0x2d0], -R115.reuse ;  /* 0x0000b40022057a23 */ /* 0x102ff20000010873 */
[----:B------:R1:W3:Y:S01]  /*15410*/  MUFU.EX2 R40, R5 ;  /* 0x0000000500287308 */ /* 0x0002e20000000800 */
[----:B--2---:R-:W-:Y:S05]  /*15420*/  FMUL.FTZ R3, R108, c[0x0][0x2d0] ;  /* 0x0000b4006c037a20 */ /* 0x004fea0000410000 */
[----:B------:R-:W-:Y:S05]  /*15430*/  FSEL R156, R3, RZ, P0 ;  /* 0x000000ff039c7208 */ /* 0x000fea0000000000 */
[--C-:B------:R-:W-:Y:S04]  /*15440*/  FFMA.FTZ R2, R13, c[0x0][0x2d0], -R156.reuse ;  /* 0x0000b4000d027a23 */ /* 0x100fe8000001089c */
[----:B------:R2:W-:Y:S01]  /*15450*/  MUFU.EX2 R6, R2 ;  /* 0x0000000200067308 */ /* 0x0005e20000000800 */
[----:B-1----:R-:W-:Y:S01]  /*15460*/  FMNMX.FTZ R5, R15, R4, !PT ;  /* 0x000000040f057209 */ /* 0x002fe20007810000 */
[----:B------:R-:W-:Y:S03]  /*15470*/  FFMA.FTZ R4, R36, c[0x0][0x2d0], -R115 ;  /* 0x0000b40024047a23 */ /* 0x000fe60000010873 */
[----:B------:R-:W-:Y:S05]  /*15480*/  FMNMX.FTZ R5, R56, R5, !PT ;  /* 0x0000000538057209 */ /* 0x000fea0007810000 */
[----:B------:R1:W-:Y:S01]  /*15490*/  MUFU.EX2 R38, R4 ;  /* 0x0000000400267308 */ /* 0x0003e20000000800 */
[----:B------:R-:W-:Y:S04]  /*154a0*/  FMNMX.FTZ R5, R57, R5, !PT ;  /* 0x0000000539057209 */ /* 0x000fe80007810000 */
[----:B------:R-:W-:Y:S04]  /*154b0*/  FMNMX.FTZ R5, R60, R5, !PT ;  /* 0x000000053c057209 */ /* 0x000fe80007810000 */
[----:B------:R-:W-:Y:S04]  /*154c0*/  FMNMX.FTZ R5, R157, R5, !PT ;  /* 0x000000059d057209 */ /* 0x000fe80007810000 */
[----:B------:R-:W-:Y:S01]  /*154d0*/  FMNMX.FTZ R5, R158, R5, !PT ;  /* 0x000000059e057209 */ /* 0x000fe20007810000 */
[----:B--2---:R-:W-:Y:S03]  /*154e0*/  FFMA.FTZ R2, R168, c[0x0][0x2d0], -R71 ;  /* 0x0000b400a8027a23 */ /* 0x004fe60000010847 */
[----:B------:R-:W-:Y:S01]  /*154f0*/  FMNMX.FTZ R3, R159, R5, !PT ;  /* 0x000000059f037209 */ /* 0x000fe20007810000 */
[----:B------:R-:W-:Y:S03]  /*15500*/  MUFU.EX2 R251, R2 ;  /* 0x0000000200fb7308 */ /* 0x000fe60000000800 */
[----:B------:R-:W-:Y:S01]  /*15510*/  FMNMX.FTZ R3, R160, R3, !PT ;  /* 0x00000003a0037209 */ /* 0x000fe20007810000 */
[----:B-1----:R-:W-:Y:S01]  /*15520*/  FFMA.FTZ R4, R167, c[0x0][0x2d0], -R115 ;  /* 0x0000b400a7047a23 */ /* 0x002fe20000010873 */
[----:B---3--:R-:W-:Y:S01]  /*15530*/  MOV R167, R40 ;  /* 0x0000002800a77202 */ /* 0x008fe20000000f00 */
[----:B------:R-:W-:Y:S02]  /*15540*/  FFMA.FTZ R40, R48, c[0x0][0x2d0], -R71 ;  /* 0x0000b40030287a23 */ /* 0x000fe40000010847 */
[----:B------:R-:W-:Y:S02]  /*15550*/  FFMA.FTZ R48, R50, c[0x0][0x2d0], -R115 ;  /* 0x0000b40032307a23 */ /* 0x000fe40000010873 */
[----:B------:R1:W-:Y:S10]  /*15560*/  MUFU.EX2 R7, R4 ;  /* 0x0000000400077308 */ /* 0x0003f40000000800 */
[----:B------:R-:W-:Y:S10]  /*15570*/  MUFU.EX2 R238, R40 ;  /* 0x0000002800ee7308 */ /* 0x000ff40000000800 */
[----:B------:R-:W-:Y:S01]  /*15580*/  MUFU.EX2 R236, R48 ;  /* 0x0000003000ec7308 */ /* 0x000fe20000000800 */
[--C-:B-1----:R-:W-:Y:S02]  /*15590*/  FFMA.FTZ R4, R8, c[0x0][0x2d0], -R156.reuse ;  /* 0x0000b40008047a23 */ /* 0x102fe4000001089c */
[--C-:B------:R-:W-:Y:S02]  /*155a0*/  FFMA.FTZ R8, R24, c[0x0][0x2d0], -R156.reuse ;  /* 0x0000b40018087a23 */ /* 0x100fe4000001089c */
[--C-:B------:R-:W-:Y:S05]  /*155b0*/  FFMA.FTZ R24, R176, c[0x0][0x2d0], -R71.reuse ;  /* 0x0000b400b0187a23 */ /* 0x100fea0000010847 */
[----:B------:R1:W2:Y:S10]  /*155c0*/  MUFU.EX2 R19, R4 ;  /* 0x0000000400137308 */ /* 0x0002b40000000800 */
[----:B------:R-:W-:Y:S10]  /*155d0*/  MUFU.EX2 R247, R8 ;  /* 0x0000000800f77308 */ /* 0x000ff40000000800 */
[----:B------:R-:W-:Y:S01]  /*155e0*/  MUFU.EX2 R243, R24 ;  /* 0x0000001800f37308 */ /* 0x000fe20000000800 */
[----:B-1----:R-:W-:Y:S01]  /*155f0*/  FMNMX.FTZ R4, R161, R3, !PT ;  /* 0x00000003a1047209 */ /* 0x002fe20007810000 */
[--C-:B------:R-:W-:Y:S01]  /*15600*/  FFMA.FTZ R3, R9, c[0x0][0x2d0], -R156.reuse ;  /* 0x0000b40009037a23 */ /* 0x100fe2000001089c */
[----:B--2---:R-:W-:Y:S02]  /*15610*/  MOV R168, R19 ;  /* 0x0000001300a87202 */ /* 0x004fe40000000f00 */
[----:B------:R-:W-:Y:S05]  /*15620*/  FMNMX.FTZ R4, R196, R4, !PT ;  /* 0x00000004c4047209 */ /* 0x000fea0007810000 */
[----:B------:R1:W2:Y:S02]  /*15630*/  MUFU.EX2 R18, R3 ;  /* 0x0000000300127308 */ /* 0x0002a40000000800 */
[----:B-1----:R-:W-:Y:S04]  /*15640*/  FMNMX.FTZ R3, R200, R4, !PT ;  /* 0x00000004c8037209 */ /* 0x002fe80007810000 */
[----:B------:R-:W-:Y:S01]  /*15650*/  FMNMX.FTZ R4, R201, R3, !PT ;  /* 0x00000003c9047209 */ /* 0x000fe20007810000 */
[--C-:B------:R-:W-:Y:S02]  /*15660*/  FFMA.FTZ R3, R12, c[0x0][0x2d0], -R156.reuse ;  /* 0x0000b4000c037a23 */ /* 0x100fe4000001089c */
[--C-:B------:R-:W-:Y:S01]  /*15670*/  FFMA.FTZ R12, R25, c[0x0][0x2d0], -R156.reuse ;  /* 0x0000b400190c7a23 */ /* 0x100fe2000001089c */
[----:B------:R-:W-:Y:S01]  /*15680*/  FMNMX.FTZ R4, R202, R4, !PT ;  /* 0x00000004ca047209 */ /* 0x000fe20007810000 */
[----:B------:R1:W3:Y:S03]  /*15690*/  MUFU.EX2 R16, R3 ;  /* 0x0000000300107308 */ /* 0x0002e60000000800 */
[----:B------:R-:W-:Y:S01]  /*156a0*/  FMNMX.FTZ R0, R199, R4, !PT ;  /* 0x00000004c7007209 */ /* 0x000fe20007810000 */
[----:B------:R-:W-:Y:S02]  /*156b0*/  FFMA.FTZ R4, R171, c[0x0][0x2d0], -R71 ;  /* 0x0000b400ab047a23 */ /* 0x000fe40000010847 */
[----:B------:R-:W-:Y:S01]  /*156c0*/  IMAD.MOV.U32 R171, RZ, RZ, R17 ;  /* 0x000000ffffab7224 */ /* 0x000fe200078e0011 */
[----:B------:R-:W-:Y:S03]  /*156d0*/  FMNMX.FTZ R0, R198, R0, !PT ;  /* 0x00000000c6007209 */ /* 0x000fe60007810000 */
[----:B------:R-:W-:Y:S01]  /*156e0*/  MUFU.EX2 R32, R4 ;  /* 0x0000000400207308 */ /* 0x000fe20000000800 */
[----:B------:R-:W-:Y:S04]  /*156f0*/  FMNMX.FTZ R0, R162, R0, !PT ;  /* 0x00000000a2007209 */ /* 0x000fe80007810000 */
[----:B------:R-:W-:Y:S05]  /*15700*/  FMNMX.FTZ R0, R70, R0, !PT ;  /* 0x0000000046007209 */ /* 0x000fea0007810000 */
[----:B------:R-:W-:Y:S01]  /*15710*/  MUFU.EX2 R246, R12 ;  /* 0x0000000c00f67308 */ /* 0x000fe20000000800 */
[----:B------:R-:W4:Y:S01]  /*15720*/  SHFL.BFLY PT, R2, R0, 0x2, 0x1f ;  /* 0x0c401f0000027f89 */ /* 0x000f2200000e0000 */
[----:B-1----:R-:W-:Y:S02]  /*15730*/  FFMA.FTZ R3, R173, c[0x0][0x2d0], -R71 ;  /* 0x0000b400ad037a23 */ /* 0x002fe40000010847 */
[----:B------:R-:W-:Y:S06]  /*15740*/  IMAD.MOV.U32 R173, RZ, RZ, R39 ;  /* 0x000000ffffad7224 */ /* 0x000fec00078e0027 */
[----:B------:R1:W-:Y:S01]  /*15750*/  MUFU.EX2 R31, R3 ;  /* 0x00000003001f7308 */ /* 0x0003e20000000800 */
[----:B------:R-:W-:Y:S01]  /*15760*/  F2FP.PACK_AB R72, R173, R166 ;  /* 0x000000a6ad48723e */ /* 0x000fe200000000ff */
[--C-:B-1----:R-:W-:Y:S01]  /*15770*/  FFMA.FTZ R3, R170, c[0x0][0x2d0], -R115.reuse ;  /* 0x0000b400aa037a23 */ /* 0x102fe20000010873 */
[----:B------:R-:W-:Y:S07]  /*15780*/  MOV R170, R38 ;  /* 0x0000002600aa7202 */ /* 0x000fee0000000f00 */
[----:B------:R1:W-:Y:S01]  /*15790*/  MUFU.EX2 R252, R3 ;  /* 0x0000000300fc7308 */ /* 0x0003e20000000800 */
[----:B------:R-:W-:Y:S01]  /*157a0*/  F2FP.PACK_AB R73, R170, R167 ;  /* 0x000000a7aa49723e */ /* 0x000fe200000000ff */
[----:B-1----:R-:W-:Y:S01]  /*157b0*/  FFMA.FTZ R3, R169, c[0x0][0x2d0], -R115 ;  /* 0x0000b400a9037a23 */ /* 0x002fe20000010873 */
[----:B--2---:R-:W-:Y:S07]  /*157c0*/  MOV R169, R18 ;  /* 0x0000001200a97202 */ /* 0x004fee0000000f00 */
[----:B------:R1:W-:Y:S01]  /*157d0*/  MUFU.EX2 R30, R3 ;  /* 0x00000003001e7308 */ /* 0x0003e20000000800 */
[----:B------:R-:W-:Y:S01]  /*157e0*/  F2FP.PACK_AB R64, R169, R168 ;  /* 0x000000a8a940723e */ /* 0x000fe200000000ff */
[----:B-1----:R-:W-:Y:S01]  /*157f0*/  FFMA.FTZ R3, R172, c[0x0][0x2d0], -R71 ;  /* 0x0000b400ac037a23 */ /* 0x002fe20000010847 */
[----:B------:R-:W-:Y:S02]  /*15800*/  MOV R172, R37 ;  /* 0x0000002500ac7202 */ /* 0x000fe40000000f00 */
[----:B------:R-:W-:Y:S05]  /*15810*/  LDSM.16.MT88.4 R36, [R209] ;  /* 0x00000000d124783b */ /* 0x000fea0000004200 */
[----:B------:R4:W-:Y:S02]  /*15820*/  MUFU.EX2 R27, R3 ;  /* 0x00000003001b7308 */ /* 0x0009e40000000800 */
[----:B----4-:R-:W-:Y:S01]  /*15830*/  FMNMX.FTZ R3, R0, R2, !PT ;  /* 0x0000000200037209 */ /* 0x010fe20007810000 */
[----:B------:R-:W-:Y:S01]  /*15840*/  FFMA.FTZ R2, R174, c[0x0][0x2d0], -R115 ;  /* 0x0000b400ae027a23 */ /* 0x000fe20000010873 */
[----:B------:R-:W-:Y:S02]  /*15850*/  FSEL R0, R110, RZ, P2 ;  /* 0x000000ff6e007208 */ /* 0x000fe40001000000 */
[----:B---3--:R-:W-:Y:S04]  /*15860*/  MOV R174, R16 ;  /* 0x0000001000ae7202 */ /* 0x008fe80000000f00 */
[----:B------:R1:W-:Y:S01]  /*15870*/  MUFU.EX2 R250, R2 ;  /* 0x0000000200fa7308 */ /* 0x0003e20000000800 */
[----:B------:R-:W2:Y:S01]  /*15880*/  SHFL.BFLY PT, R4, R3, 0x1, 0x1f ;  /* 0x0c201f0003047f89 */ /* 0x000ea200000e0000 */
[----:B------:R-:W-:Y:S02]  /*15890*/  FADD.FTZ R0, -R0, R111 ;  /* 0x0000006f00007221 */ /* 0x000fe40000010100 */
[----:B------:R-:W-:Y:S02]  /*158a0*/  FFMA.FTZ R16, R28, c[0x0][0x2d0], -R156 ;  /* 0x0000b4001c107a23 */ /* 0x000fe4000001089c */
[----:B------:R-:W-:Y:S02]  /*158b0*/  FMUL.FTZ R0, R0, c[0x0][0x2d0] ;  /* 0x0000b40000007a20 */ /* 0x000fe40000410000 */
[----:B------:R-:W-:Y:S02]  /*158c0*/  FFMA.FTZ R28, R177, c[0x0][0x2d0], -R71 ;  /* 0x0000b400b11c7a23 */ /* 0x000fe40000010847 */
[----:B------:R3:W4:Y:S10]  /*158d0*/  MUFU.EX2 R69, R0 ;  /* 0x0000000000457308 */ /* 0x0007340000000800 */
[----:B------:R5:W-:Y:S01]  /*158e0*/  MUFU.EX2 R245, R16 ;  /* 0x0000001000f57308 */ /* 0x000be20000000800 */
[----:B-1----:R-:W-:Y:S02]  /*158f0*/  FSEL R2, R109, RZ, P1 ;  /* 0x000000ff6d027208 */ /* 0x002fe40000800000 */
[----:B--2---:R-:W-:Y:S03]  /*15900*/  FMNMX.FTZ R3, R3, R4, !PT ;  /* 0x0000000403037209 */ /* 0x004fe60007810000 */
[----:B------:R-:W-:Y:S01]  /*15910*/  FADD.FTZ R2, -R2, R112 ;  /* 0x0000007002027221 */ /* 0x000fe20000010100 */
[----:B------:R-:W-:Y:S01]  /*15920*/  MOV R112, R35 ;  /* 0x0000002300707202 */ /* 0x000fe20000000f00 */
[----:B------:R-:W-:Y:S02]  /*15930*/  FMUL.FTZ R4, R3, c[0x0][0x2d0] ;  /* 0x0000b40003047a20 */ /* 0x000fe40000410000 */
[----:B------:R-:W-:Y:S01]  /*15940*/  MUFU.EX2 R242, R28 ;  /* 0x0000001c00f27308 */ /* 0x000fe20000000800 */
[----:B------:R-:W-:Y:S01]  /*15950*/  FMUL.FTZ R2, R2, c[0x0][0x2d0] ;  /* 0x0000b40002027a20 */ /* 0x000fe20000410000 */
[----:B---3--:R-:W-:Y:S01]  /*15960*/  FSEL R0, R108, RZ, P0 ;  /* 0x000000ff6c007208 */ /* 0x008fe20000000000 */
[----:B----4-:R-:W-:Y:S01]  /*15970*/  FMUL.FTZ R17, R69, R129 ;  /* 0x0000008145117220 */ /* 0x010fe20000410000 */
[----:B------:R-:W-:Y:S01]  /*15980*/  FSETP.NEU.FTZ.AND P0, PT, R3, -INF , PT ;  /* 0xff8000000300780b */ /* 0x000fe20003f1d000 */
[C---:B------:R-:W-:Y:S01]  /*15990*/  FMUL.FTZ R33, R69.reuse, R145 ;  /* 0x0000009145217220 */ /* 0x040fe20000410000 */
[----:B------:R-:W-:Y:S01]  /*159a0*/  F2FP.PACK_AB R74, R112, R172 ;  /* 0x000000ac704a723e */ /* 0x000fe200000000ff */
[----:B------:R-:W-:Y:S01]  /*159b0*/  FADD.FTZ R0, -R0, R113 ;  /* 0x0000007100007221 */ /* 0x000fe20000010100 */
[----:B------:R-:W-:Y:S01]  /*159c0*/  FSEL R111, R4, RZ, P0 ;  /* 0x000000ff046f7208 */ /* 0x000fe20000000000 */
[----:B------:R-:W-:Y:S01]  /*159d0*/  FMUL.FTZ R48, R69, R96 ;  /* 0x0000006045307220 */ /* 0x000fe20000410000 */
[----:B------:R-:W1:Y:S01]  /*159e0*/  MUFU.EX2 R68, R2 ;  /* 0x0000000200447308 */ /* 0x000e620000000800 */
[----:B------:R-:W-:Y:S01]  /*159f0*/  FMUL.FTZ R0, R0, c[0x0][0x2d0] ;  /* 0x0000b40000007a20 */ /* 0x000fe20000410000 */
[----:B------:R-:W-:Y:S01]  /*15a00*/  MOV R113, R7 ;  /* 0x0000000700717202 */ /* 0x000fe20000000f00 */
[--C-:B------:R-:W-:Y:S02]  /*15a10*/  FFMA.FTZ R4, R15, c[0x0][0x2d0], -R111.reuse ;  /* 0x0000b4000f047a23 */ /* 0x100fe4000001086f */
[--C-:B------:R-:W-:Y:S01]  /*15a20*/  FFMA.FTZ R5, R14, c[0x0][0x2d0], -R111.reuse ;  /* 0x0000b4000e057a23 */ /* 0x100fe2000001086f */
[----:B------:R-:W-:Y:S01]  /*15a30*/  F2FP.PACK_AB R75, R113, R171 ;  /* 0x000000ab714b723e */ /* 0x000fe200000000ff */
[----:B-----5:R-:W-:Y:S02]  /*15a40*/  FMUL.FTZ R16, R69, R128 ;  /* 0x0000008045107220 */ /* 0x020fe40000410000 */
[--C-:B------:R-:W-:Y:S01]  /*15a50*/  FFMA.FTZ R58, R57, c[0x0][0x2d0], -R111.reuse ;  /* 0x0000b400393a7a23 */ /* 0x100fe2000001086f */
[----:B------:R2:W3:Y:S01]  /*15a60*/  MUFU.EX2 R2, R0 ;  /* 0x0000000000027308 */ /* 0x0004e20000000800 */
[----:B------:R-:W-:Y:S02]  /*15a70*/  FMUL.FTZ R49, R69, R97 ;  /* 0x0000006145317220 */ /* 0x000fe40000410000 */
[--C-:B------:R-:W-:Y:S07]  /*15a80*/  FFMA.FTZ R62, R60, c[0x0][0x2d0], -R111.reuse ;  /* 0x0000b4003c3e7a23 */ /* 0x100fee000001086f */
[----:B------:R4:W-:Y:S01]  /*15a90*/  MUFU.EX2 R165, R4 ;  /* 0x0000000400a57308 */ /* 0x0009e20000000800 */
[C---:B-1----:R-:W-:Y:S02]  /*15aa0*/  FMUL.FTZ R7, R68.reuse, R119 ;  /* 0x0000007744077220 */ /* 0x042fe40000410000 */
[C---:B------:R-:W-:Y:S02]  /*15ab0*/  FMUL.FTZ R18, R68.reuse, R130 ;  /* 0x0000008244127220 */ /* 0x040fe40000410000 */
[C---:B------:R-:W-:Y:S05]  /*15ac0*/  FMUL.FTZ R19, R68.reuse, R131 ;  /* 0x0000008344137220 */ /* 0x040fea0000410000 */
        /* <DEDUP_REMOVED lines=8> */
[C---:B------:R-:W-:Y:S02]  /*15b50*/  FMUL.FTZ R12, R2.reuse, R124 ;  /* 0x0000007c020c7220 */ /* 0x040fe40000410000 */
[C---:B------:R-:W-:Y:S02]  /*15b60*/  FMUL.FTZ R13, R2.reuse, R125 ;  /* 0x0000007d020d7220 */ /* 0x040fe40000410000 */
[----:B----4-:R-:W-:Y:S01]  /*15b70*/  FFMA.FTZ R4, R175, c[0x0][0x2d0], -R115 ;  /* 0x0000b400af047a23 */ /* 0x010fe20000010873 */
[----:B------:R-:W-:Y:S01]  /*15b80*/  MOV R175, R31 ;  /* 0x0000001f00af7202 */ /* 0x000fe20000000f00 */
[C---:B------:R-:W-:Y:S02]  /*15b90*/  FMUL.FTZ R24, R2.reuse, R136 ;  /* 0x0000008802187220 */ /* 0x040fe40000410000 */
[C---:B------:R-:W-:Y:S01]  /*15ba0*/  FMUL.FTZ R25, R2.reuse, R137 ;  /* 0x0000008902197220 */ /* 0x040fe20000410000 */
[----:B------:R3:W-:Y:S01]  /*15bb0*/  MUFU.EX2 R249, R4 ;  /* 0x0000000400f97308 */ /* 0x0007e20000000800 */
[C---:B------:R-:W-:Y:S01]  /*15bc0*/  FMUL.FTZ R28, R2.reuse, R140 ;  /* 0x0000008c021c7220 */ /* 0x040fe20000410000 */
[----:B------:R-:W-:Y:S01]  /*15bd0*/  MOV R137, R167 ;  /* 0x000000a700897202 */ /* 0x000fe20000000f00 */
[C---:B------:R-:W-:Y:S01]  /*15be0*/  FMUL.FTZ R41, R2.reuse, R89 ;  /* 0x0000005902297220 */ /* 0x040fe20000410000 */
[----:B-1----:R-:W-:Y:S01]  /*15bf0*/  F2FP.PACK_AB R67, R165, R248 ;  /* 0x000000f8a543723e */ /* 0x002fe200000000ff */
[----:B------:R-:W-:Y:S02]  /*15c00*/  FMUL.FTZ R5, R69, R117 ;  /* 0x0000007545057220 */ /* 0x000fe40000410000 */
[----:B------:R-:W-:Y:S02]  /*15c10*/  IMAD.MOV.U32 R117, RZ, RZ, R27 ;  /* 0x000000ffff757224 */ /* 0x000fe400078e001b */
[C---:B------:R-:W-:Y:S02]  /*15c20*/  FMUL.FTZ R40, R2.reuse, R88 ;  /* 0x0000005802287220 */ /* 0x040fe40000410000 */
[C---:B------:R-:W-:Y:S02]  /*15c30*/  FMUL.FTZ R44, R2.reuse, R92 ;  /* 0x0000005c022c7220 */ /* 0x040fe40000410000 */
[----:B------:R-:W-:Y:S02]  /*15c40*/  FMUL.FTZ R45, R2, R93 ;  /* 0x0000005d022d7220 */ /* 0x000fe40000410000 */
[----:B--2---:R-:W-:Y:S01]  /*15c50*/  FFMA.FTZ R0, R11, c[0x0][0x2d0], -R111 ;  /* 0x0000b4000b007a23 */ /* 0x004fe2000001086f */
[----:B------:R-:W-:Y:S01]  /*15c60*/  MUFU.EX2 R93, R62 ;  /* 0x0000003e005d7308 */ /* 0x000fe20000000800 */
[C---:B------:R-:W-:Y:S02]  /*15c70*/  FMUL.FTZ R50, R68.reuse, R98 ;  /* 0x0000006244327220 */ /* 0x040fe40000410000 */
[----:B------:R-:W-:Y:S02]  /*15c80*/  FMUL.FTZ R51, R68, R99 ;  /* 0x0000006344337220 */ /* 0x000fe40000410000 */
[C---:B------:R-:W-:Y:S01]  /*15c90*/  FMUL.FTZ R57, R2.reuse, R101 ;  /* 0x0000006502397220 */ /* 0x040fe20000410000 */
[----:B------:R-:W-:Y:S01]  /*15ca0*/  LDSM.16.MT88.4 R96, [R206+0x2000] ;  /* 0x00200000ce60783b */ /* 0x000fe20000004200 */
[C---:B------:R-:W-:Y:S02]  /*15cb0*/  FMUL.FTZ R60, R2.reuse, R152 ;  /* 0x00000098023c7220 */ /* 0x040fe40000410000 */
[----:B---3--:R-:W-:Y:S01]  /*15cc0*/  FMUL.FTZ R4, R69, R116 ;  /* 0x0000007445047220 */ /* 0x008fe20000410000 */
[----:B------:R1:W2:Y:S01]  /*15cd0*/  MUFU.EX2 R164, R0 ;  /* 0x0000000000a47308 */ /* 0x0002a20000000800 */
[----:B------:R-:W-:Y:S01]  /*15ce0*/  MOV R116, R30 ;  /* 0x0000001e00747202 */ /* 0x000fe20000000f00 */
[----:B------:R-:W-:Y:S02]  /*15cf0*/  FMUL.FTZ R61, R2, R153 ;  /* 0x00000099023d7220 */ /* 0x000fe40000410000 */
[----:B------:R-:W-:Y:S02]  /*15d00*/  FFMA.FTZ R88, R181, c[0x0][0x2d0], -R156 ;  /* 0x0000b400b5587a23 */ /* 0x000fe4000001089c */
[----:B------:R-:W-:Y:S04]  /*15d10*/  IMAD.MOV.U32 R140, RZ, RZ, R171 ;  /* 0x000000ffff8c7224 */ /* 0x000fe800078e00ab */
[----:B------:R-:W-:Y:S01]  /*15d20*/  MUFU.EX2 R233, R88 ;  /* 0x0000005800e97308 */ /* 0x000fe20000000800 */
[----:B-1----:R-:W-:Y:S02]  /*15d30*/  FSEL R0, R3, RZ, P0 ;  /* 0x000000ff03007208 */ /* 0x002fe40000000000 */
[----:B--2---:R-:W-:Y:S03]  /*15d40*/  F2FP.PACK_AB R65, R164, R163 ;  /* 0x000000a3a441723e */ /* 0x004fe600000000ff */
[----:B------:R-:W-:Y:S02]  /*15d50*/  FADD.FTZ R0, -R0, R114 ;  /* 0x0000007200007221 */ /* 0x000fe40000010100 */
[----:B------:R-:W-:Y:S02]  /*15d60*/  IMAD.MOV.U32 R114, RZ, RZ, R6 ;  /* 0x000000ffff727224 */ /* 0x000fe400078e0006 */
[----:B------:R-:W-:Y:S02]  /*15d70*/  FMUL.FTZ R0, R0, c[0x0][0x2d0] ;  /* 0x0000b40000007a20 */ /* 0x000fe40000410000 */
[----:B------:R-:W-:Y:S01]  /*15d80*/  FMUL.FTZ R6, R68, R118 ;  /* 0x0000007644067220 */ /* 0x000fe20000410000 */
[----:B------:R-:W-:Y:S03]  /*15d90*/  F2FP.PACK_AB R66, R114, R174 ;  /* 0x000000ae7242723e */ /* 0x000fe600000000ff */
[----:B------:R-:W1:Y:S03]  /*15da0*/  MUFU.EX2 R0, R0 ;  /* 0x0000000000007308 */ /* 0x000e660000000800 */
[-C--:B------:R-:W-:Y:S01]  /*15db0*/  HMMA.16816.F32 R4, R72, R20.reuse, R4 ;  /* 0x000000144804723c */ /* 0x080fe20000001804 */
[C---:B-1----:R-:W-:Y:S02]  /*15dc0*/  FMUL.FTZ R10, R0.reuse, R122 ;  /* 0x0000007a000a7220 */ /* 0x042fe40000410000 */
[C---:B------:R-:W-:Y:S02]  /*15dd0*/  FMUL.FTZ R11, R0.reuse, R123 ;  /* 0x0000007b000b7220 */ /* 0x040fe40000410000 */
[C---:B------:R-:W-:Y:S02]  /*15de0*/  FMUL.FTZ R27, R0.reuse, R139 ;  /* 0x0000008b001b7220 */ /* 0x040fe40000410000 */
[C---:B------:R-:W-:Y:S02]  /*15df0*/  FMUL.FTZ R42, R0.reuse, R90 ;  /* 0x0000005a002a7220 */ /* 0x040fe40000410000 */
[C---:B------:R-:W-:Y:S01]  /*15e00*/  FMUL.FTZ R43, R0.reuse, R91 ;  /* 0x0000005b002b7220 */ /* 0x040fe20000410000 */
[C---:B------:R-:W-:Y:S02]  /*15e10*/  HMMA.16816.F32 R8, R64.reuse, R20, R8 ;  /* 0x000000144008723c */ /* 0x040fe40000001808 */
[C---:B------:R-:W-:Y:S01]  /*15e20*/  FMUL.FTZ R14, R0.reuse, R126 ;  /* 0x0000007e000e7220 */ /* 0x040fe20000410000 */
[----:B------:R-:W-:Y:S01]  /*15e30*/  LDSM.16.MT88.4 R88, [R206+0x800] ;  /* 0x00080000ce58783b */ /* 0x000fe20000004200 */
[C---:B------:R-:W-:Y:S02]  /*15e40*/  FMUL.FTZ R15, R0.reuse, R127 ;  /* 0x0000007f000f7220 */ /* 0x040fe40000410000 */
[----:B------:R-:W-:Y:S01]  /*15e50*/  FMUL.FTZ R26, R0, R138 ;  /* 0x0000008a001a7220 */ /* 0x000fe20000410000 */
[----:B------:R-:W-:Y:S01]  /*15e60*/  MOV R138, R32 ;  /* 0x00000020008a7202 */ /* 0x000fe20000000f00 */
[--C-:B------:R-:W-:Y:S04]  /*15e70*/  FFMA.FTZ R20, R29, c[0x0][0x2d0], -R156.reuse ;  /* 0x0000b4001d147a23 */ /* 0x100fe8000001089c */
[--C-:B------:R-:W-:Y:S01]  /*15e80*/  FFMA.FTZ R32, R178, c[0x0][0x2d0], -R115.reuse ;  /* 0x0000b400b2207a23 */ /* 0x100fe20000010873 */
[-C--:B------:R-:W-:Y:S01]  /*15e90*/  HMMA.16816.F32 R12, R64, R22.reuse, R12 ;  /* 0x00000016400c723c */ /* 0x080fe2000000180c */
[----:B------:R1:W-:Y:S01]  /*15ea0*/  MUFU.EX2 R244, R20 ;  /* 0x0000001400f47308 */ /* 0x0003e20000000800 */
[C---:B------:R-:W-:Y:S01]  /*15eb0*/  FMUL.FTZ R30, R0.reuse, R142 ;  /* 0x0000008e001e7220 */ /* 0x040fe20000410000 */
[----:B------:R-:W-:Y:S01]  /*15ec0*/  MOV R142, R169 ;  /* 0x000000a9008e7202 */ /* 0x000fe20000000f00 */
[C---:B------:R-:W-:Y:S01]  /*15ed0*/  FMUL.FTZ R31, R0.reuse, R143 ;  /* 0x0000008f001f7220 */ /* 0x040fe20000410000 */
[----:B------:R-:W-:Y:S01]  /*15ee0*/  MOV R143, R170 ;  /* 0x000000aa008f7202 */ /* 0x000fe20000000f00 */
[----:B------:R-:W-:Y:S02]  /*15ef0*/  FMUL.FTZ R47, R0, R95 ;  /* 0x0000005f002f7220 */ /* 0x000fe40000410000 */
[C---:B------:R-:W-:Y:S01]  /*15f00*/  HMMA.16816.F32 R16, R72.reuse, R22, R16 ;  /* 0x000000164810723c */ /* 0x040fe20000001810 */
[C---:B------:R-:W-:Y:S02]  /*15f10*/  FMUL.FTZ R21, R69.reuse, R133 ;  /* 0x0000008545157220 */ /* 0x040fe40000410000 */
[----:B------:R2:W-:Y:S01]  /*15f20*/  MUFU.EX2 R241, R32 ;  /* 0x0000002000f17308 */ /* 0x0005e20000000800 */
[----:B------:R-:W-:Y:S01]  /*15f30*/  FMUL.FTZ R29, R2, R141 ;  /* 0x0000008d021d7220 */ /* 0x000fe20000410000 */
[----:B------:R-:W-:Y:S01]  /*15f40*/  MOV R141, R172 ;  /* 0x000000ac008d7202 */ /* 0x000fe20000000f00 */
[----:B------:R-:W-:Y:S02]  /*15f50*/  FMUL.FTZ R46, R0, R94 ;  /* 0x0000005e002e7220 */ /* 0x000fe40000410000 */
[C---:B------:R-:W-:Y:S04]  /*15f60*/  FMUL.FTZ R22, R68.reuse, R134 ;  /* 0x0000008644167220 */ /* 0x040fe80000410000 */
[----:B------:R-:W-:Y:S01]  /*15f70*/  FMUL.FTZ R23, R68, R135 ;  /* 0x0000008744177220 */ /* 0x000fe20000410000 */
[----:B------:R3:W-:Y:S01]  /*15f80*/  MUFU.EX2 R94, R58 ;  /* 0x0000003a005e7308 */ /* 0x0007e20000000800 */
[C---:B------:R-:W-:Y:S02]  /*15f90*/  FMUL.FTZ R59, R0.reuse, R103 ;  /* 0x00000067003b7220 */ /* 0x040fe40000410000 */
[C---:B------:R-:W-:Y:S02]  /*15fa0*/  FMUL.FTZ R62, R0.reuse, R154 ;  /* 0x0000009a003e7220 */ /* 0x040fe40000410000 */
[C---:B-1----:R-:W-:Y:S02]  /*15fb0*/  FMUL.FTZ R20, R69.reuse, R132 ;  /* 0x0000008445147220 */ /* 0x042fe40000410000 */
[C---:B------:R-:W-:Y:S05]  /*15fc0*/  FMUL.FTZ R63, R0.reuse, R155 ;  /* 0x0000009b003f7220 */ /* 0x040fea0000410000 */
[-C--:B------:R-:W-:Y:S01]  /*15fd0*/  HMMA.16816.F32 R20, R72, R36.reuse, R20 ;  /* 0x000000244814723c */ /* 0x080fe20000001814 */
[----:B--2---:R-:W-:Y:S02]  /*15fe0*/  FMUL.FTZ R32, R69, R144 ;  /* 0x0000009045207220 */ /* 0x004fe40000410000 */
[----:B------:R-:W-:Y:S05]  /*15ff0*/  LDSM.16.MT88.4 R144, [R209+0x2000] ;  /* 0x00200000d190783b */ /* 0x000fea0000004200 */
[C---:B------:R-:W-:Y:S01]  /*16000*/  HMMA.16816.F32 R24, R64.reuse, R36, R24 ;  /* 0x000000244018723c */ /* 0x040fe20000001818 */
[----:B---3--:R-:W-:Y:S06]  /*16010*/  FMUL.FTZ R58, R0, R102 ;  /* 0x00000066003a7220 */ /* 0x008fec0000410000 */
[----:B------:R-:W-:Y:S01]  /*16020*/  FFMA.FTZ R36, R179, c[0x0][0x2d0], -R115 ;  /* 0x0000b400b3247a23 */ /* 0x000fe20000010873 */
[-C--:B------:R-:W-:Y:S01]  /*16030*/  HMMA.16816.F32 R28, R64, R38.reuse, R28 ;  /* 0x00000026401c723c */ /* 0x080fe2000000181c */
[C---:B------:R-:W-:Y:S02]  /*16040*/  FMUL.FTZ R37, R69.reuse, R85 ;  /* 0x0000005545257220 */ /* 0x040fe40000410000 */
[----:B------:R1:W-:Y:S05]  /*16050*/  MUFU.EX2 R239, R36 ;  /* 0x0000002400ef7308 */ /* 0x0003ea0000000800 */
[C---:B------:R-:W-:Y:S07]  /*16060*/  HMMA.16816.F32 R32, R72.reuse, R38, R32 ;  /* 0x000000264820723c */ /* 0x040fee0000001820 */
[C---:B------:R-:W-:Y:S02]  /*16070*/  FMUL.FTZ R38, R68.reuse, R86 ;  /* 0x0000005644267220 */ /* 0x040fe40000410000 */
[----:B------:R-:W-:Y:S03]  /*16080*/  FMUL.FTZ R39, R68, R87 ;  /* 0x0000005744277220 */ /* 0x000fe60000410000 */
[C---:B-1----:R-:W-:Y:S02]  /*16090*/  FMUL.FTZ R36, R69.reuse, R84 ;  /* 0x0000005445247220 */ /* 0x042fe40000410000 */
[----:B------:R-:W1:Y:S05]  /*160a0*/  LDSM.16.MT88.4 R84, [R209+0x800] ;  /* 0x00080000d154783b */ /* 0x000e6a0000004200 */
[-C--:B------:R-:W-:Y:S08]  /*160b0*/  HMMA.16816.F32 R36, R72, R52.reuse, R36 ;  /* 0x000000344824723c */ /* 0x080ff00000001824 */
[C---:B------:R-:W-:Y:S07]  /*160c0*/  HMMA.16816.F32 R40, R64.reuse, R52, R40 ;  /* 0x000000344028723c */ /* 0x040fee0000001828 */
[--C-:B------:R-:W-:Y:S01]  /*160d0*/  FFMA.FTZ R52, R56, c[0x0][0x2d0], -R111.reuse ;  /* 0x0000b40038347a23 */ /* 0x100fe2000001086f */
[-C--:B------:R-:W-:Y:S01]  /*160e0*/  HMMA.16816.F32 R44, R64, R54.reuse, R44 ;  /* 0x00000036402c723c */ /* 0x080fe2000000182c */
[C---:B------:R-:W-:Y:S02]  /*160f0*/  FMUL.FTZ R53, R69.reuse, R149 ;  /* 0x0000009545357220 */ /* 0x040fe40000410000 */
[----:B------:R2:W3:Y:S01]  /*16100*/  MUFU.EX2 R95, R52 ;  /* 0x00000034005f7308 */ /* 0x0004e20000000800 */
[----:B------:R-:W-:Y:S04]  /*16110*/  FMUL.FTZ R56, R2, R100 ;  /* 0x0000006402387220 */ /* 0x000fe80000410000 */
[C---:B------:R-:W-:Y:S07]  /*16120*/  HMMA.16816.F32 R48, R72.reuse, R54, R48 ;  /* 0x000000364830723c */ /* 0x040fee0000001830 */
[C---:B------:R-:W-:Y:S02]  /*16130*/  FMUL.FTZ R54, R68.reuse, R150 ;  /* 0x0000009644367220 */ /* 0x040fe40000410000 */
[----:B------:R-:W-:Y:S03]  /*16140*/  FMUL.FTZ R55, R68, R151 ;  /* 0x0000009744377220 */ /* 0x000fe60000410000 */
[----:B--2---:R-:W-:Y:S07]  /*16150*/  FMUL.FTZ R52, R69, R148 ;  /* 0x0000009445347220 */ /* 0x004fee0000410000 */
[-C--:B------:R-:W-:Y:S08]  /*16160*/  HMMA.16816.F32 R52, R72, R76.reuse, R52 ;  /* 0x0000004c4834723c */ /* 0x080ff00000001834 */
[C---:B------:R-:W-:Y:S07]  /*16170*/  HMMA.16816.F32 R56, R64.reuse, R76, R56 ;  /* 0x0000004c4038723c */ /* 0x040fee0000001838 */
[----:B------:R-:W-:Y:S01]  /*16180*/  FFMA.FTZ R76, R157, c[0x0][0x2d0], -R111 ;  /* 0x0000b4009d4c7a23 */ /* 0x000fe2000001086f */
[-C--:B------:R-:W-:Y:S01]  /*16190*/  HMMA.16816.F32 R60, R64, R78.reuse, R60 ;  /* 0x0000004e403c723c */ /* 0x080fe2000000183c */
[----:B---3--:R-:W-:Y:S02]  /*161a0*/  F2FP.PACK_AB R77, R94, R95 ;  /* 0x0000005f5e4d723e */ /* 0x008fe400000000ff */
[----:B------:R2:W3:Y:S04]  /*161b0*/  MUFU.EX2 R234, R76 ;  /* 0x0000004c00ea7308 */ /* 0x0004e80000000800 */
[C---:B------:R-:W-:Y:S02]  /*161c0*/  FMUL.FTZ R64, R69.reuse, R104 ;  /* 0x0000006845407220 */ /* 0x040fe40000410000 */
[----:B------:R-:W-:Y:S03]  /*161d0*/  FMUL.FTZ R65, R69, R105 ;  /* 0x0000006945417220 */ /* 0x000fe60000410000 */
[C---:B------:R-:W-:Y:S02]  /*161e0*/  FMUL.FTZ R66, R68.reuse, R106 ;  /* 0x0000006a44427220 */ /* 0x040fe40000410000 */
[----:B------:R-:W-:Y:S07]  /*161f0*/  FMUL.FTZ R67, R68, R107 ;  /* 0x0000006b44437220 */ /* 0x000fee0000410000 */
[----:B------:R-:W-:Y:S01]  /*16200*/  HMMA.16816.F32 R64, R72, R78, R64 ;  /* 0x0000004e4840723c */ /* 0x000fe20000001840 */
[--C-:B--2---:R-:W-:Y:S06]  /*16210*/  FFMA.FTZ R76, R184, c[0x0][0x2d0], -R115.reuse ;  /* 0x0000b400b84c7a23 */ /* 0x104fec0000010873 */
[----:B------:R-:W-:Y:S02]  /*16220*/  F2FP.PACK_AB R72, R175, R251 ;  /* 0x000000fbaf48723e */ /* 0x000fe400000000ff */
[----:B------:R-:W-:Y:S01]  /*16230*/  F2FP.PACK_AB R73, R116, R252 ;  /* 0x000000fc7449723e */ /* 0x000fe200000000ff */
[----:B------:R2:W-:Y:S02]  /*16240*/  MUFU.EX2 R235, R76 ;  /* 0x0000004c00eb7308 */ /* 0x0005e40000000800 */
[----:B------:R-:W-:Y:S02]  /*16250*/  F2FP.PACK_AB R74, R138, R117 ;  /* 0x000000758a4a723e */ /* 0x000fe400000000ff */
[----:B------:R-:W-:Y:S02]  /*16260*/  F2FP.PACK_AB R75, R249, R250 ;  /* 0x000000faf94b723e */ /* 0x000fe400000000ff */
[----:B------:R-:W-:Y:S02]  /*16270*/  F2FP.PACK_AB R78, R244, R245 ;  /* 0x000000f5f44e723e */ /* 0x000fe400000000ff */
[----:B---3--:R-:W-:Y:S03]  /*16280*/  F2FP.PACK_AB R79, R234, R93 ;  /* 0x0000005dea4f723e */ /* 0x008fe600000000ff */
[-C--:B------:R-:W-:Y:S01]  /*16290*/  HMMA.16816.F32 R4, R72, R80.reuse, R4 ;  /* 0x000000504804723c */ /* 0x080fe20000001804 */
[--C-:B--2---:R-:W-:Y:S04]  /*162a0*/  FFMA.FTZ R76, R180, c[0x0][0x2d0], -R156.reuse ;  /* 0x0000b400b44c7a23 */ /* 0x104fe8000001089c */
        /* <DEDUP_REMOVED lines=8> */
[C---:B------:R-:W-:Y:S01]  /*16330*/  HMMA.16816.F32 R24, R76.reuse, R84, R24 ;  /* 0x000000544c18723c */ /* 0x040fe20000001818 */
[----:B--2---:R-:W-:Y:S06]  /*16340*/  FFMA.FTZ R80, R183, c[0x0][0x2d0], -R156 ;  /* 0x0000b400b7507a23 */ /* 0x004fec000001089c */
[----:B------:R-:W-:Y:S01]  /*16350*/  FFMA.FTZ R84, R188, c[0x0][0x2d0], -R115 ;  /* 0x0000b400bc547a23 */ /* 0x000fe20000010873 */
[-C--:B------:R-:W-:Y:S01]  /*16360*/  HMMA.16816.F32 R28, R76, R86.reuse, R28 ;  /* 0x000000564c1c723c */ /* 0x080fe2000000181c */
[----:B------:R1:W2:Y:S03]  /*16370*/  MUFU.EX2 R183, R80 ;  /* 0x0000005000b77308 */ /* 0x0002a60000000800 */
[----:B------:R-:W-:Y:S04]  /*16380*/  MOV R188, R175 ;  /* 0x000000af00bc7202 */ /* 0x000fe80000000f00 */
[C---:B------:R-:W-:Y:S03]  /*16390*/  HMMA.16816.F32 R32, R72.reuse, R86, R32 ;  /* 0x000000564820723c */ /* 0x040fe60000001820 */
[----:B------:R3:W-:Y:S05]  /*163a0*/  MUFU.EX2 R180, R84 ;  /* 0x0000005400b47308 */ /* 0x0007ea0000000800 */
[-C--:B------:R-:W-:Y:S08]  /*163b0*/  HMMA.16816.F32 R36, R72, R88.reuse, R36 ;  /* 0x000000584824723c */ /* 0x080ff00000001824 */
[C---:B------:R-:W-:Y:S01]  /*163c0*/  HMMA.16816.F32 R40, R76.reuse, R88, R40 ;  /* 0x000000584c28723c */ /* 0x040fe20000001828 */
[----:B-1----:R-:W-:Y:S03]  /*163d0*/  FFMA.FTZ R80, R185, c[0x0][0x2d0], -R71 ;  /* 0x0000b400b9507a23 */ /* 0x002fe60000010847 */
[----:B------:R-:W-:Y:S01]  /*163e0*/  MOV R185, R166 ;  /* 0x000000a600b97202 */ /* 0x000fe20000000f00 */
[----:B------:R1:W-:Y:S02]  /*163f0*/  MUFU.EX2 R181, R80 ;  /* 0x0000005000b57308 */ /* 0x0003e40000000800 */
[----:B------:R-:W-:Y:S01]  /*16400*/  FFMA.FTZ R88, R159, c[0x0][0x2d0], -R111 ;  /* 0x0000b4009f587a23 */ /* 0x000fe2000001086f */
[-C--:B------:R-:W-:Y:S01]  /*16410*/  HMMA.16816.F32 R44, R76, R90.reuse, R44 ;  /* 0x0000005a4c2c723c */ /* 0x080fe2000000182c */
[--C-:B---3--:R-:W-:Y:S03]  /*16420*/  FFMA.FTZ R84, R189, c[0x0][0x2d0], -R71.reuse ;  /* 0x0000b400bd547a23 */ /* 0x108fe60000010847 */
[----:B------:R-:W-:Y:S03]  /*16430*/  IMAD.MOV.U32 R189, RZ, RZ, R114 ;  /* 0x000000ffffbd7224 */ /* 0x000fe600078e0072 */
[----:B------:R3:W-:Y:S01]  /*16440*/  MUFU.EX2 R149, R88 ;  /* 0x0000005800957308 */ /* 0x0007e20000000800 */
[C---:B------:R-:W-:Y:S09]  /*16450*/  HMMA.16816.F32 R48, R72.reuse, R90, R48 ;  /* 0x0000005a4830723c */ /* 0x040ff20000001830 */
[----:B------:R4:W-:Y:S03]  /*16460*/  MUFU.EX2 R178, R84 ;  /* 0x0000005400b27308 */ /* 0x0009e60000000800 */
[----:B-1----:R-:W-:Y:S01]  /*16470*/  FFMA.FTZ R80, R186, c[0x0][0x2d0], -R71 ;  /* 0x0000b400ba507a23 */ /* 0x002fe20000010847 */
[----:B------:R-:W-:Y:S06]  /*16480*/  MOV R186, R117 ;  /* 0x0000007500ba7202 */ /* 0x000fec0000000f00 */
[----:B------:R1:W-:Y:S01]  /*16490*/  MUFU.EX2 R182, R80 ;  /* 0x0000005000b67308 */ /* 0x0003e20000000800 */
[----:B---3--:R-:W-:Y:S09]  /*164a0*/  FFMA.FTZ R88, R160, c[0x0][0x2d0], -R111 ;  /* 0x0000b400a0587a23 */ /* 0x008ff2000001086f */
[----:B------:R3:W-:Y:S01]  /*164b0*/  MUFU.EX2 R148, R88 ;  /* 0x0000005800947308 */ /* 0x0007e20000000800 */
[----:B----4-:R-:W-:Y:S01]  /*164c0*/  FFMA.FTZ R84, R190, c[0x0][0x2d0], -R71 ;  /* 0x0000b400be547a23 */ /* 0x010fe20000010847 */
[----:B------:R-:W-:Y:S08]  /*164d0*/  MOV R190, R113 ;  /* 0x0000007100be7202 */ /* 0x000ff00000000f00 */
[----:B------:R4:W-:Y:S01]  /*164e0*/  MUFU.EX2 R179, R84 ;  /* 0x0000005400b37308 */ /* 0x0009e20000000800 */
[----:B-1----:R-:W-:Y:S01]  /*164f0*/  FFMA.FTZ R80, R187, c[0x0][0x2d0], -R115 ;  /* 0x0000b400bb507a23 */ /* 0x002fe20000010873 */
[----:B------:R-:W-:Y:S08]  /*16500*/  MOV R187, R116 ;  /* 0x0000007400bb7202 */ /* 0x000ff00000000f00 */
[----:B------:R1:W-:Y:S01]  /*16510*/  MUFU.EX2 R151, R80 ;  /* 0x0000005000977308 */ /* 0x0003e20000000800 */
[--C-:B---3--:R-:W-:Y:S02]  /*16520*/  FFMA.FTZ R88, R193, c[0x0][0x2d0], -R156.reuse ;  /* 0x0000b400c1587a23 */ /* 0x108fe4000001089c */
[----:B------:R-:W-:Y:S07]  /*16530*/  IMAD.MOV.U32 R193, RZ, RZ, R173 ;  /* 0x000000ffffc17224 */ /* 0x000fee00078e00ad */
[----:B------:R3:W-:Y:S01]  /*16540*/  MUFU.EX2 R102, R88 ;  /* 0x0000005800667308 */ /* 0x0007e20000000800 */
[----:B----4-:R-:W-:Y:S01]  /*16550*/  FFMA.FTZ R84, R191, c[0x0][0x2d0], -R115 ;  /* 0x0000b400bf547a23 */ /* 0x010fe20000010873 */
[----:B------:R-:W-:Y:S08]  /*16560*/  MOV R191, R112 ;  /* 0x0000007000bf7202 */ /* 0x000ff00000000f00 */
[----:B------:R4:W-:Y:S01]  /*16570*/  MUFU.EX2 R177, R84 ;  /* 0x0000005400b17308 */ /* 0x0009e20000000800 */
[----:B-1----:R-:W1:Y:S08]  /*16580*/  LDSM.16.MT88.4 R80, [R208+0x800] ;  /* 0x00080000d050783b */ /* 0x002e700000004200 */
[----:B---3--:R-:W-:Y:S01]  /*16590*/  LDSM.16.MT88.4 R88, [R206+0x1000] ;  /* 0x00100000ce58783b */ /* 0x008fe20000004200 */
[--C-:B----4-:R-:W-:Y:S04]  /*165a0*/  FFMA.FTZ R84, R158, c[0x0][0x2d0], -R111.reuse ;  /* 0x0000b4009e547a23 */ /* 0x110fe8000001086f */
[----:B------:R3:W4:Y:S01]  /*165b0*/  MUFU.EX2 R150, R84 ;  /* 0x0000005400967308 */ /* 0x0007220000000800 */
[-C--:B-1----:R-:W-:Y:S08]  /*165c0*/  HMMA.16816.F32 R52, R72, R80.reuse, R52 ;  /* 0x000000504834723c */ /* 0x082ff00000001834 */
[C---:B------:R-:W-:Y:S01]  /*165d0*/  HMMA.16816.F32 R56, R76.reuse, R80, R56 ;  /* 0x000000504c38723c */ /* 0x040fe20000001838 */
[----:B---3--:R-:W1:Y:S06]  /*165e0*/  LDSM.16.MT88.4 R84, [R205+0x1000] ;  /* 0x00100000cd54783b */ /* 0x008e6c0000004200 */
[----:B------:R-:W-:Y:S01]  /*165f0*/  FFMA.FTZ R80, R161, c[0x0][0x2d0], -R111 ;  /* 0x0000b400a1507a23 */ /* 0x000fe2000001086f */
[-C--:B------:R-:W-:Y:S03]  /*16600*/  HMMA.16816.F32 R60, R76, R82.reuse, R60 ;  /* 0x000000524c3c723c */ /* 0x080fe6000000183c */
[----:B------:R3:W5:Y:S04]  /*16610*/  MUFU.EX2 R103, R80 ;  /* 0x0000005000677308 */ /* 0x0007680000000800 */
[--C-:B------:R-:W-:Y:S01]  /*16620*/  FFMA.FTZ R76, R195, c[0x0][0x2d0], -R115.reuse ;  /* 0x0000b400c34c7a23 */ /* 0x100fe20000010873 */
[----:B------:R-:W-:Y:S01]  /*16630*/  HMMA.16816.F32 R64, R72, R82, R64 ;  /* 0x000000524840723c */ /* 0x000fe20000001840 */
[----:B--2---:R-:W-:Y:S01]  /*16640*/  F2FP.PACK_AB R78, R183, R184 ;  /* 0x000000b8b74e723e */ /* 0x004fe200000000ff */
[----:B------:R-:W2:Y:S02]  /*16650*/  LDL.LU R195, [R1+0x10] ;  /* 0x0000100001c37983 */ /* 0x000ea40000300800 */
[----:B----4-:R-:W-:Y:S01]  /*16660*/  F2FP.PACK_AB R77, R149, R150 ;  /* 0x00000096954d723e */ /* 0x010fe200000000ff */
[----:B------:R4:W-:Y:S02]  /*16670*/  MUFU.EX2 R176, R76 ;  /* 0x0000004c00b07308 */ /* 0x0009e40000000800 */
[----:B------:R-:W-:Y:S02]  /*16680*/  F2FP.PACK_AB R72, R242, R243 ;  /* 0x000000f3f248723e */ /* 0x000fe400000000ff */
[----:B------:R-:W-:Y:S03]  /*16690*/  F2FP.PACK_AB R73, R239, R241 ;  /* 0x000000f1ef49723e */ /* 0x000fe600000000ff */
[----:B------:R-:W-:Y:S02]  /*166a0*/  F2FP.PACK_AB R74, R237, R238 ;  /* 0x000000eeed4a723e */ /* 0x000fe400000000ff */
[----:B------:R-:W-:Y:S01]  /*166b0*/  F2FP.PACK_AB R75, R235, R236 ;  /* 0x000000eceb4b723e */ /* 0x000fe200000000ff */
[----:B---3--:R-:W3:Y:S01]  /*166c0*/  LDSM.16.MT88.4 R80, [R209+0x1000] ;  /* 0x00100000d150783b */ /* 0x008ee20000004200 */
[----:B-----5:R-:W-:Y:S05]  /*166d0*/  F2FP.PACK_AB R79, R103, R148 ;  /* 0x00000094674f723e */ /* 0x020fea00000000ff */
[-C--:B-1----:R-:W-:Y:S01]  /*166e0*/  HMMA.16816.F32 R4, R72, R84.reuse, R4 ;  /* 0x000000544804723c */ /* 0x082fe20000001804 */
[--C-:B----4-:R-:W-:Y:S01]  /*166f0*/  FFMA.FTZ R76, R192, c[0x0][0x2d0], -R156.reuse ;  /* 0x0000b400c04c7a23 */ /* 0x110fe2000001089c */
[----:B------:R-:W-:Y:S03]  /*16700*/  MOV R192, R174 ;  /* 0x000000ae00c07202 */ /* 0x000fe60000000f00 */
[----:B------:R1:W-:Y:S02]  /*16710*/  MUFU.EX2 R101, R76 ;  /* 0x0000004c00657308 */ /* 0x0003e40000000800 */
[----:B-1----:R-:W-:Y:S07]  /*16720*/  F2FP.PACK_AB R76, R233, R92 ;  /* 0x0000005ce94c723e */ /* 0x002fee00000000ff */
[C---:B------:R-:W-:Y:S07]  /*16730*/  HMMA.16816.F32 R8, R76.reuse, R84, R8 ;  /* 0x000000544c08723c */ /* 0x040fee0000001808 */
[--C-:B------:R-:W-:Y:S01]  /*16740*/  FFMA.FTZ R84, R194, c[0x0][0x2d0], -R156.reuse ;  /* 0x0000b400c2547a23 */ /* 0x100fe2000001089c */
[-C--:B------:R-:W-:Y:S01]  /*16750*/  HMMA.16816.F32 R12, R76, R86.reuse, R12 ;  /* 0x000000564c0c723c */ /* 0x080fe2000000180c */
[----:B------:R-:W4:Y:S02]  /*16760*/  LDL.LU R194, [R1+0xc] ;  /* 0x00000c0001c27983 */ /* 0x000f240000300800 */
[----:B------:R1:W-:Y:S02]  /*16770*/  MUFU.EX2 R175, R84 ;  /* 0x0000005400af7308 */ /* 0x0003e40000000800 */
[----:B------:R-:W5:Y:S03]  /*16780*/  LDL.LU R139, [R1+0x8] ;  /* 0x00000800018b7983 */ /* 0x000f660000300800 */
[C---:B------:R-:W-:Y:S01]  /*16790*/  HMMA.16816.F32 R16, R72.reuse, R86, R16 ;  /* 0x000000564810723c */ /* 0x040fe20000001810 */
[----:B------:R-:W2:Y:S07]  /*167a0*/  LDL.LU R136, [R1+0x4] ;  /* 0x0000040001887983 */ /* 0x000eae0000300800 */
[-C--:B---3--:R-:W-:Y:S08]  /*167b0*/  HMMA.16816.F32 R20, R72, R80.reuse, R20 ;  /* 0x000000504814723c */ /* 0x088ff00000001814 */
[C---:B------:R-:W-:Y:S01]  /*167c0*/  HMMA.16816.F32 R24, R76.reuse, R80, R24 ;  /* 0x000000504c18723c */ /* 0x040fe20000001818 */
[--C-:B-1----:R-:W-:Y:S03]  /*167d0*/  FFMA.FTZ R84, R197, c[0x0][0x2d0], -R156.reuse ;  /* 0x0000b400c5547a23 */ /* 0x102fe6000001089c */
[----:B------:R-:W-:Y:S03]  /*167e0*/  MOV R197, R168 ;  /* 0x000000a800c57202 */ /* 0x000fe60000000f00 */
[----:B------:R-:W-:Y:S01]  /*167f0*/  FFMA.FTZ R80, R223, c[0x0][0x2d0], -R115 ;  /* 0x0000b400df507a23 */ /* 0x000fe20000010873 */
[-C--:B------:R-:W-:Y:S01]  /*16800*/  HMMA.16816.F32 R28, R76, R82.reuse, R28 ;  /* 0x000000524c1c723c */ /* 0x080fe2000000181c */
[----:B------:R1:W-:Y:S07]  /*16810*/  MUFU.EX2 R174, R84 ;  /* 0x0000005400ae7308 */ /* 0x0003ee0000000800 */
[C---:B------:R-:W-:Y:S03]  /*16820*/  HMMA.16816.F32 R32, R72.reuse, R82, R32 ;  /* 0x000000524820723c */ /* 0x040fe60000001820 */
[----:B------:R3:W-:Y:S05]  /*16830*/  MUFU.EX2 R171, R80 ;  /* 0x0000005000ab7308 */ /* 0x0007ea0000000800 */
[-C--:B------:R-:W-:Y:S08]  /*16840*/  HMMA.16816.F32 R36, R72, R88.reuse, R36 ;  /* 0x000000584824723c */ /* 0x080ff00000001824 */
[C---:B------:R-:W-:Y:S01]  /*16850*/  HMMA.16816.F32 R40, R76.reuse, R88, R40 ;  /* 0x000000584c28723c */ /* 0x040fe20000001828 */
[----:B-1----:R-:W-:Y:S04]  /*16860*/  FFMA.FTZ R84, R203, c[0x0][0x2d0], -R71 ;  /* 0x0000b400cb547a23 */ /* 0x002fe80000010847 */
[----:B------:R1:W-:Y:S03]  /*16870*/  MUFU.EX2 R172, R84 ;  /* 0x0000005400ac7308 */ /* 0x0003e60000000800 */
[-C--:B------:R-:W-:Y:S01]  /*16880*/  HMMA.16816.F32 R44, R76, R90.reuse, R44 ;  /* 0x0000005a4c2c723c */ /* 0x080fe2000000182c */
[----:B---3--:R-:W-:Y:S07]  /*16890*/  FFMA.FTZ R80, R224, c[0x0][0x2d0], -R115 ;  /* 0x0000b400e0507a23 */ /* 0x008fee0000010873 */
[C---:B------:R-:W-:Y:S01]  /*168a0*/  HMMA.16816.F32 R48, R72.reuse, R90, R48 ;  /* 0x0000005a4830723c */ /* 0x040fe20000001830 */
[----:B------:R3:W3:Y:S01]  /*168b0*/  MUFU.EX2 R170, R80 ;  /* 0x0000005000aa7308 */ /* 0x0006e20000000800 */
[----:B------:R-:W-:Y:S02]  /*168c0*/  LDSM.16.MT88.4 R88, [R206+0x1800] ;  /* 0x00180000ce58783b */ /* 0x000fe40000004200 */
[--C-:B-1----:R-:W-:Y:S07]  /*168d0*/  FFMA.FTZ R84, R222, c[0x0][0x2d0], -R71.reuse ;  /* 0x0000b400de547a23 */ /* 0x102fee0000010847 */
[----:B------:R1:W1:Y:S01]  /*168e0*/  MUFU.EX2 R173, R84 ;  /* 0x0000005400ad7308 */ /* 0x0002620000000800 */
[--C-:B---3--:R-:W-:Y:S01]  /*168f0*/  FFMA.FTZ R80, R225, c[0x0][0x2d0], -R71.reuse ;  /* 0x0000b400e1507a23 */ /* 0x108fe20000010847 */
[----:B------:R-:W-:Y:S01]  /*16900*/  F2FP.PACK_AB R105, R170, R171 ;  /* 0x000000abaa69723e */ /* 0x000fe200000000ff */
[----:B------:R-:W-:Y:S07]  /*16910*/  FFMA.FTZ R71, R226, c[0x0][0x2d0], -R71 ;  /* 0x0000b400e2477a23 */ /* 0x000fee0000010847 */
[----:B------:R3:W-:Y:S10]  /*16920*/  MUFU.EX2 R169, R80 ;  /* 0x0000005000a97308 */ /* 0x0007f40000000800 */
[----:B------:R3:W3:Y:S01]  /*16930*/  MUFU.EX2 R168, R71 ;  /* 0x0000004700a87308 */ /* 0x0006e20000000800 */
[----:B-1----:R-:W1:Y:S01]  /*16940*/  LDSM.16.MT88.4 R84, [R208+0x1000] ;  /* 0x00100000d054783b */ /* 0x002e620000004200 */
[----:B------:R-:W-:Y:S07]  /*16950*/  F2FP.PACK_AB R104, R173, R172 ;  /* 0x000000acad68723e */ /* 0x000fee00000000ff */
[----:B---3--:R-:W3:Y:S01]  /*16960*/  LDSM.16.MT88.4 R80, [R205+0x1800] ;  /* 0x00180000cd50783b */ /* 0x008ee20000004200 */
[--C-:B------:R-:W-:Y:S01]  /*16970*/  FFMA.FTZ R71, R227, c[0x0][0x2d0], -R115.reuse ;  /* 0x0000b400e3477a23 */ /* 0x100fe20000010873 */
[----:B------:R-:W-:Y:S01]  /*16980*/  F2FP.PACK_AB R106, R168, R169 ;  /* 0x000000a9a86a723e */ /* 0x000fe200000000ff */
[----:B------:R-:W-:Y:S02]  /*16990*/  FFMA.FTZ R115, R229, c[0x0][0x2d0], -R115 ;  /* 0x0000b400e5737a23 */ /* 0x000fe40000010873 */
[----:B------:R3:W-:Y:S10]  /*169a0*/  MUFU.EX2 R167, R71 ;  /* 0x0000004700a77308 */ /* 0x0007f40000000800 */
[----:B------:R-:W3:Y:S01]  /*169b0*/  MUFU.EX2 R166, R115 ;  /* 0x0000007300a67308 */ /* 0x000ee20000000800 */
[-C--:B-1----:R-:W-:Y:S08]  /*169c0*/  HMMA.16816.F32 R52, R72, R84.reuse, R52 ;  /* 0x000000544834723c */ /* 0x082ff00000001834 */
[C---:B------:R-:W-:Y:S01]  /*169d0*/  HMMA.16816.F32 R56, R76.reuse, R84, R56 ;  /* 0x000000544c38723c */ /* 0x040fe20000001838 */
[--C-:B---3--:R-:W-:Y:S07]  /*169e0*/  FFMA.FTZ R71, R196, c[0x0][0x2d0], -R111.reuse ;  /* 0x0000b400c4477a23 */ /* 0x108fee000001086f */
[-C--:B------:R-:W-:Y:S01]  /*169f0*/  HMMA.16816.F32 R60, R76, R86.reuse, R60 ;  /* 0x000000564c3c723c */ /* 0x080fe2000000183c */
[----:B------:R1:W-:Y:S03]  /*16a00*/  MUFU.EX2 R100, R71 ;  /* 0x0000004700647308 */ /* 0x0003e60000000800 */
[----:B------:R-:W-:Y:S03]  /*16a10*/  F2FP.PACK_AB R107, R166, R167 ;  /* 0x000000a7a66b723e */ /* 0x000fe600000000ff */
[----:B------:R-:W-:Y:S01]  /*16a20*/  F2FP.PACK_AB R76, R102, R101 ;  /* 0x00000065664c723e */ /* 0x000fe200000000ff */
[----:B------:R-:W-:Y:S01]  /*16a30*/  HMMA.16816.F32 R64, R72, R86, R64 ;  /* 0x000000564840723c */ /* 0x000fe20000001840 */
[----:B------:R-:W3:Y:S03]  /*16a40*/  LDSM.16.MT88.4 R84, [R209+0x1800] ;  /* 0x00180000d154783b */ /* 0x000ee60000004200 */
[----:B------:R-:W-:Y:S03]  /*16a50*/  F2FP.PACK_AB R78, R174, R175 ;  /* 0x000000afae4e723e */ /* 0x000fe600000000ff */
[----:B------:R-:W-:Y:S02]  /*16a60*/  F2FP.PACK_AB R72, R182, R181 ;  /* 0x000000b5b648723e */ /* 0x000fe400000000ff */
[----:B------:R-:W-:Y:S03]  /*16a70*/  F2FP.PACK_AB R73, R180, R151 ;  /* 0x00000097b449723e */ /* 0x000fe600000000ff */
[----:B------:R-:W-:Y:S02]  /*16a80*/  F2FP.PACK_AB R74, R179, R178 ;  /* 0x000000b2b34a723e */ /* 0x000fe400000000ff */
[----:B------:R-:W-:Y:S01]  /*16a90*/  F2FP.PACK_AB R75, R176, R177 ;  /* 0x000000b1b04b723e */ /* 0x000fe200000000ff */
[--C-:B-1----:R-:W-:Y:S01]  /*16aa0*/  FFMA.FTZ R71, R200, c[0x0][0x2d0], -R111.reuse ;  /* 0x0000b400c8477a23 */ /* 0x102fe2000001086f */
[----:B------:R-:W-:Y:S05]  /*16ab0*/  IADD3 R200, R220, -0x1, RZ ;  /* 0xffffffffdcc87810 */ /* 0x000fea0007ffe0ff */
[-C--:B------:R-:W-:Y:S01]  /*16ac0*/  HMMA.16816.F32 R4, R72, R80.reuse, R4 ;  /* 0x000000504804723c */ /* 0x080fe20000001804 */
[----:B------:R1:W1:Y:S02]  /*16ad0*/  MUFU.EX2 R158, R71 ;  /* 0x00000047009e7308 */ /* 0x0002640000000800 */
[--C-:B-1----:R-:W-:Y:S01]  /*16ae0*/  FFMA.FTZ R71, R201, c[0x0][0x2d0], -R111.reuse ;  /* 0x0000b400c9477a23 */ /* 0x102fe2000001086f */
[----:B------:R-:W-:Y:S07]  /*16af0*/  F2FP.PACK_AB R77, R158, R100 ;  /* 0x000000649e4d723e */ /* 0x000fee00000000ff */
[----:B------:R1:W-:Y:S02]  /*16b00*/  MUFU.EX2 R157, R71 ;  /* 0x00000047009d7308 */ /* 0x0003e40000000800 */
[--C-:B-1----:R-:W-:Y:S08]  /*16b10*/  FFMA.FTZ R71, R202, c[0x0][0x2d0], -R111.reuse ;  /* 0x0000b400ca477a23 */ /* 0x102ff0000001086f */
[----:B------:R1:W1:Y:S02]  /*16b20*/  MUFU.EX2 R114, R71 ;  /* 0x0000004700727308 */ /* 0x0002640000000800 */
[--C-:B-1----:R-:W-:Y:S01]  /*16b30*/  FFMA.FTZ R71, R228, c[0x0][0x2d0], -R156.reuse ;  /* 0x0000b400e4477a23 */ /* 0x102fe2000001089c */
[----:B------:R-:W-:Y:S07]  /*16b40*/  F2FP.PACK_AB R79, R114, R157 ;  /* 0x0000009d724f723e */ /* 0x000fee00000000ff */
[----:B------:R1:W-:Y:S01]  /*16b50*/  MUFU.EX2 R161, R71 ;  /* 0x0000004700a17308 */ /* 0x0003e20000000800 */
[C---:B------:R-:W-:Y:S08]  /*16b60*/  HMMA.16816.F32 R8, R76.reuse, R80, R8 ;  /* 0x000000504c08723c */ /* 0x040ff00000001808 */
[-C--:B------:R-:W-:Y:S08]  /*16b70*/  HMMA.16816.F32 R12, R76, R82.reuse, R12 ;  /* 0x000000524c0c723c */ /* 0x080ff0000000180c */
[C---:B------:R-:W-:Y:S01]  /*16b80*/  HMMA.16816.F32 R16, R72.reuse, R82, R16 ;  /* 0x000000524810723c */ /* 0x040fe20000001810 */
[----:B------:R-:W2:Y:S03]  /*16b90*/  LDSM.16.MT88.4 R80, [R208+0x1800] ;  /* 0x00180000d050783b */ /* 0x000ea60000004200 */
[--C-:B-1----:R-:W-:Y:S04]  /*16ba0*/  FFMA.FTZ R71, R230, c[0x0][0x2d0], -R156.reuse ;  /* 0x0000b400e6477a23 */ /* 0x102fe8000001089c */
[-C--:B---3--:R-:W-:Y:S01]  /*16bb0*/  HMMA.16816.F32 R20, R72, R84.reuse, R20 ;  /* 0x000000544814723c */ /* 0x088fe20000001814 */
[----:B------:R1:W3:Y:S07]  /*16bc0*/  MUFU.EX2 R159, R71 ;  /* 0x00000047009f7308 */ /* 0x0002ee0000000800 */
[C---:B------:R-:W-:Y:S08]  /*16bd0*/  HMMA.16816.F32 R24, R76.reuse, R84, R24 ;  /* 0x000000544c18723c */ /* 0x040ff00000001818 */
[-C--:B------:R-:W-:Y:S08]  /*16be0*/  HMMA.16816.F32 R28, R76, R86.reuse, R28 ;  /* 0x000000564c1c723c */ /* 0x080ff0000000181c */
[C---:B------:R-:W-:Y:S01]  /*16bf0*/  HMMA.16816.F32 R32, R72.reuse, R86, R32 ;  /* 0x000000564820723c */ /* 0x040fe20000001820 */
[--C-:B-1----:R-:W-:Y:S03]  /*16c00*/  FFMA.FTZ R71, R231, c[0x0][0x2d0], -R156.reuse ;  /* 0x0000b400e7477a23 */ /* 0x102fe6000001089c */
[----:B---3--:R-:W-:Y:S01]  /*16c10*/  F2FP.PACK_AB R152, R159, R161 ;  /* 0x000000a19f98723e */ /* 0x008fe200000000ff */
[----:B------:R1:W-:Y:S01]  /*16c20*/  MUFU.EX2 R160, R71 ;  /* 0x0000004700a07308 */ /* 0x0003e20000000800 */
[----:B------:R-:W-:Y:S02]  /*16c30*/  FFMA.FTZ R156, R232, c[0x0][0x2d0], -R156 ;  /* 0x0000b400e89c7a23 */ /* 0x000fe4000001089c */
[-C--:B------:R-:W-:Y:S07]  /*16c40*/  HMMA.16816.F32 R36, R72, R88.reuse, R36 ;  /* 0x000000584824723c */ /* 0x080fee0000001824 */
[----:B------:R-:W3:Y:S01]  /*16c50*/  MUFU.EX2 R115, R156 ;  /* 0x0000009c00737308 */ /* 0x000ee20000000800 */
[C---:B------:R-:W-:Y:S08]  /*16c60*/  HMMA.16816.F32 R40, R76.reuse, R88, R40 ;  /* 0x000000584c28723c */ /* 0x040ff00000001828 */
[-C--:B------:R-:W-:Y:S01]  /*16c70*/  HMMA.16816.F32 R44, R76, R90.reuse, R44 ;  /* 0x0000005a4c2c723c */ /* 0x080fe2000000182c */
[--C-:B-1----:R-:W-:Y:S07]  /*16c80*/  FFMA.FTZ R71, R199, c[0x0][0x2d0], -R111.reuse ;  /* 0x0000b400c7477a23 */ /* 0x102fee000001086f */
[C---:B------:R-:W-:Y:S01]  /*16c90*/  HMMA.16816.F32 R48, R72.reuse, R90, R48 ;  /* 0x0000005a4830723c */ /* 0x040fe20000001830 */
[----:B------:R1:W-:Y:S03]  /*16ca0*/  MUFU.EX2 R113, R71 ;  /* 0x0000004700717308 */ /* 0x0003e60000000800 */
[----:B---3--:R-:W-:Y:S04]  /*16cb0*/  F2FP.PACK_AB R154, R115, R160 ;  /* 0x000000a0739a723e */ /* 0x008fe800000000ff */
[-C--:B--2---:R-:W-:Y:S08]  /*16cc0*/  HMMA.16816.F32 R52, R72, R80.reuse, R52 ;  /* 0x000000504834723c */ /* 0x084ff00000001834 */
[C---:B------:R-:W-:Y:S08]  /*16cd0*/  HMMA.16816.F32 R56, R76.reuse, R80, R56 ;  /* 0x000000504c38723c */ /* 0x040ff00000001838 */
[-C--:B------:R-:W-:Y:S01]  /*16ce0*/  HMMA.16816.F32 R60, R76, R82.reuse, R60 ;  /* 0x000000524c3c723c */ /* 0x080fe2000000183c */
[----:B-1----:R-:W-:Y:S04]  /*16cf0*/  FFMA.FTZ R71, R198, c[0x0][0x2d0], -R111 ;  /* 0x0000b400c6477a23 */ /* 0x002fe8000001086f */
[----:B------:R-:W1:Y:S03]  /*16d00*/  MUFU.EX2 R112, R71 ;  /* 0x0000004700707308 */ /* 0x000e660000000800 */
[----:B------:R-:W-:Y:S08]  /*16d10*/  HMMA.16816.F32 R64, R72, R82, R64 ;  /* 0x000000524840723c */ /* 0x000ff00000001840 */
[-C--:B------:R-:W-:Y:S07]  /*16d20*/  HMMA.16816.F32 R116, R104, R128.reuse, R4 ;  /* 0x000000806874723c */ /* 0x080fee0000001804 */
[----:B-----5:R-:W-:Y:S01]  /*16d30*/  FFMA.FTZ R4, R69, R139, R185 ;  /* 0x0000008b45047223 */ /* 0x020fe200000100b9 */
[----:B------:R-:W-:Y:S01]  /*16d40*/  MOV R185, R138 ;  /* 0x0000008a00b97202 */ /* 0x000fe20000000f00 */
[----:B------:R-:W-:Y:S03]  /*16d50*/  FFMA.FTZ R6, R68, R136, R137 ;  /* 0x0000008844067223 */ /* 0x000fe60000010089 */
[----:B----4-:R-:W-:Y:S01]  /*16d60*/  FFMA.FTZ R5, R2, R194, R197 ;  /* 0x000000c202057223 */ /* 0x010fe200000100c5 */
[----:B-1----:R-:W-:Y:S01]  /*16d70*/  F2FP.PACK_AB R153, R112, R113 ;  /* 0x000000717099723e */ /* 0x002fe200000000ff */
[--C-:B------:R-:W-:Y:S02]  /*16d80*/  FFMA.FTZ R71, R162, c[0x0][0x2d0], -R111.reuse ;  /* 0x0000b400a2477a23 */ /* 0x100fe4000001086f */
[----:B------:R-:W-:Y:S02]  /*16d90*/  FFMA.FTZ R111, R70, c[0x0][0x2d0], -R111 ;  /* 0x0000b400466f7a23 */ /* 0x000fe4000001086f */
[----:B------:R-:W-:Y:S02]  /*16da0*/  FADD.FTZ R4, R193, R4 ;  /* 0x00000004c1047221 */ /* 0x000fe40000010000 */
[----:B------:R-:W-:Y:S01]  /*16db0*/  FADD.FTZ R2, R143, R6 ;  /* 0x000000068f027221 */ /* 0x000fe20000010000 */
[----:B------:R1:W-:Y:S01]  /*16dc0*/  MUFU.EX2 R70, R111 ;  /* 0x0000006f00467308 */ /* 0x0003e20000000800 */
[----:B------:R-:W-:Y:S02]  /*16dd0*/  FADD.FTZ R5, R142, R5 ;  /* 0x000000058e057221 */ /* 0x000fe40000010000 */
[----:B------:R-:W-:Y:S02]  /*16de0*/  FADD.FTZ R7, R141, R4 ;  /* 0x000000048d077221 */ /* 0x000fe40000010000 */
[----:B------:R-:W-:Y:S02]  /*16df0*/  FADD.FTZ R6, R140, R2 ;  /* 0x000000028c067221 */ /* 0x000fe40000010000 */
[----:B------:R-:W-:Y:S02]  /*16e00*/  FADD.FTZ R4, R192, R5 ;  /* 0x00000005c0047221 */ /* 0x000fe40000010000 */
[----:B------:R-:W-:Y:S01]  /*16e10*/  FFMA.FTZ R2, R0, R195, R163 ;  /* 0x000000c300027223 */ /* 0x000fe200000100a3 */
[----:B------:R-:W2:Y:S01]  /*16e20*/  MUFU.EX2 R71, R71 ;  /* 0x0000004700477308 */ /* 0x000ea20000000800 */
[----:B------:R-:W-:Y:S01]  /*16e30*/  FADD.FTZ R0, R191, R7 ;  /* 0x00000007bf007221 */ /* 0x000fe20000010000 */
[----:B-1----:R-:W-:Y:S02]  /*16e40*/  MOV R111, R110 ;  /* 0x0000006e006f7202 */ /* 0x002fe40000000f00 */
[----:B--2---:R-:W-:Y:S07]  /*16e50*/  F2FP.PACK_AB R155, R70, R71 ;  /* 0x00000047469b723e */ /* 0x004fee00000000ff */
[C---:B------:R-:W-:Y:S07]  /*16e60*/  HMMA.16816.F32 R120, R152.reuse, R128, R8 ;  /* 0x000000809878723c */ /* 0x040fee0000001808 */
[----:B------:R-:W-:Y:S01]  /*16e70*/  FADD.FTZ R10, R190, R6 ;  /* 0x00000006be0a7221 */ /* 0x000fe20000010000 */
[-C--:B------:R-:W-:Y:S01]  /*16e80*/  HMMA.16816.F32 R124, R152, R130.reuse, R12 ;  /* 0x00000082987c723c */ /* 0x080fe2000000180c */
[----:B------:R-:W-:Y:S01]  /*16e90*/  FADD.FTZ R8, R189, R4 ;  /* 0x00000004bd087221 */ /* 0x000fe20000010000 */
[----:B------:R-:W2:Y:S02]  /*16ea0*/  LDL R13, [R1+0x20] ;  /* 0x00002000010d7983 */ /* 0x000ea40000100800 */
[----:B------:R-:W-:Y:S02]  /*16eb0*/  FADD.FTZ R11, R164, R2 ;  /* 0x00000002a40b7221 */ /* 0x000fe40000010000 */
[----:B------:R-:W-:Y:S01]  /*16ec0*/  FADD.FTZ R9, R251, R0 ;  /* 0x00000000fb097221 */ /* 0x000fe20000010000 */
[----:B------:R-:W1:Y:S01]  /*16ed0*/  LDSM.16.MT88.4 R4, [R208+0x2000] ;  /* 0x00200000d004783b */ /* 0x000e620000004200 */
[----:B------:R-:W-:Y:S01]  /*16ee0*/  FADD.FTZ R2, R252, R10 ;  /* 0x0000000afc027221 */ /* 0x000fe20000010000 */
[C---:B------:R-:W-:Y:S03]  /*16ef0*/  HMMA.16816.F32 R128, R104.reuse, R130, R16 ;  /* 0x000000826880723c */ /* 0x040fe60000001810 */
[----:B------:R-:W-:Y:S02]  /*16f00*/  FADD.FTZ R0, R247, R8 ;  /* 0x00000008f7007221 */ /* 0x000fe40000010000 */
[----:B------:R-:W-:Y:S02]  /*16f10*/  FADD.FTZ R8, R248, R11 ;  /* 0x0000000bf8087221 */ /* 0x000fe40000010000 */
[----:B------:R-:W-:Y:S01]  /*16f20*/  FADD.FTZ R9, R188, R9 ;  /* 0x00000009bc097221 */ /* 0x000fe20000010000 */
[-C--:B------:R-:W-:Y:S01]  /*16f30*/  HMMA.16816.F32 R132, R104, R144.reuse, R20 ;  /* 0x000000906884723c */ /* 0x080fe20000001814 */
[----:B------:R-:W-:Y:S03]  /*16f40*/  FADD.FTZ R2, R187, R2 ;  /* 0x00000002bb027221 */ /* 0x000fe60000010000 */
[----:B------:R-:W-:Y:S02]  /*16f50*/  FADD.FTZ R0, R246, R0 ;  /* 0x00000000f6007221 */ /* 0x000fe40000010000 */
[----:B------:R-:W-:Y:S02]  /*16f60*/  FADD.FTZ R10, R165, R8 ;  /* 0x00000008a50a7221 */ /* 0x000fe40000010000 */
        /* <DEDUP_REMOVED lines=31> */
[----:B------:R-:W-:Y:S02]  /*17160*/  FADD.FTZ R11, R151, R2 ;  /* 0x00000002970b7221 */ /* 0x000fe40000010000 */
[----:B------:R-:W-:Y:S02]  /*17170*/  FADD.FTZ R8, R148, R8 ;  /* 0x0000000894087221 */ /* 0x000fe40000010000 */
[-C--:B-1----:R-:W-:Y:S01]  /*17180*/  HMMA.16816.F32 R148, R104, R4.reuse, R52 ;  /* 0x000000046894723c */ /* 0x082fe20000001834 */
        /* <DEDUP_REMOVED lines=20> */
[----:B------:R-:W-:Y:S01]  /*172d0*/  FADD.FTZ R4, R114, R4 ;  /* 0x0000000472047221 */ /* 0x000fe20000010000 */
[----:B------:R-:W-:Y:S01]  /*172e0*/  MOV R114, R3 ;  /* 0x0000000300727202 */ /* 0x000fe20000000f00 */
[----:B------:R-:W-:Y:S03]  /*172f0*/  FADD.FTZ R0, R161, R9 ;  /* 0x00000009a1007221 */ /* 0x000fe60000010000 */
        /* <DEDUP_REMOVED lines=10> */
[----:B------:R1:W-:Y:S01]  /*173a0*/  STL [R1+0x8], R6 ;  /* 0x0000080601007387 */ /* 0x0003e20000100800 */
[----:B------:R-:W-:Y:S01]  /*173b0*/  FADD.FTZ R4, R160, R4 ;  /* 0x00000004a0047221 */ /* 0x000fe20000010000 */
[----:B------:R-:W-:Y:S01]  /*173c0*/  MOV R112, R109 ;  /* 0x0000006d00707202 */ /* 0x000fe20000000f00 */
[----:B------:R-:W-:Y:S01]  /*173d0*/  FADD.FTZ R0, R71, R2 ;  /* 0x0000000247007221 */ /* 0x000fe20000010000 */
[----:B------:R1:W-:Y:S01]  /*173e0*/  STL [R1+0x4], R5 ;  /* 0x0000040501007387 */ /* 0x0003e20000100800 */
[----:B------:R-:W-:Y:S02]  /*173f0*/  FADD.FTZ R2, R115, R4 ;  /* 0x0000000473027221 */ /* 0x000fe40000010000 */
[----:B------:R-:W-:Y:S03]  /*17400*/  FADD.FTZ R0, R70, R0 ;  /* 0x0000000046007221 */ /* 0x000fe60000010000 */
[----:B------:R1:W-:Y:S04]  /*17410*/  STL [R1+0xc], R2 ;  /* 0x00000c0201007387 */ /* 0x0003e80000100800 */
[----:B------:R1:W-:Y:S01]  /*17420*/  STL [R1+0x10], R0 ;  /* 0x0000100001007387 */ /* 0x0003e20000100800 */
[----:B--2---:R-:W-:Y:S01]  /*17430*/  ISETP.GT.AND P0, PT, R220, R13, PT ;  /* 0x0000000ddc00720c */ /* 0x004fe20003f04270 */
[----:B------:R-:W-:Y:S11]  /*17440*/  IMAD.MOV.U32 R220, RZ, RZ, R200 ;  /* 0x000000ffffdc7224 */ /* 0x000ff600078e00c8 */
[----:B------:R-:W-:Y:S01]  /*17450*/  @!UPT UIADD3 URZ, URZ, URZ, URZ ;  /* 0x0000003f3f3ff290 */ /* 0x000fe2000fffe03f */
[----:B-1----:R-:W-:-:S05]  /*17460*/  @P0 BRA `(.L_x_954) ;  /* 0xffffb26000000947 */ /* 0x002fca000383ffff */
.L_x_937:
[----:B-1----:R-:W2:Y:S04]  /*17470*/  LDL R5, [R1+0x14] ;  /* 0x0000140001057983 */ /* 0x002ea80000100800 */
[----:B------:R-:W3:Y:S04]  /*17480*/  LDL R0, [R1+0x44] ;  /* 0x0000440001007983 */ /* 0x000ee80000100800 */
[----:B------:R-:W4:Y:S01]  /*17490*/  LDL R2, [R1+0x18] ;  /* 0x0000180001027983 */ /* 0x000f220000100800 */
[----:B------:R-:W-:-:S05]  /*174a0*/  IMAD.MOV.U32 R4, RZ, RZ, c[0x0][0x2c4] ;  /* 0x0000b100ff047624 */ /* 0x000fca00078e00ff */
[----:B------:R-:W-:Y:S01]  /*174b0*/  ISETP.NE.AND P1, PT, R4, 0x1, PT ;  /* 0x000000010400780c */ /* 0x000fe20003f25270 */
[----:B--2---:R-:W-:Y:S02]  /*174c0*/  IMAD.MOV.U32 R6, RZ, RZ, R5 ;  /* 0x000000ffff067224 */ /* 0x004fe400078e0005 */
[----:B------:R-:W-:Y:S01]  /*174d0*/  IMAD.MOV.U32 R5, RZ, RZ, c[0x0][0x32c] ;  /* 0x0000cb00ff057624 */ /* 0x000fe200078e00ff */
[----:B---3--:R-:W-:-:S04]  /*174e0*/  IADD3 R0, R0, 0x7f, RZ ;  /* 0x0000007f00007810 */ /* 0x008fc80007ffe0ff */
[----:B------:R-:W-:-:S05]  /*174f0*/  ISETP.GE.AND P0, PT, R5, 0x1, PT ;  /* 0x000000010500780c */ /* 0x000fca0003f06270 */
[----:B------:R-:W-:Y:S01]  /*17500*/  @P1 IMAD.HI.U32 R4, R0, c[0x0][0x2c8], RZ ;  /* 0x0000b20000041a27 */ /* 0x000fe200078e00ff */
[----:B----4-:R-:W-:-:S04]  /*17510*/  IADD3 R2, R2, 0x1, -R6 ;  /* 0x0000000102027810 */ /* 0x010fc80007ffe806 */
        /* <DEDUP_REMOVED lines=14> */
.L_x_957:
[----:B------:R-:W-:-:S04]  /*17600*/  MOV R4, c[0x0][0x32c] ;  /* 0x0000cb0000047a02 */ /* 0x000fc80000000f00 */
[----:B------:R-:W-:-:S13]  /*17610*/  ISETP.NE.AND P0, PT, R4, 0x1, PT ;  /* 0x000000010400780c */ /* 0x000fda0003f05270 */
[----:B------:R-:W-:-:S05]  /*17620*/  @P0 IMAD.HI.U32 R4, R0, c[0x0][0x330], RZ ;  /* 0x0000cc0000040a27 */ /* 0x000fca00078e00ff */
[----:B------:R-:W-:Y:S02]  /*17630*/  @P0 SHF.R.U32.HI R0, RZ, c[0x0][0x334], R4 ;  /* 0x0000cd00ff000a19 */ /* 0x000fe40000011604 */
.L_x_958:
[----:B------:R-:W-:Y:S05]  /*17640*/  BSYNC B0 ;  /* 0x0000000000007941 */ /* 0x000fea0003800000 */
.L_x_956:
[----:B------:R-:W-:-:S05]  /*17650*/  IMAD R0, R0, c[0x0][0x32c], RZ ;  /* 0x0000cb0000007a24 */ /* 0x000fca00078e02ff */
[----:B------:R-:W-:-:S04]  /*17660*/  IMNMX R2, R2, R0, !PT ;  /* 0x0000000002027217 */ /* 0x000fc80007800200 */
.L_x_955:
        /* <DEDUP_REMOVED lines=12> */
.L_x_960:
[----:B------:R-:W2:Y:S01]  /*17730*/  LDL R2, [R1+0x40] ;  /* 0x0000400001027983 */ /* 0x000ea20000100800 */
[----:B------:R-:W-:Y:S04]  /*17740*/  DEPBAR.LE SB0, 0x0 ;  /* 0x000080000000791a */ /* 0x000fe80000000000 */
[----:B------:R-:W3:Y:S01]  /*17750*/  LDL.64 R70, [R1+0x28] ;  /* 0x0000280001467983 */ /* 0x000ee20000100a00 */
[----:B------:R-:W-:Y:S05]  /*17760*/  WARPSYNC 0xffffffff ;  /* 0xffffffff00007948 */ /* 0x000fea0003800000 */
[----:B------:R-:W-:Y:S01]  /*17770*/  BAR.SYNC.DEFER_BLOCKING 0x0 ;  /* 0x0000000000007b1d */ /* 0x000fe20000010000 */
[----:B------:R-:W-:Y:S02]  /*17780*/  ISETP.GT.AND P0, PT, R240, R201, PT ;  /* 0x000000c9f000720c */ /* 0x000fe40003f04270 */
[C---:B------:R-:W-:Y:S11]  /*17790*/  IADD3 R200, R201.reuse, -0x1, RZ ;  /* 0xffffffffc9c87810 */ /* 0x040ff60007ffe0ff */
[----:B------:R-:W-:Y:S01]  /*177a0*/  @!P0 IMAD.WIDE.U32 R68, R201, c[0x0][0x208], RZ ;  /* 0x00008200c9448a25 */ /* 0x000fe200078e00ff */
[----:B------:R-:W-:Y:S02]  /*177b0*/  @!P0 MOV R73, c[0x0][0x208] ;  /* 0x0000820000498a02 */ /* 0x000fe40000000f00 */
[----:B------:R-:W-:Y:S02]  /*177c0*/  @!P0 MOV R74, 0x5 ;  /* 0x00000005004a8802 */ /* 0x000fe40000000f00 */
[C---:B------:R-:W-:Y:S02]  /*177d0*/  @!P0 SHF.L.U32 R113, R73.reuse, 0x5, RZ ;  /* 0x0000000549718819 */ /* 0x040fe400000006ff */
[----:B------:R-:W-:Y:S01]  /*177e0*/  @!P0 SHF.L.U64.HI R110, R73, R74, c[0x0][0x20c] ;  /* 0x00008300496e8619 */ /* 0x000fe2000001024a */
[----:B------:R-:W-:Y:S08]  /*177f0*/  LDSM.16.M88.4 R80, [R211] ;  /* 0x00000000d350783b */ /* 0x000ff00000000200 */
[----:B------:R-:W4:Y:S04]  /*17800*/  LDL R3, [R1+0x38] ;  /* 0x0000380001037983 */ /* 0x000f280000100800 */
[----:B------:R-:W1:Y:S08]  /*17810*/  LDSM.16.M88.4 R16, [R204] ;  /* 0x00000000cc10783b */ /* 0x000e700000000200 */
[----:B------:R-:W5:Y:S08]  /*17820*/  LDSM.16.M88.4 R76, [R211+0x2000] ;  /* 0x00200000d34c783b */ /* 0x000f700000000200 */
[----:B------:R-:W5:Y:S08]  /*17830*/  LDSM.16.M88.4 R32, [R204+0x800] ;  /* 0x00080000cc20783b */ /* 0x000f700000000200 */
[----:B------:R-:W5:Y:S08]  /*17840*/  LDSM.16.M88.4 R48, [R204+0x1000] ;  /* 0x00100000cc30783b */ /* 0x000f700000000200 */
[----:B------:R-:W5:Y:S01]  /*17850*/  LDSM.16.M88.4 R64, [R204+0x1800] ;  /* 0x00180000cc40783b */ /* 0x000f620000000200 */
[-C--:B-1----:R-:W-:Y:S07]  /*17860*/  HMMA.16816.F32 R4, R80, R16.reuse, RZ ;  /* 0x000000105004723c */ /* 0x082fee00000018ff */
[----:B------:R-:W1:Y:S01]  /*17870*/  LDSM.16.M88.4 R156, [R204+0x2000] ;  /* 0x00200000cc9c783b */ /* 0x000e620000000200 */
[C---:B-----5:R-:W-:Y:S07]  /*17880*/  HMMA.16816.F32 R8, R76.reuse, R16, RZ ;  /* 0x000000104c08723c */ /* 0x060fee00000018ff */
[----:B------:R-:W-:Y:S01]  /*17890*/  LDSM.16.M88.4 R160, [R214] ;  /* 0x00000000d6a0783b */ /* 0x000fe20000000200 */
[-C--:B------:R-:W-:Y:S07]  /*178a0*/  HMMA.16816.F32 R12, R76, R18.reuse, RZ ;  /* 0x000000124c0c723c */ /* 0x080fee00000018ff */
[----:B------:R-:W5:Y:S01]  /*178b0*/  LDSM.16.M88.4 R164, [R215] ;  /* 0x00000000d7a4783b */ /* 0x000f620000000200 */
[C---:B------:R-:W-:Y:S07]  /*178c0*/  HMMA.16816.F32 R16, R80.reuse, R18, RZ ;  /* 0x000000125010723c */ /* 0x040fee00000018ff */
[----:B------:R-:W1:Y:S01]  /*178d0*/  LDSM.16.M88.4 R168, [R214+0x2000] ;  /* 0x00200000d6a8783b */ /* 0x000e620000000200 */
[-C--:B------:R-:W-:Y:S07]  /*178e0*/  HMMA.16816.F32 R20, R80, R32.reuse, RZ ;  /* 0x000000205014723c */ /* 0x080fee00000018ff */
[----:B------:R-:W1:Y:S01]  /*178f0*/  LDSM.16.M88.4 R172, [R219] ;  /* 0x00000000dbac783b */ /* 0x000e620000000200 */
[C---:B------:R-:W-:Y:S07]  /*17900*/  HMMA.16816.F32 R24, R76.reuse, R32, RZ ;  /* 0x000000204c18723c */ /* 0x040fee00000018ff */
[----:B------:R-:W1:Y:S01]  /*17910*/  LDSM.16.M88.4 R176, [R218] ;  /* 0x00000000dab0783b */ /* 0x000e620000000200 */
[-C--:B------:R-:W-:Y:S07]  /*17920*/  HMMA.16816.F32 R28, R76, R34.reuse, RZ ;  /* 0x000000224c1c723c */ /* 0x080fee00000018ff */
[----:B------:R-:W1:Y:S01]  /*17930*/  LDSM.16.M88.4 R180, [R217] ;  /* 0x00000000d9b4783b */ /* 0x000e620000000200 */
[C---:B------:R-:W-:Y:S07]  /*17940*/  HMMA.16816.F32 R32, R80.reuse, R34, RZ ;  /* 0x000000225020723c */ /* 0x040fee00000018ff */
[----:B------:R-:W1:Y:S01]  /*17950*/  LDSM.16.M88.4 R184, [R216] ;  /* 0x00000000d8b8783b */ /* 0x000e620000000200 */
[-C--:B------:R-:W-:Y:S07]  /*17960*/  HMMA.16816.F32 R36, R80, R48.reuse, RZ ;  /* 0x000000305024723c */ /* 0x080fee00000018ff */
[----:B------:R-:W5:Y:S04]  /*17970*/  LDL R220, [R1+0x3c] ;  /* 0x00003c0001dc7983 */ /* 0x000f680000100800 */
[----:B------:R-:W5:Y:S01]  /*17980*/  LDL.64 R202, [R1+0x30] ;  /* 0x0000300001ca7983 */ /* 0x000f620000100a00 */
[C---:B------:R-:W-:Y:S05]  /*17990*/  HMMA.16816.F32 R40, R76.reuse, R48, RZ ;  /* 0x000000304c28723c */ /* 0x040fea00000018ff */
[----:B------:R-:W5:Y:S04]  /*179a0*/  LDL.LU R245, [R1+0x8] ;  /* 0x0000080001f57983 */ /* 0x000f680000300800 */
[----:B------:R-:W5:Y:S01]  /*179b0*/  LDL.LU R244, [R1+0x4] ;  /* 0x0000040001f47983 */ /* 0x000f620000300800 */
[-C--:B------:R-:W-:Y:S03]  /*179c0*/  HMMA.16816.F32 R44, R76, R50.reuse, RZ ;  /* 0x000000324c2c723c */ /* 0x080fe600000018ff */
[----:B------:R-:W5:Y:S04]  /*179d0*/  LDL.LU R243, [R1+0xc] ;  /* 0x00000c0001f37983 */ /* 0x000f680000300800 */
[----:B------:R-:W5:Y:S01]  /*179e0*/  LDL.LU R242, [R1+0x10] ;  /* 0x0000100001f27983 */ /* 0x000f620000300800 */
[C---:B------:R-:W-:Y:S08]  /*179f0*/  HMMA.16816.F32 R48, R80.reuse, R50, RZ ;  /* 0x000000325030723c */ /* 0x040ff000000018ff */
[-C--:B------:R-:W-:Y:S08]  /*17a00*/  HMMA.16816.F32 R52, R80, R64.reuse, RZ ;  /* 0x000000405034723c */ /* 0x080ff000000018ff */
[C---:B------:R-:W-:Y:S08]  /*17a10*/  HMMA.16816.F32 R56, R76.reuse, R64, RZ ;  /* 0x000000404c38723c */ /* 0x040ff000000018ff */
[-C--:B------:R-:W-:Y:S08]  /*17a20*/  HMMA.16816.F32 R60, R76, R66.reuse, RZ ;  /* 0x000000424c3c723c */ /* 0x080ff000000018ff */
[C---:B------:R-:W-:Y:S02]  /*17a30*/  HMMA.16816.F32 R64, R80.reuse, R66, RZ ;  /* 0x000000425040723c */ /* 0x040fe400000018ff */
[----:B--2---:R-:W-:Y:S02]  /*17a40*/  LOP3.LUT P4, RZ, R2, 0x80, RZ, 0xc0, !PT ;  /* 0x0000008002ff7812 */ /* 0x004fe4000788c0ff */
[----:B------:R-:W-:Y:S05]  /*17a50*/  @!P0 SHF.R.S32.HI R2, RZ, 0x1f, R201 ;  /* 0x0000001fff028819 */ /* 0x000fea00000114c9 */
[----:B------:R-:W-:Y:S04]  /*17a60*/  @!P0 IMAD R2, R2, c[0x0][0x208], RZ ;  /* 0x0000820002028a24 */ /* 0x000fe800078e02ff */
[----:B------:R-:W-:Y:S05]  /*17a70*/  @!P0 IMAD R2, R201, c[0x0][0x20c], R2 ;  /* 0x00008300c9028a24 */ /* 0x000fea00078e0202 */
[----:B------:R-:W-:Y:S02]  /*17a80*/  @!P0 IADD3 R69, R69, R2, RZ ;  /* 0x0000000245458210 */ /* 0x000fe40007ffe0ff */
[----:B---3--:R-:W-:Y:S03]  /*17a90*/  @!P0 MOV R2, R70 ;  /* 0x0000004600028202 */ /* 0x008fe60000000f00 */
[----:B------:R-:W-:Y:S02]  /*17aa0*/  @!P0 IMAD R72, R69, 0x50, RZ ;  /* 0x0000005045488824 */ /* 0x000fe400078e02ff */
[----:B----4-:R-:W-:Y:S02]  /*17ab0*/  @!P0 IMAD.WIDE.U32 R2, R68, 0x50, R2 ;  /* 0x0000005044028825 */ /* 0x010fe400078e0002 */
[-C--:B-1----:R-:W-:Y:S03]  /*17ac0*/  HMMA.16816.F32 R68, R80, R156.reuse, RZ ;  /* 0x0000009c5044723c */ /* 0x082fe600000018ff */
[----:B------:R-:W-:Y:S02]  /*17ad0*/  @!P0 IADD3 R3, R3, R72, RZ ;  /* 0x0000004803038210 */ /* 0x000fe40007ffe0ff */
[C---:B------:R-:W-:Y:S03]  /*17ae0*/  @!P0 LEA R108, P1, R2.reuse, c[0x0][0x1f8], 0x1 ;  /* 0x00007e00026c8a11 */ /* 0x040fe600078208ff */
[C---:B------:R-:W-:Y:S04]  /*17af0*/  HMMA.16816.F32 R72, R76.reuse, R156, RZ ;  /* 0x0000009c4c48723c */ /* 0x040fe800000018ff */
[----:B------:R-:W-:Y:S02]  /*17b00*/  @!P0 LEA.HI.X R109, R2, c[0x0][0x1fc], R3, 0x1, P1 ;  /* 0x00007f00026d8a11 */ /* 0x000fe400008f0c03 */
[-C--:B------:R-:W-:Y:S02]  /*17b10*/  @!P0 IADD3 R2, P1, R108, R113.reuse, RZ ;  /* 0x000000716c028210 */ /* 0x080fe40007f3e0ff */
[-C--:B------:R-:W-:Y:S01]  /*17b20*/  HMMA.16816.F32 R76, R76, R158.reuse, RZ ;  /* 0x0000009e4c4c723c */ /* 0x080fe200000018ff */
[----:B------:R-:W-:Y:S01]  /*17b30*/  @!PT LDS RZ, [RZ] ;  /* 0x00000000fffff984 */ /* 0x000fe20000000800 */
[----:B------:R-:W-:Y:S01]  /*17b40*/  @!PT LDS RZ, [RZ] ;  /* 0x00000000fffff984 */ /* 0x000fe20000000800 */
[----:B------:R-:W-:Y:S01]  /*17b50*/  @!PT LDS RZ, [RZ] ;  /* 0x00000000fffff984 */ /* 0x000fe20000000800 */
[----:B------:R1:W-:Y:S03]  /*17b60*/  @!P0 LDGSTS.E.BYPASS.LTC128B.128 [R221+0x100], [R108.64], !P4 ;  /* 0x001000006cdd8fae */ /* 0x0003e6000e101d48 */
[-C--:B------:R-:W-:Y:S02]  /*17b70*/  @!P0 IADD3.X R3, R109, R110.reuse, RZ, P1, !PT ;  /* 0x0000006e6d038210 */ /* 0x080fe40000ffe4ff */
[-C--:B------:R-:W-:Y:S02]  /*17b80*/  @!P0 IADD3 R156, P3, R2, R113.reuse, RZ ;  /* 0x00000071029c8210 */ /* 0x080fe40007f7e0ff */
[----:B------:R-:W-:Y:S01]  /*17b90*/  HMMA.16816.F32 R80, R80, R158, RZ ;  /* 0x0000009e5050723c */ /* 0x000fe200000018ff */
[----:B------:R2:W-:Y:S03]  /*17ba0*/  @!P0 LDGSTS.E.BYPASS.LTC128B.128 [R221+0x900], [R2.64], !P4 ;  /* 0x0090000002dd8fae */ /* 0x0005e6000e101d48 */
[-C--:B------:R-:W-:Y:S02]  /*17bb0*/  @!P0 IADD3.X R157, R3, R110.reuse, RZ, P3, !PT ;  /* 0x0000006e039d8210 */ /* 0x080fe40001ffe4ff */
[-C--:B------:R-:W-:Y:S02]  /*17bc0*/  @!P0 IADD3 R112, P2, R156, R113.reuse, RZ ;  /* 0x000000719c708210 */ /* 0x080fe40007f5e0ff */
[-C--:B-----5:R-:W-:Y:S01]  /*17bd0*/  HMMA.16816.F32 R4, R160, R164.reuse, R4 ;  /* 0x000000a4a004723c */ /* 0x0a0fe20000001804 */
[----:B------:R3:W-:Y:S07]  /*17be0*/  @!P0 LDGSTS.E.BYPASS.LTC128B.128 [R221+0x1100], [R156.64], !P4 ;  /* 0x011000009cdd8fae */ /* 0x0007ee000e101d48 */
[C---:B------:R-:W-:Y:S04]  /*17bf0*/  HMMA.16816.F32 R8, R168.reuse, R164, R8 ;  /* 0x000000a4a808723c */ /* 0x040fe80000001808 */
[----:B-1----:R-:W-:Y:S02]  /*17c00*/  @!P0 IADD3 R108, P1, R112, R113, RZ ;  /* 0x00000071706c8210 */ /* 0x002fe40007f3e0ff */
[-C--:B------:R-:W-:Y:S02]  /*17c10*/  @!P0 IADD3.X R113, R157, R110.reuse, RZ, P2, !PT ;  /* 0x0000006e9d718210 */ /* 0x080fe400017fe4ff */
[-C--:B------:R-:W-:Y:S03]  /*17c20*/  HMMA.16816.F32 R12, R168, R166.reuse, R12 ;  /* 0x000000a6a80c723c */ /* 0x080fe6000000180c */
[----:B------:R1:W-:Y:S01]  /*17c30*/  @!P0 LDGSTS.E.BYPASS.LTC128B.128 [R221+0x1900], [R112.64], !P4 ;  /* 0x0190000070dd8fae */ /* 0x0003e2000e101d48 */
[----:B------:R-:W-:Y:S04]  /*17c40*/  @!P0 IADD3.X R109, R113, R110, RZ, P1, !PT ;  /* 0x0000006e716d8210 */ /* 0x000fe80000ffe4ff */
[C---:B------:R-:W-:Y:S03]  /*17c50*/  HMMA.16816.F32 R16, R160.reuse, R166, R16 ;  /* 0x000000a6a010723c */ /* 0x040fe60000001810 */
[----:B------:R4:W-:Y:S01]  /*17c60*/  @!P0 LDGSTS.E.BYPASS.LTC128B.128 [R221+0x2100], [R108.64], !P4 ;  /* 0x021000006cdd8fae */ /* 0x0009e2000e101d48 */
[----:B------:R-:W-:Y:S04]  /*17c70*/  ISETP.GT.AND P0, PT, R201, R240, PT ;  /* 0x000000f0c900720c */ /* 0x000fe80003f04270 */
[-C--:B------:R-:W-:Y:S03]  /*17c80*/  HMMA.16816.F32 R20, R160, R172.reuse, R20 ;  /* 0x000000aca014723c */ /* 0x080fe60000001814 */
[----:B---3--:R-:W-:Y:S05]  /*17c90*/  LDSM.16.M88.4 R156, [R212] ;  /* 0x00000000d49c783b */ /* 0x008fea0000000200 */
[C---:B------:R-:W-:Y:S03]  /*17ca0*/  HMMA.16816.F32 R24, R168.reuse, R172, R24 ;  /* 0x000000aca818723c */ /* 0x040fe60000001818 */
[----:B------:R-:W0:Y:S05]  /*17cb0*/  LDGDEPBAR ;  /* 0x00000000000079af */ /* 0x000e2a0000000000 */
[-C--:B------:R-:W-:Y:S03]  /*17cc0*/  HMMA.16816.F32 R28, R168, R174.reuse, R28 ;  /* 0x000000aea81c723c */ /* 0x080fe6000000181c */
[----:B------:R-:W3:Y:S05]  /*17cd0*/  LDSM.16.M88.4 R188, [R210] ;  /* 0x00000000d2bc783b */ /* 0x000eea0000000200 */
[C---:B------:R-:W-:Y:S03]  /*17ce0*/  HMMA.16816.F32 R32, R160.reuse, R174, R32 ;  /* 0x000000aea020723c */ /* 0x040fe60000001820 */
[----:B------:R-:W5:Y:S05]  /*17cf0*/  LDSM.16.M88.4 R192, [R212+0x2000] ;  /* 0x00200000d4c0783b */ /* 0x000f6a0000000200 */
[-C--:B------:R-:W-:Y:S03]  /*17d00*/  HMMA.16816.F32 R36, R160, R176.reuse, R36 ;  /* 0x000000b0a024723c */ /* 0x080fe60000001824 */
[----:B------:R-:W1:Y:S05]  /*17d10*/  LDSM.16.M88.4 R196, [R210+0x800] ;  /* 0x00080000d2c4783b */ /* 0x000e6a0000000200 */
[C---:B------:R-:W-:Y:S03]  /*17d20*/  HMMA.16816.F32 R40, R168.reuse, R176, R40 ;  /* 0x000000b0a828723c */ /* 0x040fe60000001828 */
[----:B------:R-:W1:Y:S05]  /*17d30*/  LDSM.16.M88.4 R164, [R210+0x1000] ;  /* 0x00100000d2a4783b */ /* 0x000e6a0000000200 */
[-C--:B------:R-:W-:Y:S03]  /*17d40*/  HMMA.16816.F32 R44, R168, R178.reuse, R44 ;  /* 0x000000b2a82c723c */ /* 0x080fe6000000182c */
[----:B------:R-:W-:Y:S05]  /*17d50*/  LDSM.16.M88.4 R172, [R213] ;  /* 0x00000000d5ac783b */ /* 0x000fea0000000200 */
[C---:B------:R-:W-:Y:S03]  /*17d60*/  HMMA.16816.F32 R48, R160.reuse, R178, R48 ;  /* 0x000000b2a030723c */ /* 0x040fe60000001830 */
[----:B------:R-:W-:Y:S05]  /*17d70*/  LDSM.16.M88.4 R176, [R207] ;  /* 0x00000000cfb0783b */ /* 0x000fea0000000200 */
        /* <DEDUP_REMOVED lines=11> */
[-C--:B---3--:R-:W-:Y:S01]  /*17e30*/  HMMA.16816.F32 R4, R156, R188.reuse, R4 ;  /* 0x000000bc9c04723c */ /* 0x088fe20000001804 */
[----:B------:R-:W3:Y:S07]  /*17e40*/  LDSM.16.M88.4 R184, [R207+0x800] ;  /* 0x00080000cfb8783b */ /* 0x000eee0000000200 */
[C---:B-----5:R-:W-:Y:S08]  /*17e50*/  HMMA.16816.F32 R8, R192.reuse, R188, R8 ;  /* 0x000000bcc008723c */ /* 0x060ff00000001808 */
[-C--:B------:R-:W-:Y:S08]  /*17e60*/  HMMA.16816.F32 R12, R192, R190.reuse, R12 ;  /* 0x000000bec00c723c */ /* 0x080ff0000000180c */
[C---:B------:R-:W-:Y:S01]  /*17e70*/  HMMA.16816.F32 R16, R156.reuse, R190, R16 ;  /* 0x000000be9c10723c */ /* 0x040fe20000001810 */
[----:B------:R-:W5:Y:S07]  /*17e80*/  LDSM.16.M88.4 R188, [R207+0x1000] ;  /* 0x00100000cfbc783b */ /* 0x000f6e0000000200 */
        /* <DEDUP_REMOVED lines=26> */
[-C--:B---3--:R-:W-:Y:S04]  /*18030*/  HMMA.16816.F32 R20, R172, R184.reuse, R20 ;  /* 0x000000b8ac14723c */ /* 0x088fe80000001814 */
[----:B------:R-:W-:Y:S02]  /*18040*/  FMNMX.FTZ R2, R5, R2, !PT ;  /* 0x0000000205027209 */ /* 0x000fe40007810000 */
[----:B------:R-:W-:Y:S02]  /*18050*/  FMNMX.FTZ R3, R7, R3, !PT ;  /* 0x0000000307037209 */ /* 0x000fe40007810000 */
[C---:B------:R-:W-:Y:S04]  /*18060*/  HMMA.16816.F32 R24, R180.reuse, R184, R24 ;  /* 0x000000b8b418723c */ /* 0x040fe80000001818 */
[----:B----4-:R-:W-:Y:S04]  /*18070*/  FMNMX.FTZ R108, R8, R114, !PT ;  /* 0x00000072086c7209 */ /* 0x010fe80007810000 */
        /* <DEDUP_REMOVED lines=80> */
[----:B------:R-:W-:Y:S03]  /*18580*/  SHFL.BFLY PT, R156, R2, 0x1, 0x1f ;  /* 0x0c201f00029c7f89 */ /* 0x000fe600000e0000 */
[----:B------:R-:W-:Y:S02]  /*18590*/  FMNMX.FTZ R109, R42, R109, !PT ;  /* 0x0000006d2a6d7209 */ /* 0x000fe40007810000 */
[----:B--2---:R-:W-:Y:S03]  /*185a0*/  FMNMX.FTZ R3, R3, R112, !PT ;  /* 0x0000007003037209 */ /* 0x004fe60007810000 */
[----:B------:R-:W1:Y:S01]  /*185b0*/  SHFL.BFLY PT, R110, R108, 0x2, 0x1f ;  /* 0x0c401f006c6e7f89 */ /* 0x000e6200000e0000 */
[----:B------:R-:W-:Y:S04]  /*185c0*/  FMNMX.FTZ R109, R43, R109, !PT ;  /* 0x0000006d2b6d7209 */ /* 0x000fe80007810000 */
[----:B------:R-:W-:Y:S03]  /*185d0*/  FMNMX.FTZ R109, R46, R109, !PT ;  /* 0x0000006d2e6d7209 */ /* 0x000fe60007810000 */
[----:B------:R-:W2:Y:S01]  /*185e0*/  SHFL.BFLY PT, R113, R3, 0x1, 0x1f ;  /* 0x0c201f0003717f89 */ /* 0x000ea200000e0000 */
[----:B------:R-:W-:Y:S04]  /*185f0*/  FMNMX.FTZ R109, R47, R109, !PT ;  /* 0x0000006d2f6d7209 */ /* 0x000fe80007810000 */
[----:B------:R-:W-:Y:S04]  /*18600*/  FMNMX.FTZ R109, R58, R109, !PT ;  /* 0x0000006d3a6d7209 */ /* 0x000fe80007810000 */
[----:B------:R-:W-:Y:S04]  /*18610*/  FMNMX.FTZ R109, R59, R109, !PT ;  /* 0x0000006d3b6d7209 */ /* 0x000fe80007810000 */
[----:B------:R-:W-:Y:S02]  /*18620*/  FMNMX.FTZ R109, R62, R109, !PT ;  /* 0x0000006d3e6d7209 */ /* 0x000fe40007810000 */
[----:B-1----:R-:W-:Y:S02]  /*18630*/  FMNMX.FTZ R108, R108, R110, !PT ;  /* 0x0000006e6c6c7209 */ /* 0x002fe40007810000 */
[----:B------:R-:W-:Y:S02]  /*18640*/  FMNMX.FTZ R110, R2, R156, !PT ;  /* 0x0000009c026e7209 */ /* 0x000fe40007810000 */
[----:B------:R-:W-:Y:S01]  /*18650*/  FMNMX.FTZ R2, R63, R109, !PT ;  /* 0x0000006d3f027209 */ /* 0x000fe20007810000 */
[----:B------:R-:W1:Y:S02]  /*18660*/  SHFL.BFLY PT, R157, R108, 0x1, 0x1f ;  /* 0x0c201f006c9d7f89 */ /* 0x000e6400000e0000 */
[----:B------:R-:W-:Y:S01]  /*18670*/  FADD.FTZ R0, -R110, R0 ;  /* 0x000000006e007221 */ /* 0x000fe20000010100 */
[----:B------:R-:W-:Y:S01]  /*18680*/  FMNMX.FTZ R112, R74, R2, !PT ;  /* 0x000000024a707209 */ /* 0x000fe20007810000 */
[----:B------:R-:W-:Y:S01]  /*18690*/  FMUL.FTZ R160, R110, c[0x0][0x2d0] ;  /* 0x0000b4006ea07a20 */ /* 0x000fe20000410000 */
[----:B--2---:R-:W-:Y:S01]  /*186a0*/  FMNMX.FTZ R109, R3, R113, !PT ;  /* 0x00000071036d7209 */ /* 0x004fe20007810000 */
[----:B------:R-:W-:Y:S01]  /*186b0*/  FMUL.FTZ R2, R0, c[0x0][0x2d0] ;  /* 0x0000b40000027a20 */ /* 0x000fe20000410000 */
[----:B------:R-:W-:Y:S01]  /*186c0*/  FMNMX.FTZ R0, R75, R112, !PT ;  /* 0x000000704b007209 */ /* 0x000fe20007810000 */
[--C-:B------:R-:W-:Y:S02]  /*186d0*/  FFMA.FTZ R4, R4, c[0x0][0x2d0], -R160.reuse ;  /* 0x0000b40004047a23 */ /* 0x100fe400000108a0 */
[----:B------:R2:W3:Y:S01]  /*186e0*/  MUFU.EX2 R113, R2 ;  /* 0x0000000200717308 */ /* 0x0004e20000000800 */
[----:B------:R-:W-:Y:S01]  /*186f0*/  FMNMX.FTZ R0, R78, R0, !PT ;  /* 0x000000004e007209 */ /* 0x000fe20007810000 */
[----:B------:R-:W-:Y:S02]  /*18700*/  FMUL.FTZ R161, R109, c[0x0][0x2d0] ;  /* 0x0000b4006da17a20 */ /* 0x000fe40000410000 */
[----:B------:R-:W-:Y:S01]  /*18710*/  FFMA.FTZ R37, R37, c[0x0][0x2d0], -R160 ;  /* 0x0000b40025257a23 */ /* 0x000fe200000108a0 */
[----:B------:R-:W-:Y:S01]  /*18720*/  FMNMX.FTZ R0, R79, R0, !PT ;  /* 0x000000004f007209 */ /* 0x000fe20007810000 */
[--C-:B------:R-:W-:Y:S02]  /*18730*/  FFMA.FTZ R55, R55, c[0x0][0x2d0], -R161.reuse ;  /* 0x0000b40037377a23 */ /* 0x100fe400000108a1 */
[--C-:B------:R-:W-:Y:S02]  /*18740*/  FFMA.FTZ R38, R38, c[0x0][0x2d0], -R161.reuse ;  /* 0x0000b40026267a23 */ /* 0x100fe400000108a1 */
[----:B------:R-:W-:Y:S01]  /*18750*/  MUFU.EX2 R236, R4 ;  /* 0x0000000400ec7308 */ /* 0x000fe20000000800 */
[----:B------:R-:W4:Y:S01]  /*18760*/  SHFL.BFLY PT, R3, R0, 0x2, 0x1f ;  /* 0x0c401f0000037f89 */ /* 0x000f2200000e0000 */
[--C-:B------:R-:W-:Y:S01]  /*18770*/  FFMA.FTZ R39, R39, c[0x0][0x2d0], -R161.reuse ;  /* 0x0000b40027277a23 */ /* 0x100fe200000108a1 */
[----:B-1----:R-:W-:Y:S01]  /*18780*/  FMNMX.FTZ R108, R108, R157, !PT ;  /* 0x0000009d6c6c7209 */ /* 0x002fe20007810000 */
[--C-:B------:R-:W-:Y:S02]  /*18790*/  FFMA.FTZ R50, R50, c[0x0][0x2d0], -R161.reuse ;  /* 0x0000b40032327a23 */ /* 0x100fe400000108a1 */
[----:B------:R-:W-:Y:S02]  /*187a0*/  FFMA.FTZ R51, R51, c[0x0][0x2d0], -R161 ;  /* 0x0000b40033337a23 */ /* 0x000fe400000108a1 */
[----:B------:R-:W-:Y:S02]  /*187b0*/  FMUL.FTZ R162, R108, c[0x0][0x2d0] ;  /* 0x0000b4006ca27a20 */ /* 0x000fe40000410000 */
[----:B------:R1:W-:Y:S02]  /*187c0*/  MUFU.EX2 R195, R37 ;  /* 0x0000002500c37308 */ /* 0x0003e40000000800 */
[--C-:B------:R-:W-:Y:S02]  /*187d0*/  FFMA.FTZ R40, R40, c[0x0][0x2d0], -R162.reuse ;  /* 0x0000b40028287a23 */ /* 0x100fe400000108a2 */
[----:B--2---:R-:W-:Y:S02]  /*187e0*/  FADD.FTZ R2, -R109, R111 ;  /* 0x0000006f6d027221 */ /* 0x004fe40000010100 */
[----:B------:R-:W-:Y:S02]  /*187f0*/  FFMA.FTZ R41, R41, c[0x0][0x2d0], -R162 ;  /* 0x0000b40029297a23 */ /* 0x000fe400000108a2 */
[----:B------:R-:W-:Y:S02]  /*18800*/  FMUL.FTZ R2, R2, c[0x0][0x2d0] ;  /* 0x0000b40002027a20 */ /* 0x000fe40000410000 */
[----:B------:R2:W-:Y:S01]  /*18810*/  MUFU.EX2 R187, R40 ;  /* 0x0000002800bb7308 */ /* 0x0005e20000000800 */
[C---:B---3--:R-:W-:Y:S02]  /*18820*/  FMUL.FTZ R84, R113.reuse, R84 ;  /* 0x0000005471547220 */ /* 0x048fe40000410000 */
[C---:B------:R-:W-:Y:S02]  /*18830*/  FMUL.FTZ R85, R113.reuse, R85 ;  /* 0x0000005571557220 */ /* 0x040fe40000410000 */
[----:B------:R-:W-:Y:S01]  /*18840*/  FMUL.FTZ R96, R113, R96 ;  /* 0x0000006071607220 */ /* 0x000fe20000410000 */
[----:B----4-:R-:W-:Y:S01]  /*18850*/  FMNMX.FTZ R0, R0, R3, !PT ;  /* 0x0000000300007209 */ /* 0x010fe20007810000 */
[----:B------:R-:W-:Y:S02]  /*18860*/  FFMA.FTZ R3, R17, c[0x0][0x2d0], -R160 ;  /* 0x0000b40011037a23 */ /* 0x000fe400000108a0 */
[C---:B------:R-:W-:Y:S01]  /*18870*/  FMUL.FTZ R17, R113.reuse, R129 ;  /* 0x0000008171117220 */ /* 0x040fe20000410000 */
[----:B------:R3:W4:Y:S01]  /*18880*/  MUFU.EX2 R112, R2 ;  /* 0x0000000200707308 */ /* 0x0007220000000800 */
[C---:B------:R-:W-:Y:S02]  /*18890*/  FMUL.FTZ R97, R113.reuse, R97 ;  /* 0x0000006171617220 */ /* 0x040fe40000410000 */
[C---:B------:R-:W-:Y:S02]  /*188a0*/  FMUL.FTZ R104, R113.reuse, R104 ;  /* 0x0000006871687220 */ /* 0x040fe40000410000 */
[C---:B-1----:R-:W-:Y:S02]  /*188b0*/  FMUL.FTZ R37, R113.reuse, R149 ;  /* 0x0000009571257220 */ /* 0x042fe40000410000 */
[----:B------:R-:W-:Y:S03]  /*188c0*/  FMUL.FTZ R105, R113, R105 ;  /* 0x0000006971697220 */ /* 0x000fe60000410000 */
[----:B------:R1:W-:Y:S01]  /*188d0*/  MUFU.EX2 R239, R3 ;  /* 0x0000000300ef7308 */ /* 0x0003e20000000800 */
[----:B--2---:R-:W-:Y:S02]  /*188e0*/  FFMA.FTZ R40, R44, c[0x0][0x2d0], -R162 ;  /* 0x0000b4002c287a23 */ /* 0x004fe400000108a2 */
[----:B------:R-:W-:Y:S02]  /*188f0*/  FFMA.FTZ R44, R52, c[0x0][0x2d0], -R160 ;  /* 0x0000b400342c7a23 */ /* 0x000fe400000108a0 */
[--C-:B------:R-:W-:Y:S05]  /*18900*/  FFMA.FTZ R52, R66, c[0x0][0x2d0], -R161.reuse ;  /* 0x0000b40042347a23 */ /* 0x100fea00000108a1 */
[----:B------:R2:W-:Y:S01]  /*18910*/  MUFU.EX2 R192, R38 ;  /* 0x0000002600c07308 */ /* 0x0005e20000000800 */
[----:B---3--:R-:W-:Y:S02]  /*18920*/  FADD.FTZ R2, -R108, R114 ;  /* 0x000000726c027221 */ /* 0x008fe40000010100 */
[----:B----4-:R-:W-:Y:S02]  /*18930*/  FMUL.FTZ R86, R112, R86 ;  /* 0x0000005670567220 */ /* 0x010fe40000410000 */
[----:B------:R-:W-:Y:S05]  /*18940*/  FMUL.FTZ R2, R2, c[0x0][0x2d0] ;  /* 0x0000b40002027a20 */ /* 0x000fea0000410000 */
[----:B------:R3:W-:Y:S01]  /*18950*/  MUFU.EX2 R191, R39 ;  /* 0x0000002700bf7308 */ /* 0x0007e20000000800 */
[C---:B------:R-:W-:Y:S02]  /*18960*/  FMUL.FTZ R87, R112.reuse, R87 ;  /* 0x0000005770577220 */ /* 0x040fe40000410000 */
[C---:B------:R-:W-:Y:S02]  /*18970*/  FMUL.FTZ R98, R112.reuse, R98 ;  /* 0x0000006270627220 */ /* 0x040fe40000410000 */
[C---:B------:R-:W-:Y:S02]  /*18980*/  FMUL.FTZ R99, R112.reuse, R99 ;  /* 0x0000006370637220 */ /* 0x040fe40000410000 */
[C---:B------:R-:W-:Y:S02]  /*18990*/  FMUL.FTZ R106, R112.reuse, R106 ;  /* 0x0000006a706a7220 */ /* 0x040fe40000410000 */
[----:B------:R-:W-:Y:S01]  /*189a0*/  FMUL.FTZ R107, R112, R107 ;  /* 0x0000006b706b7220 */ /* 0x000fe20000410000 */
[----:B------:R4:W5:Y:S01]  /*189b0*/  MUFU.EX2 R111, R2 ;  /* 0x00000002006f7308 */ /* 0x0009620000000800 */
[--C-:B-1----:R-:W-:Y:S02]  /*189c0*/  FFMA.FTZ R3, R6, c[0x0][0x2d0], -R161.reuse ;  /* 0x0000b40006037a23 */ /* 0x102fe400000108a1 */
[C---:B--2---:R-:W-:Y:S07]  /*189d0*/  FMUL.FTZ R38, R112.reuse, R150 ;  /* 0x0000009670267220 */ /* 0x044fee0000410000 */
[----:B------:R1:W-:Y:S01]  /*189e0*/  MUFU.EX2 R232, R3 ;  /* 0x0000000300e87308 */ /* 0x0003e20000000800 */
[----:B---3--:R-:W-:Y:S09]  /*189f0*/  FMUL.FTZ R39, R112, R151 ;  /* 0x0000009770277220 */ /* 0x008ff20000410000 */
[----:B------:R-:W-:Y:S01]  /*18a00*/  MUFU.EX2 R190, R50 ;  /* 0x0000003200be7308 */ /* 0x000fe20000000800 */
[--C-:B----4-:R-:W-:Y:S02]  /*18a10*/  FFMA.FTZ R2, R5, c[0x0][0x2d0], -R160.reuse ;  /* 0x0000b40005027a23 */ /* 0x110fe400000108a0 */
[--C-:B------:R-:W-:Y:S02]  /*18a20*/  FFMA.FTZ R5, R20, c[0x0][0x2d0], -R160.reuse ;  /* 0x0000b40014057a23 */ /* 0x100fe400000108a0 */
[C---:B-----5:R-:W-:Y:S05]  /*18a30*/  FMUL.FTZ R88, R111.reuse, R88 ;  /* 0x000000586f587220 */ /* 0x060fea0000410000 */
[----:B------:R2:W-:Y:S01]  /*18a40*/  MUFU.EX2 R238, R2 ;  /* 0x0000000200ee7308 */ /* 0x0005e20000000800 */
[C---:B------:R-:W-:Y:S02]  /*18a50*/  FMUL.FTZ R89, R111.reuse, R89 ;  /* 0x000000596f597220 */ /* 0x040fe40000410000 */
[----:B------:R-:W-:Y:S02]  /*18a60*/  FMUL.FTZ R92, R111, R92 ;  /* 0x0000005c6f5c7220 */ /* 0x000fe40000410000 */
[--C-:B-1----:R-:W-:Y:S02]  /*18a70*/  FFMA.FTZ R3, R7, c[0x0][0x2d0], -R161.reuse ;  /* 0x0000b40007037a23 */ /* 0x102fe400000108a1 */
[C---:B------:R-:W-:Y:S02]  /*18a80*/  FMUL.FTZ R93, R111.reuse, R93 ;  /* 0x0000005d6f5d7220 */ /* 0x040fe40000410000 */
[C---:B------:R-:W-:Y:S01]  /*18a90*/  FMUL.FTZ R100, R111.reuse, R100 ;  /* 0x000000646f647220 */ /* 0x040fe20000410000 */
[----:B------:R1:W-:Y:S01]  /*18aa0*/  MUFU.EX2 R233, R3 ;  /* 0x0000000300e97308 */ /* 0x0003e20000000800 */
[----:B------:R-:W-:Y:S02]  /*18ab0*/  FMUL.FTZ R101, R111, R101 ;  /* 0x000000656f657220 */ /* 0x000fe40000410000 */
[----:B------:R-:W-:Y:S07]  /*18ac0*/  @P0 IMAD.WIDE.U32 R6, R200, c[0x0][0x1e0], RZ ;  /* 0x00007800c8060a25 */ /* 0x000fee00078e00ff */
[----:B------:R3:W-:Y:S01]  /*18ad0*/  MUFU.EX2 R229, R5 ;  /* 0x0000000500e57308 */ /* 0x0007e20000000800 */
[----:B--2---:R-:W-:Y:S09]  /*18ae0*/  FFMA.FTZ R2, R16, c[0x0][0x2d0], -R160 ;  /* 0x0000b40010027a23 */ /* 0x004ff200000108a0 */
[----:B------:R2:W-:Y:S01]  /*18af0*/  MUFU.EX2 R237, R2 ;  /* 0x0000000200ed7308 */ /* 0x0005e20000000800 */
[--C-:B-1----:R-:W-:Y:S02]  /*18b00*/  FFMA.FTZ R3, R18, c[0x0][0x2d0], -R161.reuse ;  /* 0x0000b40012037a23 */ /* 0x102fe400000108a1 */
[----:B------:R-:W-:Y:S07]  /*18b10*/  FMUL.FTZ R18, R112, R130 ;  /* 0x0000008270127220 */ /* 0x000fee0000410000 */
[----:B------:R1:W-:Y:S01]  /*18b20*/  MUFU.EX2 R235, R3 ;  /* 0x0000000300eb7308 */ /* 0x0003e20000000800 */
[----:B---3--:R-:W-:Y:S09]  /*18b30*/  @P0 MOV R5, R220 ;  /* 0x000000dc00050202 */ /* 0x008ff20000000f00 */
[----:B------:R-:W-:Y:S01]  /*18b40*/  MUFU.EX2 R189, R51 ;  /* 0x0000003300bd7308 */ /* 0x000fe20000000800 */
[----:B--2---:R-:W1:Y:S09]  /*18b50*/  SHFL.BFLY PT, R2, R0, 0x1, 0x1f ;  /* 0x0c201f0000027f89 */ /* 0x004e7200000e0000 */
[----:B------:R2:W-:Y:S10]  /*18b60*/  MUFU.EX2 R186, R40 ;  /* 0x0000002800ba7308 */ /* 0x0005f40000000800 */
[----:B------:R3:W-:Y:S01]  /*18b70*/  MUFU.EX2 R182, R44 ;  /* 0x0000002c00b67308 */ /* 0x0007e20000000800 */
[----:B-1----:R-:W-:Y:S01]  /*18b80*/  FMNMX.FTZ R3, R0, R2, !PT ;  /* 0x0000000200037209 */ /* 0x002fe20007810000 */
[--C-:B------:R-:W-:Y:S08]  /*18b90*/  FFMA.FTZ R2, R8, c[0x0][0x2d0], -R162.reuse ;  /* 0x0000b40008027a23 */ /* 0x100ff000000108a2 */
[----:B------:R-:W-:Y:S01]  /*18ba0*/  MUFU.EX2 R188, R41 ;  /* 0x0000002900bc7308 */ /* 0x000fe20000000800 */
[----:B------:R-:W-:Y:S02]  /*18bb0*/  FFMA.FTZ R0, R19, c[0x0][0x2d0], -R161 ;  /* 0x0000b40013007a23 */ /* 0x000fe400000108a1 */
[----:B------:R-:W-:Y:S02]  /*18bc0*/  FMUL.FTZ R19, R112, R131 ;  /* 0x0000008370137220 */ /* 0x000fe40000410000 */
[----:B--2---:R-:W-:Y:S05]  /*18bd0*/  FFMA.FTZ R40, R45, c[0x0][0x2d0], -R162 ;  /* 0x0000b4002d287a23 */ /* 0x004fea00000108a2 */
[----:B------:R1:W-:Y:S01]  /*18be0*/  MUFU.EX2 R226, R2 ;  /* 0x0000000200e27308 */ /* 0x0003e20000000800 */
[----:B---3--:R-:W-:Y:S09]  /*18bf0*/  FFMA.FTZ R44, R53, c[0x0][0x2d0], -R160 ;  /* 0x0000b400352c7a23 */ /* 0x008ff200000108a0 */
[----:B------:R2:W-:Y:S10]  /*18c00*/  MUFU.EX2 R234, R0 ;  /* 0x0000000000ea7308 */ /* 0x0005f40000000800 */
[----:B------:R-:W-:Y:S01]  /*18c10*/  MUFU.EX2 R185, R40 ;  /* 0x0000002800b97308 */ /* 0x000fe20000000800 */
[----:B-1----:R-:W-:Y:S02]  /*18c20*/  FFMA.FTZ R2, R9, c[0x0][0x2d0], -R162 ;  /* 0x0000b40009027a23 */ /* 0x002fe400000108a2 */
[----:B------:R-:W-:Y:S02]  /*18c30*/  FFMA.FTZ R9, R33, c[0x0][0x2d0], -R160 ;  /* 0x0000b40021097a23 */ /* 0x000fe400000108a0 */
[----:B------:R-:W-:Y:S05]  /*18c40*/  FMUL.FTZ R33, R113, R145 ;  /* 0x0000009171217220 */ /* 0x000fea0000410000 */
[----:B------:R1:W-:Y:S01]  /*18c50*/  MUFU.EX2 R227, R2 ;  /* 0x0000000200e37308 */ /* 0x0003e20000000800 */
[----:B--2---:R-:W-:Y:S04]  /*18c60*/  FADD.FTZ R0, -R3, R115 ;  /* 0x0000007303007221 */ /* 0x004fe80000010100 */
[----:B------:R-:W-:Y:S05]  /*18c70*/  FMUL.FTZ R0, R0, c[0x0][0x2d0] ;  /* 0x0000b40000007a20 */ /* 0x000fea0000410000 */
[----:B------:R-:W-:Y:S10]  /*18c80*/  MUFU.EX2 R224, R9 ;  /* 0x0000000900e07308 */ /* 0x000ff40000000800 */
[----:B------:R-:W2:Y:S01]  /*18c90*/  MUFU.EX2 R0, R0 ;  /* 0x0000000000007308 */ /* 0x000ea20000000800 */
[--C-:B-1----:R-:W-:Y:S09]  /*18ca0*/  FFMA.FTZ R2, R12, c[0x0][0x2d0], -R162.reuse ;  /* 0x0000b4000c027a23 */ /* 0x102ff200000108a2 */
[----:B------:R1:W-:Y:S10]  /*18cb0*/  MUFU.EX2 R230, R2 ;  /* 0x0000000200e67308 */ /* 0x0003f40000000800 */
[----:B------:R3:W-:Y:S01]  /*18cc0*/  MUFU.EX2 R184, R44 ;  /* 0x0000002c00b87308 */ /* 0x0007e20000000800 */
[C---:B--2---:R-:W-:Y:S02]  /*18cd0*/  FMUL.FTZ R90, R0.reuse, R90 ;  /* 0x0000005a005a7220 */ /* 0x044fe40000410000 */
[C---:B------:R-:W-:Y:S02]  /*18ce0*/  FMUL.FTZ R91, R0.reuse, R91 ;  /* 0x0000005b005b7220 */ /* 0x040fe40000410000 */
[C---:B------:R-:W-:Y:S02]  /*18cf0*/  FMUL.FTZ R94, R0.reuse, R94 ;  /* 0x0000005e005e7220 */ /* 0x040fe40000410000 */
[C---:B------:R-:W-:Y:S03]  /*18d00*/  FMUL.FTZ R95, R0.reuse, R95 ;  /* 0x0000005f005f7220 */ /* 0x040fe60000410000 */
[----:B------:R2:W-:Y:S01]  /*18d10*/  MUFU.EX2 R179, R52 ;  /* 0x0000003400b37308 */ /* 0x0005e20000000800 */
[C---:B------:R-:W-:Y:S02]  /*18d20*/  FMUL.FTZ R102, R0.reuse, R102 ;  /* 0x0000006600667220 */ /* 0x040fe40000410000 */
[----:B-1----:R-:W-:Y:S02]  /*18d30*/  FFMA.FTZ R2, R13, c[0x0][0x2d0], -R162 ;  /* 0x0000b4000d027a23 */ /* 0x002fe400000108a2 */
[C---:B------:R-:W-:Y:S02]  /*18d40*/  FMUL.FTZ R103, R0.reuse, R103 ;  /* 0x0000006700677220 */ /* 0x040fe40000410000 */
[C---:B------:R-:W-:Y:S02]  /*18d50*/  FMUL.FTZ R50, R0.reuse, R154 ;  /* 0x0000009a00327220 */ /* 0x040fe40000410000 */
[----:B------:R-:W-:Y:S01]  /*18d60*/  FMUL.FTZ R51, R0, R155 ;  /* 0x0000009b00337220 */ /* 0x000fe20000410000 */
[----:B------:R1:W-:Y:S01]  /*18d70*/  MUFU.EX2 R231, R2 ;  /* 0x0000000200e77308 */ /* 0x0003e20000000800 */
[----:B---3--:R-:W-:Y:S09]  /*18d80*/  FFMA.FTZ R44, R64, c[0x0][0x2d0], -R160 ;  /* 0x0000b400402c7a23 */ /* 0x008ff200000108a0 */
[----:B------:R3:W-:Y:S01]  /*18d90*/  MUFU.EX2 R183, R44 ;  /* 0x0000002c00b77308 */ /* 0x0007e20000000800 */
[----:B--2---:R-:W-:Y:S09]  /*18da0*/  FFMA.FTZ R52, R57, c[0x0][0x2d0], -R162 ;  /* 0x0000b40039347a23 */ /* 0x004ff200000108a2 */
[----:B------:R-:W-:Y:S01]  /*18db0*/  MUFU.EX2 R178, R55 ;  /* 0x0000003700b27308 */ /* 0x000fe20000000800 */
[----:B-1----:R-:W-:Y:S04]  /*18dc0*/  FMUL.FTZ R2, R3, c[0x0][0x2d0] ;  /* 0x0000b40003027a20 */ /* 0x002fe80000410000 */
[--C-:B------:R-:W-:Y:S02]  /*18dd0*/  FFMA.FTZ R4, R10, c[0x0][0x2d0], -R2.reuse ;  /* 0x0000b4000a047a23 */ /* 0x100fe40000010802 */
[--C-:B------:R-:W-:Y:S03]  /*18de0*/  FFMA.FTZ R16, R26, c[0x0][0x2d0], -R2.reuse ;  /* 0x0000b4001a107a23 */ /* 0x100fe60000010802 */
[----:B------:R1:W-:Y:S01]  /*18df0*/  MUFU.EX2 R174, R52 ;  /* 0x0000003400ae7308 */ /* 0x0003e20000000800 */
[--C-:B------:R-:W-:Y:S02]  /*18e00*/  FFMA.FTZ R31, R31, c[0x0][0x2d0], -R2.reuse ;  /* 0x0000b4001f1f7a23 */ /* 0x100fe40000010802 */
[----:B------:R-:W-:Y:S02]  /*18e10*/  FMUL.FTZ R26, R0, R138 ;  /* 0x0000008a001a7220 */ /* 0x000fe40000410000 */
[--C-:B------:R-:W-:Y:S02]  /*18e20*/  FFMA.FTZ R40, R46, c[0x0][0x2d0], -R2.reuse ;  /* 0x0000b4002e287a23 */ /* 0x100fe40000010802 */
[--C-:B------:R-:W-:Y:S02]  /*18e30*/  FFMA.FTZ R42, R42, c[0x0][0x2d0], -R2.reuse ;  /* 0x0000b4002a2a7a23 */ /* 0x100fe40000010802 */
[----:B------:R-:W-:Y:S01]  /*18e40*/  FFMA.FTZ R43, R43, c[0x0][0x2d0], -R2 ;  /* 0x0000b4002b2b7a23 */ /* 0x000fe20000010802 */
[----:B------:R2:W-:Y:S01]  /*18e50*/  MUFU.EX2 R167, R4 ;  /* 0x0000000400a77308 */ /* 0x0005e20000000800 */
[----:B---3--:R-:W-:Y:S09]  /*18e60*/  FFMA.FTZ R44, R65, c[0x0][0x2d0], -R160 ;  /* 0x0000b400412c7a23 */ /* 0x008ff200000108a0 */
[----:B------:R3:W-:Y:S01]  /*18e70*/  MUFU.EX2 R166, R16 ;  /* 0x0000001000a67308 */ /* 0x0007e20000000800 */
[----:B-1----:R-:W-:Y:S09]  /*18e80*/  F2FP.PACK_AB R52, R188, R187 ;  /* 0x000000bbbc34723e */ /* 0x002ff200000000ff */
[----:B------:R1:W-:Y:S01]  /*18e90*/  MUFU.EX2 R163, R31 ;  /* 0x0000001f00a37308 */ /* 0x0003e20000000800 */
[--C-:B--2---:R-:W-:Y:S09]  /*18ea0*/  FFMA.FTZ R4, R11, c[0x0][0x2d0], -R2.reuse ;  /* 0x0000b4000b047a23 */ /* 0x104ff20000010802 */
[----:B------:R2:W-:Y:S01]  /*18eb0*/  MUFU.EX2 R168, R4 ;  /* 0x0000000400a87308 */ /* 0x0005e20000000800 */
[----:B---3--:R-:W-:Y:S09]  /*18ec0*/  FMUL.FTZ R16, R113, R128 ;  /* 0x0000008071107220 */ /* 0x008ff20000410000 */
[----:B------:R3:W-:Y:S01]  /*18ed0*/  MUFU.EX2 R149, R40 ;  /* 0x0000002800957308 */ /* 0x0007e20000000800 */
[----:B-1----:R-:W-:Y:S09]  /*18ee0*/  FMUL.FTZ R31, R0, R143 ;  /* 0x0000008f001f7220 */ /* 0x002ff20000410000 */
[----:B------:R-:W-:Y:S01]  /*18ef0*/  MUFU.EX2 R151, R42 ;  /* 0x0000002a00977308 */ /* 0x000fe20000000800 */
[--C-:B--2---:R-:W-:Y:S02]  /*18f00*/  FFMA.FTZ R4, R14, c[0x0][0x2d0], -R2.reuse ;  /* 0x0000b4000e047a23 */ /* 0x104fe40000010802 */
[C---:B------:R-:W-:Y:S07]  /*18f10*/  FMUL.FTZ R14, R0.reuse, R126 ;  /* 0x0000007e000e7220 */ /* 0x040fee0000410000 */
[----:B------:R1:W-:Y:S01]  /*18f20*/  MUFU.EX2 R169, R4 ;  /* 0x0000000400a97308 */ /* 0x0003e20000000800 */
[--C-:B---3--:R-:W-:Y:S09]  /*18f30*/  FFMA.FTZ R40, R47, c[0x0][0x2d0], -R2.reuse ;  /* 0x0000b4002f287a23 */ /* 0x108ff20000010802 */
[----:B------:R-:W2:Y:S10]  /*18f40*/  MUFU.EX2 R150, R43 ;  /* 0x0000002b00967308 */ /* 0x000eb40000000800 */
[----:B------:R3:W-:Y:S01]  /*18f50*/  MUFU.EX2 R181, R44 ;  /* 0x0000002c00b57308 */ /* 0x0007e20000000800 */
[----:B-1----:R-:W-:Y:S02]  /*18f60*/  FFMA.FTZ R4, R15, c[0x0][0x2d0], -R2 ;  /* 0x0000b4000f047a23 */ /* 0x002fe40000010802 */
[----:B------:R-:W-:Y:S07]  /*18f70*/  FMUL.FTZ R15, R0, R127 ;  /* 0x0000007f000f7220 */ /* 0x000fee0000410000 */
[----:B------:R1:W4:Y:S01]  /*18f80*/  MUFU.EX2 R170, R4 ;  /* 0x0000000400aa7308 */ /* 0x0003220000000800 */
[----:B--2---:R-:W-:Y:S01]  /*18f90*/  F2FP.PACK_AB R53, R150, R151 ;  /* 0x000000979635723e */ /* 0x004fe200000000ff */
[----:B---3--:R-:W-:Y:S01]  /*18fa0*/  FFMA.FTZ R44, R54, c[0x0][0x2d0], -R161 ;  /* 0x0000b400362c7a23 */ /* 0x008fe200000108a1 */
[----:B------:R-:W-:Y:S07]  /*18fb0*/  F2FP.PACK_AB R54, R185, R186 ;  /* 0x000000bab936723e */ /* 0x000fee00000000ff */
[----:B------:R-:W-:Y:S01]  /*18fc0*/  MUFU.EX2 R180, R44 ;  /* 0x0000002c00b47308 */ /* 0x000fe20000000800 */
[----:B-1----:R-:W-:Y:S05]  /*18fd0*/  @P0 SHF.R.S32.HI R4, RZ, 0x1f, R200 ;  /* 0x0000001fff040819 */ /* 0x002fea00000114c8 */
[----:B------:R-:W-:Y:S02]  /*18fe0*/  @P0 IMAD R8, R4, c[0x0][0x1e0], RZ ;  /* 0x0000780004080a24 */ /* 0x000fe400078e02ff */
[----:B------:R-:W-:Y:S02]  /*18ff0*/  FFMA.FTZ R4, R21, c[0x0][0x2d0], -R160 ;  /* 0x0000b40015047a23 */ /* 0x000fe400000108a0 */
[----:B------:R-:W-:Y:S02]  /*19000*/  @P0 IMAD R8, R200, c[0x0][0x1e4], R8 ;  /* 0x00007900c8080a24 */ /* 0x000fe400078e0208 */
[----:B------:R1:W-:Y:S02]  /*19010*/  MUFU.EX2 R228, R4 ;  /* 0x0000000400e47308 */ /* 0x0003e40000000800 */
[----:B-1----:R-:W-:Y:S05]  /*19020*/  @P0 MOV R4, R202 ;  /* 0x000000ca00040202 */ /* 0x002fea0000000f00 */
[----:B------:R-:W-:Y:S01]  /*19030*/  @P0 IMAD.WIDE.U32 R4, R6, 0x50, R4 ;  /* 0x0000005006040825 */ /* 0x000fe200078e0004 */
[----:B------:R-:W-:Y:S02]  /*19040*/  @P0 IADD3 R6, R7, R8, RZ ;  /* 0x0000000807060210 */ /* 0x000fe40007ffe0ff */
[----:B------:R-:W-:Y:S01]  /*19050*/  @P0 MOV R7, c[0x0][0x1e0] ;  /* 0x0000780000070a02 */ /* 0x000fe20000000f00 */
[--C-:B------:R-:W-:Y:S01]  /*19060*/  FFMA.FTZ R8, R32, c[0x0][0x2d0], -R160.reuse ;  /* 0x0000b40020087a23 */ /* 0x100fe200000108a0 */
[----:B------:R-:W-:Y:S01]  /*19070*/  @P0 LEA R10, P1, R4, c[0x0][0x1c8], 0x1 ;  /* 0x00007200040a0a11 */ /* 0x000fe200078208ff */
[----:B------:R-:W-:Y:S01]  /*19080*/  @P0 IMAD R6, R6, 0x50, RZ ;  /* 0x0000005006060824 */ /* 0x000fe200078e02ff */
[----:B------:R-:W-:Y:S01]  /*19090*/  @P0 SHF.L.U32 R13, R7, 0x5, RZ ;  /* 0x00000005070d0819 */ /* 0x000fe200000006ff */
[----:B------:R1:W-:Y:S01]  /*190a0*/  MUFU.EX2 R225, R8 ;  /* 0x0000000800e17308 */ /* 0x0003e20000000800 */
[--C-:B------:R-:W-:Y:S02]  /*190b0*/  FFMA.FTZ R32, R36, c[0x0][0x2d0], -R160.reuse ;  /* 0x0000b40024207a23 */ /* 0x100fe400000108a0 */
[----:B------:R-:W-:Y:S01]  /*190c0*/  @P0 IADD3 R6, R5, R6, RZ ;  /* 0x0000000605060210 */ /* 0x000fe20007ffe0ff */
[----:B------:R-:W-:Y:S01]  /*190d0*/  FFMA.FTZ R36, R48, c[0x0][0x2d0], -R160 ;  /* 0x0000b40030247a23 */ /* 0x000fe200000108a0 */
[----:B------:R-:W-:Y:S01]  /*190e0*/  @P0 MOV R5, 0x5 ;  /* 0x0000000500050802 */ /* 0x000fe20000000f00 */
[----:B------:R-:W-:Y:S01]  /*190f0*/  FMUL.FTZ R48, R111, R152 ;  /* 0x000000986f307220 */ /* 0x000fe20000410000 */
[----:B------:R-:W-:Y:S02]  /*19100*/  @P0 LEA.HI.X R11, R4, c[0x0][0x1cc], R6, 0x1, P1 ;  /* 0x00007300040b0a11 */ /* 0x000fe400008f0c06 */
[----:B------:R-:W-:Y:S01]  /*19110*/  @P0 SHF.L.U64.HI R12, R7, R5, c[0x0][0x1e4] ;  /* 0x00007900070c0619 */ /* 0x000fe20000010205 */
[--C-:B------:R-:W-:Y:S01]  /*19120*/  FFMA.FTZ R5, R22, c[0x0][0x2d0], -R161.reuse ;  /* 0x0000b40016057a23 */ /* 0x100fe200000108a1 */
[----:B------:R2:W-:Y:S01]  /*19130*/  MUFU.EX2 R196, R32 ;  /* 0x0000002000c47308 */ /* 0x0005e20000000800 */
[----:B------:R3:W-:Y:S09]  /*19140*/  @P0 LDGSTS.E.BYPASS.LTC128B.128 [R221+0x2900], [R10.64], !P4 ;  /* 0x029000000add0fae */ /* 0x0007f2000e101d48 */
[----:B------:R5:W-:Y:S01]  /*19150*/  MUFU.EX2 R223, R5 ;  /* 0x0000000500df7308 */ /* 0x000be20000000800 */
[-C--:B-1----:R-:W-:Y:S04]  /*19160*/  @P0 IADD3 R8, P3, R10, R13.reuse, RZ ;  /* 0x0000000d0a080210 */ /* 0x082fe80007f7e0ff */
[-C--:B------:R-:W-:Y:S02]  /*19170*/  @P0 IADD3.X R9, R11, R12.reuse, RZ, P3, !PT ;  /* 0x0000000c0b090210 */ /* 0x080fe40001ffe4ff */
[-C--:B------:R-:W-:Y:S03]  /*19180*/  @P0 IADD3 R6, P1, R8, R13.reuse, RZ ;  /* 0x0000000d08060210 */ /* 0x080fe60007f3e0ff */
[----:B------:R1:W-:Y:S01]  /*19190*/  MUFU.EX2 R194, R36 ;  /* 0x0000002400c27308 */ /* 0x0003e20000000800 */
[----:B------:R4:W-:Y:S01]  /*191a0*/  @P0 LDGSTS.E.BYPASS.LTC128B.128 [R221+0x3100], [R8.64], !P4 ;  /* 0x0310000008dd0fae */ /* 0x0009e2000e101d48 */
[----:B------:R-:W-:Y:S01]  /*191b0*/  @P0 IADD3.X R7, R9, R12, RZ, P1, !PT ;  /* 0x0000000c09070210 */ /* 0x000fe20000ffe4ff */
[----:B--2---:R-:W-:Y:S01]  /*191c0*/  FMUL.FTZ R32, R113, R144 ;  /* 0x0000009071207220 */ /* 0x004fe20000410000 */
[-C--:B------:R-:W-:Y:S01]  /*191d0*/  @P0 IADD3 R4, P2, R6, R13.reuse, RZ ;  /* 0x0000000d06040210 */ /* 0x080fe20007f5e0ff */
[--C-:B---3--:R-:W-:Y:S03]  /*191e0*/  FFMA.FTZ R11, R23, c[0x0][0x2d0], -R161.reuse ;  /* 0x0000b400170b7a23 */ /* 0x108fe600000108a1 */
[----:B------:R-:W-:Y:S01]  /*191f0*/  @P0 IADD3 R10, P1, R4, R13, RZ ;  /* 0x0000000d040a0210 */ /* 0x000fe20007f3e0ff */
[----:B------:R2:W-:Y:S01]  /*19200*/  @P0 LDGSTS.E.BYPASS.LTC128B.128 [R221+0x3900], [R6.64], !P4 ;  /* 0x0390000006dd0fae */ /* 0x0005e2000e101d48 */
[----:B------:R-:W-:Y:S01]  /*19210*/  FMUL.FTZ R13, R111, R125 ;  /* 0x0000007d6f0d7220 */ /* 0x000fe20000410000 */
[----:B------:R3:W-:Y:S01]  /*19220*/  MUFU.EX2 R222, R11 ;  /* 0x0000000b00de7308 */ /* 0x0007e20000000800 */
[----:B-----5:R-:W-:Y:S05]  /*19230*/  @P0 IADD3.X R5, R7, R12, RZ, P2, !PT ;  /* 0x0000000c07050210 */ /* 0x020fea00017fe4ff */
[----:B------:R5:W-:Y:S01]  /*19240*/  @P0 LDGSTS.E.BYPASS.LTC128B.128 [R221+0x4100], [R4.64], !P4 ;  /* 0x0410000004dd0fae */ /* 0x000be2000e101d48 */
[----:B-1----:R-:W-:Y:S02]  /*19250*/  FFMA.FTZ R36, R49, c[0x0][0x2d0], -R160 ;  /* 0x0000b40031247a23 */ /* 0x002fe400000108a0 */
[C---:B------:R-:W-:Y:S02]  /*19260*/  FMUL.FTZ R49, R111.reuse, R153 ;  /* 0x000000996f317220 */ /* 0x040fe40000410000 */
[----:B------:R1:W-:Y:S01]  /*19270*/  MUFU.EX2 R193, R36 ;  /* 0x0000002400c17308 */ /* 0x0003e20000000800 */
[----:B----4-:R-:W-:Y:S01]  /*19280*/  FMUL.FTZ R8, R111, R120 ;  /* 0x000000786f087220 */ /* 0x010fe20000410000 */
[----:B------:R-:W-:Y:S01]  /*19290*/  F2FP.PACK_AB R120, R227, R226 ;  /* 0x000000e2e378723e */ /* 0x000fe200000000ff */
[----:B------:R-:W-:Y:S01]  /*192a0*/  FMUL.FTZ R9, R111, R121 ;  /* 0x000000796f097220 */ /* 0x000fe20000410000 */
[----:B------:R-:W-:Y:S02]  /*192b0*/  F2FP.PACK_AB R121, R168, R167 ;  /* 0x000000a7a879723e */ /* 0x000fe400000000ff */
[----:B---3--:R-:W-:Y:S01]  /*192c0*/  @P0 IADD3.X R11, R5, R12, RZ, P1, !PT ;  /* 0x0000000c050b0210 */ /* 0x008fe20000ffe4ff */
[--C-:B--2---:R-:W-:Y:S02]  /*192d0*/  FFMA.FTZ R6, R34, c[0x0][0x2d0], -R161.reuse ;  /* 0x0000b40022067a23 */ /* 0x104fe400000108a1 */
[--C-:B------:R-:W-:Y:S02]  /*192e0*/  FFMA.FTZ R12, R29, c[0x0][0x2d0], -R162.reuse ;  /* 0x0000b4001d0c7a23 */ /* 0x100fe400000108a2 */
[----:B------:R2:W-:Y:S01]  /*192f0*/  @P0 LDGSTS.E.BYPASS.LTC128B.128 [R221+0x4900], [R10.64], !P4 ;  /* 0x049000000add0fae */ /* 0x0005e2000e101d48 */
[----:B------:R3:W-:Y:S01]  /*19300*/  MUFU.EX2 R203, R6 ;  /* 0x0000000600cb7308 */ /* 0x0007e20000000800 */
[----:B------:R-:W-:Y:S01]  /*19310*/  FMUL.FTZ R7, R112, R119 ;  /* 0x0000007770077220 */ /* 0x000fe20000410000 */
[----:B------:R-:W-:Y:S01]  /*19320*/  F2FP.PACK_AB R119, R234, R235 ;  /* 0x000000ebea77723e */ /* 0x000fe200000000ff */
[----:B------:R-:W-:Y:S01]  /*19330*/  FMUL.FTZ R29, R111, R141 ;  /* 0x0000008d6f1d7220 */ /* 0x000fe20000410000 */
[----:B------:R-:W-:Y:S01]  /*19340*/  ISETP.GT.AND P0, PT, R201, R241, PT ;  /* 0x000000f1c900720c */ /* 0x000fe20003f04270 */
[----:B-----5:R-:W-:Y:S01]  /*19350*/  FFMA.FTZ R4, R35, c[0x0][0x2d0], -R161 ;  /* 0x0000b40023047a23 */ /* 0x020fe200000108a1 */
[----:B------:R-:W-:Y:S01]  /*19360*/  MOV R201, R200 ;  /* 0x000000c800c97202 */ /* 0x000fe20000000f00 */
[----:B------:R-:W4:Y:S01]  /*19370*/  LDSM.16.MT88.4 R20, [R205] ;  /* 0x00000000cd14783b */ /* 0x000f220000004200 */
[----:B------:R-:W-:Y:S01]  /*19380*/  FMUL.FTZ R5, R113, R117 ;  /* 0x0000007571057220 */ /* 0x000fe20000410000 */
[----:B------:R-:W-:Y:S01]  /*19390*/  F2FP.PACK_AB R117, R233, R232 ;  /* 0x000000e8e975723e */ /* 0x000fe200000000ff */
[----:B------:R5:W-:Y:S01]  /*193a0*/  MUFU.EX2 R220, R4 ;  /* 0x0000000400dc7308 */ /* 0x000be20000000800 */
[C---:B------:R-:W-:Y:S02]  /*193b0*/  FMUL.FTZ R34, R112.reuse, R146 ;  /* 0x0000009270227220 */ /* 0x040fe40000410000 */
[C---:B------:R-:W-:Y:S02]  /*193c0*/  FMUL.FTZ R35, R112.reuse, R147 ;  /* 0x0000009370237220 */ /* 0x040fe40000410000 */
[----:B------:R-:W4:Y:S01]  /*193d0*/  LDSM.16.MT88.4 R156, [R209] ;  /* 0x00000000d19c783b */ /* 0x000f220000004200 */
[----:B-1----:R-:W-:Y:S04]  /*193e0*/  FMUL.FTZ R36, R113, R148 ;  /* 0x0000009471247220 */ /* 0x002fe80000410000 */
[----:B------:R1:W-:Y:S03]  /*193f0*/  MUFU.EX2 R198, R12 ;  /* 0x0000000c00c67308 */ /* 0x0003e60000000800 */
[----:B------:R-:W-:Y:S01]  /*19400*/  LDSM.16.MT88.4 R128, [R208] ;  /* 0x00000000d080783b */ /* 0x000fe20000004200 */
[----:B---3--:R-:W-:Y:S01]  /*19410*/  FMUL.FTZ R6, R112, R118 ;  /* 0x0000007670067220 */ /* 0x008fe20000410000 */
[----:B------:R-:W-:Y:S01]  /*19420*/  F2FP.PACK_AB R118, R239, R237 ;  /* 0x000000edef76723e */ /* 0x000fe200000000ff */
[C---:B--2---:R-:W-:Y:S01]  /*19430*/  FMUL.FTZ R10, R0.reuse, R122 ;  /* 0x0000007a000a7220 */ /* 0x044fe20000410000 */
[----:B------:R-:W-:Y:S01]  /*19440*/  F2FP.PACK_AB R122, R231, R230 ;  /* 0x000000e6e77a723e */ /* 0x000fe200000000ff */
[----:B------:R-:W-:Y:S01]  /*19450*/  FMUL.FTZ R11, R0, R123 ;  /* 0x0000007b000b7220 */ /* 0x000fe20000410000 */
[----:B------:R-:W-:Y:S01]  /*19460*/  F2FP.PACK_AB R123, R170, R169 ;  /* 0x000000a9aa7b723e */ /* 0x000fe200000000ff */
[----:B------:R-:W2:Y:S01]  /*19470*/  MUFU.EX2 R148, R40 ;  /* 0x0000002800947308 */ /* 0x000ea20000000800 */
[----:B------:R-:W-:Y:S01]  /*19480*/  LDSM.16.MT88.4 R44, [R205+0x1000] ;  /* 0x00100000cd2c783b */ /* 0x000fe20000004200 */
[----:B-----5:R-:W-:Y:S02]  /*19490*/  FFMA.FTZ R4, R24, c[0x0][0x2d0], -R162 ;  /* 0x0000b40018047a23 */ /* 0x020fe400000108a2 */
[----:B------:R-:W-:Y:S02]  /*194a0*/  FFMA.FTZ R24, R30, c[0x0][0x2d0], -R2 ;  /* 0x0000b4001e187a23 */ /* 0x000fe40000010802 */
[----:B------:R-:W-:Y:S03]  /*194b0*/  FMUL.FTZ R30, R0, R142 ;  /* 0x0000008e001e7220 */ /* 0x000fe60000410000 */
[----:B------:R-:W-:Y:S01]  /*194c0*/  LDSM.16.MT88.4 R144, [R209+0x2000] ;  /* 0x00200000d190783b */ /* 0x000fe20000004200 */
[----:B------:R3:W-:Y:S01]  /*194d0*/  MUFU.EX2 R197, R4 ;  /* 0x0000000400c57308 */ /* 0x0007e20000000800 */
[----:B-1----:R-:W-:Y:S06]  /*194e0*/  FMUL.FTZ R12, R111, R124 ;  /* 0x0000007c6f0c7220 */ /* 0x002fec0000410000 */
[----:B------:R-:W1:Y:S03]  /*194f0*/  LDSM.16.MT88.4 R124, [R206] ;  /* 0x00000000ce7c783b */ /* 0x000e660000004200 */
[----:B------:R5:W-:Y:S01]  /*19500*/  MUFU.EX2 R164, R24 ;  /* 0x0000001800a47308 */ /* 0x000be20000000800 */
[----:B--2---:R-:W-:Y:S04]  /*19510*/  F2FP.PACK_AB R55, R148, R149 ;  /* 0x000000959437723e */ /* 0x004fe800000000ff */
[----:B------:R-:W-:Y:S08]  /*19520*/  LDSM.16.MT88.4 R40, [R208+0x800] ;  /* 0x00080000d028783b */ /* 0x000ff00000004200 */
[----:B------:R-:W0:Y:S01]  /*19530*/  LDGDEPBAR ;  /* 0x00000000000079af */ /* 0x000e220000000000 */
[--C-:B---3--:R-:W-:Y:S02]  /*19540*/  FFMA.FTZ R4, R25, c[0x0][0x2d0], -R162.reuse ;  /* 0x0000b40019047a23 */ /* 0x108fe400000108a2 */
[C---:B------:R-:W-:Y:S02]  /*19550*/  FMUL.FTZ R25, R111.reuse, R137 ;  /* 0x000000896f197220 */ /* 0x040fe40000410000 */
[----:B------:R2:W3:Y:S01]  /*19560*/  MUFU.EX2 R199, R4 ;  /* 0x0000000400c77308 */ /* 0x0004e20000000800 */
[C---:B-----5:R-:W-:Y:S02]  /*19570*/  FMUL.FTZ R24, R111.reuse, R136 ;  /* 0x000000886f187220 */ /* 0x060fe40000410000 */
[----:B--2---:R-:W-:Y:S02]  /*19580*/  FFMA.FTZ R4, R28, c[0x0][0x2d0], -R162 ;  /* 0x0000b4001c047a23 */ /* 0x004fe400000108a2 */
[----:B------:R-:W-:Y:S05]  /*19590*/  FMUL.FTZ R28, R111, R140 ;  /* 0x0000008c6f1c7220 */ /* 0x000fea0000410000 */
[----:B------:R2:W5:Y:S02]  /*195a0*/  MUFU.EX2 R202, R4 ;  /* 0x0000000400ca7308 */ /* 0x0005640000000800 */
[----:B--2---:R-:W-:Y:S01]  /*195b0*/  FMUL.FTZ R4, R113, R116 ;  /* 0x0000007471047220 */ /* 0x004fe20000410000 */
        /* <DEDUP_REMOVED lines=12> */
[----:B--2---:R-:W-:Y:S02]  /*19680*/  FMUL.FTZ R20, R113, R132 ;  /* 0x0000008471147220 */ /* 0x004fe40000410000 */
[----:B------:R-:W-:Y:S05]  /*19690*/  LDSM.16.MT88.4 R132, [R206+0x800] ;  /* 0x00080000ce84783b */ /* 0x000fea0000004200 */
[-C--:B------:R-:W-:Y:S08]  /*196a0*/  HMMA.16816.F32 R20, R116, R156.reuse, R20 ;  /* 0x0000009c7414723c */ /* 0x080ff00000001814 */
[C---:B------:R-:W-:Y:S08]  /*196b0*/  HMMA.16816.F32 R24, R120.reuse, R156, R24 ;  /* 0x0000009c7818723c */ /* 0x040ff00000001818 */
[-C--:B------:R-:W-:Y:S08]  /*196c0*/  HMMA.16816.F32 R28, R120, R158.reuse, R28 ;  /* 0x0000009e781c723c */ /* 0x080ff0000000181c */
[C---:B------:R-:W-:Y:S08]  /*196d0*/  HMMA.16816.F32 R32, R116.reuse, R158, R32 ;  /* 0x0000009e7420723c */ /* 0x040ff00000001820 */
[-C--:B-1----:R-:W-:Y:S08]  /*196e0*/  HMMA.16816.F32 R84, R116, R124.reuse, R84 ;  /* 0x0000007c7454723c */ /* 0x082ff00000001854 */
[C---:B------:R-:W-:Y:S08]  /*196f0*/  HMMA.16816.F32 R88, R120.reuse, R124, R88 ;  /* 0x0000007c7858723c */ /* 0x040ff00000001858 */
[-C--:B------:R-:W-:Y:S08]  /*19700*/  HMMA.16816.F32 R92, R120, R126.reuse, R92 ;  /* 0x0000007e785c723c */ /* 0x080ff0000000185c */
[C---:B------:R-:W-:Y:S01]  /*19710*/  HMMA.16816.F32 R96, R116.reuse, R126, R96 ;  /* 0x0000007e7460723c */ /* 0x040fe20000001860 */
[----:B------:R-:W1:Y:S07]  /*19720*/  LDSM.16.MT88.4 R124, [R205+0x800] ;  /* 0x00080000cd7c783b */ /* 0x000e6e0000004200 */
[-C--:B------:R-:W-:Y:S08]  /*19730*/  HMMA.16816.F32 R36, R116, R128.reuse, R36 ;  /* 0x000000807424723c */ /* 0x080ff00000001824 */
[C---:B------:R-:W-:Y:S08]  /*19740*/  HMMA.16816.F32 R100, R120.reuse, R128, R100 ;  /* 0x000000807864723c */ /* 0x040ff00000001864 */
[-C--:B------:R-:W-:Y:S07]  /*19750*/  HMMA.16816.F32 R48, R120, R130.reuse, R48 ;  /* 0x000000827830723c */ /* 0x080fee0000001830 */
[----:B---3--:R-:W-:Y:S01]  /*19760*/  F2FP.PACK_AB R120, R199, R197 ;  /* 0x000000c5c778723e */ /* 0x008fe200000000ff */
[----:B------:R-:W-:Y:S01]  /*19770*/  HMMA.16816.F32 R104, R116, R130, R104 ;  /* 0x000000827468723c */ /* 0x000fe20000001868 */
[----:B------:R-:W2:Y:S03]  /*19780*/  LDSM.16.MT88.4 R128, [R209+0x800] ;  /* 0x00080000d180783b */ /* 0x000ea60000004200 */
[----:B-----5:R-:W-:Y:S02]  /*19790*/  F2FP.PACK_AB R122, R198, R202 ;  /* 0x000000cac67a723e */ /* 0x020fe400000000ff */
[----:B----4-:R-:W-:Y:S02]  /*197a0*/  F2FP.PACK_AB R121, R165, R166 ;  /* 0x000000a6a579723e */ /* 0x010fe400000000ff */
[----:B------:R-:W-:Y:S04]  /*197b0*/  F2FP.PACK_AB R116, R228, R229 ;  /* 0x000000e5e474723e */ /* 0x000fe800000000ff */
[----:B------:R-:W-:Y:S02]  /*197c0*/  F2FP.PACK_AB R118, R224, R225 ;  /* 0x000000e1e076723e */ /* 0x000fe400000000ff */
[----:B------:R-:W-:Y:S02]  /*197d0*/  F2FP.PACK_AB R117, R222, R223 ;  /* 0x000000dfde75723e */ /* 0x000fe400000000ff */
[----:B------:R-:W-:Y:S02]  /*197e0*/  F2FP.PACK_AB R119, R220, R203 ;  /* 0x000000cbdc77723e */ /* 0x000fe400000000ff */
[----:B------:R-:W-:Y:S05]  /*197f0*/  F2FP.PACK_AB R123, R163, R164 ;  /* 0x000000a4a37b723e */ /* 0x000fea00000000ff */
[-C--:B-1----:R-:W-:Y:S08]  /*19800*/  HMMA.16816.F32 R4, R116, R124.reuse, R4 ;  /* 0x0000007c7404723c */ /* 0x082ff00000001804 */
[C---:B------:R-:W-:Y:S08]  /*19810*/  HMMA.16816.F32 R8, R120.reuse, R124, R8 ;  /* 0x0000007c7808723c */ /* 0x040ff00000001808 */
[-C--:B------:R-:W-:Y:S08]  /*19820*/  HMMA.16816.F32 R12, R120, R126.reuse, R12 ;  /* 0x0000007e780c723c */ /* 0x080ff0000000180c */
[C---:B------:R-:W-:Y:S08]  /*19830*/  HMMA.16816.F32 R16, R116.reuse, R126, R16 ;  /* 0x0000007e7410723c */ /* 0x040ff00000001810 */
[-C--:B--2---:R-:W-:Y:S08]  /*19840*/  HMMA.16816.F32 R20, R116, R128.reuse, R20 ;  /* 0x000000807414723c */ /* 0x084ff00000001814 */
[C---:B------:R-:W-:Y:S08]  /*19850*/  HMMA.16816.F32 R24, R120.reuse, R128, R24 ;  /* 0x000000807818723c */ /* 0x040ff00000001818 */
[-C--:B------:R-:W-:Y:S08]  /*19860*/  HMMA.16816.F32 R28, R120, R130.reuse, R28 ;  /* 0x00000082781c723c */ /* 0x080ff0000000181c */
[C---:B------:R-:W-:Y:S01]  /*19870*/  HMMA.16816.F32 R32, R116.reuse, R130, R32 ;  /* 0x000000827420723c */ /* 0x040fe20000001820 */
[----:B------:R-:W-:Y:S07]  /*19880*/  LDSM.16.MT88.4 R128, [R205+0x2000] ;  /* 0x00200000cd80783b */ /* 0x000fee0000004200 */
[-C--:B------:R-:W-:Y:S08]  /*19890*/  HMMA.16816.F32 R84, R116, R132.reuse, R84 ;  /* 0x000000847454723c */ /* 0x080ff00000001854 */
[C---:B------:R-:W-:Y:S08]  /*198a0*/  HMMA.16816.F32 R88, R120.reuse, R132, R88 ;  /* 0x000000847858723c */ /* 0x040ff00000001858 */
[-C--:B------:R-:W-:Y:S08]  /*198b0*/  HMMA.16816.F32 R92, R120, R134.reuse, R92 ;  /* 0x00000086785c723c */ /* 0x080ff0000000185c */
[C---:B------:R-:W-:Y:S08]  /*198c0*/  HMMA.16816.F32 R96, R116.reuse, R134, R96 ;  /* 0x000000867460723c */ /* 0x040ff00000001860 */
[-C--:B------:R-:W-:Y:S08]  /*198d0*/  HMMA.16816.F32 R36, R116, R40.reuse, R36 ;  /* 0x000000287424723c */ /* 0x080ff00000001824 */
[C---:B------:R-:W-:Y:S07]  /*198e0*/  HMMA.16816.F32 R100, R120.reuse, R40, R100 ;  /* 0x000000287864723c */ /* 0x040fee0000001864 */
[--C-:B------:R-:W-:Y:S01]  /*198f0*/  FFMA.FTZ R40, R67, c[0x0][0x2d0], -R161.reuse ;  /* 0x0000b40043287a23 */ /* 0x100fe200000108a1 */
[-C--:B------:R-:W-:Y:S01]  /*19900*/  HMMA.16816.F32 R48, R120, R42.reuse, R48 ;  /* 0x0000002a7830723c */ /* 0x080fe20000001830 */
[----:B------:R-:W1:Y:S02]  /*19910*/  LDSM.16.MT88.4 R64, [R209+0x1000] ;  /* 0x00100000d140783b */ /* 0x000e640000004200 */
[----:B------:R2:W-:Y:S01]  /*19920*/  MUFU.EX2 R177, R40 ;  /* 0x0000002800b17308 */ /* 0x0005e20000000800 */
[----:B------:R-:W-:Y:S04]  /*19930*/  F2FP.PACK_AB R41, R191, R192 ;  /* 0x000000c0bf29723e */ /* 0x000fe800000000ff */
[----:B------:R-:W-:Y:S01]  /*19940*/  HMMA.16816.F32 R104, R116, R42, R104 ;  /* 0x0000002a7468723c */ /* 0x000fe20000001868 */
[----:B------:R-:W3:Y:S06]  /*19950*/  LDSM.16.MT88.4 R116, [R206+0x1000] ;  /* 0x00100000ce74783b */ /* 0x000eec0000004200 */
[----:B------:R-:W-:Y:S02]  /*19960*/  F2FP.PACK_AB R42, R193, R194 ;  /* 0x000000c2c12a723e */ /* 0x000fe400000000ff */
[----:B------:R-:W-:Y:S03]  /*19970*/  F2FP.PACK_AB R43, R189, R190 ;  /* 0x000000bebd2b723e */ /* 0x000fe600000000ff */
[--C-:B--2---:R-:W-:Y:S02]  /*19980*/  FFMA.FTZ R40, R56, c[0x0][0x2d0], -R162.reuse ;  /* 0x0000b40038287a23 */ /* 0x104fe400000108a2 */
[----:B------:R-:W-:Y:S02]  /*19990*/  FFMA.FTZ R56, R60, c[0x0][0x2d0], -R162 ;  /* 0x0000b4003c387a23 */ /* 0x000fe400000108a2 */
[----:B------:R2:W-:Y:S01]  /*199a0*/  MUFU.EX2 R176, R40 ;  /* 0x0000002800b07308 */ /* 0x0005e20000000800 */
[--C-:B------:R-:W-:Y:S09]  /*199b0*/  FFMA.FTZ R60, R70, c[0x0][0x2d0], -R161.reuse ;  /* 0x0000b400463c7a23 */ /* 0x100ff200000108a1 */
[----:B------:R4:W-:Y:S01]  /*199c0*/  MUFU.EX2 R175, R56 ;  /* 0x0000003800af7308 */ /* 0x0009e20000000800 */
[----:B--2---:R-:W-:Y:S07]  /*199d0*/  F2FP.PACK_AB R40, R195, R196 ;  /* 0x000000c4c328723e */ /* 0x004fee00000000ff */
[-C--:B------:R-:W-:Y:S05]  /*199e0*/  HMMA.16816.F32 R4, R40, R44.reuse, R4 ;  /* 0x0000002c2804723c */ /* 0x080fea0000001804 */
[----:B----4-:R-:W-:Y:S03]  /*199f0*/  FFMA.FTZ R56, R63, c[0x0][0x2d0], -R2 ;  /* 0x0000b4003f387a23 */ /* 0x010fe60000010802 */
[C---:B------:R-:W-:Y:S01]  /*19a00*/  HMMA.16816.F32 R8, R52.reuse, R44, R8 ;  /* 0x0000002c3408723c */ /* 0x040fe20000001808 */
[----:B------:R2:W-:Y:S06]  /*19a10*/  MUFU.EX2 R115, R56 ;  /* 0x0000003800737308 */ /* 0x0005ec0000000800 */
[----:B------:R-:W-:Y:S01]  /*19a20*/  FFMA.FTZ R44, R61, c[0x0][0x2d0], -R162 ;  /* 0x0000b4003d2c7a23 */ /* 0x000fe200000108a2 */
[-C--:B------:R-:W-:Y:S03]  /*19a30*/  HMMA.16816.F32 R12, R52, R46.reuse, R12 ;  /* 0x0000002e340c723c */ /* 0x080fe6000000180c */
[----:B------:R4:W-:Y:S05]  /*19a40*/  MUFU.EX2 R173, R44 ;  /* 0x0000002c00ad7308 */ /* 0x0009ea0000000800 */
[C---:B------:R-:W-:Y:S08]  /*19a50*/  HMMA.16816.F32 R16, R40.reuse, R46, R16 ;  /* 0x0000002e2810723c */ /* 0x040ff00000001810 */
[-C--:B-1----:R-:W-:Y:S04]  /*19a60*/  HMMA.16816.F32 R20, R40, R64.reuse, R20 ;  /* 0x000000402814723c */ /* 0x082fe80000001814 */
[----:B--2---:R-:W-:Y:S04]  /*19a70*/  FFMA.FTZ R56, R68, c[0x0][0x2d0], -R160 ;  /* 0x0000b40044387a23 */ /* 0x004fe800000108a0 */
[C---:B------:R-:W-:Y:S01]  /*19a80*/  HMMA.16816.F32 R24, R52.reuse, R64, R24 ;  /* 0x000000403418723c */ /* 0x040fe20000001818 */
[----:B------:R1:W-:Y:S03]  /*19a90*/  MUFU.EX2 R172, R56 ;  /* 0x0000003800ac7308 */ /* 0x0003e60000000800 */
[--C-:B----4-:R-:W-:Y:S03]  /*19aa0*/  FFMA.FTZ R44, R58, c[0x0][0x2d0], -R2.reuse ;  /* 0x0000b4003a2c7a23 */ /* 0x110fe60000010802 */
[----:B------:R-:W-:Y:S01]  /*19ab0*/  FFMA.FTZ R64, R74, c[0x0][0x2d0], -R2 ;  /* 0x0000b4004a407a23 */ /* 0x000fe20000010802 */
[-C--:B------:R-:W-:Y:S03]  /*19ac0*/  HMMA.16816.F32 R28, R52, R66.reuse, R28 ;  /* 0x00000042341c723c */ /* 0x080fe6000000181c */
[----:B------:R2:W-:Y:S05]  /*19ad0*/  MUFU.EX2 R157, R44 ;  /* 0x0000002c009d7308 */ /* 0x0005ea0000000800 */
[C---:B------:R-:W-:Y:S05]  /*19ae0*/  HMMA.16816.F32 R32, R40.reuse, R66, R32 ;  /* 0x000000422820723c */ /* 0x040fea0000001820 */
[----:B------:R-:W-:Y:S03]  /*19af0*/  MUFU.EX2 R65, R64 ;  /* 0x0000004000417308 */ /* 0x000fe60000000800 */
[-C--:B---3--:R-:W-:Y:S04]  /*19b00*/  HMMA.16816.F32 R84, R40, R116.reuse, R84 ;  /* 0x000000742854723c */ /* 0x088fe80000001854 */
[----:B-1----:R-:W-:Y:S04]  /*19b10*/  FFMA.FTZ R56, R69, c[0x0][0x2d0], -R160 ;  /* 0x0000b40045387a23 */ /* 0x002fe800000108a0 */
[C---:B------:R-:W-:Y:S01]  /*19b20*/  HMMA.16816.F32 R88, R52.reuse, R116, R88 ;  /* 0x000000743458723c */ /* 0x040fe20000001858 */
[----:B------:R1:W-:Y:S03]  /*19b30*/  MUFU.EX2 R159, R56 ;  /* 0x00000038009f7308 */ /* 0x0003e60000000800 */
[----:B--2---:R-:W-:Y:S04]  /*19b40*/  FFMA.FTZ R44, R59, c[0x0][0x2d0], -R2 ;  /* 0x0000b4003b2c7a23 */ /* 0x004fe80000010802 */
[-C--:B------:R-:W-:Y:S03]  /*19b50*/  HMMA.16816.F32 R92, R52, R118.reuse, R92 ;  /* 0x00000076345c723c */ /* 0x080fe6000000185c */
[----:B------:R2:W3:Y:S05]  /*19b60*/  MUFU.EX2 R114, R44 ;  /* 0x0000002c00727308 */ /* 0x0004ea0000000800 */
[C---:B------:R-:W-:Y:S04]  /*19b70*/  HMMA.16816.F32 R96, R40.reuse, R118, R96 ;  /* 0x000000762860723c */ /* 0x040fe80000001860 */
[----:B-1----:R-:W-:Y:S04]  /*19b80*/  FFMA.FTZ R56, R80, c[0x0][0x2d0], -R160 ;  /* 0x0000b40050387a23 */ /* 0x002fe800000108a0 */
[----:B------:R1:W-:Y:S01]  /*19b90*/  MUFU.EX2 R171, R56 ;  /* 0x0000003800ab7308 */ /* 0x0003e20000000800 */
[----:B--2---:R-:W-:Y:S09]  /*19ba0*/  FFMA.FTZ R44, R62, c[0x0][0x2d0], -R2 ;  /* 0x0000b4003e2c7a23 */ /* 0x004ff20000010802 */
[----:B------:R2:W4:Y:S01]  /*19bb0*/  MUFU.EX2 R156, R44 ;  /* 0x0000002c009c7308 */ /* 0x0005220000000800 */
[----:B-1----:R-:W-:Y:S09]  /*19bc0*/  FFMA.FTZ R56, R81, c[0x0][0x2d0], -R160 ;  /* 0x0000b40051387a23 */ /* 0x002ff200000108a0 */
[----:B------:R1:W-:Y:S01]  /*19bd0*/  MUFU.EX2 R81, R60 ;  /* 0x0000003c00517308 */ /* 0x0003e20000000800 */
[----:B--2---:R-:W2:Y:S09]  /*19be0*/  LDSM.16.MT88.4 R44, [R208+0x1000] ;  /* 0x00100000d02c783b */ /* 0x004eb20000004200 */
[----:B------:R5:W-:Y:S01]  /*19bf0*/  MUFU.EX2 R158, R56 ;  /* 0x00000038009e7308 */ /* 0x000be20000000800 */
[--C-:B-1----:R-:W-:Y:S09]  /*19c00*/  FFMA.FTZ R60, R71, c[0x0][0x2d0], -R161.reuse ;  /* 0x0000b400473c7a23 */ /* 0x102ff200000108a1 */
[----:B------:R1:W-:Y:S01]  /*19c10*/  MUFU.EX2 R80, R60 ;  /* 0x0000003c00507308 */ /* 0x0003e20000000800 */
[----:B-----5:R-:W5:Y:S01]  /*19c20*/  LDSM.16.MT88.4 R56, [R205+0x1800] ;  /* 0x00180000cd38783b */ /* 0x020f620000004200 */
[-C--:B--2---:R-:W-:Y:S03]  /*19c30*/  HMMA.16816.F32 R36, R40, R44.reuse, R36 ;  /* 0x0000002c2824723c */ /* 0x084fe60000001824 */
[--C-:B-1----:R-:W-:Y:S05]  /*19c40*/  FFMA.FTZ R60, R73, c[0x0][0x2d0], -R162.reuse ;  /* 0x0000b400493c7a23 */ /* 0x102fea00000108a2 */
[C---:B------:R-:W-:Y:S01]  /*19c50*/  HMMA.16816.F32 R100, R52.reuse, R44, R100 ;  /* 0x0000002c3464723c */ /* 0x040fe20000001864 */
[----:B------:R1:W-:Y:S06]  /*19c60*/  MUFU.EX2 R68, R60 ;  /* 0x0000003c00447308 */ /* 0x0003ec0000000800 */
[--C-:B------:R-:W-:Y:S01]  /*19c70*/  FFMA.FTZ R44, R82, c[0x0][0x2d0], -R161.reuse ;  /* 0x0000b400522c7a23 */ /* 0x100fe200000108a1 */
[-C--:B------:R-:W-:Y:S01]  /*19c80*/  HMMA.16816.F32 R48, R52, R46.reuse, R48 ;  /* 0x0000002e3430723c */ /* 0x080fe20000001830 */
[----:B------:R-:W2:Y:S02]  /*19c90*/  LDSM.16.MT88.4 R52, [R209+0x1800] ;  /* 0x00180000d134783b */ /* 0x000ea40000004200 */
[----:B------:R5:W-:Y:S01]  /*19ca0*/  MUFU.EX2 R71, R44 ;  /* 0x0000002c00477308 */ /* 0x000be20000000800 */
[----:B---3--:R-:W-:Y:S04]  /*19cb0*/  F2FP.PACK_AB R45, R114, R157 ;  /* 0x0000009d722d723e */ /* 0x008fe800000000ff */
[----:B------:R-:W-:Y:S07]  /*19cc0*/  HMMA.16816.F32 R104, R40, R46, R104 ;  /* 0x0000002e2868723c */ /* 0x000fee0000001868 */
[----:B------:R-:W-:Y:S02]  /*19cd0*/  F2FP.PACK_AB R40, R184, R182 ;  /* 0x000000b6b828723e */ /* 0x000fe400000000ff */
[----:B------:R-:W-:Y:S01]  /*19ce0*/  F2FP.PACK_AB R42, R181, R183 ;  /* 0x000000b7b52a723e */ /* 0x000fe200000000ff */
[----:B-1----:R-:W1:Y:S02]  /*19cf0*/  LDSM.16.MT88.4 R60, [R206+0x1800] ;  /* 0x00180000ce3c783b */ /* 0x002e640000004200 */
[----:B------:R-:W-:Y:S02]  /*19d00*/  F2FP.PACK_AB R41, R178, R180 ;  /* 0x000000b4b229723e */ /* 0x000fe400000000ff */
[----:B------:R-:W-:Y:S02]  /*19d10*/  F2FP.PACK_AB R43, R177, R179 ;  /* 0x000000b3b12b723e */ /* 0x000fe400000000ff */
[----:B------:R-:W-:Y:S02]  /*19d20*/  F2FP.PACK_AB R46, R173, R175 ;  /* 0x000000afad2e723e */ /* 0x000fe400000000ff */
[----:B----4-:R-:W-:Y:S01]  /*19d30*/  F2FP.PACK_AB R47, R115, R156 ;  /* 0x0000009c732f723e */ /* 0x010fe200000000ff */
[----:B-----5:R-:W-:Y:S02]  /*19d40*/  FFMA.FTZ R44, R83, c[0x0][0x2d0], -R161 ;  /* 0x0000b400532c7a23 */ /* 0x020fe400000108a1 */
[-C--:B------:R-:W-:Y:S02]  /*19d50*/  HMMA.16816.F32 R4, R40, R56.reuse, R4 ;  /* 0x000000382804723c */ /* 0x080fe40000001804 */
[----:B------:R3:W-:Y:S02]  /*19d60*/  MUFU.EX2 R70, R44 ;  /* 0x0000002c00467308 */ /* 0x0007e40000000800 */
[--C-:B---3--:R-:W-:Y:S08]  /*19d70*/  FFMA.FTZ R44, R72, c[0x0][0x2d0], -R162.reuse ;  /* 0x0000b400482c7a23 */ /* 0x108ff000000108a2 */
[----:B------:R3:W4:Y:S02]  /*19d80*/  MUFU.EX2 R69, R44 ;  /* 0x0000002c00457308 */ /* 0x0007240000000800 */
[----:B---3--:R-:W-:Y:S02]  /*19d90*/  F2FP.PACK_AB R44, R174, R176 ;  /* 0x000000b0ae2c723e */ /* 0x008fe400000000ff */
[----:B----4-:R-:W-:Y:S05]  /*19da0*/  F2FP.PACK_AB R152, R68, R69 ;  /* 0x000000454498723e */ /* 0x010fea00000000ff */
[C---:B------:R-:W-:Y:S07]  /*19db0*/  HMMA.16816.F32 R8, R44.reuse, R56, R8 ;  /* 0x000000382c08723c */ /* 0x040fee0000001808 */
[--C-:B------:R-:W-:Y:S01]  /*19dc0*/  FFMA.FTZ R56, R76, c[0x0][0x2d0], -R162.reuse ;  /* 0x0000b4004c387a23 */ /* 0x100fe200000108a2 */
[-C--:B------:R-:W-:Y:S03]  /*19dd0*/  HMMA.16816.F32 R12, R44, R58.reuse, R12 ;  /* 0x0000003a2c0c723c */ /* 0x080fe6000000180c */
[----:B------:R3:W-:Y:S05]  /*19de0*/  MUFU.EX2 R67, R56 ;  /* 0x0000003800437308 */ /* 0x0007ea0000000800 */
[C---:B------:R-:W-:Y:S08]  /*19df0*/  HMMA.16816.F32 R16, R40.reuse, R58, R16 ;  /* 0x0000003a2810723c */ /* 0x040ff00000001810 */
[-C--:B--2---:R-:W-:Y:S08]  /*19e00*/  HMMA.16816.F32 R20, R40, R52.reuse, R20 ;  /* 0x000000342814723c */ /* 0x084ff00000001814 */
[C---:B------:R-:W-:Y:S04]  /*19e10*/  HMMA.16816.F32 R24, R44.reuse, R52, R24 ;  /* 0x000000342c18723c */ /* 0x040fe80000001818 */
[----:B---3--:R-:W-:Y:S03]  /*19e20*/  FFMA.FTZ R56, R77, c[0x0][0x2d0], -R162 ;  /* 0x0000b4004d387a23 */ /* 0x008fe600000108a2 */
[--C-:B------:R-:W-:Y:S01]  /*19e30*/  FFMA.FTZ R52, R75, c[0x0][0x2d0], -R2.reuse ;  /* 0x0000b4004b347a23 */ /* 0x100fe20000010802 */
[-C--:B------:R-:W-:Y:S01]  /*19e40*/  HMMA.16816.F32 R28, R44, R54.reuse, R28 ;  /* 0x000000362c1c723c */ /* 0x080fe2000000181c */
[----:B------:R2:W3:Y:S07]  /*19e50*/  MUFU.EX2 R66, R56 ;  /* 0x0000003800427308 */ /* 0x0004ee0000000800 */
[C---:B------:R-:W-:Y:S03]  /*19e60*/  HMMA.16816.F32 R32, R40.reuse, R54, R32 ;  /* 0x000000362820723c */ /* 0x040fe60000001820 */
[----:B------:R4:W5:Y:S05]  /*19e70*/  MUFU.EX2 R64, R52 ;  /* 0x0000003400407308 */ /* 0x00096a0000000800 */
[-C--:B-1----:R-:W-:Y:S08]  /*19e80*/  HMMA.16816.F32 R84, R40, R60.reuse, R84 ;  /* 0x0000003c2854723c */ /* 0x082ff00000001854 */
[C---:B------:R-:W-:Y:S01]  /*19e90*/  HMMA.16816.F32 R88, R44.reuse, R60, R88 ;  /* 0x0000003c2c58723c */ /* 0x040fe20000001858 */
[----:B--2---:R-:W1:Y:S03]  /*19ea0*/  LDSM.16.MT88.4 R56, [R208+0x1800] ;  /* 0x00180000d038783b */ /* 0x004e660000004200 */
[----:B---3--:R-:W-:Y:S04]  /*19eb0*/  F2FP.PACK_AB R154, R66, R67 ;  /* 0x00000043429a723e */ /* 0x008fe800000000ff */
[-C--:B------:R-:W-:Y:S04]  /*19ec0*/  HMMA.16816.F32 R92, R44, R62.reuse, R92 ;  /* 0x0000003e2c5c723c */ /* 0x080fe8000000185c */
[--C-:B----4-:R-:W-:Y:S01]  /*19ed0*/  FFMA.FTZ R52, R78, c[0x0][0x2d0], -R2.reuse ;  /* 0x0000b4004e347a23 */ /* 0x110fe20000010802 */
[----:B-----5:R-:W-:Y:S01]  /*19ee0*/  F2FP.PACK_AB R153, R64, R65 ;  /* 0x000000414099723e */ /* 0x020fe200000000ff */
[----:B------:R-:W-:Y:S02]  /*19ef0*/  FFMA.FTZ R2, R79, c[0x0][0x2d0], -R2 ;  /* 0x0000b4004f027a23 */ /* 0x000fe40000010802 */
[C---:B------:R-:W-:Y:S01]  /*19f00*/  HMMA.16816.F32 R96, R40.reuse, R62, R96 ;  /* 0x0000003e2860723c */ /* 0x040fe20000001860 */
[----:B------:R-:W-:Y:S10]  /*19f10*/  MUFU.EX2 R53, R52 ;  /* 0x0000003400357308 */ /* 0x000ff40000000800 */
[----:B------:R2:W3:Y:S01]  /*19f20*/  MUFU.EX2 R52, R2 ;  /* 0x0000000200347308 */ /* 0x0004e20000000800 */
[-C--:B-1----:R-:W-:Y:S08]  /*19f30*/  HMMA.16816.F32 R36, R40, R56.reuse, R36 ;  /* 0x000000382824723c */ /* 0x082ff00000001824 */
[C---:B------:R-:W-:Y:S04]  /*19f40*/  HMMA.16816.F32 R100, R44.reuse, R56, R100 ;  /* 0x000000382c64723c */ /* 0x040fe80000001864 */
[----:B--2---:R-:W-:Y:S01]  /*19f50*/  FFMA.FTZ R2, R111, R243, R226 ;  /* 0x000000f36f027223 */ /* 0x004fe200000100e2 */
[----:B---3--:R-:W-:Y:S02]  /*19f60*/  F2FP.PACK_AB R155, R52, R53 ;  /* 0x00000035349b723e */ /* 0x008fe400000000ff */
[----:B------:R-:W-:Y:S01]  /*19f70*/  MOV R111, R109 ;  /* 0x0000006d006f7202 */ /* 0x000fe20000000f00 */
[-C--:B------:R-:W-:Y:S01]  /*19f80*/  HMMA.16816.F32 R48, R44, R58.reuse, R48 ;  /* 0x0000003a2c30723c */ /* 0x080fe20000001830 */
[----:B------:R-:W1:Y:S07]  /*19f90*/  LDSM.16.MT88.4 R44, [R206+0x2000] ;  /* 0x00200000ce2c783b */ /* 0x000e6e0000004200 */
        /* <DEDUP_REMOVED lines=8> */
[----:B------:R-:W-:Y:S02]  /*1a020*/  FFMA.FTZ R4, R112, R244, R232 ;  /* 0x000000f470047223 */ /* 0x000fe400000100e8 */
        /* <DEDUP_REMOVED lines=10> */
[-C--:B------:R-:W-:Y:S01]  /*1a0d0*/  HMMA.16816.F32 R132, R40, R144.reuse, R20 ;  /* 0x000000902884723c */ /* 0x080fe20000001814 */
[----:B------:R-:W2:Y:S02]  /*1a0e0*/  LDSM.16.MT88.4 R4, [R208+0x2000] ;  /* 0x00200000d004783b */ /* 0x000ea40000004200 */
        /* <DEDUP_REMOVED lines=55> */
[----:B------:R-:W-:Y:S01]  /*1a460*/  FADD.FTZ R8, R114, R0 ;  /* 0x0000000072087221 */ /* 0x000fe20000010000 */
[----:B------:R-:W-:Y:S01]  /*1a470*/  MOV R114, R108 ;  /* 0x0000006c00727202 */ /* 0x000fe20000000f00 */
        /* <DEDUP_REMOVED lines=30> */
.L_x_959:
[----:B------:R-:W-:-:S13]  /*1a660*/  ISETP.GE.AND P0, PT, R200, R240, PT ;  /* 0x000000f0c800720c */ /* 0x000fda0003f06270 */
[----:B------:R-:W-:Y:S05]  /*1a670*/  @!P0 BRA `(.L_x_961) ;  /* 0x00004be000008947 */ /* 0x000fea0003800000 */
[----:B------:R-:W-:Y:S01]  /*1a680*/  IMAD.MOV.U32 R112, RZ, RZ, R109 ;  /* 0x000000ffff707224 */ /* 0x000fe200078e006d */
[----:B------:R-:W-:Y:S01]  /*1a690*/  MOV R114, R3 ;  /* 0x0000000300727202 */ /* 0x000fe20000000f00 */
[----:B------:R-:W-:Y:S01]  /*1a6a0*/  IMAD.MOV.U32 R111, RZ, RZ, R110 ;  /* 0x000000ffff6f7224 */ /* 0x000fe200078e006e */
[----:B------:R-:W-:Y:S02]  /*1a6b0*/  MOV R113, R108 ;  /* 0x0000006c00717202 */ /* 0x000fe40000000f00 */
.L_x_978:
[----:B--2---:R-:W2:Y:S01]  /*1a6c0*/  LDL R0, [R1+0x40] ;  /* 0x0000400001007983 */ /* 0x004ea20000100800 */
[----:B------:R-:W-:Y:S04]  /*1a6d0*/  DEPBAR.LE SB0, 0x0 ;  /* 0x000080000000791a */ /* 0x000fe80000000000 */
[----:B------:R-:W-:Y:S01]  /*1a6e0*/  WARPSYNC 0xffffffff ;  /* 0xffffffff00007948 */ /* 0x000fe20003800000 */
[----:B------:R-:W3:Y:S01]  /*1a6f0*/  LDL R54, [R1+0x38] ;  /* 0x0000380001367983 */ /* 0x000ee20000100800 */
[----:B------:R-:W-:Y:S01]  /*1a700*/  IMAD.WIDE.U32 R52, R200, c[0x0][0x208], RZ ;  /* 0x00008200c8347a25 */ /* 0x000fe200078e00ff */
        /* <DEDUP_REMOVED lines=15> */
[----:B------:R-:W2:Y:S01]  /*1a800*/  LDSM.16.M88.4 R64, [R204+0x1800] ;  /* 0x00180000cc40783b */ /* 0x000ea20000000200 */
        /* <DEDUP_REMOVED lines=8> */
[----:B------:R-:W4:Y:S05]  /*1a890*/  LDL R225, [R1+0x18] ;  /* 0x0000180001e17983 */ /* 0x000f2a0000100800 */
[-C--:B-----5:R-:W-:Y:S01]  /*1a8a0*/  HMMA.16816.F32 R20, R80, R32.reuse, RZ ;  /* 0x000000205014723c */ /* 0x0a0fe200000018ff */
[----:B------:R-:W5:Y:S06]  /*1a8b0*/  LDSM.16.M88.4 R164, [R215] ;  /* 0x00000000d7a4783b */ /* 0x000f6c0000000200 */
[----:B------:R-:W4:Y:S01]  /*1a8c0*/  LDL R224, [R1+0x14] ;  /* 0x0000140001e07983 */ /* 0x000f220000100800 */
[C---:B------:R-:W-:Y:S05]  /*1a8d0*/  HMMA.16816.F32 R24, R76.reuse, R32, RZ ;  /* 0x000000204c18723c */ /* 0x040fea00000018ff */
[----:B------:R-:W1:Y:S03]  /*1a8e0*/  LDSM.16.M88.4 R168, [R214+0x2000] ;  /* 0x00200000d6a8783b */ /* 0x000e660000000200 */
[-C--:B------:R-:W-:Y:S03]  /*1a8f0*/  HMMA.16816.F32 R28, R76, R34.reuse, RZ ;  /* 0x000000224c1c723c */ /* 0x080fe600000018ff */
[----:B------:R-:W1:Y:S05]  /*1a900*/  LDSM.16.M88.4 R172, [R219] ;  /* 0x00000000dbac783b */ /* 0x000e6a0000000200 */
[C---:B------:R-:W-:Y:S01]  /*1a910*/  HMMA.16816.F32 R32, R80.reuse, R34, RZ ;  /* 0x000000225020723c */ /* 0x040fe200000018ff */
[----:B------:R-:W1:Y:S06]  /*1a920*/  LDSM.16.M88.4 R176, [R218] ;  /* 0x00000000dab0783b */ /* 0x000e6c0000000200 */
[----:B------:R-:W1:Y:S01]  /*1a930*/  LDSM.16.M88.4 R180, [R217] ;  /* 0x00000000d9b4783b */ /* 0x000e620000000200 */
[-C--:B------:R-:W-:Y:S05]  /*1a940*/  HMMA.16816.F32 R36, R80, R48.reuse, RZ ;  /* 0x000000305024723c */ /* 0x080fea00000018ff */
[----:B------:R-:W1:Y:S03]  /*1a950*/  LDSM.16.M88.4 R184, [R216] ;  /* 0x00000000d8b8783b */ /* 0x000e660000000200 */
[C---:B------:R-:W-:Y:S08]  /*1a960*/  HMMA.16816.F32 R40, R76.reuse, R48, RZ ;  /* 0x000000304c28723c */ /* 0x040ff000000018ff */
[-C--:B------:R-:W-:Y:S08]  /*1a970*/  HMMA.16816.F32 R44, R76, R50.reuse, RZ ;  /* 0x000000324c2c723c */ /* 0x080ff000000018ff */
[C---:B------:R-:W-:Y:S02]  /*1a980*/  HMMA.16816.F32 R48, R80.reuse, R50, RZ ;  /* 0x000000325030723c */ /* 0x040fe400000018ff */
[----:B--2---:R-:W-:Y:S02]  /*1a990*/  LOP3.LUT P3, RZ, R0, 0x80, RZ, 0xc0, !PT ;  /* 0x0000008000ff7812 */ /* 0x004fe4000786c0ff */
[----:B------:R-:W-:Y:S05]  /*1a9a0*/  SHF.R.S32.HI R0, RZ, 0x1f, R200 ;  /* 0x0000001fff007819 */ /* 0x000fea00000114c8 */
[----:B------:R-:W-:Y:S04]  /*1a9b0*/  IMAD R0, R0, c[0x0][0x208], RZ ;  /* 0x0000820000007a24 */ /* 0x000fe800078e02ff */
[----:B------:R-:W-:Y:S02]  /*1a9c0*/  IMAD R0, R200, c[0x0][0x20c], R0 ;  /* 0x00008300c8007a24 */ /* 0x000fe400078e0200 */
[----:B---3--:R-:W-:Y:S02]  /*1a9d0*/  IMAD.MOV.U32 R3, RZ, RZ, R54 ;  /* 0x000000ffff037224 */ /* 0x008fe400078e0036 */
[----:B------:R-:W-:Y:S02]  /*1a9e0*/  IMAD.IADD R0, R53, 0x1, R0 ;  /* 0x0000000135007824 */ /* 0x000fe400078e0200 */
[----:B------:R-:W-:Y:S02]  /*1a9f0*/  IMAD.WIDE.U32 R2, R52, 0x50, R2 ;  /* 0x0000005034027825 */ /* 0x000fe400078e0002 */
[-C--:B------:R-:W-:Y:S02]  /*1aa00*/  HMMA.16816.F32 R52, R80, R64.reuse, RZ ;  /* 0x000000405034723c */ /* 0x080fe400000018ff */
[----:B------:R-:W-:Y:S01]  /*1aa10*/  IMAD R0, R0, 0x50, RZ ;  /* 0x0000005000007824 */ /* 0x000fe200078e02ff */
[C---:B------:R-:W-:Y:S03]  /*1aa20*/  LEA R68, P0, R2.reuse, c[0x0][0x1f8], 0x1 ;  /* 0x00007e0002447a11 */ /* 0x040fe600078008ff */
[----:B------:R-:W-:Y:S01]  /*1aa30*/  IMAD.IADD R0, R3, 0x1, R0 ;  /* 0x0000000103007824 */ /* 0x000fe200078e0200 */
[----:B------:R-:W-:Y:S01]  /*1aa40*/  MOV R3, c[0x0][0x208] ;  /* 0x0000820000037a02 */ /* 0x000fe20000000f00 */
[C---:B------:R-:W-:Y:S04]  /*1aa50*/  HMMA.16816.F32 R56, R76.reuse, R64, RZ ;  /* 0x000000404c38723c */ /* 0x040fe800000018ff */
[C---:B------:R-:W-:Y:S01]  /*1aa60*/  IMAD.SHL.U32 R70, R3.reuse, 0x20, RZ ;  /* 0x0000002003467824 */ /* 0x040fe200078e00ff */
[----:B------:R-:W-:Y:S02]  /*1aa70*/  LEA.HI.X R69, R2, c[0x0][0x1fc], R0, 0x1, P0 ;  /* 0x00007f0002457a11 */ /* 0x000fe400000f0c00 */
[-C--:B------:R-:W-:Y:S01]  /*1aa80*/  SHF.L.U64.HI R0, R3, R115.reuse, c[0x0][0x20c] ;  /* 0x0000830003007619 */ /* 0x080fe20000010273 */
[-C--:B------:R-:W-:Y:S01]  /*1aa90*/  HMMA.16816.F32 R60, R76, R66.reuse, RZ ;  /* 0x000000424c3c723c */ /* 0x080fe200000018ff */
[-C--:B------:R-:W-:Y:S01]  /*1aaa0*/  IADD3 R2, P0, R68, R70.reuse, RZ ;  /* 0x0000004644027210 */ /* 0x080fe20007f1e0ff */
[----:B------:R-:W-:Y:S01]  /*1aab0*/  @!PT LDS RZ, [RZ] ;  /* 0x00000000fffff984 */ /* 0x000fe20000000800 */
[----:B------:R-:W-:Y:S01]  /*1aac0*/  @!PT LDS RZ, [RZ] ;  /* 0x00000000fffff984 */ /* 0x000fe20000000800 */
[----:B------:R-:W-:Y:S01]  /*1aad0*/  @!PT LDS RZ, [RZ] ;  /* 0x00000000fffff984 */ /* 0x000fe20000000800 */
[----:B------:R1:W-:Y:S03]  /*1aae0*/  LDGSTS.E.BYPASS.LTC128B.128 [R221+0x100], [R68.64], !P3 ;  /* 0x0010000044dd7fae */ /* 0x0003e6000d901d48 */
[----:B------:R-:W-:Y:S01]  /*1aaf0*/  IADD3 R74, P2, R2, R70, RZ ;  /* 0x00000046024a7210 */ /* 0x000fe20007f5e0ff */
[--C-:B------:R-:W-:Y:S02]  /*1ab00*/  IMAD.X R3, R69, 0x1, R0.reuse, P0 ;  /* 0x0000000145037824 */ /* 0x100fe400000e0600 */
[C---:B------:R-:W-:Y:S03]  /*1ab10*/  HMMA.16816.F32 R64, R80.reuse, R66, RZ ;  /* 0x000000425040723c */ /* 0x040fe600000018ff */
[----:B------:R2:W-:Y:S01]  /*1ab20*/  LDGSTS.E.BYPASS.LTC128B.128 [R221+0x900], [R2.64], !P3 ;  /* 0x0090000002dd7fae */ /* 0x0005e2000d901d48 */
[----:B------:R-:W-:Y:S02]  /*1ab30*/  IADD3.X R75, R3, R0, RZ, P2, !PT ;  /* 0x00000000034b7210 */ /* 0x000fe400017fe4ff */
[-C--:B------:R-:W-:Y:S03]  /*1ab40*/  IADD3 R72, P1, R74, R70.reuse, RZ ;  /* 0x000000464a487210 */ /* 0x080fe60007f3e0ff */
[----:B------:R3:W-:Y:S03]  /*1ab50*/  LDGSTS.E.BYPASS.LTC128B.128 [R221+0x1100], [R74.64], !P3 ;  /* 0x011000004add7fae */ /* 0x0007e6000d901d48 */
[--C-:B------:R-:W-:Y:S01]  /*1ab60*/  IMAD.X R73, R75, 0x1, R0.reuse, P1 ;  /* 0x000000014b497824 */ /* 0x100fe200008e0600 */
[----:B------:R-:W-:Y:S04]  /*1ab70*/  IADD3 R108, P0, R72, R70, RZ ;  /* 0x00000046486c7210 */ /* 0x000fe80007f1e0ff */
[----:B------:R3:W-:Y:S01]  /*1ab80*/  LDGSTS.E.BYPASS.LTC128B.128 [R221+0x1900], [R72.64], !P3 ;  /* 0x0190000048dd7fae */ /* 0x0007e2000d901d48 */
[----:B------:R-:W-:Y:S01]  /*1ab90*/  IMAD.X R109, R73, 0x1, R0, P0 ;  /* 0x00000001496d7824 */ /* 0x000fe200000e0600 */
[C---:B------:R-:W-:Y:S01]  /*1aba0*/  ISETP.GT.AND P0, PT, R200.reuse, R240, PT ;  /* 0x000000f0c800720c */ /* 0x040fe20003f04270 */
[-C--:B-1----:R-:W-:Y:S03]  /*1abb0*/  HMMA.16816.F32 R68, R80, R156.reuse, RZ ;  /* 0x0000009c5044723c */ /* 0x082fe600000018ff */
[----:B------:R-:W4:Y:S06]  /*1abc0*/  LDL R223, [R1+0x1c] ;  /* 0x00001c0001df7983 */ /* 0x000f2c0000100800 */
[----:B------:R1:W-:Y:S03]  /*1abd0*/  LDGSTS.E.BYPASS.LTC128B.128 [R221+0x2100], [R108.64], !P3 ;  /* 0x021000006cdd7fae */ /* 0x0003e6000d901d48 */
[----:B------:R-:W-:Y:S03]  /*1abe0*/  @P0 IADD3 R0, R200, -0x1, RZ ;  /* 0xffffffffc8000810 */ /* 0x000fe60007ffe0ff */
[----:B------:R-:W-:Y:S01]  /*1abf0*/  LDSM.16.M88.4 R188, [R212] ;  /* 0x00000000d4bc783b */ /* 0x000fe20000000200 */
[----:B--2---:R-:W-:Y:S01]  /*1ac00*/  @P0 MOV R3, R110 ;  /* 0x0000006e00030202 */ /* 0x004fe20000000f00 */
[----:B------:R-:W-:Y:S01]  /*1ac10*/  @P0 IMAD.MOV.U32 R110, RZ, RZ, c[0x0][0x1e0] ;  /* 0x00007800ff6e0624 */ /* 0x000fe200078e00ff */
[----:B------:R-:W-:Y:S03]  /*1ac20*/  @P0 SHF.R.S32.HI R2, RZ, 0x1f, R0 ;  /* 0x0000001fff020819 */ /* 0x000fe60000011400 */
[----:B------:R-:W0:Y:S02]  /*1ac30*/  LDGDEPBAR ;  /* 0x00000000000079af */ /* 0x000e240000000000 */
[----:B------:R-:W-:Y:S01]  /*1ac40*/  @P0 IMAD R2, R2, c[0x0][0x1e0], RZ ;  /* 0x0000780002020a24 */ /* 0x000fe200078e02ff */
[C---:B---3--:R-:W-:Y:S03]  /*1ac50*/  HMMA.16816.F32 R72, R76.reuse, R156, RZ ;  /* 0x0000009c4c48723c */ /* 0x048fe600000018ff */
[----:B------:R-:W2:Y:S05]  /*1ac60*/  LDSM.16.M88.4 R192, [R210] ;  /* 0x00000000d2c0783b */ /* 0x000eaa0000000200 */
[-C--:B------:R-:W-:Y:S01]  /*1ac70*/  HMMA.16816.F32 R76, R76, R158.reuse, RZ ;  /* 0x0000009e4c4c723c */ /* 0x080fe200000018ff */
[----:B------:R-:W3:Y:S03]  /*1ac80*/  LDSM.16.M88.4 R196, [R212+0x2000] ;  /* 0x00200000d4c4783b */ /* 0x000ee60000000200 */
[C---:B-1----:R-:W-:Y:S04]  /*1ac90*/  @P0 IMAD.WIDE.U32 R108, R0.reuse, c[0x0][0x1e0], RZ ;  /* 0x00007800006c0a25 */ /* 0x042fe800078e00ff */
[----:B------:R-:W-:Y:S01]  /*1aca0*/  HMMA.16816.F32 R80, R80, R158, RZ ;  /* 0x0000009e5050723c */ /* 0x000fe200000018ff */
[----:B------:R-:W1:Y:S03]  /*1acb0*/  LDSM.16.M88.4 R156, [R210+0x800] ;  /* 0x00080000d29c783b */ /* 0x000e660000000200 */
[----:B------:R-:W-:Y:S02]  /*1acc0*/  @P0 IMAD R0, R0, c[0x0][0x1e4], R2 ;  /* 0x0000790000000a24 */ /* 0x000fe400078e0202 */
[----:B------:R-:W-:Y:S02]  /*1acd0*/  @P0 IMAD.MOV.U32 R2, RZ, RZ, R222 ;  /* 0x000000ffff020224 */ /* 0x000fe400078e00de */
[-C--:B-----5:R-:W-:Y:S05]  /*1ace0*/  HMMA.16816.F32 R4, R160, R164.reuse, R4 ;  /* 0x000000a4a004723c */ /* 0x0a0fea0000001804 */
[----:B------:R-:W-:Y:S03]  /*1acf0*/  @P0 IMAD.WIDE.U32 R2, R108, 0x50, R2 ;  /* 0x000000506c020825 */ /* 0x000fe600078e0002 */
[C---:B------:R-:W-:Y:S04]  /*1ad00*/  HMMA.16816.F32 R8, R168.reuse, R164, R8 ;  /* 0x000000a4a808723c */ /* 0x040fe80000001808 */
[----:B------:R-:W-:Y:S04]  /*1ad10*/  @P0 IMAD.IADD R0, R109, 0x1, R0 ;  /* 0x000000016d000824 */ /* 0x000fe800078e0200 */
[-C--:B------:R-:W-:Y:S04]  /*1ad20*/  HMMA.16816.F32 R12, R168, R166.reuse, R12 ;  /* 0x000000a6a80c723c */ /* 0x080fe8000000180c */
[----:B------:R-:W-:Y:S01]  /*1ad30*/  @P0 IMAD R108, R0, 0x50, RZ ;  /* 0x00000050006c0824 */ /* 0x000fe200078e02ff */
[C---:B------:R-:W-:Y:S01]  /*1ad40*/  @P0 SHF.L.U64.HI R0, R110.reuse, R115, c[0x0][0x1e4] ;  /* 0x000079006e000619 */ /* 0x040fe20000010273 */
[----:B------:R-:W-:Y:S02]  /*1ad50*/  @P0 IMAD.SHL.U32 R110, R110, 0x20, RZ ;  /* 0x000000206e6e0824 */ /* 0x000fe400078e00ff */
[C---:B------:R-:W-:Y:S01]  /*1ad60*/  HMMA.16816.F32 R16, R160.reuse, R166, R16 ;  /* 0x000000a6a010723c */ /* 0x040fe20000001810 */
[----:B------:R-:W5:Y:S03]  /*1ad70*/  LDSM.16.M88.4 R164, [R210+0x1000] ;  /* 0x00100000d2a4783b */ /* 0x000f660000000200 */
[----:B------:R-:W-:Y:S04]  /*1ad80*/  @P0 IADD3 R3, R3, R108, RZ ;  /* 0x0000006c03030210 */ /* 0x000fe80007ffe0ff */
        /* <DEDUP_REMOVED lines=20> */
[----:B------:R-:W4:Y:S06]  /*1aed0*/  LDSM.16.M88.4 R160, [R210+0x1800] ;  /* 0x00180000d2a0783b */ /* 0x000f2c0000000200 */
[----:B------:R-:W4:Y:S01]  /*1aee0*/  LDSM.16.M88.4 R184, [R207+0x800] ;  /* 0x00080000cfb8783b */ /* 0x000f220000000200 */
[-C--:B--2---:R-:W-:Y:S08]  /*1aef0*/  HMMA.16816.F32 R4, R188, R192.reuse, R4 ;  /* 0x000000c0bc04723c */ /* 0x084ff00000001804 */
[C---:B---3--:R-:W-:Y:S08]  /*1af00*/  HMMA.16816.F32 R8, R196.reuse, R192, R8 ;  /* 0x000000c0c408723c */ /* 0x048ff00000001808 */
        /* <DEDUP_REMOVED lines=8> */
[-C--:B-----5:R-:W-:Y:S08]  /*1af90*/  HMMA.16816.F32 R36, R188, R164.reuse, R36 ;  /* 0x000000a4bc24723c */ /* 0x0a0ff00000001824 */
[C---:B------:R-:W-:Y:S07]  /*1afa0*/  HMMA.16816.F32 R40, R196.reuse, R164, R40 ;  /* 0x000000a4c428723c */ /* 0x040fee0000001828 */
[C---:B------:R-:W-:Y:S01]  /*1afb0*/  @P0 LEA R164, P1, R2.reuse, c[0x0][0x1c8], 0x1 ;  /* 0x0000720002a40a11 */ /* 0x040fe200078208ff */
[-C--:B------:R-:W-:Y:S04]  /*1afc0*/  HMMA.16816.F32 R44, R196, R166.reuse, R44 ;  /* 0x000000a6c42c723c */ /* 0x080fe8000000182c */
[----:B------:R-:W-:Y:S02]  /*1afd0*/  @P0 LEA.HI.X R165, R2, c[0x0][0x1cc], R3, 0x1, P1 ;  /* 0x0000730002a50a11 */ /* 0x000fe400008f0c03 */
[-C--:B------:R-:W-:Y:S02]  /*1afe0*/  @P0 IADD3 R108, P2, R164, R110.reuse, RZ ;  /* 0x0000006ea46c0210 */ /* 0x080fe40007f5e0ff */
        /* <DEDUP_REMOVED lines=8> */
[-C--:B------:R-:W-:Y:S08]  /*1b070*/  HMMA.16816.F32 R68, R188, R168.reuse, R68 ;  /* 0x000000a8bc44723c */ /* 0x080ff00000001844 */
[C---:B------:R-:W-:Y:S08]  /*1b080*/  HMMA.16816.F32 R72, R196.reuse, R168, R72 ;  /* 0x000000a8c448723c */ /* 0x040ff00000001848 */
[-C--:B------:R-:W-:Y:S08]  /*1b090*/  HMMA.16816.F32 R76, R196, R170.reuse, R76 ;  /* 0x000000aac44c723c */ /* 0x080ff0000000184c */
[----:B------:R-:W-:Y:S08]  /*1b0a0*/  HMMA.16816.F32 R80, R188, R170, R80 ;  /* 0x000000aabc50723c */ /* 0x000ff00000001850 */
[-C--:B------:R-:W-:Y:S08]  /*1b0b0*/  HMMA.16816.F32 R4, R172, R176.reuse, R4 ;  /* 0x000000b0ac04723c */ /* 0x080ff00000001804 */
[C---:B------:R-:W-:Y:S08]  /*1b0c0*/  HMMA.16816.F32 R8, R180.reuse, R176, R8 ;  /* 0x000000b0b408723c */ /* 0x040ff00000001808 */
[-C--:B------:R-:W-:Y:S08]  /*1b0d0*/  HMMA.16816.F32 R12, R180, R178.reuse, R12 ;  /* 0x000000b2b40c723c */ /* 0x080ff0000000180c */
[C---:B------:R-:W-:Y:S08]  /*1b0e0*/  HMMA.16816.F32 R16, R172.reuse, R178, R16 ;  /* 0x000000b2ac10723c */ /* 0x040ff00000001810 */
[-C--:B------:R-:W-:Y:S08]  /*1b0f0*/  HMMA.16816.F32 R20, R172, R184.reuse, R20 ;  /* 0x000000b8ac14723c */ /* 0x080ff00000001814 */
[C---:B------:R-:W-:Y:S08]  /*1b100*/  HMMA.16816.F32 R24, R180.reuse, R184, R24 ;  /* 0x000000b8b418723c */ /* 0x040ff00000001818 */
[-C--:B------:R-:W-:Y:S01]  /*1b110*/  HMMA.16816.F32 R28, R180, R186.reuse, R28 ;  /* 0x000000bab41c723c */ /* 0x080fe2000000181c */
[----:B------:R-:W-:Y:S01]  /*1b120*/  @!PT LDS RZ, [RZ] ;  /* 0x00000000fffff984 */ /* 0x000fe20000000800 */
[----:B------:R-:W-:Y:S01]  /*1b130*/  @!PT LDS RZ, [RZ] ;  /* 0x00000000fffff984 */ /* 0x000fe20000000800 */
[----:B------:R-:W-:Y:S01]  /*1b140*/  @!PT LDS RZ, [RZ] ;  /* 0x00000000fffff984 */ /* 0x000fe20000000800 */
[----:B------:R3:W-:Y:S07]  /*1b150*/  @P0 LDGSTS.E.BYPASS.LTC128B.128 [R221+0x2900], [R164.64], !P3 ;  /* 0x02900000a4dd0fae */ /* 0x0007ee000d901d48 */
[C---:B------:R-:W-:Y:S08]  /*1b160*/  HMMA.16816.F32 R32, R172.reuse, R186, R32 ;  /* 0x000000baac20723c */ /* 0x040ff00000001820 */
[-C--:B-1----:R-:W-:Y:S08]  /*1b170*/  HMMA.16816.F32 R36, R172, R156.reuse, R36 ;  /* 0x0000009cac24723c */ /* 0x082ff00000001824 */
[C---:B------:R-:W-:Y:S07]  /*1b180*/  HMMA.16816.F32 R40, R180.reuse, R156, R40 ;  /* 0x0000009cb428723c */ /* 0x040fee0000001828 */
[----:B------:R-:W-:Y:S01]  /*1b190*/  IMAD.IADD R157, R202, 0x1, R203 ;  /* 0x00000001ca9d7824 */ /* 0x000fe200078e02cb */
[-C--:B------:R-:W-:Y:S04]  /*1b1a0*/  HMMA.16816.F32 R44, R180, R158.reuse, R44 ;  /* 0x0000009eb42c723c */ /* 0x080fe8000000182c */
[----:B------:R-:W-:Y:S04]  /*1b1b0*/  @P4 IMAD.HI.U32 R109, R157, c[0x0][0x2c8], RZ ;  /* 0x0000b2009d6d4a27 */ /* 0x000fe800078e00ff */
[C---:B------:R-:W-:Y:S04]  /*1b1c0*/  HMMA.16816.F32 R48, R172.reuse, R158, R48 ;  /* 0x0000009eac30723c */ /* 0x040fe80000001830 */
[----:B------:R-:W-:Y:S01]  /*1b1d0*/  @P4 SHF.R.U32.HI R157, RZ, c[0x0][0x2cc], R109 ;  /* 0x0000b300ff9d4a19 */ /* 0x000fe2000001166d */
[--C-:B------:R-:W-:Y:S02]  /*1b1e0*/  @P0 IMAD.X R109, R165, 0x1, R0.reuse, P2 ;  /* 0x00000001a56d0824 */ /* 0x100fe400010e0600 */
[-C--:B------:R-:W-:Y:S01]  /*1b1f0*/  @P0 IADD3 R158, P1, R108, R110.reuse, RZ ;  /* 0x0000006e6c9e0210 */ /* 0x080fe20007f3e0ff */
[-C--:B------:R-:W-:Y:S02]  /*1b200*/  HMMA.16816.F32 R52, R172, R192.reuse, R52 ;  /* 0x000000c0ac34723c */ /* 0x080fe40000001834 */
[----:B------:R1:W-:Y:S02]  /*1b210*/  @P0 LDGSTS.E.BYPASS.LTC128B.128 [R221+0x3100], [R108.64], !P3 ;  /* 0x031000006cdd0fae */ /* 0x0003e4000d901d48 */
[--C-:B------:R-:W-:Y:S01]  /*1b220*/  @P0 IMAD.X R159, R109, 0x1, R0.reuse, P1 ;  /* 0x000000016d9f0824 */ /* 0x100fe200008e0600 */
[----:B------:R-:W-:Y:S03]  /*1b230*/  @P0 IADD3 R2, P2, R158, R110, RZ ;  /* 0x0000006e9e020210 */ /* 0x000fe60007f5e0ff */
[C---:B------:R-:W-:Y:S01]  /*1b240*/  HMMA.16816.F32 R56, R180.reuse, R192, R56 ;  /* 0x000000c0b438723c */ /* 0x040fe20000001838 */
[----:B------:R4:W-:Y:S03]  /*1b250*/  @P0 LDGSTS.E.BYPASS.LTC128B.128 [R221+0x3900], [R158.64], !P3 ;  /* 0x039000009edd0fae */ /* 0x0009e6000d901d48 */
[----:B------:R-:W-:Y:S04]  /*1b260*/  @P0 IADD3.X R3, R159, R0, RZ, P2, !PT ;  /* 0x000000009f030210 */ /* 0x000fe800017fe4ff */
[-C--:B------:R-:W-:Y:S01]  /*1b270*/  HMMA.16816.F32 R60, R180, R194.reuse, R60 ;  /* 0x000000c2b43c723c */ /* 0x080fe2000000183c */
[----:B------:R5:W-:Y:S07]  /*1b280*/  @P0 LDGSTS.E.BYPASS.LTC128B.128 [R221+0x4100], [R2.64], !P3 ;  /* 0x0410000002dd0fae */ /* 0x000bee000d901d48 */
[C---:B------:R-:W-:Y:S01]  /*1b290*/  HMMA.16816.F32 R64, R172.reuse, R194, R64 ;  /* 0x000000c2ac40723c */ /* 0x040fe20000001840 */
[----:B-1----:R-:W1:Y:S07]  /*1b2a0*/  SHFL.IDX PT, R108, R157, RZ, 0x1c1f ;  /* 0x001c1fff9d6c7589 */ /* 0x002e6e00000e0000 */
[-C--:B--2---:R-:W-:Y:S08]  /*1b2b0*/  HMMA.16816.F32 R68, R172, R160.reuse, R68 ;  /* 0x000000a0ac44723c */ /* 0x084ff00000001844 */
[C---:B------:R-:W-:Y:S07]  /*1b2c0*/  HMMA.16816.F32 R72, R180.reuse, R160, R72 ;  /* 0x000000a0b448723c */ /* 0x040fee0000001848 */
[----:B------:R-:W-:Y:S01]  /*1b2d0*/  @P0 IADD3 R160, P1, R2, R110, RZ ;  /* 0x0000006e02a00210 */ /* 0x000fe20007f3e0ff */
[-C--:B------:R-:W-:Y:S04]  /*1b2e0*/  HMMA.16816.F32 R76, R180, R162.reuse, R76 ;  /* 0x000000a2b44c723c */ /* 0x080fe8000000184c */
[----:B------:R-:W-:Y:S02]  /*1b2f0*/  @P0 IMAD.X R161, R3, 0x1, R0, P1 ;  /* 0x0000000103a10824 */ /* 0x000fe400008e0600 */
[----:B-----5:R-:W-:Y:S02]  /*1b300*/  IMAD R3, R200, -0x50, RZ ;  /* 0xffffffb0c8037824 */ /* 0x020fe400078e02ff */
[----:B------:R-:W-:Y:S01]  /*1b310*/  HMMA.16816.F32 R80, R172, R162, R80 ;  /* 0x000000a2ac50723c */ /* 0x000fe20000001850 */
[----:B------:R3:W-:Y:S03]  /*1b320*/  @P0 LDGSTS.E.BYPASS.LTC128B.128 [R221+0x4900], [R160.64], !P3 ;  /* 0x04900000a0dd0fae */ /* 0x0007e6000d901d48 */
[----:B------:R-:W-:Y:S02]  /*1b330*/  ISETP.GE.AND P3, PT, R226, 0x1, PT ;  /* 0x00000001e200780c */ /* 0x000fe40003f66270 */
[----:B------:R-:W-:Y:S01]  /*1b340*/  IADD3 R0, -R223, 0x1, R3 ;  /* 0x00000001df007810 */ /* 0x000fe20007ffe103 */
[----:B------:R-:W0:Y:S05]  /*1b350*/  LDGDEPBAR ;  /* 0x00000000000079af */ /* 0x000e2a0000000000 */
[----:B------:R-:W-:Y:S04]  /*1b360*/  IADD3 R0, -R224, R0, R225 ;  /* 0x00000000e0007210 */ /* 0x000fe80007ffe1e1 */
[C---:B----4-:R-:W-:Y:S02]  /*1b370*/  IADD3 R159, R0.reuse, UR4, RZ ;  /* 0x00000004009f7c10 */ /* 0x050fe4000fffe0ff */
[----:B------:R-:W-:Y:S03]  /*1b380*/  IADD3 R158, R0, c[0x0][0x328], RZ ;  /* 0x0000ca00009e7a10 */ /* 0x000fe60007ffe0ff */
[----:B-1----:R-:W-:Y:S01]  /*1b390*/  IMAD.IADD R0, R108, 0x1, R159 ;  /* 0x000000016c007824 */ /* 0x002fe200078e029f */
        /* <DEDUP_REMOVED lines=15> */
.L_x_964:
[----:B------:R-:W-:Y:S04]  /*1b490*/  MOV R108, c[0x0][0x32c] ;  /* 0x0000cb00006c7a02 */ /* 0x000fe80000000f00 */
[----:B------:R-:W-:Y:S11]  /*1b4a0*/  ISETP.NE.AND P0, PT, R108, 0x1, PT ;  /* 0x000000016c00780c */ /* 0x000ff60003f05270 */
[----:B------:R-:W-:Y:S02]  /*1b4b0*/  @!UPT UIADD3 URZ, URZ, URZ, URZ ;  /* 0x0000003f3f3ff290 */ /* 0x000fe4000fffe03f */
[----:B------:R-:W-:Y:S05]  /*1b4c0*/  @P0 IMAD.HI.U32 R108, R2, c[0x0][0x330], RZ ;  /* 0x0000cc00026c0a27 */ /* 0x000fea00078e00ff */
[----:B------:R-:W-:Y:S02]  /*1b4d0*/  @P0 SHF.R.U32.HI R2, RZ, c[0x0][0x334], R108 ;  /* 0x0000cd00ff020a19 */ /* 0x000fe4000001166c */
.L_x_965:
[----:B------:R-:W-:Y:S05]  /*1b4e0*/  BSYNC B0 ;  /* 0x0000000000007941 */ /* 0x000fea0003800000 */
.L_x_963:
[----:B------:R-:W-:Y:S04]  /*1b4f0*/  IMAD.IADD R108, R3, 0x1, -R223 ;  /* 0x00000001036c7824 */ /* 0x000fe800078e0adf */
[----:B------:R-:W-:Y:S05]  /*1b500*/  IMAD R2, R2, c[0x0][0x32c], R108 ;  /* 0x0000cb0002027a24 */ /* 0x000fea00078e026c */
[----:B------:R-:W-:Y:S02]  /*1b510*/  IADD3 R108, R2, c[0x0][0x32c], RZ ;  /* 0x0000cb00026c7a10 */ /* 0x000fe40007ffe0ff */
[----:B------:R-:W-:Y:S02]  /*1b520*/  IMNMX R0, R0, R2, !PT ;  /* 0x0000000200007217 */ /* 0x000fe40007800200 */
[----:B------:R-:W-:Y:S02]  /*1b530*/  IMNMX R115, R115, R108, PT ;  /* 0x0000006c73737217 */ /* 0x000fe40003800200 */
.L_x_962:
        /* <DEDUP_REMOVED lines=17> */
.L_x_968:
[----:B------:R-:W-:Y:S04]  /*1b650*/  MOV R109, c[0x0][0x32c] ;  /* 0x0000cb00006d7a02 */ /* 0x000fe80000000f00 */
[----:B------:R-:W-:Y:S11]  /*1b660*/  ISETP.NE.AND P0, PT, R109, 0x1, PT ;  /* 0x000000016d00780c */ /* 0x000ff60003f05270 */
[----:B------:R-:W-:Y:S02]  /*1b670*/  @!UPT UIADD3 URZ, URZ, URZ, URZ ;  /* 0x0000003f3f3ff290 */ /* 0x000fe4000fffe03f */
[----:B------:R-:W-:Y:S05]  /*1b680*/  @P0 IMAD.HI.U32 R109, R2, c[0x0][0x330], RZ ;  /* 0x0000cc00026d0a27 */ /* 0x000fea00078e00ff */
[----:B------:R-:W-:Y:S02]  /*1b690*/  @P0 SHF.R.U32.HI R2, RZ, c[0x0][0x334], R109 ;  /* 0x0000cd00ff020a19 */ /* 0x000fe4000001166d */
.L_x_969:
[----:B------:R-:W-:Y:S05]  /*1b6a0*/  BSYNC B0 ;  /* 0x0000000000007941 */ /* 0x000fea0003800000 */
.L_x_967:
[----:B------:R-:W-:Y:S04]  /*1b6b0*/  IMAD.IADD R109, R3, 0x1, -R223 ;  /* 0x00000001036d7824 */ /* 0x000fe800078e0adf */
[----:B------:R-:W-:Y:S05]  /*1b6c0*/  IMAD R2, R2, c[0x0][0x32c], R109 ;  /* 0x0000cb0002027a24 */ /* 0x000fea00078e026d */
[----:B------:R-:W-:Y:S02]  /*1b6d0*/  IADD3 R109, R2, c[0x0][0x32c], RZ ;  /* 0x0000cb00026d7a10 */ /* 0x000fe40007ffe0ff */
[----:B------:R-:W-:Y:S02]  /*1b6e0*/  IMNMX R108, R108, R2, !PT ;  /* 0x000000026c6c7217 */ /* 0x000fe40007800200 */
[----:B------:R-:W-:Y:S02]  /*1b6f0*/  IMNMX R110, R110, R109, PT ;  /* 0x0000006d6e6e7217 */ /* 0x000fe40003800200 */
.L_x_966:
        /* <DEDUP_REMOVED lines=10> */
[----:B---3--:R-:W-:Y:S05]  /*1b7a0*/  IMAD.MOV.U32 R160, RZ, RZ, c[0x0][0x32c] ;  /* 0x0000cb00ffa07624 */ /* 0x008fea00078e00ff */
[----:B------:R-:W-:Y:S11]  /*1b7b0*/  ISETP.NE.AND P0, PT, R160, 0x1, PT ;  /* 0x00000001a000780c */ /* 0x000ff60003f05270 */
[----:B------:R-:W-:Y:S02]  /*1b7c0*/  @!UPT UIADD3 URZ, URZ, URZ, URZ ;  /* 0x0000003f3f3ff290 */ /* 0x000fe4000fffe03f */
[----:B------:R-:W-:Y:S05]  /*1b7d0*/  @P0 IMAD.HI.U32 R160, R156, c[0x0][0x330], RZ ;  /* 0x0000cc009ca00a27 */ /* 0x000fea00078e00ff */
[----:B------:R-:W-:Y:S04]  /*1b7e0*/  @P0 SHF.R.U32.HI R156, RZ, c[0x0][0x334], R160 ;  /* 0x0000cd00ff9c0a19 */ /* 0x000fe800000116a0 */
[----:B------:R-:W-:Y:S01]  /*1b7f0*/  LOP3.LUT R156, RZ, R156, RZ, 0x33, !PT ;  /* 0x0000009cff9c7212 */ /* 0x000fe200078e33ff */
[----:B------:R-:W-:-:S05]  /*1b800*/  BRA `(.L_x_973) ;  /* 0x0000005000007947 */ /* 0x000fca0003800000 */
.L_x_972:
[----:B---3--:R-:W-:Y:S04]  /*1b810*/  MOV R160, c[0x0][0x32c] ;  /* 0x0000cb0000a07a02 */ /* 0x008fe80000000f00 */
[----:B------:R-:W-:Y:S11]  /*1b820*/  ISETP.NE.AND P0, PT, R160, 0x1, PT ;  /* 0x00000001a000780c */ /* 0x000ff60003f05270 */
[----:B------:R-:W-:Y:S02]  /*1b830*/  @!UPT UIADD3 URZ, URZ, URZ, URZ ;  /* 0x0000003f3f3ff290 */ /* 0x000fe4000fffe03f */
[----:B------:R-:W-:Y:S05]  /*1b840*/  @P0 IMAD.HI.U32 R160, R156, c[0x0][0x330], RZ ;  /* 0x0000cc009ca00a27 */ /* 0x000fea00078e00ff */
[----:B------:R-:W-:Y:S02]  /*1b850*/  @P0 SHF.R.U32.HI R156, RZ, c[0x0][0x334], R160 ;  /* 0x0000cd00ff9c0a19 */ /* 0x000fe400000116a0 */
.L_x_973:
[----:B------:R-:W-:Y:S05]  /*1b860*/  BSYNC B0 ;  /* 0x0000000000007941 */ /* 0x000fea0003800000 */
.L_x_971:
[----:B------:R-:W-:Y:S04]  /*1b870*/  IMAD.IADD R160, R3, 0x1, -R223 ;  /* 0x0000000103a07824 */ /* 0x000fe800078e0adf */
[----:B------:R-:W-:Y:S05]  /*1b880*/  IMAD R156, R156, c[0x0][0x32c], R160 ;  /* 0x0000cb009c9c7a24 */ /* 0x000fea00078e02a0 */
[----:B------:R-:W-:Y:S02]  /*1b890*/  IADD3 R160, R156, c[0x0][0x32c], RZ ;  /* 0x0000cb009ca07a10 */ /* 0x000fe40007ffe0ff */
[----:B------:R-:W-:Y:S02]  /*1b8a0*/  IMNMX R2, R2, R156, !PT ;  /* 0x0000009c02027217 */ /* 0x000fe40007800200 */
[----:B------:R-:W-:Y:S02]  /*1b8b0*/  IMNMX R109, R109, R160, PT ;  /* 0x000000a06d6d7217 */ /* 0x000fe40003800200 */
.L_x_970:
[C---:B------:R-:W-:Y:S02]  /*1b8c0*/  ISETP.GE.AND P2, PT, R3.reuse, 0xa, PT ;  /* 0x0000000a0300780c */ /* 0x040fe40003f46270 */
[----:B------:R-:W-:Y:S02]  /*1b8d0*/  ISETP.GE.AND P3, PT, R3, 0x9, PT ;  /* 0x000000090300780c */ /* 0x000fe40003f66270 */
[C---:B------:R-:W-:Y:S02]  /*1b8e0*/  ISETP.GT.AND P0, PT, R0.reuse, 0x9, !P2 ;  /* 0x000000090000780c */ /* 0x040fe40005704270 */
[----:B------:R-:W-:Y:S02]  /*1b8f0*/  ISETP.GT.AND P1, PT, R0, 0x8, !P3 ;  /* 0x000000080000780c */ /* 0x000fe40005f24270 */
[C---:B------:R-:W-:Y:S02]  /*1b900*/  ISETP.LT.OR P0, PT, R115.reuse, 0xa, P0 ;  /* 0x0000000a7300780c */ /* 0x040fe40000701670 */
[----:B------:R-:W-:Y:S02]  /*1b910*/  ISETP.LT.OR P1, PT, R115, 0x9, P1 ;  /* 0x000000097300780c */ /* 0x000fe40000f21670 */
[----:B---3--:R-:W-:Y:S02]  /*1b920*/  FSEL R165, R17, -INF , !P0 ;  /* 0xff80000011a57808 */ /* 0x008fe40004000000 */
        /* <DEDUP_REMOVED lines=242> */
.L_x_976:
[----:B------:R-:W-:Y:S04]  /*1c850*/  MOV R6, c[0x0][0x32c] ;  /* 0x0000cb0000067a02 */ /* 0x000fe80000000f00 */
[----:B------:R-:W-:Y:S11]  /*1c860*/  ISETP.NE.AND P0, PT, R6, 0x1, PT ;  /* 0x000000010600780c */ /* 0x000ff60003f05270 */
[----:B------:R-:W-:Y:S02]  /*1c870*/  @!UPT UIADD3 URZ, URZ, URZ, URZ ;  /* 0x0000003f3f3ff290 */ /* 0x000fe4000fffe03f */
[----:B------:R-:W-:Y:S05]  /*1c880*/  @P0 IMAD.HI.U32 R6, R4, c[0x0][0x330], RZ ;  /* 0x0000cc0004060a27 */ /* 0x000fea00078e00ff */
[----:B------:R-:W-:Y:S02]  /*1c890*/  @P0 SHF.R.U32.HI R4, RZ, c[0x0][0x334], R6 ;  /* 0x0000cd00ff040a19 */ /* 0x000fe40000011606 */
.L_x_977:
[----:B------:R-:W-:Y:S05]  /*1c8a0*/  BSYNC B0 ;  /* 0x0000000000007941 */ /* 0x000fea0003800000 */
.L_x_975:
[----:B------:R-:W-:Y:S04]  /*1c8b0*/  IMAD.IADD R3, R3, 0x1, -R223 ;  /* 0x0000000103037824 */ /* 0x000fe800078e0adf */
[----:B------:R-:W-:Y:S05]  /*1c8c0*/  IMAD R3, R4, c[0x0][0x32c], R3 ;  /* 0x0000cb0004037a24 */ /* 0x000fea00078e0203 */
[----:B------:R-:W-:Y:S02]  /*1c8d0*/  IADD3 R4, R3, c[0x0][0x32c], RZ ;  /* 0x0000cb0003047a10 */ /* 0x000fe40007ffe0ff */
[----:B------:R-:W-:Y:S02]  /*1c8e0*/  IMNMX R0, R0, R3, !PT ;  /* 0x0000000300007217 */ /* 0x000fe40007800200 */
[----:B------:R-:W-:Y:S02]  /*1c8f0*/  IMNMX R2, R2, R4, PT ;  /* 0x0000000402027217 */ /* 0x000fe40003800200 */
.L_x_974:
[----:B------:R-:W-:Y:S02]  /*1c900*/  ISETP.GT.AND P0, PT, R0, RZ, !P2 ;  /* 0x000000ff0000720c */ /* 0x000fe40005704270 */
        /* <DEDUP_REMOVED lines=62> */
[----:B------:R-:W-:Y:S01]  /*1ccf0*/  ISETP.NE.AND P0, PT, R20, RZ, PT ;  /* 0x000000ff1400720c */ /* 0x000fe20003f05270 */
[----:B------:R-:W-:Y:S01]  /*1cd00*/  LDSM.16.MT88.4 R40, [R206] ;  /* 0x00000000ce28783b */ /* 0x000fe20000004200 */
[----:B------:R-:W-:Y:S02]  /*1cd10*/  FMNMX.FTZ R4, R167, R4, !PT ;  /* 0x00000004a7047209 */ /* 0x000fe40007810000 */
[----:B------:R-:W-:Y:S02]  /*1cd20*/  ISETP.GT.AND P0, PT, R0, 0x28, !P0 ;  /* 0x000000280000780c */ /* 0x000fe40004704270 */
[----:B------:R-:W-:Y:S02]  /*1cd30*/  ISETP.NE.AND P2, PT, R16, RZ, PT ;  /* 0x000000ff1000720c */ /* 0x000fe40003f45270 */
[----:B------:R-:W-:Y:S01]  /*1cd40*/  ISETP.LT.OR P0, PT, R2, 0x29, P0 ;  /* 0x000000290200780c */ /* 0x000fe20000701670 */
[----:B------:R-:W-:Y:S01]  /*1cd50*/  LDSM.16.MT88.4 R20, [R205] ;  /* 0x00000000cd14783b */ /* 0x000fe20000004200 */
        /* <DEDUP_REMOVED lines=21> */
[----:B------:R-:W-:Y:S01]  /*1ceb0*/  ISETP.GT.AND P0, PT, R0, 0x38, !P2 ;  /* 0x000000380000780c */ /* 0x000fe20005704270 */
[----:B------:R-:W-:Y:S01]  /*1cec0*/  LDSM.16.MT88.4 R56, [R208] ;  /* 0x00000000d038783b */ /* 0x000fe20000004200 */
        /* <DEDUP_REMOVED lines=17> */
[----:B------:R-:W-:Y:S02]  /*1cfe0*/  ISETP.LT.OR P0, PT, R2, 0x3a, P0 ;  /* 0x0000003a0200780c */ /* 0x000fe40000701670 */
[----:B------:R-:W-:Y:S02]  /*1cff0*/  FMNMX.FTZ R5, R28, R5, !PT ;  /* 0x000000051c057209 */ /* 0x000fe40007810000 */
[----:B------:R-:W-:Y:S02]  /*1d000*/  FSEL R160, R63, -INF , !P0 ;  /* 0xff8000003fa07808 */ /* 0x000fe40004000000 */
[----:B-1----:R-:W-:Y:S02]  /*1d010*/  FMNMX.FTZ R3, R3, R6, !PT ;  /* 0x0000000603037209 */ /* 0x002fe40007810000 */
[----:B------:R-:W-:Y:S01]  /*1d020*/  FMNMX.FTZ R5, R29, R5, !PT ;  /* 0x000000051d057209 */ /* 0x000fe20007810000 */
[----:B------:R-:W1:Y:S01]  /*1d030*/  SHFL.BFLY PT, R6, R4, 0x2, 0x1f ;  /* 0x0c401f0004067f89 */ /* 0x000e6200000e0000 */
[----:B------:R-:W-:Y:S02]  /*1d040*/  ISETP.GT.AND P0, PT, R0, 0x40, !P4 ;  /* 0x000000400000780c */ /* 0x000fe40006704270 */
[----:B------:R-:W-:Y:S02]  /*1d050*/  FMNMX.FTZ R5, R66, R5, !PT ;  /* 0x0000000542057209 */ /* 0x000fe40007810000 */
[----:B------:R-:W-:Y:S02]  /*1d060*/  ISETP.LT.OR P0, PT, R2, 0x41, P0 ;  /* 0x000000410200780c */ /* 0x000fe40000701670 */
[----:B------:R-:W-:Y:S01]  /*1d070*/  FMNMX.FTZ R5, R67, R5, !PT ;  /* 0x0000000543057209 */ /* 0x000fe20007810000 */
[----:B------:R-:W2:Y:S01]  /*1d080*/  SHFL.BFLY PT, R7, R3, 0x1, 0x1f ;  /* 0x0c201f0003077f89 */ /* 0x000ea200000e0000 */
        /* <DEDUP_REMOVED lines=10> */
[----:B------:R-:W-:Y:S02]  /*1d130*/  ISETP.GT.AND P0, PT, R0, 0x48, !P3 ;  /* 0x000000480000780c */ /* 0x000fe40005f04270 */
[----:B------:R-:W-:Y:S02]  /*1d140*/  FMNMX.FTZ R5, R192, R5, !PT ;  /* 0x00000005c0057209 */ /* 0x000fe40007810000 */
[----:B--2---:R-:W-:Y:S02]  /*1d150*/  FMNMX.FTZ R110, R3, R7, !PT ;  /* 0x00000007036e7209 */ /* 0x004fe40007810000 */
[----:B------:R-:W-:Y:S01]  /*1d160*/  FMNMX.FTZ R5, R201, R5, !PT ;  /* 0x00000005c9057209 */ /* 0x000fe20007810000 */
[----:B------:R-:W1:Y:S01]  /*1d170*/  SHFL.BFLY PT, R7, R4, 0x1, 0x1f ;  /* 0x0c201f0004077f89 */ /* 0x000e6200000e0000 */
[C---:B------:R-:W-:Y:S01]  /*1d180*/  FSETP.NEU.FTZ.AND P2, PT, R110.reuse, -INF , PT ;  /* 0xff8000006e00780b */ /* 0x040fe20003f5d000 */
[----:B------:R-:W-:Y:S01]  /*1d190*/  FMUL.FTZ R3, R110, c[0x0][0x2d0] ;  /* 0x0000b4006e037a20 */ /* 0x000fe20000410000 */
[----:B------:R-:W-:Y:S02]  /*1d1a0*/  FMNMX.FTZ R5, R203, R5, !PT ;  /* 0x00000005cb057209 */ /* 0x000fe40007810000 */
[----:B------:R-:W-:Y:S02]  /*1d1b0*/  ISETP.LT.OR P0, PT, R2, 0x49, P0 ;  /* 0x000000490200780c */ /* 0x000fe40000701670 */
[----:B------:R-:W-:Y:S02]  /*1d1c0*/  FSEL R47, R3, RZ, P2 ;  /* 0x000000ff032f7208 */ /* 0x000fe40001000000 */
[----:B------:R-:W-:Y:S02]  /*1d1d0*/  FMNMX.FTZ R5, R220, R5, !PT ;  /* 0x00000005dc057209 */ /* 0x000fe40007810000 */
[----:B------:R-:W-:Y:S01]  /*1d1e0*/  FSEL R75, R78, -INF , !P0 ;  /* 0xff8000004e4b7808 */ /* 0x000fe20004000000 */
[--C-:B------:R-:W-:Y:S01]  /*1d1f0*/  FFMA.FTZ R3, R32, c[0x0][0x2d0], -R47.reuse ;  /* 0x0000b40020037a23 */ /* 0x100fe2000001082f */
[----:B------:R-:W-:Y:S02]  /*1d200*/  FMNMX.FTZ R5, R222, R5, !PT ;  /* 0x00000005de057209 */ /* 0x000fe40007810000 */
[----:B------:R-:W-:Y:S01]  /*1d210*/  ISETP.GT.AND P3, PT, R0, 0x49, !P6 ;  /* 0x000000490000780c */ /* 0x000fe20007764270 */
[----:B------:R2:W-:Y:S02]  /*1d220*/  MUFU.EX2 R162, R3 ;  /* 0x0000000300a27308 */ /* 0x0005e40000000800 */
[----:B------:R-:W3:Y:S01]  /*1d230*/  SHFL.BFLY PT, R6, R5, 0x2, 0x1f ;  /* 0x0c401f0005067f89 */ /* 0x000ee200000e0000 */
[----:B------:R-:W-:Y:S04]  /*1d240*/  ISETP.LT.OR P3, PT, R2, 0x4a, P3 ;  /* 0x0000004a0200780c */ /* 0x000fe80001f61670 */
[----:B------:R-:W-:Y:S02]  /*1d250*/  FSEL R46, R79, -INF , !P3 ;  /* 0xff8000004f2e7808 */ /* 0x000fe40005800000 */
[----:B-1----:R-:W-:Y:S04]  /*1d260*/  FMNMX.FTZ R109, R4, R7, !PT ;  /* 0x00000007046d7209 */ /* 0x002fe80007810000 */
[C---:B------:R-:W-:Y:S01]  /*1d270*/  FSETP.NEU.FTZ.AND P1, PT, R109.reuse, -INF , PT ;  /* 0xff8000006d00780b */ /* 0x040fe20003f3d000 */
[----:B------:R-:W-:Y:S05]  /*1d280*/  FMUL.FTZ R4, R109, c[0x0][0x2d0] ;  /* 0x0000b4006d047a20 */ /* 0x000fea0000410000 */
[----:B------:R-:W-:Y:S01]  /*1d290*/  FSEL R68, R4, RZ, P1 ;  /* 0x000000ff04447208 */ /* 0x000fe20000800000 */
[--C-:B--2---:R-:W-:Y:S04]  /*1d2a0*/  FFMA.FTZ R3, R33, c[0x0][0x2d0], -R47.reuse ;  /* 0x0000b40021037a23 */ /* 0x104fe8000001082f */
[--C-:B------:R-:W-:Y:S01]  /*1d2b0*/  FFMA.FTZ R32, R178, c[0x0][0x2d0], -R68.reuse ;  /* 0x0000b400b2207a23 */ /* 0x100fe20000010844 */
[----:B------:R3:W1:Y:S10]  /*1d2c0*/  MUFU.EX2 R163, R3 ;  /* 0x0000000300a37308 */ /* 0x0006740000000800 */
[----:B------:R-:W-:Y:S01]  /*1d2d0*/  MUFU.EX2 R228, R32 ;  /* 0x0000002000e47308 */ /* 0x000fe20000000800 */
[----:B---3--:R-:W-:Y:S01]  /*1d2e0*/  FMNMX.FTZ R3, R5, R6, !PT ;  /* 0x0000000605037209 */ /* 0x008fe20007810000 */
[--C-:B------:R-:W-:Y:S01]  /*1d2f0*/  FFMA.FTZ R5, R164, c[0x0][0x2d0], -R47.reuse ;  /* 0x0000b400a4057a23 */ /* 0x100fe2000001082f */
[----:B------:R-:W-:Y:S02]  /*1d300*/  FMNMX.FTZ R6, R10, R114, !PT ;  /* 0x000000720a067209 */ /* 0x000fe40007810000 */
[----:B-1----:R-:W-:Y:S05]  /*1d310*/  F2FP.PACK_AB R48, R163, R162 ;  /* 0x000000a2a330723e */ /* 0x002fea00000000ff */
[----:B------:R1:W-:Y:S01]  /*1d320*/  MUFU.EX2 R161, R5 ;  /* 0x0000000500a17308 */ /* 0x0003e20000000800 */
[----:B------:R-:W-:Y:S01]  /*1d330*/  FMNMX.FTZ R4, R11, R6, !PT ;  /* 0x000000060b047209 */ /* 0x000fe20007810000 */
[----:B------:R-:W2:Y:S03]  /*1d340*/  SHFL.BFLY PT, R7, R3, 0x1, 0x1f ;  /* 0x0c201f0003077f89 */ /* 0x000ea600000e0000 */
[----:B------:R-:W-:Y:S01]  /*1d350*/  FMNMX.FTZ R4, R14, R4, !PT ;  /* 0x000000040e047209 */ /* 0x000fe20007810000 */
[----:B-1----:R-:W-:Y:S01]  /*1d360*/  FFMA.FTZ R5, R165, c[0x0][0x2d0], -R47 ;  /* 0x0000b400a5057a23 */ /* 0x002fe2000001082f */
[----:B--2---:R-:W-:Y:S01]  /*1d370*/  FMNMX.FTZ R108, R3, R7, !PT ;  /* 0x00000007036c7209 */ /* 0x004fe20007810000 */
[--C-:B------:R-:W-:Y:S02]  /*1d380*/  FFMA.FTZ R3, R166, c[0x0][0x2d0], -R68.reuse ;  /* 0x0000b400a6037a23 */ /* 0x100fe40000010844 */
[----:B------:R1:W2:Y:S01]  /*1d390*/  MUFU.EX2 R74, R5 ;  /* 0x00000005004a7308 */ /* 0x0002a20000000800 */
[----:B------:R-:W-:Y:S09]  /*1d3a0*/  FSETP.NEU.FTZ.AND P0, PT, R108, -INF , PT ;  /* 0xff8000006c00780b */ /* 0x000ff20003f1d000 */
[----:B------:R3:W-:Y:S01]  /*1d3b0*/  MUFU.EX2 R250, R3 ;  /* 0x0000000300fa7308 */ /* 0x0007e20000000800 */
[--C-:B-1----:R-:W-:Y:S01]  /*1d3c0*/  FFMA.FTZ R5, R34, c[0x0][0x2d0], -R68.reuse ;  /* 0x0000b40022057a23 */ /* 0x102fe20000010844 */
[----:B--2---:R-:W-:Y:S08]  /*1d3d0*/  F2FP.PACK_AB R50, R74, R161 ;  /* 0x000000a14a32723e */ /* 0x004ff000000000ff */
[----:B------:R1:W-:Y:S01]  /*1d3e0*/  MUFU.EX2 R252, R5 ;  /* 0x0000000500fc7308 */ /* 0x0003e20000000800 */
[----:B---3--:R-:W-:Y:S05]  /*1d3f0*/  FMUL.FTZ R3, R108, c[0x0][0x2d0] ;  /* 0x0000b4006c037a20 */ /* 0x008fea0000410000 */
[----:B------:R-:W-:Y:S05]  /*1d400*/  FSEL R69, R3, RZ, P0 ;  /* 0x000000ff03457208 */ /* 0x000fea0000000000 */
[--C-:B------:R-:W-:Y:S02]  /*1d410*/  FFMA.FTZ R2, R13, c[0x0][0x2d0], -R69.reuse ;  /* 0x0000b4000d027a23 */ /* 0x100fe40000010845 */
[----:B------:R-:W-:Y:S02]  /*1d420*/  FFMA.FTZ R16, R28, c[0x0][0x2d0], -R69 ;  /* 0x0000b4001c107a23 */ /* 0x000fe40000010845 */
[----:B------:R2:W-:Y:S01]  /*1d430*/  MUFU.EX2 R241, R2 ;  /* 0x0000000200f17308 */ /* 0x0005e20000000800 */
[--C-:B------:R-:W-:Y:S01]  /*1d440*/  FFMA.FTZ R28, R177, c[0x0][0x2d0], -R47.reuse ;  /* 0x0000b400b11c7a23 */ /* 0x100fe2000001082f */
[----:B-1----:R-:W-:Y:S01]  /*1d450*/  FMNMX.FTZ R5, R15, R4, !PT ;  /* 0x000000040f057209 */ /* 0x002fe20007810000 */
[--C-:B------:R-:W-:Y:S02]  /*1d460*/  FFMA.FTZ R4, R36, c[0x0][0x2d0], -R68.reuse ;  /* 0x0000b40024047a23 */ /* 0x100fe40000010844 */
[----:B------:R-:W-:Y:S01]  /*1d470*/  LDSM.16.MT88.4 R36, [R209] ;  /* 0x00000000d124783b */ /* 0x000fe20000004200 */
[----:B------:R-:W-:Y:S04]  /*1d480*/  FMNMX.FTZ R5, R60, R5, !PT ;  /* 0x000000053c057209 */ /* 0x000fe80007810000 */
[----:B------:R1:W3:Y:S01]  /*1d490*/  MUFU.EX2 R251, R4 ;  /* 0x0000000400fb7308 */ /* 0x0002e20000000800 */
[----:B------:R-:W-:Y:S04]  /*1d4a0*/  FMNMX.FTZ R5, R61, R5, !PT ;  /* 0x000000053d057209 */ /* 0x000fe80007810000 */
[----:B------:R-:W-:Y:S05]  /*1d4b0*/  FMNMX.FTZ R5, R64, R5, !PT ;  /* 0x0000000540057209 */ /* 0x000fea0007810000 */
[----:B------:R-:W-:Y:S01]  /*1d4c0*/  MUFU.EX2 R232, R16 ;  /* 0x0000001000e87308 */ /* 0x000fe20000000800 */
[----:B------:R-:W-:Y:S01]  /*1d4d0*/  FMNMX.FTZ R5, R65, R5, !PT ;  /* 0x0000000541057209 */ /* 0x000fe20007810000 */
[----:B--2---:R-:W-:Y:S03]  /*1d4e0*/  FFMA.FTZ R2, R168, c[0x0][0x2d0], -R47 ;  /* 0x0000b400a8027a23 */ /* 0x004fe6000001082f */
[----:B------:R-:W-:Y:S04]  /*1d4f0*/  FMNMX.FTZ R5, R72, R5, !PT ;  /* 0x0000000548057209 */ /* 0x000fe80007810000 */
[----:B------:R-:W-:Y:S01]  /*1d500*/  FMNMX.FTZ R3, R73, R5, !PT ;  /* 0x0000000549037209 */ /* 0x000fe20007810000 */
[----:B------:R-:W-:Y:S03]  /*1d510*/  MUFU.EX2 R238, R2 ;  /* 0x0000000200ee7308 */ /* 0x000fe60000000800 */
[----:B------:R-:W-:Y:S01]  /*1d520*/  FMNMX.FTZ R3, R76, R3, !PT ;  /* 0x000000034c037209 */ /* 0x000fe20007810000 */
[--C-:B-1----:R-:W-:Y:S01]  /*1d530*/  FFMA.FTZ R4, R167, c[0x0][0x2d0], -R68.reuse ;  /* 0x0000b400a7047a23 */ /* 0x102fe20000010844 */
[----:B---3--:R-:W-:Y:S05]  /*1d540*/  F2FP.PACK_AB R49, R251, R252 ;  /* 0x000000fcfb31723e */ /* 0x008fea00000000ff */
[----:B------:R1:W2:Y:S10]  /*1d550*/  MUFU.EX2 R249, R4 ;  /* 0x0000000400f97308 */ /* 0x0002b40000000800 */
[----:B------:R-:W-:Y:S01]  /*1d560*/  MUFU.EX2 R229, R28 ;  /* 0x0000001c00e57308 */ /* 0x000fe20000000800 */
[--C-:B-1----:R-:W-:Y:S01]  /*1d570*/  FFMA.FTZ R4, R8, c[0x0][0x2d0], -R69.reuse ;  /* 0x0000b40008047a23 */ /* 0x102fe20000010845 */
[----:B--2---:R-:W-:Y:S01]  /*1d580*/  F2FP.PACK_AB R51, R249, R250 ;  /* 0x000000faf933723e */ /* 0x004fe200000000ff */
[----:B------:R-:W-:Y:S07]  /*1d590*/  FFMA.FTZ R8, R24, c[0x0][0x2d0], -R69 ;  /* 0x0000b40018087a23 */ /* 0x000fee0000010845 */
[----:B------:R1:W-:Y:S01]  /*1d5a0*/  MUFU.EX2 R248, R4 ;  /* 0x0000000400f87308 */ /* 0x0003e20000000800 */
[----:B------:R-:W-:Y:S09]  /*1d5b0*/  FFMA.FTZ R24, R176, c[0x0][0x2d0], -R47 ;  /* 0x0000b400b0187a23 */ /* 0x000ff2000001082f */
[----:B------:R-:W-:Y:S10]  /*1d5c0*/  MUFU.EX2 R234, R8 ;  /* 0x0000000800ea7308 */ /* 0x000ff40000000800 */
[----:B------:R-:W-:Y:S01]  /*1d5d0*/  MUFU.EX2 R230, R24 ;  /* 0x0000001800e67308 */ /* 0x000fe20000000800 */
[----:B-1----:R-:W-:Y:S01]  /*1d5e0*/  FMNMX.FTZ R4, R77, R3, !PT ;  /* 0x000000034d047209 */ /* 0x002fe20007810000 */
[--C-:B------:R-:W-:Y:S03]  /*1d5f0*/  FFMA.FTZ R3, R9, c[0x0][0x2d0], -R69.reuse ;  /* 0x0000b40009037a23 */ /* 0x100fe60000010845 */
[----:B------:R-:W-:Y:S05]  /*1d600*/  FMNMX.FTZ R4, R115, R4, !PT ;  /* 0x0000000473047209 */ /* 0x000fea0007810000 */
[----:B------:R1:W2:Y:S02]  /*1d610*/  MUFU.EX2 R247, R3 ;  /* 0x0000000300f77308 */ /* 0x0002a40000000800 */
[----:B-1----:R-:W-:Y:S02]  /*1d620*/  FMNMX.FTZ R3, R158, R4, !PT ;  /* 0x000000049e037209 */ /* 0x002fe40007810000 */
[----:B--2---:R-:W-:Y:S02]  /*1d630*/  F2FP.PACK_AB R52, R247, R248 ;  /* 0x000000f8f734723e */ /* 0x004fe400000000ff */
[----:B------:R-:W-:Y:S01]  /*1d640*/  FMNMX.FTZ R4, R159, R3, !PT ;  /* 0x000000039f047209 */ /* 0x000fe20007810000 */
[--C-:B------:R-:W-:Y:S02]  /*1d650*/  FFMA.FTZ R3, R12, c[0x0][0x2d0], -R69.reuse ;  /* 0x0000b4000c037a23 */ /* 0x100fe40000010845 */
[----:B------:R-:W-:Y:S01]  /*1d660*/  FFMA.FTZ R12, R25, c[0x0][0x2d0], -R69 ;  /* 0x0000b400190c7a23 */ /* 0x000fe20000010845 */
[----:B------:R-:W-:Y:S01]  /*1d670*/  FMNMX.FTZ R4, R160, R4, !PT ;  /* 0x00000004a0047209 */ /* 0x000fe20007810000 */
[----:B------:R1:W2:Y:S03]  /*1d680*/  MUFU.EX2 R245, R3 ;  /* 0x0000000300f57308 */ /* 0x0002a60000000800 */
[----:B------:R-:W-:Y:S01]  /*1d690*/  FMNMX.FTZ R0, R157, R4, !PT ;  /* 0x000000049d007209 */ /* 0x000fe20007810000 */
[--C-:B------:R-:W-:Y:S03]  /*1d6a0*/  FFMA.FTZ R4, R171, c[0x0][0x2d0], -R47.reuse ;  /* 0x0000b400ab047a23 */ /* 0x100fe6000001082f */
[----:B------:R-:W-:Y:S03]  /*1d6b0*/  FMNMX.FTZ R0, R156, R0, !PT ;  /* 0x000000009c007209 */ /* 0x000fe60007810000 */
[----:B------:R-:W-:Y:S01]  /*1d6c0*/  MUFU.EX2 R243, R4 ;  /* 0x0000000400f37308 */ /* 0x000fe20000000800 */
[----:B------:R-:W-:Y:S04]  /*1d6d0*/  FMNMX.FTZ R0, R75, R0, !PT ;  /* 0x000000004b007209 */ /* 0x000fe80007810000 */
[----:B------:R-:W-:Y:S05]  /*1d6e0*/  FMNMX.FTZ R0, R46, R0, !PT ;  /* 0x000000002e007209 */ /* 0x000fea0007810000 */
[----:B------:R-:W-:Y:S01]  /*1d6f0*/  MUFU.EX2 R233, R12 ;  /* 0x0000000c00e97308 */ /* 0x000fe20000000800 */
[----:B------:R-:W3:Y:S01]  /*1d700*/  SHFL.BFLY PT, R2, R0, 0x2, 0x1f ;  /* 0x0c401f0000027f89 */ /* 0x000ee200000e0000 */
[--C-:B-1----:R-:W-:Y:S01]  /*1d710*/  FFMA.FTZ R3, R173, c[0x0][0x2d0], -R47.reuse ;  /* 0x0000b400ad037a23 */ /* 0x102fe2000001082f */
[----:B--2---:R-:W-:Y:S07]  /*1d720*/  F2FP.PACK_AB R54, R241, R245 ;  /* 0x000000f5f136723e */ /* 0x004fee00000000ff */
[----:B------:R1:W-:Y:S02]  /*1d730*/  MUFU.EX2 R246, R3 ;  /* 0x0000000300f67308 */ /* 0x0003e40000000800 */
[--C-:B-1----:R-:W-:Y:S08]  /*1d740*/  FFMA.FTZ R3, R170, c[0x0][0x2d0], -R68.reuse ;  /* 0x0000b400aa037a23 */ /* 0x102ff00000010844 */
[----:B------:R1:W-:Y:S02]  /*1d750*/  MUFU.EX2 R239, R3 ;  /* 0x0000000300ef7308 */ /* 0x0003e40000000800 */
[--C-:B-1----:R-:W-:Y:S08]  /*1d760*/  FFMA.FTZ R3, R169, c[0x0][0x2d0], -R68.reuse ;  /* 0x0000b400a9037a23 */ /* 0x102ff00000010844 */
[----:B------:R1:W-:Y:S02]  /*1d770*/  MUFU.EX2 R242, R3 ;  /* 0x0000000300f27308 */ /* 0x0003e40000000800 */
[----:B-1----:R-:W-:Y:S08]  /*1d780*/  FFMA.FTZ R3, R172, c[0x0][0x2d0], -R47 ;  /* 0x0000b400ac037a23 */ /* 0x002ff0000001082f */
[----:B------:R3:W-:Y:S02]  /*1d790*/  MUFU.EX2 R244, R3 ;  /* 0x0000000300f47308 */ /* 0x0007e40000000800 */
[----:B---3--:R-:W-:Y:S01]  /*1d7a0*/  FMNMX.FTZ R3, R0, R2, !PT ;  /* 0x0000000200037209 */ /* 0x008fe20007810000 */
        /* <DEDUP_REMOVED lines=31> */
[C---:B------:R-:W-:Y:S02]  /*1d9a0*/  FMUL.FTZ R7, R44.reuse, R119 ;  /* 0x000000772c077220 */ /* 0x040fe40000410000 */
[C---:B------:R-:W-:Y:S02]  /*1d9b0*/  FMUL.FTZ R18, R44.reuse, R130 ;  /* 0x000000822c127220 */ /* 0x040fe40000410000 */
[C---:B------:R-:W-:Y:S01]  /*1d9c0*/  FMUL.FTZ R19, R44.reuse, R131 ;  /* 0x000000832c137220 */ /* 0x040fe20000410000 */
        /* <DEDUP_REMOVED lines=9> */
[----:B------:R-:W-:Y:S01]  /*1da60*/  LDSM.16.MT88.4 R144, [R209+0x2000] ;  /* 0x00200000d190783b */ /* 0x000fe20000004200 */
[C---:B------:R-:W-:Y:S02]  /*1da70*/  FMUL.FTZ R13, R2.reuse, R125 ;  /* 0x0000007d020d7220 */ /* 0x040fe40000410000 */
[----:B----4-:R-:W-:Y:S02]  /*1da80*/  FFMA.FTZ R4, R175, c[0x0][0x2d0], -R68 ;  /* 0x0000b400af047a23 */ /* 0x010fe40000010844 */
[C---:B------:R-:W-:Y:S02]  /*1da90*/  FMUL.FTZ R24, R2.reuse, R136 ;  /* 0x0000008802187220 */ /* 0x040fe40000410000 */
[C---:B------:R-:W-:Y:S01]  /*1daa0*/  FMUL.FTZ R25, R2.reuse, R137 ;  /* 0x0000008902197220 */ /* 0x040fe20000410000 */
[----:B------:R3:W-:Y:S01]  /*1dab0*/  MUFU.EX2 R236, R4 ;  /* 0x0000000400ec7308 */ /* 0x0007e20000000800 */
[----:B------:R-:W-:Y:S01]  /*1dac0*/  FMUL.FTZ R28, R2, R140 ;  /* 0x0000008c021c7220 */ /* 0x000fe20000410000 */
[----:B------:R-:W4:Y:S01]  /*1dad0*/  LDL.LU R137, [R1+0x8] ;  /* 0x0000080001897983 */ /* 0x000f220000300800 */
[C---:B------:R-:W-:Y:S01]  /*1dae0*/  FMUL.FTZ R86, R44.reuse, R86 ;  /* 0x000000562c567220 */ /* 0x040fe20000410000 */
[----:B-1----:R-:W-:Y:S01]  /*1daf0*/  F2FP.PACK_AB R55, R111, R235 ;  /* 0x000000eb6f37723e */ /* 0x002fe200000000ff */
[----:B------:R-:W-:Y:S01]  /*1db00*/  FMUL.FTZ R5, R45, R117 ;  /* 0x000000752d057220 */ /* 0x000fe20000410000 */
[----:B------:R-:W5:Y:S01]  /*1db10*/  LDL.LU R136, [R1+0x4] ;  /* 0x0000040001887983 */ /* 0x000f620000300800 */
[----:B------:R-:W-:Y:S01]  /*1db20*/  FMUL.FTZ R87, R44, R87 ;  /* 0x000000572c577220 */ /* 0x000fe20000410000 */
[----:B------:R-:W-:Y:S01]  /*1db30*/  MOV R140, R161 ;  /* 0x000000a1008c7202 */ /* 0x000fe20000000f00 */
[C---:B------:R-:W-:Y:S02]  /*1db40*/  FMUL.FTZ R88, R2.reuse, R88 ;  /* 0x0000005802587220 */ /* 0x040fe40000410000 */
[C---:B------:R-:W-:Y:S02]  /*1db50*/  FMUL.FTZ R89, R2.reuse, R89 ;  /* 0x0000005902597220 */ /* 0x040fe40000410000 */
[C---:B------:R-:W-:Y:S02]  /*1db60*/  FMUL.FTZ R92, R2.reuse, R92 ;  /* 0x0000005c025c7220 */ /* 0x040fe40000410000 */
[----:B--2---:R-:W-:Y:S02]  /*1db70*/  FFMA.FTZ R0, R11, c[0x0][0x2d0], -R70 ;  /* 0x0000b4000b007a23 */ /* 0x004fe40000010846 */
[----:B------:R-:W-:Y:S02]  /*1db80*/  FMUL.FTZ R93, R2, R93 ;  /* 0x0000005d025d7220 */ /* 0x000fe40000410000 */
[----:B------:R1:W2:Y:S01]  /*1db90*/  MUFU.EX2 R79, R0 ;  /* 0x00000000004f7308 */ /* 0x0002a20000000800 */
[C---:B------:R-:W-:Y:S02]  /*1dba0*/  FMUL.FTZ R98, R44.reuse, R98 ;  /* 0x000000622c627220 */ /* 0x040fe40000410000 */
[----:B------:R-:W-:Y:S02]  /*1dbb0*/  FMUL.FTZ R99, R44, R99 ;  /* 0x000000632c637220 */ /* 0x000fe40000410000 */
[C---:B---3--:R-:W-:Y:S02]  /*1dbc0*/  FMUL.FTZ R4, R45.reuse, R116 ;  /* 0x000000742d047220 */ /* 0x048fe40000410000 */
[C---:B------:R-:W-:Y:S02]  /*1dbd0*/  FMUL.FTZ R100, R2.reuse, R100 ;  /* 0x0000006402647220 */ /* 0x040fe40000410000 */
[----:B------:R-:W-:Y:S02]  /*1dbe0*/  FMUL.FTZ R101, R2, R101 ;  /* 0x0000006502657220 */ /* 0x000fe40000410000 */
[C---:B------:R-:W-:Y:S01]  /*1dbf0*/  FMUL.FTZ R104, R45.reuse, R104 ;  /* 0x000000682d687220 */ /* 0x040fe20000410000 */
[-C--:B------:R-:W-:Y:S05]  /*1dc00*/  HMMA.16816.F32 R4, R48, R20.reuse, R4 ;  /* 0x000000143004723c */ /* 0x080fea0000001804 */
[----:B------:R-:W-:Y:S02]  /*1dc10*/  FMUL.FTZ R105, R45, R105 ;  /* 0x000000692d697220 */ /* 0x000fe40000410000 */
        /* <DEDUP_REMOVED lines=11> */
[----:B------:R-:W2:Y:S01]  /*1dcd0*/  LDL.LU R142, [R1+0xc] ;  /* 0x00000c00018e7983 */ /* 0x000ea20000300800 */
[C---:B------:R-:W-:Y:S02]  /*1dce0*/  FMUL.FTZ R14, R0.reuse, R126 ;  /* 0x0000007e000e7220 */ /* 0x040fe40000410000 */
[C---:B------:R-:W-:Y:S04]  /*1dcf0*/  HMMA.16816.F32 R8, R52.reuse, R20, R8 ;  /* 0x000000143408723c */ /* 0x040fe80000001808 */
[C---:B------:R-:W-:Y:S02]  /*1dd00*/  FMUL.FTZ R15, R0.reuse, R127 ;  /* 0x0000007f000f7220 */ /* 0x040fe40000410000 */
[C---:B------:R-:W-:Y:S01]  /*1dd10*/  FMUL.FTZ R26, R0.reuse, R138 ;  /* 0x0000008a001a7220 */ /* 0x040fe20000410000 */
[----:B------:R-:W-:Y:S01]  /*1dd20*/  MOV R138, R162 ;  /* 0x000000a2008a7202 */ /* 0x000fe20000000f00 */
[----:B------:R-:W-:Y:S03]  /*1dd30*/  FFMA.FTZ R20, R29, c[0x0][0x2d0], -R69 ;  /* 0x0000b4001d147a23 */ /* 0x000fe60000010845 */
[-C--:B------:R-:W-:Y:S01]  /*1dd40*/  HMMA.16816.F32 R12, R52, R22.reuse, R12 ;  /* 0x00000016340c723c */ /* 0x080fe2000000180c */
[----:B------:R1:W3:Y:S02]  /*1dd50*/  MUFU.EX2 R231, R20 ;  /* 0x0000001400e77308 */ /* 0x0002e40000000800 */
[C---:B------:R-:W-:Y:S02]  /*1dd60*/  FMUL.FTZ R27, R0.reuse, R139 ;  /* 0x0000008b001b7220 */ /* 0x040fe40000410000 */
[C---:B------:R-:W-:Y:S02]  /*1dd70*/  FMUL.FTZ R31, R0.reuse, R143 ;  /* 0x0000008f001f7220 */ /* 0x040fe40000410000 */
[----:B------:R-:W-:Y:S01]  /*1dd80*/  FMUL.FTZ R90, R0, R90 ;  /* 0x0000005a005a7220 */ /* 0x000fe20000410000 */
[C---:B------:R-:W-:Y:S04]  /*1dd90*/  HMMA.16816.F32 R16, R48.reuse, R22, R16 ;  /* 0x000000163010723c */ /* 0x040fe80000001810 */
[C---:B------:R-:W-:Y:S02]  /*1dda0*/  FMUL.FTZ R21, R45.reuse, R133 ;  /* 0x000000852d157220 */ /* 0x040fe40000410000 */
[----:B------:R-:W-:Y:S01]  /*1ddb0*/  FMUL.FTZ R29, R2, R141 ;  /* 0x0000008d021d7220 */ /* 0x000fe20000410000 */
[----:B------:R-:W-:Y:S01]  /*1ddc0*/  MOV R141, R163 ;  /* 0x000000a3008d7202 */ /* 0x000fe20000000f00 */
[C---:B------:R-:W-:Y:S04]  /*1ddd0*/  FMUL.FTZ R22, R44.reuse, R134 ;  /* 0x000000862c167220 */ /* 0x040fe80000410000 */
[----:B------:R-:W-:Y:S02]  /*1dde0*/  FMUL.FTZ R23, R44, R135 ;  /* 0x000000872c177220 */ /* 0x000fe40000410000 */
[C---:B------:R-:W-:Y:S02]  /*1ddf0*/  FMUL.FTZ R91, R0.reuse, R91 ;  /* 0x0000005b005b7220 */ /* 0x040fe40000410000 */
[C---:B------:R-:W-:Y:S02]  /*1de00*/  FMUL.FTZ R94, R0.reuse, R94 ;  /* 0x0000005e005e7220 */ /* 0x040fe40000410000 */
[----:B-1----:R-:W-:Y:S02]  /*1de10*/  FMUL.FTZ R20, R45, R132 ;  /* 0x000000842d147220 */ /* 0x002fe40000410000 */
[C---:B------:R-:W-:Y:S02]  /*1de20*/  FMUL.FTZ R95, R0.reuse, R95 ;  /* 0x0000005f005f7220 */ /* 0x040fe40000410000 */
[C---:B------:R-:W-:Y:S02]  /*1de30*/  FMUL.FTZ R102, R0.reuse, R102 ;  /* 0x0000006600667220 */ /* 0x040fe40000410000 */
[----:B------:R-:W-:Y:S01]  /*1de40*/  FMUL.FTZ R103, R0, R103 ;  /* 0x0000006700677220 */ /* 0x000fe20000410000 */
[-C--:B------:R-:W-:Y:S08]  /*1de50*/  HMMA.16816.F32 R20, R48, R36.reuse, R20 ;  /* 0x000000243014723c */ /* 0x080ff00000001814 */
[C---:B------:R-:W-:Y:S07]  /*1de60*/  HMMA.16816.F32 R24, R52.reuse, R36, R24 ;  /* 0x000000243418723c */ /* 0x040fee0000001818 */
[----:B------:R-:W-:Y:S01]  /*1de70*/  FFMA.FTZ R36, R179, c[0x0][0x2d0], -R68 ;  /* 0x0000b400b3247a23 */ /* 0x000fe20000010844 */
[-C--:B------:R-:W-:Y:S03]  /*1de80*/  HMMA.16816.F32 R28, R52, R38.reuse, R28 ;  /* 0x00000026341c723c */ /* 0x080fe6000000181c */
[----:B------:R1:W-:Y:S01]  /*1de90*/  MUFU.EX2 R227, R36 ;  /* 0x0000002400e37308 */ /* 0x0003e20000000800 */
[----:B------:R-:W-:Y:S04]  /*1dea0*/  FMUL.FTZ R37, R45, R149 ;  /* 0x000000952d257220 */ /* 0x000fe80000410000 */
[C---:B------:R-:W-:Y:S07]  /*1deb0*/  HMMA.16816.F32 R32, R48.reuse, R38, R32 ;  /* 0x000000263020723c */ /* 0x040fee0000001820 */
[C---:B------:R-:W-:Y:S01]  /*1dec0*/  FMUL.FTZ R38, R44.reuse, R150 ;  /* 0x000000962c267220 */ /* 0x040fe20000410000 */
[-C--:B------:R-:W-:Y:S04]  /*1ded0*/  HMMA.16816.F32 R84, R48, R40.reuse, R84 ;  /* 0x000000283054723c */ /* 0x080fe80000001854 */
[----:B------:R-:W-:Y:S04]  /*1dee0*/  FMUL.FTZ R39, R44, R151 ;  /* 0x000000972c277220 */ /* 0x000fe80000410000 */
[C---:B------:R-:W-:Y:S04]  /*1def0*/  HMMA.16816.F32 R88, R52.reuse, R40, R88 ;  /* 0x000000283458723c */ /* 0x040fe80000001858 */
[----:B-1----:R-:W-:Y:S03]  /*1df00*/  FFMA.FTZ R36, R180, c[0x0][0x2d0], -R47 ;  /* 0x0000b400b4247a23 */ /* 0x002fe6000001082f */
[--C-:B------:R-:W-:Y:S01]  /*1df10*/  FFMA.FTZ R40, R61, c[0x0][0x2d0], -R70.reuse ;  /* 0x0000b4003d287a23 */ /* 0x100fe20000010846 */
[-C--:B------:R-:W-:Y:S01]  /*1df20*/  HMMA.16816.F32 R92, R52, R42.reuse, R92 ;  /* 0x0000002a345c723c */ /* 0x080fe2000000185c */
[----:B------:R1:W-:Y:S03]  /*1df30*/  MUFU.EX2 R226, R36 ;  /* 0x0000002400e27308 */ /* 0x0003e60000000800 */
[----:B------:R-:W-:Y:S04]  /*1df40*/  FMUL.FTZ R41, R2, R153 ;  /* 0x0000009902297220 */ /* 0x000fe80000410000 */
[C---:B------:R-:W-:Y:S07]  /*1df50*/  HMMA.16816.F32 R96, R48.reuse, R42, R96 ;  /* 0x0000002a3060723c */ /* 0x040fee0000001860 */
[----:B------:R-:W-:Y:S02]  /*1df60*/  FFMA.FTZ R42, R64, c[0x0][0x2d0], -R70 ;  /* 0x0000b400402a7a23 */ /* 0x000fe40000010846 */
[C---:B------:R-:W-:Y:S02]  /*1df70*/  FMUL.FTZ R43, R0.reuse, R155 ;  /* 0x0000009b002b7220 */ /* 0x040fe40000410000 */
[----:B------:R3:W-:Y:S01]  /*1df80*/  MUFU.EX2 R180, R42 ;  /* 0x0000002a00b47308 */ /* 0x0007e20000000800 */
[----:B------:R-:W-:Y:S02]  /*1df90*/  FFMA.FTZ R64, R67, c[0x0][0x2d0], -R69 ;  /* 0x0000b40043407a23 */ /* 0x000fe40000010845 */
[----:B-1----:R-:W-:Y:S07]  /*1dfa0*/  FFMA.FTZ R36, R181, c[0x0][0x2d0], -R47 ;  /* 0x0000b400b5247a23 */ /* 0x002fee000001082f */
[----:B------:R1:W-:Y:S10]  /*1dfb0*/  MUFU.EX2 R225, R36 ;  /* 0x0000002400e17308 */ /* 0x0003f40000000800 */
[----:B------:R-:W-:Y:S01]  /*1dfc0*/  MUFU.EX2 R178, R64 ;  /* 0x0000004000b27308 */ /* 0x000fe20000000800 */
[----:B---3--:R-:W-:Y:S02]  /*1dfd0*/  FMUL.FTZ R42, R0, R154 ;  /* 0x0000009a002a7220 */ /* 0x008fe40000410000 */
[----:B-1----:R-:W-:Y:S07]  /*1dfe0*/  FFMA.FTZ R36, R182, c[0x0][0x2d0], -R68 ;  /* 0x0000b400b6247a23 */ /* 0x002fee0000010844 */
[----:B------:R1:W-:Y:S10]  /*1dff0*/  MUFU.EX2 R182, R40 ;  /* 0x0000002800b67308 */ /* 0x0003f40000000800 */
[----:B------:R3:W-:Y:S01]  /*1e000*/  MUFU.EX2 R224, R36 ;  /* 0x0000002400e07308 */ /* 0x0007e20000000800 */
[----:B-1----:R-:W-:Y:S02]  /*1e010*/  FMUL.FTZ R40, R2, R152 ;  /* 0x0000009802287220 */ /* 0x002fe40000410000 */
[--C-:B---3--:R-:W-:Y:S02]  /*1e020*/  FFMA.FTZ R36, R60, c[0x0][0x2d0], -R70.reuse ;  /* 0x0000b4003c247a23 */ /* 0x108fe40000010846 */
[----:B------:R-:W1:Y:S05]  /*1e030*/  LDSM.16.MT88.4 R60, [R205+0x800] ;  /* 0x00080000cd3c783b */ /* 0x000e6a0000004200 */
[----:B------:R3:W1:Y:S02]  /*1e040*/  MUFU.EX2 R223, R36 ;  /* 0x0000002400df7308 */ /* 0x0006640000000800 */
[----:B---3--:R-:W-:Y:S07]  /*1e050*/  FMUL.FTZ R36, R45, R148 ;  /* 0x000000942d247220 */ /* 0x008fee0000410000 */
[-C--:B------:R-:W-:Y:S08]  /*1e060*/  HMMA.16816.F32 R36, R48, R56.reuse, R36 ;  /* 0x000000383024723c */ /* 0x080ff00000001824 */
[C---:B------:R-:W-:Y:S07]  /*1e070*/  HMMA.16816.F32 R100, R52.reuse, R56, R100 ;  /* 0x000000383464723c */ /* 0x040fee0000001864 */
[----:B------:R-:W-:Y:S01]  /*1e080*/  FFMA.FTZ R56, R65, c[0x0][0x2d0], -R70 ;  /* 0x0000b40041387a23 */ /* 0x000fe20000010846 */
[-C--:B------:R-:W-:Y:S03]  /*1e090*/  HMMA.16816.F32 R40, R52, R58.reuse, R40 ;  /* 0x0000003a3428723c */ /* 0x080fe60000001828 */
[----:B------:R3:W3:Y:S04]  /*1e0a0*/  MUFU.EX2 R179, R56 ;  /* 0x0000003800b37308 */ /* 0x0006e80000000800 */
[--C-:B------:R-:W-:Y:S01]  /*1e0b0*/  FFMA.FTZ R52, R183, c[0x0][0x2d0], -R68.reuse ;  /* 0x0000b400b7347a23 */ /* 0x100fe20000010844 */
[----:B------:R-:W-:Y:S04]  /*1e0c0*/  HMMA.16816.F32 R104, R48, R58, R104 ;  /* 0x0000003a3068723c */ /* 0x000fe80000001868 */
[----:B------:R-:W-:Y:S01]  /*1e0d0*/  F2FP.PACK_AB R54, R231, R232 ;  /* 0x000000e8e736723e */ /* 0x000fe200000000ff */
[----:B------:R4:W-:Y:S01]  /*1e0e0*/  MUFU.EX2 R181, R52 ;  /* 0x0000003400b57308 */ /* 0x0009e20000000800 */
[----:B-1----:R-:W-:Y:S02]  /*1e0f0*/  F2FP.PACK_AB R53, R182, R223 ;  /* 0x000000dfb635723e */ /* 0x002fe400000000ff */
[----:B------:R-:W-:Y:S04]  /*1e100*/  F2FP.PACK_AB R48, R246, R238 ;  /* 0x000000eef630723e */ /* 0x000fe800000000ff */
[----:B------:R-:W-:Y:S02]  /*1e110*/  F2FP.PACK_AB R49, R242, R239 ;  /* 0x000000eff231723e */ /* 0x000fe400000000ff */
[----:B------:R-:W-:Y:S02]  /*1e120*/  F2FP.PACK_AB R50, R243, R244 ;  /* 0x000000f4f332723e */ /* 0x000fe400000000ff */
[----:B------:R-:W-:Y:S02]  /*1e130*/  F2FP.PACK_AB R51, R236, R237 ;  /* 0x000000edec33723e */ /* 0x000fe400000000ff */
[----:B------:R-:W-:Y:S01]  /*1e140*/  MOV R183, R74 ;  /* 0x0000004a00b77202 */ /* 0x000fe20000000f00 */
[----:B---3--:R-:W1:Y:S01]  /*1e150*/  LDSM.16.MT88.4 R56, [R209+0x800] ;  /* 0x00080000d138783b */ /* 0x008e620000004200 */
[----:B------:R-:W-:Y:S03]  /*1e160*/  F2FP.PACK_AB R55, R179, R180 ;  /* 0x000000b4b337723e */ /* 0x000fe600000000ff */
[-C--:B------:R-:W-:Y:S03]  /*1e170*/  HMMA.16816.F32 R4, R48, R60.reuse, R4 ;  /* 0x0000003c3004723c */ /* 0x080fe60000001804 */
[--C-:B----4-:R-:W-:Y:S02]  /*1e180*/  FFMA.FTZ R52, R66, c[0x0][0x2d0], -R69.reuse ;  /* 0x0000b40042347a23 */ /* 0x110fe40000010845 */
[----:B------:R-:W3:Y:S02]  /*1e190*/  LDSM.16.MT88.4 R64, [R206+0x800] ;  /* 0x00080000ce40783b */ /* 0x000ee40000004200 */
[----:B------:R4:W-:Y:S02]  /*1e1a0*/  MUFU.EX2 R176, R52 ;  /* 0x0000003400b07308 */ /* 0x0009e40000000800 */
[----:B----4-:R-:W-:Y:S07]  /*1e1b0*/  F2FP.PACK_AB R52, R233, R234 ;  /* 0x000000eae934723e */ /* 0x010fee00000000ff */
[C---:B------:R-:W-:Y:S07]  /*1e1c0*/  HMMA.16816.F32 R8, R52.reuse, R60, R8 ;  /* 0x0000003c3408723c */ /* 0x040fee0000001808 */
[--C-:B------:R-:W-:Y:S01]  /*1e1d0*/  FFMA.FTZ R60, R71, c[0x0][0x2d0], -R69.reuse ;  /* 0x0000b400473c7a23 */ /* 0x100fe20000010845 */
[-C--:B------:R-:W-:Y:S03]  /*1e1e0*/  HMMA.16816.F32 R12, R52, R62.reuse, R12 ;  /* 0x0000003e340c723c */ /* 0x080fe6000000180c */
[----:B------:R4:W-:Y:S05]  /*1e1f0*/  MUFU.EX2 R175, R60 ;  /* 0x0000003c00af7308 */ /* 0x0009ea0000000800 */
[C---:B------:R-:W-:Y:S08]  /*1e200*/  HMMA.16816.F32 R16, R48.reuse, R62, R16 ;  /* 0x0000003e3010723c */ /* 0x040ff00000001810 */
[-C--:B-1----:R-:W-:Y:S08]  /*1e210*/  HMMA.16816.F32 R20, R48, R56.reuse, R20 ;  /* 0x000000383014723c */ /* 0x082ff00000001814 */
[C---:B------:R-:W-:Y:S04]  /*1e220*/  HMMA.16816.F32 R24, R52.reuse, R56, R24 ;  /* 0x000000383418723c */ /* 0x040fe80000001818 */
[----:B----4-:R-:W-:Y:S03]  /*1e230*/  FFMA.FTZ R60, R80, c[0x0][0x2d0], -R69 ;  /* 0x0000b400503c7a23 */ /* 0x010fe60000010845 */
[----:B------:R-:W-:Y:S01]  /*1e240*/  FFMA.FTZ R56, R186, c[0x0][0x2d0], -R68 ;  /* 0x0000b400ba387a23 */ /* 0x000fe20000010844 */
[-C--:B------:R-:W-:Y:S01]  /*1e250*/  HMMA.16816.F32 R28, R52, R58.reuse, R28 ;  /* 0x0000003a341c723c */ /* 0x080fe2000000181c */
[----:B------:R1:W4:Y:S07]  /*1e260*/  MUFU.EX2 R177, R60 ;  /* 0x0000003c00b17308 */ /* 0x00032e0000000800 */
[C---:B------:R-:W-:Y:S03]  /*1e270*/  HMMA.16816.F32 R32, R48.reuse, R58, R32 ;  /* 0x0000003a3020723c */ /* 0x040fe60000001820 */
[----:B------:R2:W-:Y:S05]  /*1e280*/  MUFU.EX2 R170, R56 ;  /* 0x0000003800aa7308 */ /* 0x0005ea0000000800 */
[-C--:B---3--:R-:W-:Y:S08]  /*1e290*/  HMMA.16816.F32 R84, R48, R64.reuse, R84 ;  /* 0x000000403054723c */ /* 0x088ff00000001854 */
[C---:B------:R-:W-:Y:S04]  /*1e2a0*/  HMMA.16816.F32 R88, R52.reuse, R64, R88 ;  /* 0x000000403458723c */ /* 0x040fe80000001858 */
[--C-:B-1----:R-:W-:Y:S02]  /*1e2b0*/  FFMA.FTZ R60, R184, c[0x0][0x2d0], -R47.reuse ;  /* 0x0000b400b83c7a23 */ /* 0x102fe4000001082f */
[----:B------:R-:W3:Y:S01]  /*1e2c0*/  LDL.LU R184, [R1+0x10] ;  /* 0x0000100001b87983 */ /* 0x000ee20000300800 */
[----:B------:R-:W-:Y:S01]  /*1e2d0*/  FFMA.FTZ R64, R73, c[0x0][0x2d0], -R70 ;  /* 0x0000b40049407a23 */ /* 0x000fe20000010846 */
[-C--:B------:R-:W-:Y:S01]  /*1e2e0*/  HMMA.16816.F32 R92, R52, R66.reuse, R92 ;  /* 0x00000042345c723c */ /* 0x080fe2000000185c */
[----:B------:R1:W-:Y:S03]  /*1e2f0*/  MUFU.EX2 R173, R60 ;  /* 0x0000003c00ad7308 */ /* 0x0003e60000000800 */
[----:B--2---:R-:W-:Y:S04]  /*1e300*/  FFMA.FTZ R56, R187, c[0x0][0x2d0], -R68 ;  /* 0x0000b400bb387a23 */ /* 0x004fe80000010844 */
[C---:B------:R-:W-:Y:S03]  /*1e310*/  HMMA.16816.F32 R96, R48.reuse, R66, R96 ;  /* 0x000000423060723c */ /* 0x040fe60000001860 */
[----:B------:R2:W-:Y:S10]  /*1e320*/  MUFU.EX2 R172, R56 ;  /* 0x0000003800ac7308 */ /* 0x0005f40000000800 */
        /* <DEDUP_REMOVED lines=8> */
[----:B--2---:R-:W-:Y:S08]  /*1e3b0*/  FFMA.FTZ R56, R189, c[0x0][0x2d0], -R47 ;  /* 0x0000b400bd387a23 */ /* 0x004ff0000001082f */
[----:B------:R2:W-:Y:S01]  /*1e3c0*/  MUFU.EX2 R171, R56 ;  /* 0x0000003800ab7308 */ /* 0x0005e20000000800 */
[--C-:B----4-:R-:W-:Y:S09]  /*1e3d0*/  FFMA.FTZ R64, R82, c[0x0][0x2d0], -R69.reuse ;  /* 0x0000b40052407a23 */ /* 0x110ff20000010845 */
[----:B------:R4:W-:Y:S01]  /*1e3e0*/  MUFU.EX2 R165, R64 ;  /* 0x0000004000a57308 */ /* 0x0009e20000000800 */
[----:B--2---:R-:W-:Y:S01]  /*1e3f0*/  FFMA.FTZ R56, R190, c[0x0][0x2d0], -R68 ;  /* 0x0000b400be387a23 */ /* 0x004fe20000010844 */
[-C--:B-1----:R-:W-:Y:S08]  /*1e400*/  HMMA.16816.F32 R36, R48, R60.reuse, R36 ;  /* 0x0000003c3024723c */ /* 0x082ff00000001824 */
[----:B------:R1:W-:Y:S01]  /*1e410*/  MUFU.EX2 R168, R56 ;  /* 0x0000003800a87308 */ /* 0x0003e20000000800 */
[C---:B------:R-:W-:Y:S01]  /*1e420*/  HMMA.16816.F32 R100, R52.reuse, R60, R100 ;  /* 0x0000003c3464723c */ /* 0x040fe20000001864 */
[----:B----4-:R-:W-:Y:S06]  /*1e430*/  LDSM.16.MT88.4 R64, [R206+0x1000] ;  /* 0x00100000ce40783b */ /* 0x010fec0000004200 */
[----:B------:R-:W-:Y:S01]  /*1e440*/  FFMA.FTZ R60, R77, c[0x0][0x2d0], -R70 ;  /* 0x0000b4004d3c7a23 */ /* 0x000fe20000010846 */
[-C--:B------:R-:W-:Y:S03]  /*1e450*/  HMMA.16816.F32 R40, R52, R62.reuse, R40 ;  /* 0x0000003e3428723c */ /* 0x080fe60000001828 */
[----:B------:R-:W2:Y:S04]  /*1e460*/  MUFU.EX2 R166, R60 ;  /* 0x0000003c00a67308 */ /* 0x000ea80000000800 */
[----:B------:R-:W-:Y:S01]  /*1e470*/  FFMA.FTZ R52, R191, c[0x0][0x2d0], -R68 ;  /* 0x0000b400bf347a23 */ /* 0x000fe20000010844 */
[----:B------:R-:W-:Y:S04]  /*1e480*/  HMMA.16816.F32 R104, R48, R62, R104 ;  /* 0x0000003e3068723c */ /* 0x000fe80000001868 */
[----:B-1----:R-:W-:Y:S01]  /*1e490*/  FFMA.FTZ R56, R72, c[0x0][0x2d0], -R70 ;  /* 0x0000b40048387a23 */ /* 0x002fe20000010846 */
[----:B------:R1:W-:Y:S01]  /*1e4a0*/  MUFU.EX2 R167, R52 ;  /* 0x0000003400a77308 */ /* 0x0003e20000000800 */
[----:B------:R-:W-:Y:S02]  /*1e4b0*/  F2FP.PACK_AB R54, R177, R175 ;  /* 0x000000afb136723e */ /* 0x000fe400000000ff */
[----:B------:R-:W-:Y:S04]  /*1e4c0*/  F2FP.PACK_AB R48, R229, R230 ;  /* 0x000000e6e530723e */ /* 0x000fe800000000ff */
[----:B------:R-:W-:Y:S02]  /*1e4d0*/  F2FP.PACK_AB R49, R227, R228 ;  /* 0x000000e4e331723e */ /* 0x000fe400000000ff */
[----:B------:R-:W-:Y:S01]  /*1e4e0*/  F2FP.PACK_AB R50, R225, R226 ;  /* 0x000000e2e132723e */ /* 0x000fe200000000ff */
[----:B------:R4:W4:Y:S01]  /*1e4f0*/  MUFU.EX2 R151, R56 ;  /* 0x0000003800977308 */ /* 0x0009220000000800 */
[----:B------:R-:W-:Y:S02]  /*1e500*/  F2FP.PACK_AB R51, R181, R224 ;  /* 0x000000e0b533723e */ /* 0x000fe400000000ff */
[----:B--2---:R-:W-:Y:S01]  /*1e510*/  F2FP.PACK_AB R55, R166, R149 ;  /* 0x00000095a637723e */ /* 0x004fe200000000ff */
[----:B------:R-:W-:Y:S01]  /*1e520*/  LDSM.16.MT88.4 R60, [R209+0x1000] ;  /* 0x00100000d13c783b */ /* 0x000fe20000004200 */
[--C-:B-1----:R-:W-:Y:S05]  /*1e530*/  FFMA.FTZ R52, R81, c[0x0][0x2d0], -R69.reuse ;  /* 0x0000b40051347a23 */ /* 0x102fea0000010845 */
[----:B------:R1:W2:Y:S02]  /*1e540*/  MUFU.EX2 R148, R52 ;  /* 0x0000003400947308 */ /* 0x0002a40000000800 */
[----:B----4-:R-:W4:Y:S01]  /*1e550*/  LDSM.16.MT88.4 R56, [R205+0x1000] ;  /* 0x00100000cd38783b */ /* 0x010f220000004200 */
[----:B------:R-:W-:Y:S02]  /*1e560*/  F2FP.PACK_AB R53, R150, R151 ;  /* 0x000000979635723e */ /* 0x000fe400000000ff */
[----:B-1----:R-:W-:Y:S01]  /*1e570*/  F2FP.PACK_AB R52, R178, R176 ;  /* 0x000000b0b234723e */ /* 0x002fe200000000ff */
[-C--:B----4-:R-:W-:Y:S08]  /*1e580*/  HMMA.16816.F32 R4, R48, R56.reuse, R4 ;  /* 0x000000383004723c */ /* 0x090ff00000001804 */
        /* <DEDUP_REMOVED lines=10> */
[----:B------:R1:W4:Y:S07]  /*1e630*/  MUFU.EX2 R163, R56 ;  /* 0x0000003800a37308 */ /* 0x00032e0000000800 */
[C---:B------:R-:W-:Y:S03]  /*1e640*/  HMMA.16816.F32 R32, R48.reuse, R62, R32 ;  /* 0x0000003e3020723c */ /* 0x040fe60000001820 */
[----:B------:R2:W-:Y:S05]  /*1e650*/  MUFU.EX2 R113, R60 ;  /* 0x0000003c00717308 */ /* 0x0005ea0000000800 */
[-C--:B------:R-:W-:Y:S08]  /*1e660*/  HMMA.16816.F32 R84, R48, R64.reuse, R84 ;  /* 0x000000403054723c */ /* 0x080ff00000001854 */
[C---:B------:R-:W-:Y:S04]  /*1e670*/  HMMA.16816.F32 R88, R52.reuse, R64, R88 ;  /* 0x000000403458723c */ /* 0x040fe80000001858 */
[--C-:B-1----:R-:W-:Y:S04]  /*1e680*/  FFMA.FTZ R56, R193, c[0x0][0x2d0], -R47.reuse ;  /* 0x0000b400c1387a23 */ /* 0x102fe8000001082f */
[-C--:B------:R-:W-:Y:S01]  /*1e690*/  HMMA.16816.F32 R92, R52, R66.reuse, R92 ;  /* 0x00000042345c723c */ /* 0x080fe2000000185c */
[----:B------:R1:W-:Y:S03]  /*1e6a0*/  MUFU.EX2 R161, R56 ;  /* 0x0000003800a17308 */ /* 0x0003e60000000800 */
[--C-:B--2---:R-:W-:Y:S04]  /*1e6b0*/  FFMA.FTZ R60, R197, c[0x0][0x2d0], -R47.reuse ;  /* 0x0000b400c53c7a23 */ /* 0x104fe8000001082f */
[C---:B------:R-:W-:Y:S01]  /*1e6c0*/  HMMA.16816.F32 R96, R48.reuse, R66, R96 ;  /* 0x000000423060723c */ /* 0x040fe20000001860 */
[----:B------:R-:W-:Y:S02]  /*1e6d0*/  LDSM.16.MT88.4 R64, [R206+0x1800] ;  /* 0x00180000ce40783b */ /* 0x000fe40000004200 */
[----:B------:R2:W-:Y:S01]  /*1e6e0*/  MUFU.EX2 R112, R60 ;  /* 0x0000003c00707308 */ /* 0x0005e20000000800 */
[--C-:B-1----:R-:W-:Y:S02]  /*1e6f0*/  FFMA.FTZ R56, R194, c[0x0][0x2d0], -R47.reuse ;  /* 0x0000b400c2387a23 */ /* 0x102fe4000001082f */
[----:B------:R-:W-:Y:S07]  /*1e700*/  FFMA.FTZ R47, R198, c[0x0][0x2d0], -R47 ;  /* 0x0000b400c62f7a23 */ /* 0x000fee000001082f */
[----:B------:R1:W-:Y:S01]  /*1e710*/  MUFU.EX2 R162, R56 ;  /* 0x0000003800a27308 */ /* 0x0003e20000000800 */
[----:B--2---:R-:W-:Y:S09]  /*1e720*/  LDSM.16.MT88.4 R60, [R205+0x1800] ;  /* 0x00180000cd3c783b */ /* 0x004ff20000004200 */
[----:B------:R2:W-:Y:S01]  /*1e730*/  MUFU.EX2 R83, R47 ;  /* 0x0000002f00537308 */ /* 0x0005e20000000800 */
[--C-:B-1----:R-:W-:Y:S09]  /*1e740*/  FFMA.FTZ R56, R195, c[0x0][0x2d0], -R68.reuse ;  /* 0x0000b400c3387a23 */ /* 0x102ff20000010844 */
[----:B------:R1:W-:Y:S01]  /*1e750*/  MUFU.EX2 R114, R56 ;  /* 0x0000003800727308 */ /* 0x0003e20000000800 */
[--C-:B--2---:R-:W-:Y:S02]  /*1e760*/  FFMA.FTZ R47, R199, c[0x0][0x2d0], -R68.reuse ;  /* 0x0000b400c72f7a23 */ /* 0x104fe40000010844 */
[----:B------:R-:W-:Y:S07]  /*1e770*/  FFMA.FTZ R68, R202, c[0x0][0x2d0], -R68 ;  /* 0x0000b400ca447a23 */ /* 0x000fee0000010844 */
[----:B------:R2:W-:Y:S10]  /*1e780*/  MUFU.EX2 R82, R47 ;  /* 0x0000002f00527308 */ /* 0x0005f40000000800 */
[----:B------:R-:W-:Y:S01]  /*1e790*/  MUFU.EX2 R81, R68 ;  /* 0x0000004400517308 */ /* 0x000fe20000000800 */
[----:B-1----:R-:W1:Y:S01]  /*1e7a0*/  LDSM.16.MT88.4 R56, [R208+0x1000] ;  /* 0x00100000d038783b */ /* 0x002e620000004200 */
[--C-:B--2---:R-:W-:Y:S08]  /*1e7b0*/  FFMA.FTZ R47, R115, c[0x0][0x2d0], -R70.reuse ;  /* 0x0000b400732f7a23 */ /* 0x104ff00000010846 */
[----:B------:R2:W-:Y:S02]  /*1e7c0*/  MUFU.EX2 R74, R47 ;  /* 0x0000002f004a7308 */ /* 0x0005e40000000800 */
[--C-:B--2---:R-:W-:Y:S01]  /*1e7d0*/  FFMA.FTZ R47, R158, c[0x0][0x2d0], -R70.reuse ;  /* 0x0000b4009e2f7a23 */ /* 0x104fe20000010846 */
[-C--:B-1----:R-:W-:Y:S07]  /*1e7e0*/  HMMA.16816.F32 R36, R48, R56.reuse, R36 ;  /* 0x000000383024723c */ /* 0x082fee0000001824 */
[----:B------:R1:W2:Y:S01]  /*1e7f0*/  MUFU.EX2 R73, R47 ;  /* 0x0000002f00497308 */ /* 0x0002a20000000800 */
[C---:B------:R-:W-:Y:S08]  /*1e800*/  HMMA.16816.F32 R100, R52.reuse, R56, R100 ;  /* 0x000000383464723c */ /* 0x040ff00000001864 */
[-C--:B------:R-:W-:Y:S07]  /*1e810*/  HMMA.16816.F32 R40, R52, R58.reuse, R40 ;  /* 0x0000003a3428723c */ /* 0x080fee0000001828 */
[----:B------:R-:W-:Y:S01]  /*1e820*/  F2FP.PACK_AB R52, R165, R148 ;  /* 0x00000094a534723e */ /* 0x000fe200000000ff */
[----:B------:R-:W-:Y:S01]  /*1e830*/  HMMA.16816.F32 R104, R48, R58, R104 ;  /* 0x0000003a3068723c */ /* 0x000fe20000001868 */
[----:B------:R-:W3:Y:S03]  /*1e840*/  LDSM.16.MT88.4 R56, [R209+0x1800] ;  /* 0x00180000d138783b */ /* 0x000ee60000004200 */
[--C-:B-1----:R-:W-:Y:S01]  /*1e850*/  FFMA.FTZ R47, R159, c[0x0][0x2d0], -R70.reuse ;  /* 0x0000b4009f2f7a23 */ /* 0x102fe20000010846 */
[----:B----4-:R-:W-:Y:S02]  /*1e860*/  F2FP.PACK_AB R54, R163, R164 ;  /* 0x000000a4a336723e */ /* 0x010fe400000000ff */
[----:B------:R-:W-:Y:S01]  /*1e870*/  F2FP.PACK_AB R48, R174, R173 ;  /* 0x000000adae30723e */ /* 0x000fe200000000ff */
[----:B------:R1:W-:Y:S01]  /*1e880*/  MUFU.EX2 R72, R47 ;  /* 0x0000002f00487308 */ /* 0x0003e20000000800 */
[----:B------:R-:W-:Y:S03]  /*1e890*/  F2FP.PACK_AB R49, R172, R170 ;  /* 0x000000aaac31723e */ /* 0x000fe600000000ff */
[----:B------:R-:W-:Y:S02]  /*1e8a0*/  F2FP.PACK_AB R50, R171, R169 ;  /* 0x000000a9ab32723e */ /* 0x000fe400000000ff */
[----:B------:R-:W-:Y:S02]  /*1e8b0*/  F2FP.PACK_AB R51, R167, R168 ;  /* 0x000000a8a733723e */ /* 0x000fe400000000ff */
[----:B--2---:R-:W-:Y:S05]  /*1e8c0*/  F2FP.PACK_AB R53, R73, R74 ;  /* 0x0000004a4935723e */ /* 0x004fea00000000ff */
[-C--:B------:R-:W-:Y:S03]  /*1e8d0*/  HMMA.16816.F32 R4, R48, R60.reuse, R4 ;  /* 0x0000003c3004723c */ /* 0x080fe60000001804 */
[--C-:B-1----:R-:W-:Y:S04]  /*1e8e0*/  FFMA.FTZ R47, R160, c[0x0][0x2d0], -R70.reuse ;  /* 0x0000b400a02f7a23 */ /* 0x102fe80000010846 */
[----:B------:R1:W2:Y:S02]  /*1e8f0*/  MUFU.EX2 R71, R47 ;  /* 0x0000002f00477308 */ /* 0x0002a40000000800 */
[--C-:B-1----:R-:W-:Y:S03]  /*1e900*/  FFMA.FTZ R47, R201, c[0x0][0x2d0], -R69.reuse ;  /* 0x0000b400c92f7a23 */ /* 0x102fe60000010845 */
[----:B--2---:R-:W-:Y:S05]  /*1e910*/  F2FP.PACK_AB R55, R71, R72 ;  /* 0x000000484737723e */ /* 0x004fea00000000ff */
[----:B------:R1:W-:Y:S02]  /*1e920*/  MUFU.EX2 R80, R47 ;  /* 0x0000002f00507308 */ /* 0x0003e40000000800 */
        /* <DEDUP_REMOVED lines=9> */
[C---:B------:R-:W-:Y:S04]  /*1e9c0*/  HMMA.16816.F32 R32, R48.reuse, R58, R32 ;  /* 0x0000003a3020723c */ /* 0x040fe80000001820 */
[--C-:B-1----:R-:W-:Y:S01]  /*1e9d0*/  FFMA.FTZ R47, R220, c[0x0][0x2d0], -R69.reuse ;  /* 0x0000b400dc2f7a23 */ /* 0x102fe20000010845 */
[----:B---3--:R-:W-:Y:S01]  /*1e9e0*/  F2FP.PACK_AB R152, R76, R80 ;  /* 0x000000504c98723e */ /* 0x008fe200000000ff */
[----:B------:R-:W-:Y:S02]  /*1e9f0*/  FFMA.FTZ R69, R222, c[0x0][0x2d0], -R69 ;  /* 0x0000b400de457a23 */ /* 0x000fe40000010845 */
[-C--:B------:R-:W-:Y:S01]  /*1ea00*/  HMMA.16816.F32 R84, R48, R64.reuse, R84 ;  /* 0x000000403054723c */ /* 0x080fe20000001854 */
[----:B------:R1:W-:Y:S07]  /*1ea10*/  MUFU.EX2 R77, R47 ;  /* 0x0000002f004d7308 */ /* 0x0003ee0000000800 */
[C---:B------:R-:W-:Y:S03]  /*1ea20*/  HMMA.16816.F32 R88, R52.reuse, R64, R88 ;  /* 0x000000403458723c */ /* 0x040fe60000001858 */
[----:B------:R-:W3:Y:S05]  /*1ea30*/  MUFU.EX2 R69, R69 ;  /* 0x0000004500457308 */ /* 0x000eea0000000800 */
[-C--:B------:R-:W-:Y:S08]  /*1ea40*/  HMMA.16816.F32 R92, R52, R66.reuse, R92 ;  /* 0x00000042345c723c */ /* 0x080ff0000000185c */
[C---:B------:R-:W-:Y:S04]  /*1ea50*/  HMMA.16816.F32 R96, R48.reuse, R66, R96 ;  /* 0x000000423060723c */ /* 0x040fe80000001860 */
[--C-:B-1----:R-:W-:Y:S04]  /*1ea60*/  FFMA.FTZ R47, R157, c[0x0][0x2d0], -R70.reuse ;  /* 0x0000b4009d2f7a23 */ /* 0x102fe80000010846 */
[----:B------:R1:W-:Y:S01]  /*1ea70*/  MUFU.EX2 R68, R47 ;  /* 0x0000002f00447308 */ /* 0x0003e20000000800 */
[-C--:B--2---:R-:W-:Y:S03]  /*1ea80*/  HMMA.16816.F32 R36, R48, R60.reuse, R36 ;  /* 0x0000003c3024723c */ /* 0x084fe60000001824 */
[----:B---3--:R-:W-:Y:S05]  /*1ea90*/  F2FP.PACK_AB R154, R69, R77 ;  /* 0x0000004d459a723e */ /* 0x008fea00000000ff */
[C---:B------:R-:W-:Y:S08]  /*1eaa0*/  HMMA.16816.F32 R100, R52.reuse, R60, R100 ;  /* 0x0000003c3464723c */ /* 0x040ff00000001864 */
[-C--:B------:R-:W-:Y:S01]  /*1eab0*/  HMMA.16816.F32 R40, R52, R62.reuse, R40 ;  /* 0x0000003e3428723c */ /* 0x080fe20000001828 */
[----:B------:R-:W2:Y:S03]  /*1eac0*/  LDSM.16.MT88.4 R52, [R206+0x2000] ;  /* 0x00200000ce34783b */ /* 0x000ea60000004200 */
[--C-:B-1----:R-:W-:Y:S04]  /*1ead0*/  FFMA.FTZ R47, R156, c[0x0][0x2d0], -R70.reuse ;  /* 0x0000b4009c2f7a23 */ /* 0x102fe80000010846 */
[----:B------:R-:W-:Y:S01]  /*1eae0*/  HMMA.16816.F32 R104, R48, R62, R104 ;  /* 0x0000003e3068723c */ /* 0x000fe20000001868 */
[----:B------:R1:W3:Y:S06]  /*1eaf0*/  MUFU.EX2 R56, R47 ;  /* 0x0000002f00387308 */ /* 0x0002ec0000000800 */
[----:B------:R-:W-:Y:S02]  /*1eb00*/  F2FP.PACK_AB R48, R162, R161 ;  /* 0x000000a1a230723e */ /* 0x000fe400000000ff */
[----:B------:R-:W-:Y:S03]  /*1eb10*/  F2FP.PACK_AB R49, R113, R114 ;  /* 0x000000727131723e */ /* 0x000fe600000000ff */
[----:B------:R-:W-:Y:S02]  /*1eb20*/  F2FP.PACK_AB R50, R83, R112 ;  /* 0x000000705332723e */ /* 0x000fe400000000ff */
[----:B------:R-:W-:Y:S07]  /*1eb30*/  F2FP.PACK_AB R51, R81, R82 ;  /* 0x000000525133723e */ /* 0x000fee00000000ff */
[-C--:B------:R-:W-:Y:S03]  /*1eb40*/  HMMA.16816.F32 R116, R48, R128.reuse, R4 ;  /* 0x000000803074723c */ /* 0x080fe60000001804 */
[--C-:B-1----:R-:W-:Y:S01]  /*1eb50*/  FFMA.FTZ R47, R75, c[0x0][0x2d0], -R70.reuse ;  /* 0x0000b4004b2f7a23 */ /* 0x102fe20000010846 */
[----:B---3--:R-:W-:Y:S01]  /*1eb60*/  F2FP.PACK_AB R153, R56, R68 ;  /* 0x000000443899723e */ /* 0x008fe200000000ff */
[----:B------:R-:W-:Y:S02]  /*1eb70*/  FFMA.FTZ R70, R46, c[0x0][0x2d0], -R70 ;  /* 0x0000b4002e467a23 */ /* 0x000fe40000010846 */
[----:B------:R-:W-:Y:S02]  /*1eb80*/  FFMA.FTZ R4, R45, R137, R138 ;  /* 0x000000892d047223 */ /* 0x000fe4000001008a */
[----:B------:R-:W-:Y:S03]  /*1eb90*/  MUFU.EX2 R46, R70 ;  /* 0x00000046002e7308 */ /* 0x000fe60000000800 */
[----:B-----5:R-:W-:Y:S02]  /*1eba0*/  FFMA.FTZ R6, R44, R136, R252 ;  /* 0x000000882c067223 */ /* 0x020fe400000100fc */
[----:B------:R-:W-:Y:S02]  /*1ebb0*/  FFMA.FTZ R5, R2, R142, R248 ;  /* 0x0000008e02057223 */ /* 0x000fe400000100f8 */
[----:B------:R-:W-:Y:S02]  /*1ebc0*/  FADD.FTZ R4, R141, R4 ;  /* 0x000000048d047221 */ /* 0x000fe40000010000 */
[----:B------:R-:W-:Y:S02]  /*1ebd0*/  FADD.FTZ R2, R251, R6 ;  /* 0x00000006fb027221 */ /* 0x000fe40000010000 */
[----:B------:R-:W-:Y:S01]  /*1ebe0*/  FADD.FTZ R5, R247, R5 ;  /* 0x00000005f7057221 */ /* 0x000fe20000010000 */
[----:B------:R-:W1:Y:S01]  /*1ebf0*/  MUFU.EX2 R47, R47 ;  /* 0x0000002f002f7308 */ /* 0x000e620000000800 */
[----:B------:R-:W-:Y:S02]  /*1ec00*/  FADD.FTZ R7, R140, R4 ;  /* 0x000000048c077221 */ /* 0x000fe40000010000 */
[----:B------:R-:W-:Y:S02]  /*1ec10*/  FADD.FTZ R6, R250, R2 ;  /* 0x00000002fa067221 */ /* 0x000fe40000010000 */
[----:B------:R-:W-:Y:S02]  /*1ec20*/  FADD.FTZ R4, R245, R5 ;  /* 0x00000005f5047221 */ /* 0x000fe40000010000 */
[----:B------:R-:W-:Y:S02]  /*1ec30*/  FFMA.FTZ R2, R0, R184, R78 ;  /* 0x000000b800027223 */ /* 0x000fe4000001004e */
[----:B------:R-:W-:Y:S01]  /*1ec40*/  FADD.FTZ R0, R183, R7 ;  /* 0x00000007b7007221 */ /* 0x000fe20000010000 */
[----:B-1----:R-:W-:Y:S07]  /*1ec50*/  F2FP.PACK_AB R155, R46, R47 ;  /* 0x0000002f2e9b723e */ /* 0x002fee00000000ff */
[C---:B------:R-:W-:Y:S07]  /*1ec60*/  HMMA.16816.F32 R120, R152.reuse, R128, R8 ;  /* 0x000000809878723c */ /* 0x040fee0000001808 */
[----:B------:R-:W-:Y:S01]  /*1ec70*/  FADD.FTZ R10, R249, R6 ;  /* 0x00000006f90a7221 */ /* 0x000fe20000010000 */
[-C--:B------:R-:W-:Y:S04]  /*1ec80*/  HMMA.16816.F32 R124, R152, R130.reuse, R12 ;  /* 0x00000082987c723c */ /* 0x080fe8000000180c */
[----:B------:R-:W-:Y:S02]  /*1ec90*/  FADD.FTZ R8, R241, R4 ;  /* 0x00000004f1087221 */ /* 0x000fe40000010000 */
[----:B------:R-:W-:Y:S01]  /*1eca0*/  FADD.FTZ R11, R79, R2 ;  /* 0x000000024f0b7221 */ /* 0x000fe20000010000 */
[----:B------:R-:W1:Y:S01]  /*1ecb0*/  LDSM.16.MT88.4 R4, [R208+0x2000] ;  /* 0x00200000d004783b */ /* 0x000e620000004200 */
        /* <DEDUP_REMOVED lines=88> */
[----:B------:R-:W-:Y:S01]  /*1f240*/  MOV R200, R0 ;  /* 0x0000000000c87202 */ /* 0x000fe20000000f00 */
[----:B------:R-:W-:-:S05]  /*1f250*/  @P0 BRA `(.L_x_978) ;  /* 0xffffb46000000947 */ /* 0x000fca000383ffff */
.L_x_961:
[----:B------:R-:W-:Y:S02]  /*1f260*/  MOV R11, 0x1f ;  /* 0x0000001f000b7802 */ /* 0x000fe40000000f00 */
[----:B------:R-:W-:Y:S01]  /*1f270*/  MOV R10, 0xffffffff ;  /* 0xffffffff000a7802 */ /* 0x000fe20000000f00 */
[----:B------:R-:W-:Y:S05]  /*1f280*/  BRA.DIV ~URZ, `(.L_x_979) ;  /* 0x000052527f007947 */ /* 0x000fea000b800000 */
[----:B------:R-:W3:Y:S04]  /*1f290*/  LDL R0, [R1+0x8] ;  /* 0x0000080001007983 */ /* 0x000ee80000100800 */
[----:B--23--:R1:W2:Y:S02]  /*1f2a0*/  SHFL.BFLY PT, R2, R0, 0x2, 0x1f ;  /* 0x0c401f0000027f89 */ /* 0x00c2a400000e0000 */
.L_x_1065:
[----:B-1----:R-:W3:Y:S02]  /*1f2b0*/  LDL.LU R0, [R1+0x8] ;  /* 0x0000080001007983 */ /* 0x002ee40000300800 */
        /* <DEDUP_REMOVED lines=18> */
.L_x_1066:
[----:B------:R-:W-:Y:S01]  /*1f3e0*/  FSETP.NE.FTZ.AND P3, PT, R2, RZ, PT ;  /* 0x000000ff0200720b */ /* 0x000fe20003f75000 */
[----:B----4-:R-:W-:Y:S01]  /*1f3f0*/  FADD.FTZ R7, R9, R7 ;  /* 0x0000000709077221 */ /* 0x010fe20000010000 */
[----:B------:R-:W-:Y:S02]  /*1f400*/  MOV R0, RZ ;  /* 0x000000ff00007202 */ /* 0x000fe40000000f00 */
[----:B------:R-:W-:Y:S02]  /*1f410*/  FSETP.NE.FTZ.AND P2, PT, R5, RZ, PT ;  /* 0x000000ff0500720b */ /* 0x000fe40003f55000 */
[----:B------:R-:W-:Y:S02]  /*1f420*/  FSETP.NE.FTZ.AND P1, PT, R6, RZ, PT ;  /* 0x000000ff0600720b */ /* 0x000fe40003f35000 */
[----:B------:R-:W-:Y:S02]  /*1f430*/  MOV R4, RZ ;  /* 0x000000ff00047202 */ /* 0x000fe40000000f00 */
[----:B------:R-:W-:-:S02]  /*1f440*/  FSETP.NE.FTZ.AND P0, PT, R7, RZ, PT ;  /* 0x000000ff0700720b */ /* 0x000fc40003f15000 */
[----:B------:R-:W-:Y:S01]  /*1f450*/  MOV R24, 0xff800000 ;  /* 0xff80000000187802 */ /* 0x000fe20000000f00 */
[----:B------:R-:W1:Y:S01]  /*1f460*/  @P3 MUFU.RCP R0, R2 ;  /* 0x0000000200003308 */ /* 0x000e620000001000 */
[----:B------:R-:W-:Y:S02]  /*1f470*/  MOV R23, 0xff800000 ;  /* 0xff80000000177802 */ /* 0x000fe40000000f00 */
        /* <DEDUP_REMOVED lines=15> */
[----:B------:R-:W3:Y:S01]  /*1f570*/  @P1 MUFU.RCP R2, R6 ;  /* 0x0000000600021308 */ /* 0x000ee20000001000 */
        /* <DEDUP_REMOVED lines=8> */
[----:B------:R2:W4:Y:S01]  /*1f600*/  @P1 MUFU.LG2 R0, R6 ;  /* 0x0000000600001308 */ /* 0x0005220000000c00 */
[C---:B-1----:R-:W-:Y:S02]  /*1f610*/  FMUL.FTZ R96, R4.reuse, R118 ;  /* 0x0000007604607220 */ /* 0x042fe40000410000 */
[C---:B------:R-:W-:Y:S02]  /*1f620*/  FMUL.FTZ R97, R4.reuse, R119 ;  /* 0x0000007704617220 */ /* 0x040fe40000410000 */
[C---:B------:R-:W-:Y:S02]  /*1f630*/  FMUL.FTZ R118, R4.reuse, R86 ;  /* 0x0000005604767220 */ /* 0x040fe40000410000 */
[----:B------:R-:W-:-:S02]  /*1f640*/  FMUL.FTZ R119, R4, R87 ;  /* 0x0000005704777220 */ /* 0x000fc40000410000 */
[C---:B---3--:R-:W-:Y:S02]  /*1f650*/  FMUL.FTZ R54, R2.reuse, R120 ;  /* 0x0000007802367220 */ /* 0x048fe40000410000 */
[C---:B------:R-:W-:Y:S02]  /*1f660*/  FMUL.FTZ R55, R2.reuse, R121 ;  /* 0x0000007902377220 */ /* 0x040fe40000410000 */
[C---:B------:R-:W-:Y:S02]  /*1f670*/  FMUL.FTZ R42, R2.reuse, R124 ;  /* 0x0000007c022a7220 */ /* 0x040fe40000410000 */
[----:B------:R-:W-:Y:S01]  /*1f680*/  FMUL.FTZ R43, R2, R125 ;  /* 0x0000007d022b7220 */ /* 0x000fe20000410000 */
[----:B--2---:R-:W-:Y:S01]  /*1f690*/  @P3 MOV R6, 0x3f317218 ;  /* 0x3f31721800063802 */ /* 0x004fe20000000f00 */
[----:B----4-:R-:W-:Y:S01]  /*1f6a0*/  @P1 FMUL.FTZ R8, R0, 0.69314718246459960938 ;  /* 0x3f31721800081820 */ /* 0x010fe20000410000 */
        /* <DEDUP_REMOVED lines=14> */
[C---:B------:R-:W-:Y:S01]  /*1f790*/  FMUL.FTZ R104, R4.reuse, R130 ;  /* 0x0000008204687220 */ /* 0x040fe20000410000 */
[----:B------:R-:W1:Y:S01]  /*1f7a0*/  @P0 MUFU.LG2 R2, R7 ;  /* 0x0000000700020308 */ /* 0x000e620000000c00 */
        /* <DEDUP_REMOVED lines=10> */
[----:B------:R-:W-:Y:S01]  /*1f850*/  FMUL.FTZ R71, R4, R107 ;  /* 0x0000006b04477220 */ /* 0x000fe20000410000 */
[----:B------:R-:W-:Y:S01]  /*1f860*/  @P1 MOV R4, 0x3f317218 ;  /* 0x3f31721800041802 */ /* 0x000fe20000000f00 */
[----:B------:R-:W-:Y:S02]  /*1f870*/  @P2 FMUL.FTZ R9, R9, 0.69314718246459960938 ;  /* 0x3f31721809092820 */ /* 0x000fe40000410000 */
[----:B------:R-:W-:-:S02]  /*1f880*/  @P2 FMUL.FTZ R5, R5, c[0x0][0x2d0] ;  /* 0x0000b40005052a20 */ /* 0x000fc40000410000 */
[----:B------:R-:W-:Y:S02]  /*1f890*/  @P1 FMUL.FTZ R4, R4, c[0x0][0x2d0] ;  /* 0x0000b40004041a20 */ /* 0x000fe40000410000 */
[----:B------:R-:W-:Y:S01]  /*1f8a0*/  @P2 FFMA.FTZ R23, R5, R109, R9 ;  /* 0x0000006d05172223 */ /* 0x000fe20000010009 */
[----:B------:R-:W-:Y:S01]  /*1f8b0*/  MOV R5, 0x1 ;  /* 0x0000000100057802 */ /* 0x000fe20000000f00 */
[----:B------:R-:W-:Y:S01]  /*1f8c0*/  @P1 FFMA.FTZ R24, R4, R108, R8 ;  /* 0x0000006c04181223 */ /* 0x000fe20000010008 */
[----:B------:R-:W-:Y:S01]  /*1f8d0*/  @P0 MOV R4, 0x3f317218 ;  /* 0x3f31721800040802 */ /* 0x000fe20000000f00 */
[----:B-1----:R-:W-:Y:S02]  /*1f8e0*/  @P0 FMUL.FTZ R2, R2, 0.69314718246459960938 ;  /* 0x3f31721802020820 */ /* 0x002fe40000410000 */
[----:B------:R-:W-:Y:S02]  /*1f8f0*/  @P3 FMUL.FTZ R10, R10, 0.69314718246459960938 ;  /* 0x3f3172180a0a3820 */ /* 0x000fe40000410000 */
[----:B------:R-:W-:-:S02]  /*1f900*/  @P0 FMUL.FTZ R4, R4, c[0x0][0x2d0] ;  /* 0x0000b40004040a20 */ /* 0x000fc40000410000 */
[----:B------:R-:W-:Y:S02]  /*1f910*/  @P3 FMUL.FTZ R6, R6, c[0x0][0x2d0] ;  /* 0x0000b40006063a20 */ /* 0x000fe40000410000 */
[--C-:B------:R-:W-:Y:S01]  /*1f920*/  @P0 FFMA.FTZ R19, R4, R3, R2.reuse ;  /* 0x0000000304130223 */ /* 0x100fe20000010002 */
[----:B------:R-:W-:Y:S01]  /*1f930*/  PRMT R2, R5, 0x7610, R2 ;  /* 0x0000761005027816 */ /* 0x000fe20000000002 */
[----:B------:R-:W-:Y:S02]  /*1f940*/  @P3 FFMA.FTZ R22, R6, R110, R10 ;  /* 0x0000006e06163223 */ /* 0x000fe4000001000a */
        /* <DEDUP_REMOVED lines=15> */
[----:B------:R-:W-:Y:S02]  /*1fa40*/  FMUL.FTZ R35, R0, R155 ;  /* 0x0000009b00237220 */ /* 0x000fe40000410000 */
.L_x_850:
[----:B------:R1:W5:Y:S01]  /*1fa50*/  LDL R6, [R1+0x48] ;  /* 0x0000480001067983 */ /* 0x0003620000100800 */
[----:B------:R-:W-:Y:S03]  /*1fa60*/  BSSY B0, `(.L_x_981) ;  /* 0x0000012000007945 */ /* 0x000fe60003800000 */
[----:B------:R-:W2:Y:S02]  /*1fa70*/  S2R R81, SR_TID.X ;  /* 0x0000000000517919 */ /* 0x000ea40000002100 */
[----:B--2---:R-:W-:-:S13]  /*1fa80*/  LOP3.LUT P0, RZ, R81, 0x7f, RZ, 0xc0, !PT ;  /* 0x0000007f51ff7812 */ /* 0x004fda000780c0ff */
[----:B------:R-:W-:Y:S05]  /*1fa90*/  @P0 BRA `(.L_x_982) ;  /* 0x000000e000000947 */ /* 0x000fea0003800000 */
[----:B-1----:R-:W1:Y:S01]  /*1faa0*/  S2R R4, SR_LANEID ;  /* 0x0000000000047919 */ /* 0x002e620000000000 */
        /* <DEDUP_REMOVED lines=12> */
[----:B------:R1:W-:Y:S02]  /*1fb70*/  STL [R1+0x48], R6 ;  /* 0x0000480601007387 */ /* 0x0003e40000100800 */
.L_x_982:
[----:B-1----:R-:W-:Y:S05]  /*1fb80*/  BSYNC B0 ;  /* 0x0000000000007941 */ /* 0x002fea0003800000 */
.L_x_981:
[----:B------:R-:W-:Y:S01]  /*1fb90*/  SHF.R.S32.HI R4, RZ, 0x1f, R81 ;  /* 0x0000001fff047819 */ /* 0x000fe20000011451 */
[----:B------:R-:W-:Y:S01]  /*1fba0*/  BSSY B1, `(.L_x_983) ;  /* 0x00002db000017945 */ /* 0x000fe20003800000 */
[----:B------:R-:W-:Y:S01]  /*1fbb0*/  PRMT R0, R2, 0x9910, RZ ;  /* 0x0000991002007816 */ /* 0x000fe200000000ff */
[----:B-----5:R-:W-:Y:S01]  /*1fbc0*/  IMAD.MOV.U32 R45, RZ, RZ, R6 ;  /* 0x000000ffff2d7224 */ /* 0x020fe200078e0006 */
[----:B------:R-:W-:Y:S02]  /*1fbd0*/  LEA.HI R3, R4, R81, RZ, 0x3 ;  /* 0x0000005104037211 */ /* 0x000fe400078f18ff */
[----:B------:R-:W-:Y:S02]  /*1fbe0*/  ISETP.NE.AND P0, PT, R0, RZ, PT ;  /* 0x000000ff0000720c */ /* 0x000fe40003f05270 */
[----:B------:R-:W-:Y:S02]  /*1fbf0*/  LOP3.LUT R2, R3, 0xfffffff8, RZ, 0xc0, !PT ;  /* 0xfffffff803027812 */ /* 0x000fe400078ec0ff */
[----:B------:R-:W-:-:S03]  /*1fc00*/  SHF.R.S32.HI R44, RZ, 0x3, R3 ;  /* 0x00000003ff2c7819 */ /* 0x000fc60000011403 */
[----:B------:R-:W-:-:S04]  /*1fc10*/  IMAD.IADD R2, R81, 0x1, -R2 ;  /* 0x0000000151027824 */ /* 0x000fc800078e0a02 */
[C---:B------:R-:W-:Y:S02]  /*1fc20*/  IMAD.SHL.U32 R0, R2.reuse, 0x8, RZ ;  /* 0x0000000802007824 */ /* 0x040fe400078e00ff */
[----:B------:R-:W-:-:S03]  /*1fc30*/  IMAD R27, R2, 0x10, R44 ;  /* 0x00000010021b7824 */ /* 0x000fc600078e022c */
[----:B------:R-:W-:Y:S01]  /*1fc40*/  SHF.R.S32.HI R80, RZ, 0x1f, R0 ;  /* 0x0000001fff507819 */ /* 0x000fe20000011400 */
[----:B------:R-:W-:Y:S05]  /*1fc50*/  @!P0 BRA `(.L_x_984) ;  /* 0x0000219000008947 */ /* 0x000fea0003800000 */
[----:B------:R-:W2:Y:S04]  /*1fc60*/  LDL.LU R12, [R1+0x4c] ;  /* 0x00004c00010c7983 */ /* 0x000ea80000300800 */
[----:B------:R-:W3:Y:S01]  /*1fc70*/  LDL R18, [R1+0x54] ;  /* 0x0000540001127983 */ /* 0x000ee20000100800 */
[CC--:B------:R-:W-:Y:S01]  /*1fc80*/  LEA.HI R5, R4.reuse, R81.reuse, RZ, 0x2 ;  /* 0x0000005104057211 */ /* 0x0c0fe200078f10ff */
[----:B------:R-:W-:Y:S01]  /*1fc90*/  WARPSYNC 0xffffffff ;  /* 0xffffffff00007948 */ /* 0x000fe20003800000 */
[----:B------:R-:W-:Y:S01]  /*1fca0*/  LEA.HI R26, R4, R81, RZ, 0x5 ;  /* 0x00000051041a7211 */ /* 0x000fe200078f28ff */
[----:B------:R-:W-:Y:S01]  /*1fcb0*/  IMAD.MOV.U32 R11, RZ, RZ, -0x10 ;  /* 0xfffffff0ff0b7424 */ /* 0x000fe200078e00ff */
[--C-:B------:R-:W-:Y:S01]  /*1fcc0*/  SHF.R.S32.HI R3, RZ, 0x2, R5.reuse ;  /* 0x00000002ff037819 */ /* 0x100fe20000011405 */
[----:B------:R-:W-:Y:S01]  /*1fcd0*/  IMAD.MOV.U32 R8, RZ, RZ, 0x40 ;  /* 0x00000040ff087424 */ /* 0x000fe200078e00ff */
[----:B------:R-:W-:Y:S01]  /*1fce0*/  SHF.R.S32.HI R2, RZ, 0x1f, R5 ;  /* 0x0000001fff027819 */ /* 0x000fe20000011405 */
[----:B------:R-:W-:Y:S01]  /*1fcf0*/  IMAD.MOV.U32 R14, RZ, RZ, c[0x0][0x388] ;  /* 0x0000e200ff0e7624 */ /* 0x000fe200078e00ff */
[----:B------:R-:W-:-:S02]  /*1fd00*/  LOP3.LUT R5, R5, 0xfffffffc, RZ, 0xc0, !PT ;  /* 0xfffffffc05057812 */ /* 0x000fc400078ec0ff */
[----:B------:R-:W-:Y:S02]  /*1fd10*/  LEA.HI R2, R2, R3, RZ, 0x3 ;  /* 0x0000000302027211 */ /* 0x000fe400078f18ff */
[----:B------:R-:W-:Y:S01]  /*1fd20*/  SHF.R.S32.HI R25, RZ, 0x5, R26 ;  /* 0x00000005ff197819 */ /* 0x000fe2000001141a */
[----:B------:R-:W-:Y:S01]  /*1fd30*/  IMAD.IADD R5, R81, 0x1, -R5 ;  /* 0x0000000151057824 */ /* 0x000fe200078e0a05 */
[----:B------:R-:W-:Y:S02]  /*1fd40*/  LOP3.LUT R2, R2, 0xfffffff8, RZ, 0xc0, !PT ;  /* 0xfffffff802027812 */ /* 0x000fe400078ec0ff */
[----:B------:R-:W-:Y:S01]  /*1fd50*/  F2FP.PACK_AB R10, R67, R66 ;  /* 0x00000042430a723e */ /* 0x000fe200000000ff */
[----:B------:R-:W-:Y:S01]  /*1fd60*/  IMAD.SHL.U32 R4, R25, 0x400, RZ ;  /* 0x0000040019047824 */ /* 0x000fe200078e00ff */
[----:B------:R-:W-:Y:S01]  /*1fd70*/  F2FP.PACK_AB R9, R79, R78 ;  /* 0x0000004e4f09723e */ /* 0x000fe200000000ff */
[----:B------:R-:W-:Y:S02]  /*1fd80*/  IMAD.IADD R2, R3, 0x1, -R2 ;  /* 0x0000000103027824 */ /* 0x000fe400078e0a02 */
[----:B------:R-:W-:Y:S01]  /*1fd90*/  IMAD R4, R5, 0x2, R4 ;  /* 0x0000000205047824 */ /* 0x000fe200078e0204 */
[----:B------:R-:W-:Y:S01]  /*1fda0*/  F2FP.PACK_AB R5, R77, R76 ;  /* 0x0000004c4d05723e */ /* 0x000fe200000000ff */
[C---:B------:R-:W-:Y:S01]  /*1fdb0*/  IMAD.SHL.U32 R3, R2.reuse, 0x40, RZ ;  /* 0x0000004002037824 */ /* 0x040fe200078e00ff */
[C---:B------:R-:W-:Y:S01]  /*1fdc0*/  LOP3.LUT R7, R2.reuse, 0x1, RZ, 0xc0, !PT ;  /* 0x0000000102077812 */ /* 0x040fe200078ec0ff */
[----:B------:R-:W-:Y:S01]  /*1fdd0*/  BAR.SYNC.DEFER_BLOCKING 0x1, 0x80 ;  /* 0x0042000000007b1d */ /* 0x000fe20000010000 */
[----:B------:R-:W-:-:S02]  /*1fde0*/  LOP3.LUT P2, RZ, R2, 0x2, RZ, 0xc0, !PT ;  /* 0x0000000202ff7812 */ /* 0x000fc4000784c0ff */
[----:B------:R-:W-:Y:S02]  /*1fdf0*/  LOP3.LUT R3, R3, 0x1c0, RZ, 0xc0, !PT ;  /* 0x000001c003037812 */ /* 0x000fe400078ec0ff */
[----:B------:R-:W-:Y:S02]  /*1fe00*/  ISETP.NE.U32.AND P1, PT, R7, 0x1, PT ;  /* 0x000000010700780c */ /* 0x000fe40003f25070 */
[----:B------:R-:W-:Y:S02]  /*1fe10*/  SHF.R.U32.HI R6, RZ, 0x3, R3 ;  /* 0x00000003ff067819 */ /* 0x000fe40000011603 */
[----:B------:R-:W-:Y:S02]  /*1fe20*/  LOP3.LUT P0, RZ, R2, 0x4, RZ, 0xc0, !PT ;  /* 0x0000000402ff7812 */ /* 0x000fe4000780c0ff */
[----:B------:R-:W-:Y:S02]  /*1fe30*/  LOP3.LUT R3, R6, R3, RZ, 0xfc, !PT ;  /* 0x0000000306037212 */ /* 0x000fe400078efcff */
[----:B------:R-:W-:-:S02]  /*1fe40*/  SEL R11, R11, 0x10, !P1 ;  /* 0x000000100b0b7807 */ /* 0x000fc40004800000 */
[----:B------:R-:W-:Y:S01]  /*1fe50*/  F2FP.PACK_AB R7, R75, R74 ;  /* 0x0000004a4b07723e */ /* 0x000fe200000000ff */
[----:B------:R-:W-:Y:S01]  /*1fe60*/  IMAD.IADD R3, R4, 0x1, R3 ;  /* 0x0000000104037824 */ /* 0x000fe200078e0203 */
[----:B------:R-:W-:-:S04]  /*1fe70*/  F2FP.PACK_AB R6, R97, R96 ;  /* 0x000000606106723e */ /* 0x000fc800000000ff */
[----:B------:R-:W-:Y:S02]  /*1fe80*/  LEA R2, R3, 0x80, 0x1 ;  /* 0x0000008003027811 */ /* 0x000fe400078e08ff */
[----:B------:R-:W-:-:S03]  /*1fe90*/  F2FP.PACK_AB R3, R105, R104 ;  /* 0x000000686903723e */ /* 0x000fc600000000ff */
[----:B------:R-:W-:Y:S01]  /*1fea0*/  IMAD.IADD R4, R2, 0x1, R11 ;  /* 0x0000000102047824 */ /* 0x000fe200078e020b */
[----:B------:R1:W-:Y:S04]  /*1feb0*/  STS [R2], R7 ;  /* 0x0000000702007388 */ /* 0x0003e80000000800 */
[----:B------:R4:W-:Y:S04]  /*1fec0*/  STS [R2+0x400], R6 ;  /* 0x0004000602007388 */ /* 0x0009e80000000800 */
[----:B------:R4:W-:Y:S04]  /*1fed0*/  STS [R4+0x400], R3 ;  /* 0x0004000304007388 */ /* 0x0009e80000000800 */
[----:B------:R4:W-:Y:S01]  /*1fee0*/  STS [R4], R5 ;  /* 0x0000000504007388 */ /* 0x0009e20000000800 */
[----:B-1----:R-:W-:Y:S01]  /*1fef0*/  F2FP.PACK_AB R7, R43, R42 ;  /* 0x0000002a2b07723e */ /* 0x002fe200000000ff */
[----:B----4-:R-:W-:Y:S01]  /*1ff00*/  IMAD.MOV.U32 R6, RZ, RZ, 0x20 ;  /* 0x00000020ff067424 */ /* 0x010fe200078e00ff */
[----:B------:R-:W-:-:S04]  /*1ff10*/  F2FP.PACK_AB R3, R39, R38 ;  /* 0x000000262703723e */ /* 0x000fc800000000ff */
[----:B------:R-:W-:Y:S02]  /*1ff20*/  SEL R6, R6, 0xffffffe0, !P2 ;  /* 0xffffffe006067807 */ /* 0x000fe40005000000 */
[----:B------:R-:W-:Y:S01]  /*1ff30*/  F2FP.PACK_AB R5, R55, R54 ;  /* 0x000000363705723e */ /* 0x000fe200000000ff */
[----:B------:R1:W-:Y:S01]  /*1ff40*/  STS [R2+0x2400], R3 ;  /* 0x0024000302007388 */ /* 0x0003e20000000800 */
[----:B------:R-:W-:-:S03]  /*1ff50*/  ISETP.NE.U32.AND P2, PT, RZ, c[0x0][0x500], PT ;  /* 0x00014000ff007a0c */ /* 0x000fc60003f45070 */
[----:B------:R4:W-:Y:S01]  /*1ff60*/  STS [R2+0x2000], R5 ;  /* 0x0020000502007388 */ /* 0x0009e20000000800 */
[----:B------:R-:W-:-:S03]  /*1ff70*/  ISETP.NE.AND.EX P2, PT, RZ, c[0x0][0x504], PT, P2 ;  /* 0x00014100ff007a0c */ /* 0x000fc60003f45320 */
[----:B------:R4:W-:Y:S04]  /*1ff80*/  STS [R4+0x2000], R7 ;  /* 0x0020000704007388 */ /* 0x0009e80000000800 */
[----:B------:R4:W-:Y:S01]  /*1ff90*/  STS [R4+0x2400], R10 ;  /* 0x0024000a04007388 */ /* 0x0009e20000000800 */
[----:B-1----:R-:W-:Y:S02]  /*1ffa0*/  SEL R3, R8, 0xffffffc0, !P0 ;  /* 0xffffffc008037807 */ /* 0x002fe40004000000 */
[----:B------:R-:W-:Y:S01]  /*1ffb0*/  F2FP.PACK_AB R8, R115, R114 ;  /* 0x000000727308723e */ /* 0x000fe200000000ff */
[C---:B----4-:R-:W-:Y:S01]  /*1ffc0*/  IMAD.IADD R5, R2.reuse, 0x1, R6 ;  /* 0x0000000102057824 */ /* 0x050fe200078e0206 */
[----:B------:R-:W-:Y:S01]  /*1ffd0*/  ISETP.NE.U32.AND P0, PT, RZ, c[0x0][0x508], PT ;  /* 0x00014200ff007a0c */ /* 0x000fe20003f05070 */
[----:B------:R-:W-:-:S02]  /*1ffe0*/  IMAD.IADD R3, R2, 0x1, R3 ;  /* 0x0000000102037824 */ /* 0x000fc400078e0203 */
[----:B------:R-:W-:Y:S01]  /*1fff0*/  IMAD.IADD R2, R4, 0x1, R6 ;  /* 0x0000000104027824 */ /* 0x000fe200078e0206 */
[----:B------:R-:W-:Y:S01]  /*20000*/  F2FP.PACK_AB R7, R113, R112 ;  /* 0x000000707107723e */ /* 0x000fe200000000ff */
[----:B------:R1:W-:Y:S01]  /*20010*/  STS [R5], R9 ;  /* 0x0000000905007388 */ /* 0x0003e20000000800 */
[----:B------:R-:W-:Y:S02]  /*20020*/  ISETP.NE.AND.EX P1, PT, RZ, c[0x0][0x50c], PT, P0 ;  /* 0x00014300ff007a0c */ /* 0x000fe40003f25300 */
[----:B------:R-:W-:Y:S01]  /*20030*/  F2FP.PACK_AB R4, R117, R116 ;  /* 0x000000747504723e */ /* 0x000fe200000000ff */
[----:B------:R4:W-:Y:S04]  /*20040*/  STS [R5+0x400], R8 ;  /* 0x0004000805007388 */ /* 0x0009e80000000800 */
[----:B------:R4:W-:Y:S04]  /*20050*/  STS [R2+0x400], R4 ;  /* 0x0004000402007388 */ /* 0x0009e80000000800 */
[----:B------:R4:W-:Y:S01]  /*20060*/  STS [R2], R7 ;  /* 0x0000000702007388 */ /* 0x0009e20000000800 */
[----:B-1----:R-:W-:-:S02]  /*20070*/  F2FP.PACK_AB R9, R47, R46 ;  /* 0x0000002e2f09723e */ /* 0x002fc400000000ff */
[----:B----4-:R-:W-:-:S03]  /*20080*/  F2FP.PACK_AB R8, R65, R64 ;  /* 0x000000404108723e */ /* 0x010fc600000000ff */
[----:B------:R-:W-:Y:S01]  /*20090*/  STS [R5+0x2000], R9 ;  /* 0x0020000905007388 */ /* 0x000fe20000000800 */
[----:B------:R-:W-:-:S03]  /*200a0*/  F2FP.PACK_AB R4, R63, R62 ;  /* 0x0000003e3f04723e */ /* 0x000fc600000000ff */
[----:B------:R1:W-:Y:S01]  /*200b0*/  STS [R5+0x2400], R8 ;  /* 0x0024000805007388 */ /* 0x0003e20000000800 */
[----:B------:R-:W-:-:S03]  /*200c0*/  F2FP.PACK_AB R7, R49, R48 ;  /* 0x000000303107723e */ /* 0x000fc600000000ff */
[----:B------:R4:W-:Y:S04]  /*200d0*/  STS [R2+0x2400], R4 ;  /* 0x0024000402007388 */ /* 0x0009e80000000800 */
[----:B------:R4:W-:Y:S01]  /*200e0*/  STS [R2+0x2000], R7 ;  /* 0x0020000702007388 */ /* 0x0009e20000000800 */
[----:B-1----:R-:W-:Y:S02]  /*200f0*/  F2FP.PACK_AB R5, R73, R72 ;  /* 0x000000484905723e */ /* 0x002fe400000000ff */
[----:B------:R-:W-:Y:S02]  /*20100*/  F2FP.PACK_AB R8, R129, R128 ;  /* 0x000000808108723e */ /* 0x000fe400000000ff */
[----:B----4-:R-:W-:Y:S01]  /*20110*/  F2FP.PACK_AB R4, R119, R118 ;  /* 0x000000767704723e */ /* 0x010fe200000000ff */
[----:B------:R1:W-:Y:S01]  /*20120*/  STS [R3], R5 ;  /* 0x0000000503007388 */ /* 0x0003e20000000800 */
[----:B------:R-:W-:Y:S01]  /*20130*/  IMAD.IADD R2, R11, 0x1, R3 ;  /* 0x000000010b027824 */ /* 0x000fe200078e0203 */
[----:B------:R-:W-:-:S02]  /*20140*/  F2FP.PACK_AB R7, R99, R98 ;  /* 0x000000626307723e */ /* 0x000fc400000000ff */
[----:B------:R4:W-:Y:S01]  /*20150*/  STS [R3+0x400], R4 ;  /* 0x0004000403007388 */ /* 0x0009e20000000800 */
[----:B------:R-:W-:-:S03]  /*20160*/  IMAD.IADD R9, R6, 0x1, R2 ;  /* 0x0000000106097824 */ /* 0x000fc600078e0202 */
[----:B------:R4:W-:Y:S04]  /*20170*/  STS [R2], R8 ;  /* 0x0000000802007388 */ /* 0x0009e80000000800 */
[----:B------:R4:W-:Y:S01]  /*20180*/  STS [R2+0x400], R7 ;  /* 0x0004000702007388 */ /* 0x0009e20000000800 */
[----:B-1----:R-:W-:Y:S02]  /*20190*/  F2FP.PACK_AB R5, R61, R60 ;  /* 0x0000003c3d05723e */ /* 0x002fe400000000ff */
[----:B----4-:R-:W-:-:S03]  /*201a0*/  F2FP.PACK_AB R4, R59, R58 ;  /* 0x0000003a3b04723e */ /* 0x010fc600000000ff */
[----:B------:R1:W-:Y:S01]  /*201b0*/  STS [R3+0x2000], R5 ;  /* 0x0020000503007388 */ /* 0x0003e20000000800 */
[----:B------:R-:W-:-:S03]  /*201c0*/  F2FP.PACK_AB R8, R57, R56 ;  /* 0x000000383908723e */ /* 0x000fc600000000ff */
[----:B------:R4:W-:Y:S01]  /*201d0*/  STS [R3+0x2400], R4 ;  /* 0x0024000403007388 */ /* 0x0009e20000000800 */
[----:B------:R-:W-:-:S03]  /*201e0*/  F2FP.PACK_AB R7, R53, R52 ;  /* 0x000000343507723e */ /* 0x000fc600000000ff */
[----:B------:R4:W-:Y:S04]  /*201f0*/  STS [R2+0x2000], R8 ;  /* 0x0020000802007388 */ /* 0x0009e80000000800 */
[----:B------:R4:W-:Y:S01]  /*20200*/  STS [R2+0x2400], R7 ;  /* 0x0024000702007388 */ /* 0x0009e20000000800 */
[----:B-1----:R-:W-:Y:S01]  /*20210*/  F2FP.PACK_AB R5, R85, R84 ;  /* 0x000000545505723e */ /* 0x002fe200000000ff */
[----:B----4-:R-:W-:Y:S01]  /*20220*/  IMAD.IADD R3, R6, 0x1, R3 ;  /* 0x0000000106037824 */ /* 0x010fe200078e0203 */
[----:B------:R-:W-:Y:S02]  /*20230*/  F2FP.PACK_AB R4, R87, R86 ;  /* 0x000000565704723e */ /* 0x000fe400000000ff */
[----:B------:R-:W-:Y:S01]  /*20240*/  F2FP.PACK_AB R6, R51, R50 ;  /* 0x000000323306723e */ /* 0x000fe200000000ff */
[----:B------:R-:W-:Y:S01]  /*20250*/  IMAD.IADD R8, R11, 0x1, R3 ;  /* 0x000000010b087824 */ /* 0x000fe200078e0203 */
[----:B------:R1:W-:Y:S01]  /*20260*/  STS [R3], R5 ;  /* 0x0000000503007388 */ /* 0x0003e20000000800 */
[----:B------:R-:W-:-:S03]  /*20270*/  F2FP.PACK_AB R2, R71, R70 ;  /* 0x000000464702723e */ /* 0x000fc600000000ff */
[----:B------:R4:W-:Y:S01]  /*20280*/  STS [R3+0x400], R4 ;  /* 0x0004000403007388 */ /* 0x0009e20000000800 */
[----:B-1----:R-:W-:Y:S02]  /*20290*/  F2FP.PACK_AB R5, R41, R40 ;  /* 0x000000282905723e */ /* 0x002fe400000000ff */
[----:B----4-:R-:W-:-:S05]  /*202a0*/  F2FP.PACK_AB R4, R69, R68 ;  /* 0x000000444504723e */ /* 0x010fca00000000ff */
[----:B------:R1:W-:Y:S04]  /*202b0*/  STS [R9], R4 ;  /* 0x0000000409007388 */ /* 0x0003e80000000800 */
[----:B------:R4:W-:Y:S04]  /*202c0*/  STS [R8+0x400], R2 ;  /* 0x0004000208007388 */ /* 0x0009e80000000800 */
[----:B------:R2:W-:Y:S04]  /*202d0*/  STS [R3+0x2000], R6 ;  /* 0x0020000603007388 */ /* 0x0005e80000000800 */
[----:B------:R3:W-:Y:S01]  /*202e0*/  STS [R3+0x2400], R5 ;  /* 0x0024000503007388 */ /* 0x0007e20000000800 */
[----:B-1----:R-:W-:-:S02]  /*202f0*/  F2FP.PACK_AB R4, R37, R36 ;  /* 0x000000242504723e */ /* 0x002fc400000000ff */
[----:B----4-:R-:W-:-:S03]  /*20300*/  F2FP.PACK_AB R2, R35, R34 ;  /* 0x000000222302723e */ /* 0x010fc600000000ff */
[----:B------:R1:W-:Y:S01]  /*20310*/  STS [R9+0x2000], R4 ;  /* 0x0020000409007388 */ /* 0x0003e20000000800 */
[----:B--2---:R-:W-:-:S03]  /*20320*/  IMAD.MOV.U32 R6, RZ, RZ, 0x4 ;  /* 0x00000004ff067424 */ /* 0x004fc600078e00ff */
[----:B------:R2:W-:Y:S01]  /*20330*/  STS [R8+0x2400], R2 ;  /* 0x0024000208007388 */ /* 0x0005e20000000800 */
[----:B---3--:R-:W-:Y:S02]  /*20340*/  IMAD.MOV.U32 R3, RZ, RZ, RZ ;  /* 0x000000ffff037224 */ /* 0x008fe400078e00ff */
[CC--:B------:R-:W-:Y:S01]  /*20350*/  @P1 IMAD.WIDE R10, R18.reuse, R6.reuse, c[0x0][0x508] ;  /* 0x00014200120a1625 */ /* 0x0c0fe200078e0206 */
[----:B------:R-:W-:Y:S03]  /*20360*/  BAR.SYNC.DEFER_BLOCKING 0x1, 0x80 ;  /* 0x0042000000007b1d */ /* 0x000fe60000010000 */
[----:B------:R-:W-:-:S03]  /*20370*/  IMAD.WIDE R6, R18, R6, c[0x0][0x500] ;  /* 0x0001400012067625 */ /* 0x000fc600078e0206 */
[----:B------:R2:W5:Y:S04]  /*20380*/  @P1 LDG.E R14, [R10.64] ;  /* 0x000000080a0e1981 */ /* 0x000568000c1e1900 */
[----:B------:R2:W5:Y:S01]  /*20390*/  @P2 LDG.E R3, [R6.64] ;  /* 0x0000000806032981 */ /* 0x000562000c1e1900 */
[----:B------:R-:W-:-:S04]  /*203a0*/  ISETP.NE.AND P0, PT, R12, RZ, PT ;  /* 0x000000ff0c00720c */ /* 0x000fc80003f05270 */
[----:B-1----:R-:W-:Y:S01]  /*203b0*/  SEL R4, R12, c[0x0][0x3d4], P0 ;  /* 0x0000f5000c047a07 */ /* 0x002fe20000000000 */
[----:B------:R-:W-:Y:S05]  /*203c0*/  @P1 BRA `(.L_x_985) ;  /* 0x0000004000001947 */ /* 0x000fea0003800000 */
[----:B------:R-:W-:Y:S05]  /*203d0*/  @!P2 BRA `(.L_x_985) ;  /* 0x000000300000a947 */ /* 0x000fea0003800000 */
[----:B--2---:R1:W2:Y:S04]  /*203e0*/  LDG.E R2, [R6.64] ;  /* 0x0000000806027981 */ /* 0x0042a8000c1e1900 */
[----:B-1----:R-:W2:Y:S02]  /*203f0*/  LDG.E R6, [R6.64+0x4] ;  /* 0x0000040806067981 */ /* 0x002ea4000c1e1900 */
[----:B--2--5:R-:W-:Y:S02]  /*20400*/  IADD3 R14, -R2, R6, RZ ;  /* 0x00000006020e7210 */ /* 0x024fe40007ffe1ff */
.L_x_985:
[----:B------:R-:W3:Y:S04]  /*20410*/  LDL R5, [R1+0x58] ;  /* 0x0000580001057983 */ /* 0x000ee80000100800 */
[----:B------:R-:W3:Y:S04]  /*20420*/  LDL R82, [R1+0x44] ;  /* 0x0000440001527983 */ /* 0x000ee80000100800 */
[----:B------:R-:W4:Y:S04]  /*20430*/  LDL R28, [R1+0x5c] ;  /* 0x00005c00011c7983 */ /* 0x000f280000100800 */
[----:B--2---:R-:W2:Y:S04]  /*20440*/  LDL R15, [R1+0x50] ;  /* 0x00005000010f7983 */ /* 0x004ea80000100800 */
[----:B------:R-:W2:Y:S01]  /*20450*/  LDL.LU R29, [R1+0x40] ;  /* 0x00004000011d7983 */ /* 0x000ea20000300800 */
[----:B------:R-:W-:Y:S01]  /*20460*/  IMAD.MOV.U32 R6, RZ, RZ, 0x368 ;  /* 0x00000368ff067424 */ /* 0x000fe200078e00ff */
[----:B------:R-:W-:-:S04]  /*20470*/  ISETP.GT.AND P2, PT, R4, 0x1, PT ;  /* 0x000000010400780c */ /* 0x000fc80003f44270 */
[----:B------:R-:W-:-:S04]  /*20480*/  SEL R6, R6, 0x328, P2 ;  /* 0x0000032806067807 */ /* 0x000fc80001000000 */
[----:B------:R-:W1:Y:S08]  /*20490*/  LDC.64 R8, c[0x0][R6+0x170] ;  /* 0x00005c0006087b82 */ /* 0x000e700000000a00 */
[----:B------:R1:W4:Y:S08]  /*204a0*/  LDC.64 R12, c[0x0][R6+0x168] ;  /* 0x00005a00060c7b82 */ /* 0x0003300000000a00 */
[----:B------:R1:W1:Y:S08]  /*204b0*/  LDC.64 R16, c[0x0][R6+0x178] ;  /* 0x00005e0006107b82 */ /* 0x0002700000000a00 */
[----:B------:R1:W1:Y:S01]  /*204c0*/  LDC.64 R20, c[0x0][R6+0x160] ;  /* 0x0000580006147b82 */ /* 0x0002620000000a00 */
[----:B------:R-:W-:Y:S01]  /*204d0*/  ISETP.NE.U32.AND P0, PT, RZ, c[0x0][0x500], PT ;  /* 0x00014000ff007a0c */ /* 0x000fe20003f05070 */
[----:B------:R-:W-:-:S03]  /*204e0*/  IMAD.MOV.U32 R2, RZ, RZ, c[0x0][0x4e8] ;  /* 0x00013a00ff027624 */ /* 0x000fc600078e00ff */
[----:B------:R-:W-:Y:S02]  /*204f0*/  ISETP.NE.AND.EX P0, PT, RZ, c[0x0][0x504], PT, P0 ;  /* 0x00014100ff007a0c */ /* 0x000fe40003f05300 */
[----:B------:R-:W-:Y:S02]  /*20500*/  ISETP.NE.AND P5, PT, R2, 0x1, PT ;  /* 0x000000010200780c */ /* 0x000fe40003fa5270 */
[----:B------:R-:W-:Y:S02]  /*20510*/  SHF.R.S32.HI R4, RZ, 0x1f, R18 ;  /* 0x0000001fff047819 */ /* 0x000fe40000011412 */
[----:B------:R-:W-:Y:S02]  /*20520*/  SEL R2, R18, RZ, !P0 ;  /* 0x000000ff12027207 */ /* 0x000fe40004000000 */
[----:B-----5:R-:W-:Y:S01]  /*20530*/  SHF.R.S32.HI R18, RZ, 0x1f, R3 ;  /* 0x0000001fff127819 */ /* 0x020fe20000011403 */
[----:B---3--:R-:W-:Y:S01]  /*20540*/  IMAD.IADD R7, R5, 0x1, R82 ;  /* 0x0000000105077824 */ /* 0x008fe200078e0252 */
[----:B------:R-:W-:Y:S01]  /*20550*/  SEL R5, R4, RZ, !P0 ;  /* 0x000000ff04057207 */ /* 0x000fe20004000000 */
[----:B-1----:R-:W-:-:S04]  /*20560*/  IMAD R4, R9, R2, RZ ;  /* 0x0000000209047224 */ /* 0x002fc800078e02ff */
[----:B------:R-:W-:Y:S02]  /*20570*/  IMAD R6, R8, R5, R4 ;  /* 0x0000000508067224 */ /* 0x000fe400078e0204 */
[----:B------:R-:W-:-:S04]  /*20580*/  @P5 IMAD.HI.U32 R5, R7, c[0x0][0x4ec], RZ ;  /* 0x00013b0007055a27 */ /* 0x000fc800078e00ff */
[----:B------:R-:W-:Y:S01]  /*20590*/  IMAD.MOV.U32 R4, RZ, RZ, R7 ;  /* 0x000000ffff047224 */ /* 0x000fe200078e0007 */
[----:B------:R-:W-:Y:S01]  /*205a0*/  @P5 SHF.R.U32.HI R4, RZ, c[0x0][0x4f0], R5 ;  /* 0x00013c00ff045a19 */ /* 0x000fe20000011605 */
[----:B------:R-:W-:Y:S01]  /*205b0*/  IMAD.WIDE.U32 R8, R8, R2, RZ ;  /* 0x0000000208087225 */ /* 0x000fe200078e00ff */
[----:B--2---:R-:W-:-:S03]  /*205c0*/  SEL R5, R15, RZ, P2 ;  /* 0x000000ff0f057207 */ /* 0x004fc60001000000 */
[----:B----4-:R-:W-:-:S04]  /*205d0*/  IMAD.WIDE.U32 R10, R12, R28, RZ ;  /* 0x0000001c0c0a7225 */ /* 0x010fc800078e00ff */
[----:B------:R-:W-:Y:S01]  /*205e0*/  IMAD R12, R13, R28, RZ ;  /* 0x0000001c0d0c7224 */ /* 0x000fe200078e02ff */
[----:B------:R-:W-:Y:S01]  /*205f0*/  IADD3 R15, P1, P0, R8, R10, R3 ;  /* 0x0000000a080f7210 */ /* 0x000fe2000783e003 */
[----:B------:R-:W-:Y:S02]  /*20600*/  IMAD.IADD R13, R9, 0x1, R6 ;  /* 0x00000001090d7824 */ /* 0x000fe400078e0206 */
[----:B------:R-:W-:Y:S02]  /*20610*/  IMAD.IADD R10, R11, 0x1, R12 ;  /* 0x000000010b0a7824 */ /* 0x000fe400078e020c */
[----:B------:R-:W-:Y:S02]  /*20620*/  IMAD.MOV R6, RZ, RZ, -R4 ;  /* 0x000000ffff067224 */ /* 0x000fe400078e0a04 */
[-C--:B------:R-:W-:Y:S02]  /*20630*/  IMAD R11, R17, R5.reuse, RZ ;  /* 0x00000005110b7224 */ /* 0x080fe400078e02ff */
        /* <DEDUP_REMOVED lines=8> */
[----:B------:R-:W-:Y:S02]  /*206c0*/  IADD3.X R9, R6, R13, R11, P1, P0 ;  /* 0x0000000d06097210 */ /* 0x000fe40000fe040b */
[----:B------:R-:W-:Y:S01]  /*206d0*/  LOP3.LUT R12, R26, 0xffffffe0, RZ, 0xc0, !PT ;  /* 0xffffffe01a0c7812 */ /* 0x000fe200078ec0ff */
[----:B------:R-:W-:-:S02]  /*206e0*/  IMAD R11, R20, R10, R4 ;  /* 0x0000000a140b7224 */ /* 0x000fc400078e0204 */
[----:B------:R-:W-:Y:S01]  /*206f0*/  IMAD.WIDE.U32 R4, R20, R5, R8 ;  /* 0x0000000514047225 */ /* 0x000fe200078e0008 */
[----:B------:R-:W-:-:S03]  /*20700*/  SHF.R.S32.HI R6, RZ, 0x1f, R26 ;  /* 0x0000001fff067819 */ /* 0x000fc6000001141a */
[----:B------:R-:W-:Y:S02]  /*20710*/  IMAD.IADD R8, R81, 0x1, -R12 ;  /* 0x0000000151087824 */ /* 0x000fe400078e0a0c */
[----:B------:R-:W-:Y:S01]  /*20720*/  IMAD.MOV.U32 R12, RZ, RZ, c[0x0][0x4a8] ;  /* 0x00012a00ff0c7624 */ /* 0x000fe200078e00ff */
[----:B------:R-:W-:Y:S01]  /*20730*/  LEA.HI R6, R6, R25, RZ, 0x2 ;  /* 0x0000001906067211 */ /* 0x000fe200078f10ff */
[----:B------:R-:W-:Y:S01]  /*20740*/  IMAD.MOV.U32 R13, RZ, RZ, c[0x0][0x4ac] ;  /* 0x00012b00ff0d7624 */ /* 0x000fe200078e00ff */
[----:B------:R-:W-:Y:S02]  /*20750*/  SHF.R.S32.HI R9, RZ, 0x1f, R8 ;  /* 0x0000001fff097819 */ /* 0x000fe40000011408 */
[----:B------:R-:W-:Y:S01]  /*20760*/  SEL R12, R12, c[0x0][0x450], P2 ;  /* 0x000114000c0c7a07 */ /* 0x000fe20001000000 */
[----:B------:R-:W-:Y:S01]  /*20770*/  IMAD.IADD R5, R5, 0x1, R11 ;  /* 0x0000000105057824 */ /* 0x000fe200078e020b */
[----:B------:R-:W-:Y:S02]  /*20780*/  LOP3.LUT R10, R6, 0xffffffc, RZ, 0xc0, !PT ;  /* 0x0ffffffc060a7812 */ /* 0x000fe400078ec0ff */
[----:B------:R-:W-:-:S02]  /*20790*/  LEA.HI R9, R9, R8, RZ, 0x2 ;  /* 0x0000000809097211 */ /* 0x000fc400078f10ff */
[----:B------:R-:W-:Y:S02]  /*207a0*/  SEL R13, R13, c[0x0][0x454], P2 ;  /* 0x000115000d0d7a07 */ /* 0x000fe40001000000 */
[C---:B------:R-:W-:Y:S01]  /*207b0*/  LEA R6, P0, R4.reuse, R12, 0x2 ;  /* 0x0000000c04067211 */ /* 0x040fe200078010ff */
[----:B------:R-:W-:Y:S01]  /*207c0*/  IMAD.IADD R10, R25, 0x1, -R10 ;  /* 0x00000001190a7824 */ /* 0x000fe200078e0a0a */
[----:B------:R-:W-:Y:S02]  /*207d0*/  SHF.R.S32.HI R9, RZ, 0x2, R9 ;  /* 0x00000002ff097819 */ /* 0x000fe40000011409 */
[----:B------:R-:W-:Y:S01]  /*207e0*/  LEA.HI.X R5, R4, R13, R5, 0x2, P0 ;  /* 0x0000000d04057211 */ /* 0x000fe200000f1405 */
[----:B------:R-:W-:Y:S01]  /*207f0*/  IMAD R4, R14, c[0x0][0x4e8], RZ ;  /* 0x00013a000e047a24 */ /* 0x000fe200078e02ff */
[----:B------:R-:W-:Y:S01]  /*20800*/  SHFL.IDX PT, R16, R6, RZ, 0x1c1f ;  /* 0x001c1fff06107589 */ /* 0x000fe200000e0000 */
[----:B------:R-:W-:-:S03]  /*20810*/  IMAD R9, R10, 0x10, R9 ;  /* 0x000000100a097824 */ /* 0x000fc600078e0209 */
        /* <DEDUP_REMOVED lines=12> */
[CC--:B------:R-:W-:Y:S01]  /*208e0*/  ISETP.GE.OR P1, PT, R8.reuse, R4.reuse, P0 ;  /* 0x000000040800720c */ /* 0x0c0fe20000726670 */
[----:B------:R3:W3:Y:S06]  /*208f0*/  SHFL.IDX PT, R10, R6, 0x3, 0x1c1f ;  /* 0x007c1f00060a7f89 */ /* 0x0006ec00000e0000 */
[----:B-1----:R1:W-:Y:S04]  /*20900*/  @!P4 ST.E [R16.64], R22 ;  /* 0x000000161000c985 */ /* 0x0023e8000c101908 */
[----:B--2---:R1:W-:Y:S01]  /*20910*/  @!P3 ST.E [R14.64], R23 ;  /* 0x000000170e00b985 */ /* 0x0043e2000c101908 */
[----:B------:R-:W-:-:S03]  /*20920*/  ISETP.GE.AND P3, PT, R8, R4, PT ;  /* 0x000000040800720c */ /* 0x000fc60003f66270 */
[----:B----4-:R1:W-:Y:S01]  /*20930*/  @!P1 ST.E [R12.64], R24 ;  /* 0x000000180c009985 */ /* 0x0103e2000c101908 */
[----:B------:R-:W-:Y:S02]  /*20940*/  LOP3.LUT R29, R29, 0xfffffffd, RZ, 0xc0, !PT ;  /* 0xfffffffd1d1d7812 */ /* 0x000fe400078ec0ff */
[----:B---3--:R-:W-:-:S04]  /*20950*/  IADD3 R6, R5, 0x48, RZ ;  /* 0x0000004805067810 */ /* 0x008fc80007ffe0ff */
[----:B------:R-:W-:Y:S02]  /*20960*/  ISETP.GE.AND P1, PT, R6, R4, PT ;  /* 0x000000040600720c */ /* 0x000fe40003f26270 */
[----:B------:R-:W-:-:S04]  /*20970*/  LOP3.LUT R29, R29, 0xfffffffe, RZ, 0xc0, !PT ;  /* 0xfffffffe1d1d7812 */ /* 0x000fc800078ec0ff */
[----:B------:R-:W-:-:S07]  /*20980*/  @P3 LOP3.LUT R29, R29, 0x1, RZ, 0xfc, !PT ;  /* 0x000000011d1d3812 */ /* 0x000fce00078efcff */
[----:B------:R-:W-:-:S05]  /*20990*/  @P1 LOP3.LUT R29, R29, 0x2, RZ, 0xfc, !PT ;  /* 0x000000021d1d1812 */ /* 0x000fca00078efcff */
[----:B------:R1:W-:Y:S01]  /*209a0*/  STL [R1+0x40], R29 ;  /* 0x0000401d01007387 */ /* 0x0003e20000100800 */
[-C--:B------:R-:W-:Y:S02]  /*209b0*/  ISETP.GE.OR P0, PT, R6, R4.reuse, P0 ;  /* 0x000000040600720c */ /* 0x080fe40000706670 */
[----:B------:R-:W-:-:S11]  /*209c0*/  ISETP.GE.AND P6, PT, R9, R4, PT ;  /* 0x000000040900720c */ /* 0x000fd60003fc6270 */
[----:B------:R1:W-:Y:S01]  /*209d0*/  @!P0 ST.E [R10.64], R19 ;  /* 0x000000130a008985 */ /* 0x0003e2000c101908 */
[----:B------:R-:W-:Y:S01]  /*209e0*/  ISETP.GE.AND P0, PT, R5, R4, PT ;  /* 0x000000040500720c */ /* 0x000fe20003f06270 */
[----:B------:R-:W-:Y:S05]  /*209f0*/  @P2 BRA `(.L_x_986) ;  /* 0x000006c000002947 */ /* 0x000fea0003800000 */
[----:B------:R-:W-:Y:S01]  /*20a00*/  IMAD R18, R18, c[0x0][0x3a0], RZ ;  /* 0x0000e80012127a24 */ /* 0x000fe200078e02ff */
[----:B------:R-:W-:Y:S01]  /*20a10*/  IADD3 R5, R27, R82, RZ ;  /* 0x000000521b057210 */ /* 0x000fe20007ffe0ff */
[C---:B------:R-:W-:Y:S01]  /*20a20*/  IMAD.WIDE.U32 R6, R3.reuse, c[0x0][0x3a0], RZ ;  /* 0x0000e80003067a25 */ /* 0x040fe200078e00ff */
[----:B------:R-:W-:Y:S01]  /*20a30*/  SHF.R.S32.HI R8, RZ, 0x1f, R2 ;  /* 0x0000001fff087819 */ /* 0x000fe20000011402 */
[----:B-1----:R1:W2:Y:S02]  /*20a40*/  LDS.128 R12, [R221+0x80] ;  /* 0x00008000dd0c7984 */ /* 0x0022a40000000c00 */
[----:B------:R-:W-:Y:S02]  /*20a50*/  IMAD R3, R3, c[0x0][0x3a4], R18 ;  /* 0x0000e90003037a24 */ /* 0x000fe400078e0212 */
[----:B------:R-:W-:Y:S01]  /*20a60*/  @P5 IMAD.HI.U32 R9, R5, c[0x0][0x4ec], RZ ;  /* 0x00013b0005095a27 */ /* 0x000fe200078e00ff */
[----:B------:R1:W3:Y:S02]  /*20a70*/  LDS.128 R16, [R221+0x880] ;  /* 0x00088000dd107984 */ /* 0x0002e40000000c00 */
[----:B------:R-:W-:Y:S01]  /*20a80*/  IADD3 R7, R7, R3, RZ ;  /* 0x0000000307077210 */ /* 0x000fe20007ffe0ff */
[----:B------:R-:W-:Y:S01]  /*20a90*/  IMAD R8, R8, c[0x0][0x3f0], RZ ;  /* 0x0000fc0008087a24 */ /* 0x000fe200078e02ff */
[----:B------:R1:W4:Y:S01]  /*20aa0*/  LDS.128 R20, [R221+0x1080] ;  /* 0x00108000dd147984 */ /* 0x0003220000000c00 */
[----:B------:R-:W-:-:S02]  /*20ab0*/  MOV R3, R5 ;  /* 0x0000000500037202 */ /* 0x000fc40000000f00 */
[C---:B------:R-:W-:Y:S01]  /*20ac0*/  IMAD.WIDE.U32 R6, R28.reuse, c[0x0][0x3e8], R6 ;  /* 0x0000fa001c067a25 */ /* 0x040fe200078e0006 */
[----:B------:R1:W1:Y:S01]  /*20ad0*/  LDS.128 R24, [R221+0x1880] ;  /* 0x00188000dd187984 */ /* 0x0002620000000c00 */
[----:B------:R-:W-:Y:S02]  /*20ae0*/  @P5 SHF.R.U32.HI R3, RZ, c[0x0][0x4f0], R9 ;  /* 0x00013c00ff035a19 */ /* 0x000fe40000011609 */
[----:B------:R-:W-:Y:S01]  /*20af0*/  IMAD R7, R28, c[0x0][0x3ec], R7 ;  /* 0x0000fb001c077a24 */ /* 0x000fe200078e0207 */
[----:B------:R1:W1:Y:S01]  /*20b00*/  LDS.128 R32, [R221+0x2880] ;  /* 0x00288000dd207984 */ /* 0x0002620000000c00 */
[C---:B------:R-:W-:Y:S01]  /*20b10*/  IMAD R9, R2.reuse, c[0x0][0x3f4], R8 ;  /* 0x0000fd0002097a24 */ /* 0x040fe200078e0208 */
[----:B------:R-:W-:Y:S01]  /*20b20*/  SHF.R.S32.HI R8, RZ, 0x1f, R3 ;  /* 0x0000001fff087819 */ /* 0x000fe20000011403 */
[----:B------:R-:W-:Y:S01]  /*20b30*/  IMAD.WIDE.U32 R6, R2, c[0x0][0x3f0], R6 ;  /* 0x0000fc0002067a25 */ /* 0x000fe200078e0006 */
[----:B------:R1:W1:Y:S01]  /*20b40*/  LDS.128 R28, [R221+0x2080] ;  /* 0x00208000dd1c7984 */ /* 0x0002620000000c00 */
[----:B------:R-:W-:-:S02]  /*20b50*/  IADD3 R2, -R3, RZ, RZ ;  /* 0x000000ff03027210 */ /* 0x000fc40007ffe1ff */
[----:B------:R-:W-:Y:S01]  /*20b60*/  IMAD R8, R8, c[0x0][0x3e0], RZ ;  /* 0x0000f80008087a24 */ /* 0x000fe200078e02ff */
[----:B------:R1:W1:Y:S01]  /*20b70*/  LDS.128 R36, [R221+0x3080] ;  /* 0x00308000dd247984 */ /* 0x0002620000000c00 */
[----:B------:R-:W-:Y:S01]  /*20b80*/  IADD3 R7, R7, R9, RZ ;  /* 0x0000000907077210 */ /* 0x000fe20007ffe0ff */
[----:B------:R-:W-:Y:S02]  /*20b90*/  IMAD R5, R2, c[0x0][0x4e8], R5 ;  /* 0x00013a0002057a24 */ /* 0x000fe400078e0205 */
        /* <DEDUP_REMOVED lines=10> */
[----:B------:R-:W-:Y:S02]  /*20c40*/  IADD3 R5, R44, R82, RZ ;  /* 0x000000522c057210 */ /* 0x000fe40007ffe0ff */
[----:B------:R-:W-:Y:S01]  /*20c50*/  LEA.HI.X R6, R2, c[0x0][0x384], R3, 0x1, P0 ;  /* 0x0000e10002067a11 */ /* 0x000fe200000f0c03 */
[----:B------:R-:W-:Y:S05]  /*20c60*/  BRA.DIV ~URZ, `(.L_x_987) ;  /* 0x00003b427f007947 */ /* 0x000fea000b800000 */
[----:B--234-:R2:W3:Y:S02]  /*20c70*/  SHFL.IDX PT, R8, R6, RZ, 0x181f ;  /* 0x00181fff06087589 */ /* 0x01c4e400000e0000 */
.L_x_1067:
[----:B------:R-:W-:Y:S05]  /*20c80*/  BRA.DIV ~URZ, `(.L_x_988) ;  /* 0x00003b927f007947 */ /* 0x000fea000b800000 */
[----:B------:R4:W2:Y:S02]  /*20c90*/  SHFL.IDX PT, R2, R7, RZ, 0x181f ;  /* 0x00181fff07027589 */ /* 0x0008a400000e0000 */
.L_x_1068:
        /* <DEDUP_REMOVED lines=8> */
.L_x_1069:
[----:B------:R-:W-:-:S04]  /*20d20*/  IADD3 R3, R5, 0x10, RZ ;  /* 0x0000001005037810 */ /* 0x000fc80007ffe0ff */
[----:B------:R-:W-:-:S13]  /*20d30*/  ISETP.GE.OR P0, PT, R3, R4, P2 ;  /* 0x000000040300720c */ /* 0x000fda0001706670 */
[----:B--2---:R-:W-:-:S04]  /*20d40*/  @!P0 LEA R2, P1, R0, R2, 0x1 ;  /* 0x0000000200028211 */ /* 0x004fc800078208ff */
[----:B------:R-:W-:-:S05]  /*20d50*/  @!P0 LEA.HI.X R3, R0, R8, R80, 0x1, P1 ;  /* 0x0000000800038211 */ /* 0x000fca00008f0c50 */
[----:B------:R2:W-:Y:S01]  /*20d60*/  @!P0 ST.E.128 [R2.64], R16 ;  /* 0x0000001002008985 */ /* 0x0005e2000c101d08 */
[----:B------:R-:W-:Y:S05]  /*20d70*/  BRA.DIV ~URZ, `(.L_x_990) ;  /* 0x00003be27f007947 */ /* 0x000fea000b800000 */
[----:B------:R2:W3:Y:S02]  /*20d80*/  SHFL.IDX PT, R8, R6, 0x2, 0x181f ;  /* 0x00581f0006087f89 */ /* 0x0004e400000e0000 */
.L_x_1070:
[----:B------:R-:W-:Y:S05]  /*20d90*/  BRA.DIV ~URZ, `(.L_x_991) ;  /* 0x00003c327f007947 */ /* 0x000fea000b800000 */
[----:B--2---:R2:W4:Y:S02]  /*20da0*/  SHFL.IDX PT, R2, R7, 0x2, 0x181f ;  /* 0x00581f0007027f89 */ /* 0x00452400000e0000 */
.L_x_1071:
        /* <DEDUP_REMOVED lines=8> */
.L_x_1072:
[----:B------:R-:W-:-:S04]  /*20e30*/  IADD3 R3, R5, 0x30, RZ ;  /* 0x0000003005037810 */ /* 0x000fc80007ffe0ff */
[----:B------:R-:W-:-:S13]  /*20e40*/  ISETP.GE.OR P0, PT, R3, R4, P2 ;  /* 0x000000040300720c */ /* 0x000fda0001706670 */
[----:B---3--:R-:W-:-:S04]  /*20e50*/  @!P0 LEA R2, P1, R0, R2, 0x1 ;  /* 0x0000000200028211 */ /* 0x008fc800078208ff */
[----:B--2---:R-:W-:-:S05]  /*20e60*/  @!P0 LEA.HI.X R3, R0, R8, R80, 0x1, P1 ;  /* 0x0000000800038211 */ /* 0x004fca00008f0c50 */
[----:B-1----:R1:W-:Y:S01]  /*20e70*/  @!P0 ST.E.128 [R2.64], R24 ;  /* 0x0000001802008985 */ /* 0x0023e2000c101d08 */
[----:B------:R-:W-:Y:S05]  /*20e80*/  BRA.DIV ~URZ, `(.L_x_993) ;  /* 0x00003c827f007947 */ /* 0x000fea000b800000 */
[----:B------:R2:W3:Y:S02]  /*20e90*/  SHFL.IDX PT, R8, R6, 0x4, 0x181f ;  /* 0x00981f0006087f89 */ /* 0x0004e400000e0000 */
.L_x_1073:
[----:B------:R-:W-:Y:S05]  /*20ea0*/  BRA.DIV ~URZ, `(.L_x_994) ;  /* 0x00003cd27f007947 */ /* 0x000fea000b800000 */
[----:B-1----:R1:W2:Y:S02]  /*20eb0*/  SHFL.IDX PT, R2, R7, 0x4, 0x181f ;  /* 0x00981f0007027f89 */ /* 0x0022a400000e0000 */
.L_x_1074:
        /* <DEDUP_REMOVED lines=8> */
.L_x_1075:
[----:B------:R-:W-:-:S04]  /*20f40*/  IADD3 R3, R5, 0x50, RZ ;  /* 0x0000005005037810 */ /* 0x000fc80007ffe0ff */
[----:B------:R-:W-:-:S13]  /*20f50*/  ISETP.GE.OR P0, PT, R3, R4, P2 ;  /* 0x000000040300720c */ /* 0x000fda0001706670 */
[----:B--2---:R-:W-:-:S04]  /*20f60*/  @!P0 LEA R2, P1, R0, R2, 0x1 ;  /* 0x0000000200028211 */ /* 0x004fc800078208ff */
[----:B-1----:R-:W-:-:S05]  /*20f70*/  @!P0 LEA.HI.X R3, R0, R8, R80, 0x1, P1 ;  /* 0x0000000800038211 */ /* 0x002fca00008f0c50 */
[----:B------:R1:W-:Y:S01]  /*20f80*/  @!P0 ST.E.128 [R2.64], R32 ;  /* 0x0000002002008985 */ /* 0x0003e2000c101d08 */
[----:B------:R-:W-:Y:S05]  /*20f90*/  BRA.DIV ~URZ, `(.L_x_996) ;  /* 0x00003d227f007947 */ /* 0x000fea000b800000 */
[----:B------:R2:W1:Y:S02]  /*20fa0*/  SHFL.IDX PT, R8, R6, 0x6, 0x181f ;  /* 0x00d81f0006087f89 */ /* 0x00046400000e0000 */
.L_x_1076:
[----:B------:R-:W-:Y:S05]  /*20fb0*/  BRA.DIV ~URZ, `(.L_x_997) ;  /* 0x00003d727f007947 */ /* 0x000fea000b800000 */
[----:B-1----:R1:W2:Y:S02]  /*20fc0*/  SHFL.IDX PT, R2, R7, 0x6, 0x181f ;  /* 0x00d81f0007027f89 */ /* 0x0022a400000e0000 */
.L_x_1077:
        /* <DEDUP_REMOVED lines=8> */
.L_x_1078:
[----:B------:R-:W-:-:S04]  /*21050*/  IADD3 R2, R5, 0x70, RZ ;  /* 0x0000007005027810 */ /* 0x000fc80007ffe0ff */
[----:B------:R-:W-:-:S13]  /*21060*/  ISETP.GE.OR P0, PT, R2, R4, P2 ;  /* 0x000000040200720c */ /* 0x000fda0001706670 */
[----:B------:R-:W-:Y:S05]  /*21070*/  @P0 BRA `(.L_x_999) ;  /* 0x000018d000000947 */ /* 0x000fea0003800000 */
[----:B----4-:R-:W-:-:S04]  /*21080*/  LEA R2, P0, R0, R3, 0x1 ;  /* 0x0000000300027211 */ /* 0x010fc800078008ff */
[----:B---3--:R-:W-:-:S05]  /*21090*/  LEA.HI.X R3, R0, R6, R80, 0x1, P0 ;  /* 0x0000000600037211 */ /* 0x008fca00000f0c50 */
[----:B------:R3:W-:Y:S01]  /*210a0*/  ST.E.128 [R2.64], R40 ;  /* 0x0000002802007985 */ /* 0x0007e2000c101d08 */
[----:B------:R-:W-:Y:S05]  /*210b0*/  BRA `(.L_x_999) ;  /* 0x0000189000007947 */ /* 0x000fea0003800000 */
.L_x_986:
[----:B------:R-:W2:Y:S04]  /*210c0*/  LDL.LU R6, [R1+0x5c] ;  /* 0x00005c0001067983 */ /* 0x000ea80000300800 */
[----:B------:R-:W3:Y:S01]  /*210d0*/  LDL.LU R9, [R1+0x50] ;  /* 0x0000500001097983 */ /* 0x000ee20000300800 */
[----:B------:R-:W-:Y:S02]  /*210e0*/  IMAD R0, R18, c[0x0][0x408], RZ ;  /* 0x0001020012007a24 */ /* 0x000fe400078e02ff */
[----:B------:R-:W-:-:S04]  /*210f0*/  IMAD.WIDE.U32 R4, R3, c[0x0][0x408], RZ ;  /* 0x0001020003047a25 */ /* 0x000fc800078e00ff */
[----:B------:R-:W-:Y:S01]  /*21100*/  IMAD R3, R3, c[0x0][0x40c], R0 ;  /* 0x0001030003037a24 */ /* 0x000fe200078e0200 */
[----:B------:R-:W-:Y:S01]  /*21110*/  SHF.R.S32.HI R0, RZ, 0x1f, R2 ;  /* 0x0000001fff007819 */ /* 0x000fe20000011402 */
[----:B------:R-:W-:-:S03]  /*21120*/  @P5 IMAD.HI.U32 R8, R7, c[0x0][0x4ec], RZ ;  /* 0x00013b0007085a27 */ /* 0x000fc600078e00ff */
[----:B------:R-:W-:Y:S01]  /*21130*/  IADD3 R5, R5, R3, RZ ;  /* 0x0000000305057210 */ /* 0x000fe20007ffe0ff */
[----:B------:R-:W-:-:S04]  /*21140*/  IMAD R0, R0, c[0x0][0x440], RZ ;  /* 0x0001100000007a24 */ /* 0x000fc800078e02ff */
        /* <DEDUP_REMOVED lines=20> */
[----:B-1----:R-:W-:-:S04]  /*21290*/  LEA R19, P1, R2, c[0x0][0x400], 0x2 ;  /* 0x0001000002137a11 */ /* 0x002fc800078210ff */
[----:B------:R-:W-:-:S04]  /*212a0*/  IADD3 R4, R3, R4, RZ ;  /* 0x0000000403047210 */ /* 0x000fc80007ffe0ff */
[----:B------:R-:W-:Y:S01]  /*212b0*/  LEA.HI.X R13, R2, c[0x0][0x404], R4, 0x2, P1 ;  /* 0x00010100020d7a11 */ /* 0x000fe200008f1404 */
[----:B------:R-:W-:Y:S05]  /*212c0*/  BRA.DIV ~URZ, `(.L_x_1000) ;  /* 0x00003ba27f007947 */ /* 0x000fea000b800000 */
[----:B------:R1:W2:Y:S02]  /*212d0*/  SHFL.IDX PT, R12, R13, RZ, 0x1c1f ;  /* 0x001c1fff0d0c7589 */ /* 0x0002a400000e0000 */
.L_x_1079:
[----:B------:R-:W-:Y:S05]  /*212e0*/  BRA.DIV ~URZ, `(.L_x_1001) ;  /* 0x00003bf27f007947 */ /* 0x000fea000b800000 */
[----:B------:R3:W4:Y:S02]  /*212f0*/  SHFL.IDX PT, R2, R19, RZ, 0x1c1f ;  /* 0x001c1fff13027589 */ /* 0x00072400000e0000 */
.L_x_1080:
        /* <DEDUP_REMOVED lines=15> */
[----:B------:R-:W-:Y:S02]  /*213f0*/  SHF.R.S32.HI R24, RZ, 0x1f, R5 ;  /* 0x0000001fff187819 */ /* 0x000fe40000011405 */
[----:B------:R-:W-:Y:S01]  /*21400*/  SHF.R.S32.HI R22, RZ, 0x1f, R0 ;  /* 0x0000001fff167819 */ /* 0x000fe20000011400 */
[----:B------:R-:W-:Y:S05]  /*21410*/  @P0 BRA `(.L_x_1003) ;  /* 0x0000020000000947 */ /* 0x000fea0003800000 */
[----:B------:R-:W-:Y:S02]  /*21420*/  ISETP.GE.AND P1, PT, R3, c[0x0][0x3c8], PT ;  /* 0x0000f20003007a0c */ /* 0x000fe40003f26270 */
[----:B------:R-:W-:Y:S02]  /*21430*/  ISETP.GE.AND P2, PT, R9, c[0x0][0x3c8], PT ;  /* 0x0000f20009007a0c */ /* 0x000fe40003f46270 */
[----:B------:R-:W-:-:S02]  /*21440*/  ISETP.GE.AND P3, PT, R4, c[0x0][0x3c8], PT ;  /* 0x0000f20004007a0c */ /* 0x000fc40003f66270 */
        /* <DEDUP_REMOVED lines=29> */
.L_x_1003:
[----:B------:R-:W-:Y:S05]  /*21620*/  BSYNC B0 ;  /* 0x0000000000007941 */ /* 0x000fea0003800000 */
.L_x_1002:
[----:B------:R-:W-:Y:S05]  /*21630*/  BRA.DIV ~URZ, `(.L_x_1004) ;  /* 0x000039127f007947 */ /* 0x000fea000b800000 */
[----:B--2---:R2:W1:Y:S04]  /*21640*/  SHFL.IDX PT, R12, R13, 0x1, 0x1c1f ;  /* 0x003c1f000d0c7f89 */ /* 0x00446800000e0000 */
[----:B----4-:R2:W4:Y:S02]  /*21650*/  SHFL.IDX PT, R2, R19, 0x1, 0x1c1f ;  /* 0x003c1f0013027f89 */ /* 0x01052400000e0000 */
.L_x_1081:
[----:B------:R-:W-:Y:S01]  /*21660*/  BSSY B0, `(.L_x_1005) ;  /* 0x0000023000007945 */ /* 0x000fe20003800000 */
[----:B------:R-:W-:Y:S05]  /*21670*/  @P6 BRA `(.L_x_1006) ;  /* 0x0000021000006947 */ /* 0x000fea0003800000 */
[----:B------:R-:W5:Y:S01]  /*21680*/  LDL R3, [R1+0x1c] ;  /* 0x00001c0001037983 */ /* 0x000f620000100800 */
[----:B------:R-:W-:Y:S02]  /*21690*/  ISETP.GE.AND P0, PT, R9, c[0x0][0x3c8], PT ;  /* 0x0000f20009007a0c */ /* 0x000fe40003f06270 */
[----:B------:R-:W-:Y:S02]  /*216a0*/  ISETP.GE.AND P2, PT, R4, c[0x0][0x3c8], PT ;  /* 0x0000f20004007a0c */ /* 0x000fe40003f46270 */
[----:B------:R-:W-:-:S02]  /*216b0*/  ISETP.GE.AND P4, PT, R0, c[0x0][0x3c8], PT ;  /* 0x0000f20000007a0c */ /* 0x000fc40003f86270 */
[----:B------:R-:W-:Y:S02]  /*216c0*/  ISETP.GE.AND P5, PT, R5, c[0x0][0x3c8], PT ;  /* 0x0000f20005007a0c */ /* 0x000fe40003fa6270 */
[----:B-----5:R-:W-:-:S13]  /*216d0*/  ISETP.GE.AND P1, PT, R3, c[0x0][0x3c8], PT ;  /* 0x0000f20003007a0c */ /* 0x020fda0003f26270 */
        /* <DEDUP_REMOVED lines=27> */
.L_x_1006:
[----:B------:R-:W-:Y:S05]  /*21890*/  BSYNC B0 ;  /* 0x0000000000007941 */ /* 0x000fea0003800000 */
.L_x_1005:
[----:B------:R-:W-:Y:S05]  /*218a0*/  BRA.DIV ~URZ, `(.L_x_1007) ;  /* 0x000037727f007947 */ /* 0x000fea000b800000 */
[----:B-1----:R1:W2:Y:S02]  /*218b0*/  SHFL.IDX PT, R12, R13, 0x2, 0x1c1f ;  /* 0x005c1f000d0c7f89 */ /* 0x0022a400000e0000 */
.L_x_1082:
[----:B------:R-:W-:Y:S05]  /*218c0*/  BRA.DIV ~URZ, `(.L_x_1008) ;  /* 0x000037c27f007947 */ /* 0x000fea000b800000 */
[----:B----4-:R4:W1:Y:S02]  /*218d0*/  SHFL.IDX PT, R2, R19, 0x2, 0x1c1f ;  /* 0x005c1f0013027f89 */ /* 0x01086400000e0000 */
.L_x_1083:
[----:B------:R-:W5:Y:S01]  /*218e0*/  LDL R3, [R1+0x40] ;  /* 0x0000400001037983 */ /* 0x000f620000100800 */
[----:B------:R-:W-:Y:S01]  /*218f0*/  BSSY B0, `(.L_x_1009) ;  /* 0x0000024000007945 */ /* 0x000fe20003800000 */
[----:B-----5:R-:W-:-:S13]  /*21900*/  LOP3.LUT P0, RZ, R3, 0x1, RZ, 0xc0, !PT ;  /* 0x0000000103ff7812 */ /* 0x020fda000780c0ff */
[----:B------:R-:W-:Y:S05]  /*21910*/  @P0 BRA `(.L_x_1010) ;  /* 0x0000021000000947 */ /* 0x000fea0003800000 */
[----:B------:R-:W5:Y:S01]  /*21920*/  LDL R3, [R1+0x1c] ;  /* 0x00001c0001037983 */ /* 0x000f620000100800 */
[----:B------:R-:W-:Y:S02]  /*21930*/  ISETP.GE.AND P0, PT, R9, c[0x0][0x3c8], PT ;  /* 0x0000f20009007a0c */ /* 0x000fe40003f06270 */
[----:B------:R-:W-:Y:S02]  /*21940*/  ISETP.GE.AND P4, PT, R4, c[0x0][0x3c8], PT ;  /* 0x0000f20004007a0c */ /* 0x000fe40003f86270 */
[----:B------:R-:W-:-:S09]  /*21950*/  ISETP.GE.AND P5, PT, R0, c[0x0][0x3c8], PT ;  /* 0x0000f20000007a0c */ /* 0x000fd20003fa6270 */
[----:B-1----:R-:W-:-:S04]  /*21960*/  @!P0 LEA R10, P3, R9, R2, 0x2 ;  /* 0x00000002090a8211 */ /* 0x002fc800078610ff */
[----:B--2---:R-:W-:Y:S02]  /*21970*/  @!P0 LEA.HI.X R11, R9, R12, R21, 0x2, P3 ;  /* 0x0000000c090b8211 */ /* 0x004fe400018f1415 */
[----:B------:R-:W-:Y:S02]  /*21980*/  ISETP.GE.AND P3, PT, R5, c[0x0][0x3c8], PT ;  /* 0x0000f20005007a0c */ /* 0x000fe40003f66270 */
[----:B-----5:R-:W-:-:S13]  /*21990*/  ISETP.GE.AND P1, PT, R3, c[0x0][0x3c8], PT ;  /* 0x0000f20003007a0c */ /* 0x020fda0003f26270 */
[----:B------:R-:W-:-:S04]  /*219a0*/  @!P1 LEA R14, P2, R3, R2, 0x2 ;  /* 0x00000002030e9211 */ /* 0x000fc800078410ff */
[----:B------:R-:W-:Y:S02]  /*219b0*/  @!P1 LEA.HI.X R15, R3, R12, R18, 0x2, P2 ;  /* 0x0000000c030f9211 */ /* 0x000fe400010f1412 */
[----:B------:R-:W-:-:S03]  /*219c0*/  @!P4 LEA R16, P2, R4, R2, 0x2 ;  /* 0x000000020410c211 */ /* 0x000fc600078410ff */
[----:B------:R1:W-:Y:S01]  /*219d0*/  @!P1 ST.E.64 [R14.64], R54 ;  /* 0x000000360e009985 */ /* 0x0003e2000c101b08 */
[----:B------:R-:W-:Y:S02]  /*219e0*/  @!P4 LEA.HI.X R17, R4, R12, R23, 0x2, P2 ;  /* 0x0000000c0411c211 */ /* 0x000fe400010f1417 */
[----:B------:R-:W-:Y:S01]  /*219f0*/  ISETP.GE.AND P2, PT, R8, c[0x0][0x3c8], PT ;  /* 0x0000f20008007a0c */ /* 0x000fe20003f46270 */
[----:B------:R2:W-:Y:S01]  /*21a00*/  @!P0 ST.E.64 [R10.64], R42 ;  /* 0x0000002a0a008985 */ /* 0x0005e2000c101b08 */
[----:B------:R-:W-:Y:S02]  /*21a10*/  ISETP.GE.AND P1, PT, R7, c[0x0][0x3c8], PT ;  /* 0x0000f20007007a0c */ /* 0x000fe40003f26270 */
[----:B------:R-:W-:Y:S01]  /*21a20*/  ISETP.GE.AND P0, PT, R6, c[0x0][0x3c8], PT ;  /* 0x0000f20006007a0c */ /* 0x000fe20003f06270 */
[----:B------:R5:W-:Y:S08]  /*21a30*/  @!P4 ST.E.64 [R16.64], R46 ;  /* 0x0000002e1000c985 */ /* 0x000bf0000c101b08 */
[----:B-1----:R-:W-:-:S02]  /*21a40*/  @!P2 LEA R14, P4, R8, R2, 0x2 ;  /* 0x00000002080ea211 */ /* 0x002fc400078810ff */
        /* <DEDUP_REMOVED lines=8> */
[CC--:B-1----:R-:W-:Y:S02]  /*21ad0*/  @!P1 LEA R10, P5, R7.reuse, R2.reuse, 0x2 ;  /* 0x00000002070a9211 */ /* 0x0c2fe400078a10ff */
[C---:B------:R-:W-:Y:S02]  /*21ae0*/  @!P0 LEA R2, P4, R6.reuse, R2, 0x2 ;  /* 0x0000000206028211 */ /* 0x040fe400078810ff */
[-C--:B------:R-:W-:Y:S02]  /*21af0*/  @!P1 LEA.HI.X R11, R7, R12.reuse, R26, 0x2, P5 ;  /* 0x0000000c070b9211 */ /* 0x080fe400028f141a */
[----:B------:R-:W-:-:S03]  /*21b00*/  @!P0 LEA.HI.X R3, R6, R12, R27, 0x2, P4 ;  /* 0x0000000c06038211 */ /* 0x000fc600020f141b */
[----:B------:R2:W-:Y:S04]  /*21b10*/  @!P1 ST.E.64 [R10.64], R50 ;  /* 0x000000320a009985 */ /* 0x0005e8000c101b08 */
[----:B------:R2:W-:Y:S02]  /*21b20*/  @!P0 ST.E.64 [R2.64], R36 ;  /* 0x0000002402008985 */ /* 0x0005e4000c101b08 */
.L_x_1010:
[----:B------:R-:W-:Y:S05]  /*21b30*/  BSYNC B0 ;  /* 0x0000000000007941 */ /* 0x000fea0003800000 */
.L_x_1009:
[----:B------:R-:W-:Y:S05]  /*21b40*/  BRA.DIV ~URZ, `(.L_x_1011) ;  /* 0x000035b27f007947 */ /* 0x000fea000b800000 */
[----:B--2---:R2:W3:Y:S04]  /*21b50*/  SHFL.IDX PT, R12, R13, 0x3, 0x1c1f ;  /* 0x007c1f000d0c7f89 */ /* 0x0044e800000e0000 */
[----:B-1----:R2:W1:Y:S02]  /*21b60*/  SHFL.IDX PT, R2, R19, 0x3, 0x1c1f ;  /* 0x007c1f0013027f89 */ /* 0x00246400000e0000 */
.L_x_1084:
[----:B------:R-:W5:Y:S02]  /*21b70*/  LDL R3, [R1+0x40] ;  /* 0x0000400001037983 */ /* 0x000f640000100800 */
[----:B-----5:R-:W-:-:S13]  /*21b80*/  LOP3.LUT P0, RZ, R3, 0x2, RZ, 0xc0, !PT ;  /* 0x0000000203ff7812 */ /* 0x020fda000780c0ff */
[----:B------:R-:W-:Y:S05]  /*21b90*/  @P0 BRA `(.L_x_999) ;  /* 0x00000db000000947 */ /* 0x000fea0003800000 */
[----:B------:R-:W5:Y:S01]  /*21ba0*/  LDL R3, [R1+0x1c] ;  /* 0x00001c0001037983 */ /* 0x000f620000100800 */
[----:B------:R-:W-:Y:S02]  /*21bb0*/  ISETP.GE.AND P4, PT, R4, c[0x0][0x3c8], PT ;  /* 0x0000f20004007a0c */ /* 0x000fe40003f86270 */
[----:B------:R-:W-:Y:S02]  /*21bc0*/  ISETP.GE.AND P5, PT, R9, c[0x0][0x3c8], PT ;  /* 0x0000f20009007a0c */ /* 0x000fe40003fa6270 */
[----:B------:R-:W-:Y:S02]  /*21bd0*/  ISETP.GE.AND P3, PT, R0, c[0x0][0x3c8], PT ;  /* 0x0000f20000007a0c */ /* 0x000fe40003f66270 */
[----:B------:R-:W-:Y:S02]  /*21be0*/  ISETP.GE.AND P2, PT, R5, c[0x0][0x3c8], PT ;  /* 0x0000f20005007a0c */ /* 0x000fe40003f46270 */
[----:B-----5:R-:W-:-:S13]  /*21bf0*/  ISETP.GE.AND P0, PT, R3, c[0x0][0x3c8], PT ;  /* 0x0000f20003007a0c */ /* 0x020fda0003f06270 */
[----:B-1----:R-:W-:-:S04]  /*21c00*/  @!P0 LEA R10, P1, R3, R2, 0x2 ;  /* 0x00000002030a8211 */ /* 0x002fc800078210ff */
[----:B---3--:R-:W-:Y:S02]  /*21c10*/  @!P0 LEA.HI.X R11, R3, R12, R18, 0x2, P1 ;  /* 0x0000000c030b8211 */ /* 0x008fe400008f1412 */
[-C--:B------:R-:W-:Y:S02]  /*21c20*/  @!P4 LEA R18, P6, R4, R2.reuse, 0x2 ;  /* 0x000000020412c211 */ /* 0x080fe400078c10ff */
[----:B------:R-:W-:Y:S01]  /*21c30*/  ISETP.GE.AND P1, PT, R8, c[0x0][0x3c8], PT ;  /* 0x0000f20008007a0c */ /* 0x000fe20003f26270 */
[----:B------:R1:W-:Y:S01]  /*21c40*/  @!P0 ST.E.64 [R10.64], R38 ;  /* 0x000000260a008985 */ /* 0x0003e2000c101b08 */
[----:B------:R-:W-:-:S04]  /*21c50*/  @!P5 LEA R20, P0, R9, R2, 0x2 ;  /* 0x000000020914d211 */ /* 0x000fc800078010ff */
[----:B------:R-:W-:-:S05]  /*21c60*/  @!P5 LEA.HI.X R21, R9, R12, R21, 0x2, P0 ;  /* 0x0000000c0915d211 */ /* 0x000fca00000f1415 */
[----:B------:R-:W-:Y:S01]  /*21c70*/  P2R R3, PR, RZ, 0x40 ;  /* 0x00000040ff037803 */ /* 0x000fe20000000000 */
[----:B------:R3:W-:Y:S01]  /*21c80*/  @!P5 ST.E.64 [R20.64], R66 ;  /* 0x000000421400d985 */ /* 0x0007e2000c101b08 */
[C---:B------:R-:W-:Y:S02]  /*21c90*/  @!P3 LEA R16, P6, R0.reuse, R2, 0x2 ;  /* 0x000000020010b211 */ /* 0x040fe400078c10ff */
[----:B------:R-:W-:Y:S02]  /*21ca0*/  ISETP.NE.AND P0, PT, R3, RZ, PT ;  /* 0x000000ff0300720c */ /* 0x000fe40003f05270 */
[-C--:B------:R-:W-:Y:S02]  /*21cb0*/  @!P3 LEA.HI.X R17, R0, R12.reuse, R22, 0x2, P6 ;  /* 0x0000000c0011b211 */ /* 0x080fe400030f1416 */
[----:B--2-4-:R-:W-:Y:S02]  /*21cc0*/  @!P4 LEA.HI.X R19, R4, R12, R23, 0x2, P0 ;  /* 0x0000000c0413c211 */ /* 0x014fe400000f1417 */
[----:B------:R-:W-:-:S02]  /*21cd0*/  ISETP.GE.AND P0, PT, R7, c[0x0][0x3c8], PT ;  /* 0x0000f20007007a0c */ /* 0x000fc40003f06270 */
[C---:B------:R-:W-:Y:S01]  /*21ce0*/  @!P2 LEA R14, P6, R5.reuse, R2, 0x2 ;  /* 0x00000002050ea211 */ /* 0x040fe200078c10ff */
[----:B------:R3:W-:Y:S03]  /*21cf0*/  @!P4 ST.E.64 [R18.64], R64 ;  /* 0x000000401200c985 */ /* 0x0007e6000c101b08 */
[----:B------:R-:W-:Y:S01]  /*21d00*/  @!P2 LEA.HI.X R15, R5, R12, R24, 0x2, P6 ;  /* 0x0000000c050fa211 */ /* 0x000fe200030f1418 */
[----:B------:R3:W-:Y:S01]  /*21d10*/  @!P3 ST.E.64 [R16.64], R62 ;  /* 0x0000003e1000b985 */ /* 0x0007e2000c101b08 */
[----:B-1----:R-:W-:-:S03]  /*21d20*/  @!P1 LEA R10, P6, R8, R2, 0x2 ;  /* 0x00000002080a9211 */ /* 0x002fc600078c10ff */
        /* <DEDUP_REMOVED lines=12> */
.L_x_984:
[----:B------:R-:W2:Y:S04]  /*21df0*/  LDL.LU R3, [R1+0x4c] ;  /* 0x00004c0001037983 */ /* 0x000ea80000300800 */
[----:B------:R-:W3:Y:S01]  /*21e00*/  LDL R8, [R1+0x54] ;  /* 0x0000540001087983 */ /* 0x000ee20000100800 */
        /* <DEDUP_REMOVED lines=15> */
[----:B------:R2:W3:Y:S04]  /*21f00*/  LDG.E R3, [R4.64] ;  /* 0x0000000804037981 */ /* 0x0004e8000c1e1900 */
[----:B-12---:R-:W3:Y:S02]  /*21f10*/  LDG.E R4, [R4.64+0x4] ;  /* 0x0000040804047981 */ /* 0x006ee4000c1e1900 */
[----:B---3-5:R-:W-:Y:S02]  /*21f20*/  IADD3 R20, -R3, R4, RZ ;  /* 0x0000000403147210 */ /* 0x028fe40007ffe1ff */
.L_x_1012:
[----:B------:R-:W-:Y:S01]  /*21f30*/  ISETP.GT.AND P0, PT, R81, 0x7f, PT ;  /* 0x0000007f5100780c */ /* 0x000fe20003f04270 */
[----:B------:R-:W-:Y:S01]  /*21f40*/  BSSY B0, `(.L_x_1013) ;  /* 0x0000038000007945 */ /* 0x000fe20003800000 */
[----:B------:R-:W-:Y:S02]  /*21f50*/  SHF.R.S32.HI R3, RZ, 0x1f, R8 ;  /* 0x0000001fff037819 */ /* 0x000fe40000011408 */
[----:B-----5:R-:W-:-:S02]  /*21f60*/  SHF.R.S32.HI R18, RZ, 0x1f, R2 ;  /* 0x0000001fff127819 */ /* 0x020fc40000011402 */
[----:B------:R-:W-:Y:S02]  /*21f70*/  SEL R10, R8, RZ, !P2 ;  /* 0x000000ff080a7207 */ /* 0x000fe40005000000 */
[----:B------:R-:W-:-:S05]  /*21f80*/  SEL R21, R3, RZ, !P2 ;  /* 0x000000ff03157207 */ /* 0x000fca0005000000 */
[----:B------:R-:W-:Y:S05]  /*21f90*/  @P0 BRA `(.L_x_1014) ;  /* 0x0000032000000947 */ /* 0x000fea0003800000 */
[----:B-1----:R-:W2:Y:S01]  /*21fa0*/  LDL R4, [R1+0x44] ;  /* 0x0000440001047983 */ /* 0x002ea20000100800 */
        /* <DEDUP_REMOVED lines=49> */
.L_x_1014:
[----:B------:R-:W-:Y:S05]  /*222c0*/  BSYNC B0 ;  /* 0x0000000000007941 */ /* 0x000fea0003800000 */
.L_x_1013:
[----:B------:R-:W-:-:S13]  /*222d0*/  ISETP.GT.AND P0, PT, R19, 0x1, PT ;  /* 0x000000011300780c */ /* 0x000fda0003f04270 */
[----:B------:R-:W-:Y:S05]  /*222e0*/  @P0 BRA `(.L_x_999) ;  /* 0x0000066000000947 */ /* 0x000fea0003800000 */
[----:B------:R-:W2:Y:S04]  /*222f0*/  LDL.LU R8, [R1+0x5c] ;  /* 0x00005c0001087983 */ /* 0x000ea80000300800 */
[----:B------:R-:W3:Y:S01]  /*22300*/  LDL.LU R9, [R1+0x44] ;  /* 0x0000440001097983 */ /* 0x000ee20000300800 */
[----:B-1----:R-:W-:Y:S01]  /*22310*/  MOV R4, c[0x0][0x4e8] ;  /* 0x00013a0000047a02 */ /* 0x002fe20000000f00 */
[----:B------:R-:W-:Y:S01]  /*22320*/  IMAD R3, R18, c[0x0][0x3a0], RZ ;  /* 0x0000e80012037a24 */ /* 0x000fe200078e02ff */
[----:B------:R-:W-:Y:S01]  /*22330*/  ISETP.GE.AND P2, PT, R0, c[0x0][0x3c8], PT ;  /* 0x0000f20000007a0c */ /* 0x000fe20003f46270 */
[----:B------:R-:W-:Y:S01]  /*22340*/  IMAD R6, R21, c[0x0][0x3f0], RZ ;  /* 0x0000fc0015067a24 */ /* 0x000fe200078e02ff */
[----:B------:R-:W-:Y:S01]  /*22350*/  ISETP.NE.AND P0, PT, R4, 0x1, PT ;  /* 0x000000010400780c */ /* 0x000fe20003f05270 */
[----:B------:R-:W-:-:S04]  /*22360*/  IMAD.WIDE.U32 R4, R2, c[0x0][0x3a0], RZ ;  /* 0x0000e80002047a25 */ /* 0x000fc800078e00ff */
[----:B------:R-:W-:-:S05]  /*22370*/  IMAD R2, R2, c[0x0][0x3a4], R3 ;  /* 0x0000e90002027a24 */ /* 0x000fca00078e0203 */
[----:B------:R-:W-:-:S05]  /*22380*/  IADD3 R5, R5, R2, RZ ;  /* 0x0000000205057210 */ /* 0x000fca0007ffe0ff */
[----:B--2---:R-:W-:Y:S01]  /*22390*/  IMAD.WIDE.U32 R4, R8, c[0x0][0x3e8], R4 ;  /* 0x0000fa0008047a25 */ /* 0x004fe200078e0004 */
[----:B---3--:R-:W-:-:S03]  /*223a0*/  IADD3 R3, R27, R9, RZ ;  /* 0x000000091b037210 */ /* 0x008fc60007ffe0ff */
        /* <DEDUP_REMOVED lines=23> */
[----:B------:R1:W2:Y:S02]  /*22520*/  SHFL.IDX PT, R8, R6, RZ, 0x181f ;  /* 0x00181fff06087589 */ /* 0x0002a400000e0000 */
.L_x_1085:
[----:B------:R-:W-:Y:S05]  /*22530*/  BRA.DIV ~URZ, `(.L_x_1016) ;  /* 0x00002d027f007947 */ /* 0x000fea000b800000 */
[----:B------:R3:W4:Y:S02]  /*22540*/  SHFL.IDX PT, R2, R7, RZ, 0x181f ;  /* 0x00181fff07027589 */ /* 0x00072400000e0000 */
.L_x_1086:
        /* <DEDUP_REMOVED lines=8> */
.L_x_1087:
[----:B------:R-:W-:-:S04]  /*225d0*/  IADD3 R3, R4, 0x10, RZ ;  /* 0x0000001004037810 */ /* 0x000fc80007ffe0ff */
[----:B------:R-:W-:-:S13]  /*225e0*/  ISETP.GE.OR P0, PT, R3, R5, P2 ;  /* 0x000000050300720c */ /* 0x000fda0001706670 */
[----:B--2---:R-:W-:-:S04]  /*225f0*/  @!P0 LEA R2, P1, R0, R2, 0x1 ;  /* 0x0000000200028211 */ /* 0x004fc800078208ff */
[----:B-1----:R-:W-:-:S05]  /*22600*/  @!P0 LEA.HI.X R3, R0, R8, R80, 0x1, P1 ;  /* 0x0000000800038211 */ /* 0x002fca00008f0c50 */
[----:B------:R1:W-:Y:S01]  /*22610*/  @!P0 ST.E.128 [R2.64], RZ ;  /* 0x000000ff02008985 */ /* 0x0003e2000c101d08 */
[----:B------:R-:W-:Y:S05]  /*22620*/  BRA.DIV ~URZ, `(.L_x_1018) ;  /* 0x00002d527f007947 */ /* 0x000fea000b800000 */
[----:B------:R2:W1:Y:S02]  /*22630*/  SHFL.IDX PT, R8, R6, 0x2, 0x181f ;  /* 0x00581f0006087f89 */ /* 0x00046400000e0000 */
.L_x_1088:
[----:B------:R-:W-:Y:S05]  /*22640*/  BRA.DIV ~URZ, `(.L_x_1019) ;  /* 0x00002da27f007947 */ /* 0x000fea000b800000 */
[----:B-1----:R1:W2:Y:S02]  /*22650*/  SHFL.IDX PT, R2, R7, 0x2, 0x181f ;  /* 0x00581f0007027f89 */ /* 0x0022a400000e0000 */
.L_x_1089:
        /* <DEDUP_REMOVED lines=8> */
.L_x_1090:
[----:B------:R-:W-:-:S04]  /*226e0*/  IADD3 R3, R4, 0x30, RZ ;  /* 0x0000003004037810 */ /* 0x000fc80007ffe0ff */
[----:B------:R-:W-:-:S13]  /*226f0*/  ISETP.GE.OR P0, PT, R3, R5, P2 ;  /* 0x000000050300720c */ /* 0x000fda0001706670 */
[----:B--2---:R-:W-:-:S04]  /*22700*/  @!P0 LEA R2, P1, R0, R2, 0x1 ;  /* 0x0000000200028211 */ /* 0x004fc800078208ff */
[----:B------:R-:W-:-:S05]  /*22710*/  @!P0 LEA.HI.X R3, R0, R8, R80, 0x1, P1 ;  /* 0x0000000800038211 */ /* 0x000fca00008f0c50 */
[----:B------:R2:W-:Y:S01]  /*22720*/  @!P0 ST.E.128 [R2.64], RZ ;  /* 0x000000ff02008985 */ /* 0x0005e2000c101d08 */
[----:B------:R-:W-:Y:S05]  /*22730*/  BRA.DIV ~URZ, `(.L_x_1021) ;  /* 0x00002df27f007947 */ /* 0x000fea000b800000 */
[----:B------:R1:W2:Y:S02]  /*22740*/  SHFL.IDX PT, R8, R6, 0x4, 0x181f ;  /* 0x00981f0006087f89 */ /* 0x0002a400000e0000 */
.L_x_1091:
[----:B------:R-:W-:Y:S05]  /*22750*/  BRA.DIV ~URZ, `(.L_x_1022) ;  /* 0x00002e427f007947 */ /* 0x000fea000b800000 */
[----:B--2---:R2:W1:Y:S02]  /*22760*/  SHFL.IDX PT, R2, R7, 0x4, 0x181f ;  /* 0x00981f0007027f89 */ /* 0x00446400000e0000 */
.L_x_1092:
        /* <DEDUP_REMOVED lines=8> */
.L_x_1093:
[----:B------:R-:W-:-:S04]  /*227f0*/  IADD3 R3, R4, 0x50, RZ ;  /* 0x0000005004037810 */ /* 0x000fc80007ffe0ff */
[----:B------:R-:W-:-:S13]  /*22800*/  ISETP.GE.OR P0, PT, R3, R5, P2 ;  /* 0x000000050300720c */ /* 0x000fda0001706670 */
[----:B---3--:R-:W-:-:S04]  /*22810*/  @!P0 LEA R2, P1, R0, R2, 0x1 ;  /* 0x0000000200028211 */ /* 0x008fc800078208ff */
[----:B--2---:R-:W-:-:S05]  /*22820*/  @!P0 LEA.HI.X R3, R0, R8, R80, 0x1, P1 ;  /* 0x0000000800038211 */ /* 0x004fca00008f0c50 */
[----:B------:R2:W-:Y:S01]  /*22830*/  @!P0 ST.E.128 [R2.64], RZ ;  /* 0x000000ff02008985 */ /* 0x0005e2000c101d08 */
[----:B------:R-:W-:Y:S05]  /*22840*/  BRA.DIV ~URZ, `(.L_x_1024) ;  /* 0x00002e927f007947 */ /* 0x000fea000b800000 */
[----:B------:R3:W1:Y:S02]  /*22850*/  SHFL.IDX PT, R8, R6, 0x6, 0x181f ;  /* 0x00d81f0006087f89 */ /* 0x00066400000e0000 */
.L_x_1094:
[----:B------:R-:W-:Y:S05]  /*22860*/  BRA.DIV ~URZ, `(.L_x_1025) ;  /* 0x00002ee27f007947 */ /* 0x000fea000b800000 */
[----:B--2---:R2:W3:Y:S02]  /*22870*/  SHFL.IDX PT, R2, R7, 0x6, 0x181f ;  /* 0x00d81f0007027f89 */ /* 0x0044e400000e0000 */
.L_x_1095:
        /* <DEDUP_REMOVED lines=8> */
.L_x_1096:
[----:B------:R-:W-:-:S04]  /*22900*/  IADD3 R4, R4, 0x70, RZ ;  /* 0x0000007004047810 */ /* 0x000fc80007ffe0ff */
[----:B------:R-:W-:-:S13]  /*22910*/  ISETP.GE.OR P0, PT, R4, R5, P2 ;  /* 0x000000050400720c */ /* 0x000fda0001706670 */
[----:B----4-:R-:W-:-:S04]  /*22920*/  @!P0 LEA R2, P1, R0, R2, 0x1 ;  /* 0x0000000200028211 */ /* 0x010fc800078208ff */
[----:B---3--:R-:W-:-:S05]  /*22930*/  @!P0 LEA.HI.X R3, R0, R6, R80, 0x1, P1 ;  /* 0x0000000600038211 */ /* 0x008fca00008f0c50 */
[----:B------:R3:W-:Y:S04]  /*22940*/  @!P0 ST.E.128 [R2.64], RZ ;  /* 0x000000ff02008985 */ /* 0x0007e8000c101d08 */
.L_x_999:
[----:B------:R-:W-:Y:S05]  /*22950*/  BSYNC B1 ;  /* 0x0000000000017941 */ /* 0x000fea0003800000 */
.L_x_983:
        /* <DEDUP_REMOVED lines=9> */
[----:B------:R-:W-:Y:S01]  /*229f0*/  LOP3.LUT R14, R81, 0x1f, RZ, 0xc0, !PT ;  /* 0x0000001f510e7812 */ /* 0x000fe200078ec0ff */
[----:B-1----:R-:W-:-:S03]  /*22a00*/  IMAD.MOV.U32 R7, RZ, RZ, RZ ;  /* 0x000000ffff077224 */ /* 0x002fc600078e00ff */
[----:B------:R-:W-:Y:S01]  /*22a10*/  ISETP.NE.AND P6, PT, R14, 0x1f, PT ;  /* 0x0000001f0e00780c */ /* 0x000fe20003fc5270 */
[----:B------:R-:W-:Y:S10]  /*22a20*/  BRA.DIV ~URZ, `(.L_x_1028) ;  /* 0x00002e627f007947 */ /* 0x000ff4000b800000 */
[----:B------:R1:W2:Y:S02]  /*22a30*/  SHFL.IDX PT, R9, R45, RZ, 0x1f ;  /* 0x00001fff2d097589 */ /* 0x0002a400000e0000 */
.L_x_1097:
[----:B------:R-:W-:Y:S05]  /*22a40*/  BRA.DIV ~URZ, `(.L_x_1029) ;  /* 0x00002eb27f007947 */ /* 0x000fea000b800000 */
[----:B------:R3:W1:Y:S02]  /*22a50*/  SHFL.IDX PT, R8, R45, 0x1, 0x1f ;  /* 0x00201f002d087f89 */ /* 0x00066400000e0000 */
.L_x_1098:
        /* <DEDUP_REMOVED lines=19> */
.L_x_1099:
        /* <DEDUP_REMOVED lines=16> */
.L_x_1100:
[----:B----4-:R-:W-:Y:S01]  /*22c90*/  IMAD R0, R0, c[0x0][0x538], RZ ;  /* 0x00014e0000007a24 */ /* 0x010fe200078e02ff */
[----:B------:R-:W-:Y:S04]  /*22ca0*/  BSSY B1, `(.L_x_1032) ;  /* 0x00000ce000017945 */ /* 0x000fe80003800000 */
[----:B-1----:R-:W-:-:S04]  /*22cb0*/  IADD3 R8, R0, R8, RZ ;  /* 0x0000000800087210 */ /* 0x002fc80007ffe0ff */
[----:B--2---:R-:W-:-:S13]  /*22cc0*/  ISETP.GT.AND P0, PT, R8, R9, PT ;  /* 0x000000090800720c */ /* 0x004fda0003f04270 */
[----:B------:R-:W-:Y:S05]  /*22cd0*/  @P0 BRA `(.L_x_1033) ;  /* 0x0000025000000947 */ /* 0x000fea0003800000 */
.L_x_1037:
        /* <DEDUP_REMOVED lines=17> */
.L_x_1101:
        /* <DEDUP_REMOVED lines=16> */
.L_x_1102:
[----:B--2---:R-:W-:-:S05]  /*22ef0*/  IMAD R0, R0, c[0x0][0x538], RZ ;  /* 0x00014e0000007a24 */ /* 0x004fca00078e02ff */
[----:B------:R-:W-:-:S04]  /*22f00*/  IADD3 R8, R0, R8, RZ ;  /* 0x0000000800087210 */ /* 0x000fc80007ffe0ff */
[----:B------:R-:W-:-:S13]  /*22f10*/  ISETP.GT.AND P0, PT, R8, R9, PT ;  /* 0x000000090800720c */ /* 0x000fda0003f04270 */
[----:B-1----:R-:W-:Y:S05]  /*22f20*/  @!P0 BRA `(.L_x_1037) ;  /* 0xfffffdb000008947 */ /* 0x002fea000383ffff */
.L_x_1033:
[----:B------:R-:W-:-:S05]  /*22f30*/  IADD3 R8, -R0, R8, RZ ;  /* 0x0000000800087210 */ /* 0x000fca0007ffe1ff */
[----:B------:R-:W-:-:S05]  /*22f40*/  IMAD R0, R4, c[0x0][0x538], R8 ;  /* 0x00014e0004007a24 */ /* 0x000fca00078e0208 */
[----:B------:R-:W-:Y:S01]  /*22f50*/  ISETP.GT.AND P0, PT, R0, R9, PT ;  /* 0x000000090000720c */ /* 0x000fe20003f04270 */
[----:B------:R-:W-:-:S12]  /*22f60*/  BRA.DIV ~URZ, `(.L_x_1038) ;  /* 0x00002df27f007947 */ /* 0x000fd8000b800000 */
[----:B------:R-:W-:-:S03]  /*22f70*/  VOTE.ANY R5, PT, !P0 ;  /* 0x0000000000057806 */ /* 0x000fc600040e0100 */
.L_x_1103:
[----:B------:R-:W2:Y:S01]  /*22f80*/  LDL.LU R2, [R1+0x54] ;  /* 0x0000540001027983 */ /* 0x000ea20000300800 */
[----:B------:R-:W2:Y:S02]  /*22f90*/  POPC R0, R5 ;  /* 0x0000000500007309 */ /* 0x000ea40000000000 */
[----:B--2---:R-:W-:-:S05]  /*22fa0*/  IADD3 R2, R0, R2, RZ ;  /* 0x0000000200027210 */ /* 0x004fca0007ffe0ff */
[----:B------:R1:W-:Y:S01]  /*22fb0*/  STL [R1+0x54], R2 ;  /* 0x0000540201007387 */ /* 0x0003e20000100800 */
[----:B------:R-:W-:Y:S05]  /*22fc0*/  BRA.DIV ~URZ, `(.L_x_1039) ;  /* 0x00002de27f007947 */ /* 0x000fea000b800000 */
[----:B------:R2:W4:Y:S04]  /*22fd0*/  SHFL.IDX PT, R12, R6, R0, 0x1f ;  /* 0x00001f00060c7589 */ /* 0x00052800000e0000 */
[----:B------:R2:W1:Y:S02]  /*22fe0*/  SHFL.IDX PT, R7, R7, R0, 0x1f ;  /* 0x00001f0007077589 */ /* 0x00046400000e0000 */
.L_x_1104:
[----:B------:R-:W-:Y:S01]  /*22ff0*/  ISETP.NE.AND P0, PT, R5, RZ, PT ;  /* 0x000000ff0500720c */ /* 0x000fe20003f05270 */
[----:B------:R-:W-:-:S12]  /*23000*/  BSSY B0, `(.L_x_1040) ;  /* 0x0000005000007945 */ /* 0x000fd80003800000 */
[----:B------:R-:W-:Y:S05]  /*23010*/  @!P0 BRA `(.L_x_1041) ;  /* 0x0000003000008947 */ /* 0x000fea0003800000 */
[----:B--2---:R-:W-:Y:S01]  /*23020*/  IADD3 R0, R0, -0x1, RZ ;  /* 0xffffffff00007810 */ /* 0x004fe20007ffe0ff */
[----:B------:R-:W-:Y:S05]  /*23030*/  BRA.DIV ~URZ, `(.L_x_1042) ;  /* 0x00002e427f007947 */ /* 0x000fea000b800000 */
[----:B------:R2:W3:Y:S02]  /*23040*/  SHFL.IDX PT, R13, R4, R0, 0x1f ;  /* 0x00001f00040d7589 */ /* 0x0004e400000e0000 */
.L_x_1041:
[----:B------:R-:W-:Y:S05]  /*23050*/  BSYNC B0 ;  /* 0x0000000000007941 */ /* 0x000fea0003800000 */
.L_x_1040:
        /* <DEDUP_REMOVED lines=68> */
.L_x_1044:
        /* <DEDUP_REMOVED lines=68> */
.L_x_1045:
[----:B------:R-:W-:Y:S05]  /*238e0*/  BSYNC B0 ;  /* 0x0000000000007941 */ /* 0x000fea0003800000 */
.L_x_1043:
[----:B------:R-:W-:-:S04]  /*238f0*/  LOP3.LUT R2, RZ, R2, RZ, 0x33, !PT ;  /* 0x00000002ff027212 */ /* 0x000fc800078e33ff */
[----:B-1----:R-:W-:-:S05]  /*23900*/  IADD3 R0, R2, R12, RZ ;  /* 0x0000000c02007210 */ /* 0x002fca0007ffe0ff */
[----:B------:R1:W-:Y:S01]  /*23910*/  STL [R1+0x4c], R0 ;  /* 0x00004c0001007387 */ /* 0x0003e20000100800 */
[----:B------:R-:W-:Y:S05]  /*23920*/  BRA `(.L_x_1046) ;  /* 0x0000005000007947 */ /* 0x000fea0003800000 */
.L_x_1034:
[----:B------:R-:W-:Y:S01]  /*23930*/  MOV R0, c[0x0][0x53c] ;  /* 0x00014f0000007a02 */ /* 0x000fe20000000f00 */
[----:B------:R1:W-:Y:S04]  /*23940*/  STL [R1+0x48], R9 ;  /* 0x0000480901007387 */ /* 0x0003e80000100800 */
[----:B------:R1:W-:Y:S04]  /*23950*/  STL [R1+0x4c], RZ ;  /* 0x00004cff01007387 */ /* 0x0003e80000100800 */
[----:B------:R1:W-:Y:S04]  /*23960*/  STL [R1+0x50], RZ ;  /* 0x000050ff01007387 */ /* 0x0003e80000100800 */
[----:B------:R1:W-:Y:S02]  /*23970*/  STL [R1+0x54], R0 ;  /* 0x0000540001007387 */ /* 0x0003e40000100800 */
.L_x_1046:
[----:B------:R-:W-:Y:S05]  /*23980*/  BSYNC B1 ;  /* 0x0000000000017941 */ /* 0x000fea0003800000 */
.L_x_1032:
        /* <DEDUP_REMOVED lines=9> */
.L_x_1027:
[----:B-1----:R-:W3:Y:S02]  /*23a20*/  LDL R0, [R1+0x54] ;  /* 0x0000540001007983 */ /* 0x002ee40000100800 */
[----:B---3--:R-:W-:-:S13]  /*23a30*/  ISETP.GE.AND P0, PT, R0, c[0x0][0x53c], PT ;  /* 0x00014f0000007a0c */ /* 0x008fda0003f06270 */
[----:B--2-4-:R-:W-:Y:S01]  /*23a40*/  @P0 CALL.REL.NOINC `(.L_x_1047) ;  /* 0x0000001000000944 */ /* 0x014fe20003c00000 */
[----:B------:R-:W-:Y:S05]  /*23a50*/  BRA `(.L_x_1048) ;  /* 0xfffddc8000007947 */ /* 0x000fea000383ffff */
.L_x_1047:
[----:B------:R-:W-:Y:S05]  /*23a60*/  EXIT ;  /* 0x000000000000794d */ /* 0x000fea0003800000 */
.L_x_779:
[----:B------:R-:W-:Y:S01]  /*23a70*/  IMAD.MOV.U32 R0, RZ, RZ, R5 ;  /* 0x000000ffff007224 */ /* 0x000fe200078e0005 */
[----:B------:R-:W-:Y:S02]  /*23a80*/  MOV R2, 0x1 ;  /* 0x0000000100027802 */ /* 0x000fe40000000f00 */
[----:B------:R-:W-:Y:S02]  /*23a90*/  MOV R3, 0x23ab0 ;  /* 0x00023ab000037802 */ /* 0x000fe40000000f00 */
[----:B------:R-:W-:Y:S05]  /*23aa0*/  CALL.REL.NOINC `($__internal_14_$__cuda_sm70_shflsync_up_p) ;  /* 0x000024e000007944 */ /* 0x000fea0003c00000 */
[----:B------:R-:W-:Y:S01]  /*23ab0*/  MOV R0, R4 ;  /* 0x0000000400007202 */ /* 0x000fe20000000f00 */
[----:B------:R-:W-:Y:S05]  /*23ac0*/  BRA `(.L_x_1049) ;  /* 0xfffdc99000007947 */ /* 0x000fea000383ffff */
.L_x_780:
[----:B------:R-:W-:Y:S01]  /*23ad0*/  IMAD.MOV.U32 R0, RZ, RZ, R5 ;  /* 0x000000ffff007224 */ /* 0x000fe200078e0005 */
[----:B------:R-:W-:Y:S02]  /*23ae0*/  MOV R2, 0x2 ;  /* 0x0000000200027802 */ /* 0x000fe40000000f00 */
[----:B------:R-:W-:Y:S02]  /*23af0*/  MOV R3, 0x23b10 ;  /* 0x00023b1000037802 */ /* 0x000fe40000000f00 */
[----:B------:R-:W-:Y:S05]  /*23b00*/  CALL.REL.NOINC `($__internal_14_$__cuda_sm70_shflsync_up_p) ;  /* 0x0000248000007944 */ /* 0x000fea0003c00000 */
[----:B------:R-:W-:Y:S01]  /*23b10*/  SEL R0, R4, RZ, P4 ;  /* 0x000000ff04007207 */ /* 0x000fe20002000000 */
[----:B------:R-:W-:Y:S01]  /*23b20*/  IMAD.MOV.U32 R2, RZ, RZ, 0x4 ;  /* 0x00000004ff027424 */ /* 0x000fe200078e00ff */
[----:B------:R-:W-:-:S03]  /*23b30*/  MOV R3, 0x23b60 ;  /* 0x00023b6000037802 */ /* 0x000fc60000000f00 */
[----:B------:R-:W-:Y:S02]  /*23b40*/  IMAD.IADD R0, R5, 0x1, R0 ;  /* 0x0000000105007824 */ /* 0x000fe400078e0200 */
        /* <DEDUP_REMOVED lines=13> */
[----:B------:R-:W-:Y:S02]  /*23c20*/  MOV R3, 0x1f ;  /* 0x0000001f00037802 */ /* 0x000fe40000000f00 */
[----:B------:R-:W-:Y:S01]  /*23c30*/  MOV R2, 0x23c70 ;  /* 0x00023c7000027802 */ /* 0x000fe20000000f00 */
[----:B------:R-:W-:-:S04]  /*23c40*/  IMAD.IADD R4, R0, 0x1, R4 ;  /* 0x0000000100047824 */ /* 0x000fc800078e0204 */
[----:B------:R-:W-:Y:S02]  /*23c50*/  IMAD.MOV.U32 R11, RZ, RZ, R4 ;  /* 0x000000ffff0b7224 */ /* 0x000fe400078e0004 */
[----:B------:R-:W-:Y:S05]  /*23c60*/  CALL.REL.NOINC `($__internal_13_$__cuda_sm70_shflsync_idx_p) ;  /* 0x000022d000007944 */ /* 0x000fea0003c00000 */
[----:B------:R-:W-:Y:S01]  /*23c70*/  MOV R0, R10 ;  /* 0x0000000a00007202 */ /* 0x000fe20000000f00 */
[----:B------:R-:W-:Y:S05]  /*23c80*/  BRA `(.L_x_1050) ;  /* 0xfffdc8d000007947 */ /* 0x000fea000383ffff */
.L_x_782:
[----:B------:R-:W-:Y:S02]  /*23c90*/  SEL R0, RZ, 0x1, P0 ;  /* 0x00000001ff007807 */ /* 0x000fe40000000000 */
[----:B------:R-:W-:Y:S02]  /*23ca0*/  MOV R2, 0x23cc0 ;  /* 0x00023cc000027802 */ /* 0x000fe40000000f00 */
[----:B------:R-:W-:Y:S05]  /*23cb0*/  CALL.REL.NOINC `($__internal_15_$__cuda_sm70_votesync_ballot) ;  /* 0x0000234000007944 */ /* 0x000fea0003c00000 */
[----:B------:R-:W-:Y:S01]  /*23cc0*/  MOV R6, R0 ;  /* 0x0000000000067202 */ /* 0x000fe20000000f00 */
[----:B------:R-:W-:Y:S05]  /*23cd0*/  BRA `(.L_x_1051) ;  /* 0xfffdc91000007947 */ /* 0x000fea000383ffff */
.L_x_783:
[----:B------:R-:W-:Y:S01]  /*23ce0*/  IMAD.MOV.U32 R11, RZ, RZ, R9 ;  /* 0x000000ffff0b7224 */ /* 0x000fe200078e0009 */
[----:B------:R-:W-:Y:S01]  /*23cf0*/  MOV R10, R0 ;  /* 0x00000000000a7202 */ /* 0x000fe20000000f00 */
[----:B------:R-:W-:Y:S01]  /*23d00*/  IMAD.MOV.U32 R3, RZ, RZ, 0x1f ;  /* 0x0000001fff037424 */ /* 0x000fe200078e00ff */
[----:B-1----:R-:W-:Y:S02]  /*23d10*/  MOV R2, 0x23d30 ;  /* 0x00023d3000027802 */ /* 0x002fe40000000f00 */
[----:B------:R-:W-:Y:S05]  /*23d20*/  CALL.REL.NOINC `($__internal_13_$__cuda_sm70_shflsync_idx_p) ;  /* 0x0000221000007944 */ /* 0x000fea0003c00000 */
[----:B------:R-:W-:Y:S01]  /*23d30*/  IMAD.MOV.U32 R13, RZ, RZ, R10 ;  /* 0x000000ffff0d7224 */ /* 0x000fe200078e000a */
[----:B------:R-:W-:Y:S01]  /*23d40*/  MOV R11, R8 ;  /* 0x00000008000b7202 */ /* 0x000fe20000000f00 */
[----:B------:R-:W-:Y:S01]  /*23d50*/  IMAD.MOV.U32 R5, RZ, RZ, RZ ;  /* 0x000000ffff057224 */ /* 0x000fe200078e00ff */
[----:B------:R-:W-:Y:S01]  /*23d60*/  MOV R10, R0 ;  /* 0x00000000000a7202 */ /* 0x000fe20000000f00 */
[----:B------:R-:W-:Y:S01]  /*23d70*/  IMAD.MOV.U32 R3, RZ, RZ, 0x1f ;  /* 0x0000001fff037424 */ /* 0x000fe200078e00ff */
[----:B------:R-:W-:-:S02]  /*23d80*/  MOV R2, 0x23da0 ;  /* 0x00023da000027802 */ /* 0x000fc40000000f00 */
[----:B------:R-:W-:Y:S05]  /*23d90*/  CALL.REL.NOINC `($__internal_13_$__cuda_sm70_shflsync_idx_p) ;  /* 0x000021a000007944 */ /* 0x000fea0003c00000 */
[----:B------:R-:W-:Y:S01]  /*23da0*/  MOV R9, R10 ;  /* 0x0000000a00097202 */ /* 0x000fe20000000f00 */
[----:B------:R-:W-:Y:S05]  /*23db0*/  BRA `(.L_x_1052) ;  /* 0xfffdc8a000007947 */ /* 0x000fea000383ffff */
.L_x_786:
[----:B------:R-:W-:Y:S01]  /*23dc0*/  IMAD.MOV.U32 R11, RZ, RZ, R4 ;  /* 0x000000ffff0b7224 */ /* 0x000fe200078e0004 */
[----:B------:R-:W-:-:S02]  /*23dd0*/  MOV R3, 0x1f ;  /* 0x0000001f00037802 */ /* 0x000fc40000000f00 */
[----:B-1----:R-:W-:Y:S02]  /*23de0*/  MOV R2, 0x23e00 ;  /* 0x00023e0000027802 */ /* 0x002fe40000000f00 */
[----:B--234-:R-:W-:Y:S05]  /*23df0*/  CALL.REL.NOINC `($__internal_13_$__cuda_sm70_shflsync_idx_p) ;  /* 0x0000214000007944 */ /* 0x01cfea0003c00000 */
[----:B------:R-:W-:Y:S01]  /*23e00*/  MOV R5, R10 ;  /* 0x0000000a00057202 */ /* 0x000fe20000000f00 */
[----:B------:R-:W-:Y:S05]  /*23e10*/  BRA `(.L_x_785) ;  /* 0xfffdc8a000007947 */ /* 0x000fea000383ffff */
.L_x_851:
[----:B------:R-:W-:Y:S01]  /*23e20*/  IMAD.MOV.U32 R11, RZ, RZ, R5 ;  /* 0x000000ffff0b7224 */ /* 0x000fe200078e0005 */
[----:B------:R-:W-:Y:S01]  /*23e30*/  MOV R10, RZ ;  /* 0x000000ff000a7202 */ /* 0x000fe20000000f00 */
[----:B------:R-:W-:Y:S01]  /*23e40*/  IMAD.MOV.U32 R3, RZ, RZ, 0x181f ;  /* 0x0000181fff037424 */ /* 0x000fe200078e00ff */
[----:B-1----:R-:W-:Y:S02]  /*23e50*/  MOV R2, 0x23e70 ;  /* 0x00023e7000027802 */ /* 0x002fe40000000f00 */
[----:B-----5:R-:W-:Y:S05]  /*23e60*/  CALL.REL.NOINC `($__internal_13_$__cuda_sm70_shflsync_idx_p) ;  /* 0x000020d000007944 */ /* 0x020fea0003c00000 */
[----:B------:R-:W-:Y:S01]  /*23e70*/  MOV R7, R10 ;  /* 0x0000000a00077202 */ /* 0x000fe20000000f00 */
[----:B------:R-:W-:Y:S05]  /*23e80*/  BRA `(.L_x_1053) ;  /* 0xfffe4a9000007947 */ /* 0x000fea000383ffff */
.L_x_852:
[----:B------:R-:W-:Y:S01]  /*23e90*/  IMAD.MOV.U32 R11, RZ, RZ, R6 ;  /* 0x000000ffff0b7224 */ /* 0x000fe200078e0006 */
[----:B------:R-:W-:Y:S01]  /*23ea0*/  MOV R10, RZ ;  /* 0x000000ff000a7202 */ /* 0x000fe20000000f00 */
[----:B------:R-:W-:Y:S01]  /*23eb0*/  IMAD.MOV.U32 R3, RZ, RZ, 0x181f ;  /* 0x0000181fff037424 */ /* 0x000fe200078e00ff */
[----:B-1----:R-:W-:Y:S02]  /*23ec0*/  MOV R2, 0x23ee0 ;  /* 0x00023ee000027802 */ /* 0x002fe40000000f00 */
[----:B--23-5:R-:W-:Y:S05]  /*23ed0*/  CALL.REL.NOINC `($__internal_13_$__cuda_sm70_shflsync_idx_p) ;  /* 0x0000206000007944 */ /* 0x02cfea0003c00000 */
[----:B------:R-:W-:Y:S01]  /*23ee0*/  MOV R2, R10 ;  /* 0x0000000a00027202 */ /* 0x000fe20000000f00 */
[----:B------:R-:W-:Y:S05]  /*23ef0*/  BRA `(.L_x_1054) ;  /* 0xfffe4a4000007947 */ /* 0x000fea000383ffff */
.L_x_855:
[----:B------:R-:W-:Y:S01]  /*23f00*/  IMAD.MOV.U32 R11, RZ, RZ, R5 ;  /* 0x000000ffff0b7224 */ /* 0x000fe200078e0005 */
[----:B------:R-:W-:Y:S01]  /*23f10*/  MOV R10, 0x1 ;  /* 0x00000001000a7802 */ /* 0x000fe20000000f00 */
[----:B--2---:R-:W-:Y:S01]  /*23f20*/  IMAD.MOV.U32 R3, RZ, RZ, 0x181f ;  /* 0x0000181fff037424 */ /* 0x004fe200078e00ff */
[----:B----4-:R-:W-:-:S02]  /*23f30*/  MOV R2, 0x23f50 ;  /* 0x00023f5000027802 */ /* 0x010fc40000000f00 */
[----:B-1-3-5:R-:W-:Y:S05]  /*23f40*/  CALL.REL.NOINC `($__internal_13_$__cuda_sm70_shflsync_idx_p) ;  /* 0x00001ff000007944 */ /* 0x02afea0003c00000 */
[----:B------:R-:W-:Y:S01]  /*23f50*/  IMAD.MOV.U32 R7, RZ, RZ, R10 ;  /* 0x000000ffff077224 */ /* 0x000fe200078e000a */
[----:B------:R-:W-:Y:S01]  /*23f60*/  MOV R10, 0x1 ;  /* 0x00000001000a7802 */ /* 0x000fe20000000f00 */
[----:B------:R-:W-:Y:S01]  /*23f70*/  IMAD.MOV.U32 R11, RZ, RZ, R6 ;  /* 0x000000ffff0b7224 */ /* 0x000fe200078e0006 */
[----:B------:R-:W-:-:S02]  /*23f80*/  MOV R3, 0x181f ;  /* 0x0000181f00037802 */ /* 0x000fc40000000f00 */
[----:B------:R-:W-:Y:S02]  /*23f90*/  MOV R2, 0x23fb0 ;  /* 0x00023fb000027802 */ /* 0x000fe40000000f00 */
[----:B------:R-:W-:Y:S05]  /*23fa0*/  CALL.REL.NOINC `($__internal_13_$__cuda_sm70_shflsync_idx_p) ;  /* 0x00001f9000007944 */ /* 0x000fea0003c00000 */
[----:B------:R-:W-:Y:S01]  /*23fb0*/  MOV R2, R10 ;  /* 0x0000000a00027202 */ /* 0x000fe20000000f00 */
[----:B------:R-:W-:Y:S05]  /*23fc0*/  BRA `(.L_x_1055) ;  /* 0xfffe4a6000007947 */ /* 0x000fea000383ffff */
.L_x_858:
[----:B------:R-:W-:Y:S01]  /*23fd0*/  IMAD.MOV.U32 R11, RZ, RZ, R5 ;  /* 0x000000ffff0b7224 */ /* 0x000fe200078e0005 */
[----:B------:R-:W-:Y:S01]  /*23fe0*/  MOV R10, 0x2 ;  /* 0x00000002000a7802 */ /* 0x000fe20000000f00 */
[----:B-1----:R-:W-:Y:S01]  /*23ff0*/  IMAD.MOV.U32 R3, RZ, RZ, 0x181f ;  /* 0x0000181fff037424 */ /* 0x002fe200078e00ff */
[----:B--2---:R-:W-:Y:S02]  /*24000*/  MOV R2, 0x24020 ;  /* 0x0002402000027802 */ /* 0x004fe40000000f00 */
[----:B---3-5:R-:W-:Y:S05]  /*24010*/  CALL.REL.NOINC `($__internal_13_$__cuda_sm70_shflsync_idx_p) ;  /* 0x00001f2000007944 */ /* 0x028fea0003c00000 */
[----:B------:R-:W-:Y:S01]  /*24020*/  MOV R7, R10 ;  /* 0x0000000a00077202 */ /* 0x000fe20000000f00 */
[----:B------:R-:W-:Y:S05]  /*24030*/  BRA `(.L_x_1056) ;  /* 0xfffe4ac000007947 */ /* 0x000fea000383ffff */
.L_x_859:
[----:B------:R-:W-:Y:S01]  /*24040*/  IMAD.MOV.U32 R11, RZ, RZ, R6 ;  /* 0x000000ffff0b7224 */ /* 0x000fe200078e0006 */
[----:B------:R-:W-:Y:S01]  /*24050*/  MOV R10, 0x2 ;  /* 0x00000002000a7802 */ /* 0x000fe20000000f00 */
[----:B------:R-:W-:Y:S01]  /*24060*/  IMAD.MOV.U32 R3, RZ, RZ, 0x181f ;  /* 0x0000181fff037424 */ /* 0x000fe200078e00ff */
[----:B--2---:R-:W-:Y:S02]  /*24070*/  MOV R2, 0x24090 ;  /* 0x0002409000027802 */ /* 0x004fe40000000f00 */
[----:B-1-345:R-:W-:Y:S05]  /*24080*/  CALL.REL.NOINC `($__internal_13_$__cuda_sm70_shflsync_idx_p) ;  /* 0x00001eb000007944 */ /* 0x03afea0003c00000 */
[----:B------:R-:W-:Y:S01]  /*24090*/  MOV R2, R10 ;  /* 0x0000000a00027202 */ /* 0x000fe20000000f00 */
[----:B------:R-:W-:Y:S05]  /*240a0*/  BRA `(.L_x_1057) ;  /* 0xfffe4a7000007947 */ /* 0x000fea000383ffff */
.L_x_862:
[----:B------:R-:W-:Y:S01]  /*240b0*/  IMAD.MOV.U32 R11, RZ, RZ, R5 ;  /* 0x000000ffff0b7224 */ /* 0x000fe200078e0005 */
[----:B------:R-:W-:Y:S01]  /*240c0*/  MOV R10, 0x3 ;  /* 0x00000003000a7802 */ /* 0x000fe20000000f00 */
[----:B-1----:R-:W-:Y:S01]  /*240d0*/  IMAD.MOV.U32 R3, RZ, RZ, 0x181f ;  /* 0x0000181fff037424 */ /* 0x002fe200078e00ff */
[----:B------:R-:W-:-:S02]  /*240e0*/  MOV R2, 0x24100 ;  /* 0x0002410000027802 */ /* 0x000fc40000000f00 */
[----:B--2345:R-:W-:Y:S05]  /*240f0*/  CALL.REL.NOINC `($__internal_13_$__cuda_sm70_shflsync_idx_p) ;  /* 0x00001e4000007944 */ /* 0x03cfea0003c00000 */
        /* <DEDUP_REMOVED lines=8> */
.L_x_865:
[----:B------:R-:W-:Y:S01]  /*24180*/  IMAD.MOV.U32 R11, RZ, RZ, R5 ;  /* 0x000000ffff0b7224 */ /* 0x000fe200078e0005 */
[----:B------:R-:W-:Y:S01]  /*24190*/  MOV R10, 0x4 ;  /* 0x00000004000a7802 */ /* 0x000fe20000000f00 */
[----:B-1----:R-:W-:Y:S01]  /*241a0*/  IMAD.MOV.U32 R3, RZ, RZ, 0x181f ;  /* 0x0000181fff037424 */ /* 0x002fe200078e00ff */
[----:B------:R-:W-:Y:S02]  /*241b0*/  MOV R2, 0x241d0 ;  /* 0x000241d000027802 */ /* 0x000fe40000000f00 */
[----:B--2345:R-:W-:Y:S05]  /*241c0*/  CALL.REL.NOINC `($__internal_13_$__cuda_sm70_shflsync_idx_p) ;  /* 0x00001d7000007944 */ /* 0x03cfea0003c00000 */
[----:B------:R-:W-:Y:S01]  /*241d0*/  MOV R7, R10 ;  /* 0x0000000a00077202 */ /* 0x000fe20000000f00 */
[----:B------:R-:W-:Y:S05]  /*241e0*/  BRA `(.L_x_1059) ;  /* 0xfffe4ae000007947 */ /* 0x000fea000383ffff */
.L_x_866:
[----:B------:R-:W-:Y:S01]  /*241f0*/  IMAD.MOV.U32 R11, RZ, RZ, R6 ;  /* 0x000000ffff0b7224 */ /* 0x000fe200078e0006 */
[----:B------:R-:W-:Y:S01]  /*24200*/  MOV R10, 0x4 ;  /* 0x00000004000a7802 */ /* 0x000fe20000000f00 */
[----:B-1----:R-:W-:Y:S01]  /*24210*/  IMAD.MOV.U32 R3, RZ, RZ, 0x181f ;  /* 0x0000181fff037424 */ /* 0x002fe200078e00ff */
[----:B------:R-:W-:Y:S02]  /*24220*/  MOV R2, 0x24240 ;  /* 0x0002424000027802 */ /* 0x000fe40000000f00 */
[----:B--2345:R-:W-:Y:S05]  /*24230*/  CALL.REL.NOINC `($__internal_13_$__cuda_sm70_shflsync_idx_p) ;  /* 0x00001d0000007944 */ /* 0x03cfea0003c00000 */
[----:B------:R-:W-:Y:S01]  /*24240*/  MOV R2, R10 ;  /* 0x0000000a00027202 */ /* 0x000fe20000000f00 */
[----:B------:R-:W-:Y:S05]  /*24250*/  BRA `(.L_x_1060) ;  /* 0xfffe4a9000007947 */ /* 0x000fea000383ffff */
.L_x_869:
[----:B------:R-:W-:Y:S01]  /*24260*/  IMAD.MOV.U32 R11, RZ, RZ, R5 ;  /* 0x000000ffff0b7224 */ /* 0x000fe200078e0005 */
[----:B------:R-:W-:Y:S01]  /*24270*/  MOV R10, 0x5 ;  /* 0x00000005000a7802 */ /* 0x000fe20000000f00 */
[----:B--2---:R-:W-:Y:S01]  /*24280*/  IMAD.MOV.U32 R3, RZ, RZ, 0x181f ;  /* 0x0000181fff037424 */ /* 0x004fe200078e00ff */
[----:B------:R-:W-:-:S02]  /*24290*/  MOV R2, 0x242b0 ;  /* 0x000242b000027802 */ /* 0x000fc40000000f00 */
[----:B-1-345:R-:W-:Y:S05]  /*242a0*/  CALL.REL.NOINC `($__internal_13_$__cuda_sm70_shflsync_idx_p) ;  /* 0x00001c9000007944 */ /* 0x03afea0003c00000 */
        /* <DEDUP_REMOVED lines=8> */
.L_x_872:
[----:B------:R-:W-:Y:S01]  /*24330*/  IMAD.MOV.U32 R11, RZ, RZ, R5 ;  /* 0x000000ffff0b7224 */ /* 0x000fe200078e0005 */
[----:B------:R-:W-:Y:S01]  /*24340*/  MOV R10, 0x6 ;  /* 0x00000006000a7802 */ /* 0x000fe20000000f00 */
[----:B-1----:R-:W-:Y:S01]  /*24350*/  IMAD.MOV.U32 R3, RZ, RZ, 0x181f ;  /* 0x0000181fff037424 */ /* 0x002fe200078e00ff */
[----:B--2---:R-:W-:Y:S02]  /*24360*/  MOV R2, 0x24380 ;  /* 0x0002438000027802 */ /* 0x004fe40000000f00 */
[----:B---345:R-:W-:Y:S05]  /*24370*/  CALL.REL.NOINC `($__internal_13_$__cuda_sm70_shflsync_idx_p) ;  /* 0x00001bc000007944 */ /* 0x038fea0003c00000 */
[----:B------:R-:W-:Y:S01]  /*24380*/  MOV R7, R10 ;  /* 0x0000000a00077202 */ /* 0x000fe20000000f00 */
[----:B------:R-:W-:Y:S05]  /*24390*/  BRA `(.L_x_1062) ;  /* 0xfffe4b0000007947 */ /* 0x000fea000383ffff */
.L_x_873:
[----:B------:R-:W-:Y:S01]  /*243a0*/  IMAD.MOV.U32 R11, RZ, RZ, R6 ;  /* 0x000000ffff0b7224 */ /* 0x000fe200078e0006 */
[----:B------:R-:W-:Y:S01]  /*243b0*/  MOV R10, 0x6 ;  /* 0x00000006000a7802 */ /* 0x000fe20000000f00 */
[----:B------:R-:W-:Y:S01]  /*243c0*/  IMAD.MOV.U32 R3, RZ, RZ, 0x181f ;  /* 0x0000181fff037424 */ /* 0x000fe200078e00ff */
[----:B--2---:R-:W-:Y:S02]  /*243d0*/  MOV R2, 0x243f0 ;  /* 0x000243f000027802 */ /* 0x004fe40000000f00 */
[----:B-1-345:R-:W-:Y:S05]  /*243e0*/  CALL.REL.NOINC `($__internal_13_$__cuda_sm70_shflsync_idx_p) ;  /* 0x00001b5000007944 */ /* 0x03afea0003c00000 */
[----:B------:R-:W-:Y:S01]  /*243f0*/  MOV R2, R10 ;  /* 0x0000000a00027202 */ /* 0x000fe20000000f00 */
[----:B------:R-:W-:Y:S05]  /*24400*/  BRA `(.L_x_1063) ;  /* 0xfffe4ab000007947 */ /* 0x000fea000383ffff */
.L_x_876:
        /* <DEDUP_REMOVED lines=13> */
.L_x_979:
[----:B------:R1:W5:Y:S01]  /*244e0*/  LDL R0, [R1+0x8] ;  /* 0x0000080001007983 */ /* 0x0003620000100800 */
[----:B------:R-:W-:Y:S02]  /*244f0*/  MOV R8, 0x2 ;  /* 0x0000000200087802 */ /* 0x000fe40000000f00 */
[----:B--2---:R-:W-:Y:S02]  /*24500*/  MOV R4, 0x24520 ;  /* 0x0002452000047802 */ /* 0x004fe40000000f00 */
[----:B-1---5:R-:W-:Y:S05]  /*24510*/  CALL.REL.NOINC `($__internal_12_$__cuda_sm70_shflsync_bfly_p) ;  /* 0x000019d000007944 */ /* 0x022fea0003c00000 */
[----:B------:R-:W-:Y:S01]  /*24520*/  MOV R2, R0 ;  /* 0x0000000000027202 */ /* 0x000fe20000000f00 */
[----:B------:R-:W-:Y:S05]  /*24530*/  BRA `(.L_x_1065) ;  /* 0xffffad7000007947 */ /* 0x000fea000383ffff */
.L_x_980:
[----:B------:R-:W-:Y:S01]  /*24540*/  IMAD.MOV.U32 R0, RZ, RZ, R2 ;  /* 0x000000ffff007224 */ /* 0x000fe200078e0002 */
[----:B------:R-:W-:Y:S02]  /*24550*/  MOV R8, 0x1 ;  /* 0x0000000100087802 */ /* 0x000fe40000000f00 */
[----:B------:R-:W-:Y:S02]  /*24560*/  MOV R4, 0x24580 ;  /* 0x0002458000047802 */ /* 0x000fe40000000f00 */
[----:B------:R-:W-:Y:S05]  /*24570*/  CALL.REL.NOINC `($__internal_12_$__cuda_sm70_shflsync_bfly_p) ;  /* 0x0000197000007944 */ /* 0x000fea0003c00000 */
[----:B------:R-:W-:Y:S02]  /*24580*/  FADD.FTZ R2, R2, R0 ;  /* 0x0000000002027221 */ /* 0x000fe40000010000 */
[----:B------:R1:W5:Y:S01]  /*24590*/  LDL R0, [R1+0x4] ;  /* 0x0000040001007983 */ /* 0x0003620000100800 */
[----:B------:R-:W-:-:S02]  /*245a0*/  MOV R8, 0x2 ;  /* 0x0000000200087802 */ /* 0x000fc40000000f00 */
[----:B------:R-:W-:Y:S02]  /*245b0*/  MOV R4, 0x245d0 ;  /* 0x000245d000047802 */ /* 0x000fe40000000f00 */
[----:B-1---5:R-:W-:Y:S05]  /*245c0*/  CALL.REL.NOINC `($__internal_12_$__cuda_sm70_shflsync_bfly_p) ;  /* 0x0000192000007944 */ /* 0x022fea0003c00000 */
[----:B------:R-:W2:Y:S01]  /*245d0*/  LDL.LU R4, [R1+0x4] ;  /* 0x0000040001047983 */ /* 0x000ea20000300800 */
[----:B------:R-:W-:Y:S01]  /*245e0*/  MOV R8, 0x1 ;  /* 0x0000000100087802 */ /* 0x000fe20000000f00 */
[----:B--2---:R-:W-:Y:S01]  /*245f0*/  FADD.FTZ R5, R4, R0 ;  /* 0x0000000004057221 */ /* 0x004fe20000010000 */
[----:B------:R-:W-:-:S04]  /*24600*/  MOV R4, 0x24630 ;  /* 0x0002463000047802 */ /* 0x000fc80000000f00 */
[----:B------:R-:W-:Y:S02]  /*24610*/  MOV R0, R5 ;  /* 0x0000000500007202 */ /* 0x000fe40000000f00 */
[----:B------:R-:W-:Y:S05]  /*24620*/  CALL.REL.NOINC `($__internal_12_$__cuda_sm70_shflsync_bfly_p) ;  /* 0x000018c000007944 */ /* 0x000fea0003c00000 */
[----:B------:R-:W-:Y:S02]  /*24630*/  FADD.FTZ R5, R5, R0 ;  /* 0x0000000005057221 */ /* 0x000fe40000010000 */
[----:B------:R1:W5:Y:S01]  /*24640*/  LDL R0, [R1+0xc] ;  /* 0x00000c0001007983 */ /* 0x0003620000100800 */
[----:B------:R-:W-:Y:S02]  /*24650*/  MOV R8, 0x2 ;  /* 0x0000000200087802 */ /* 0x000fe40000000f00 */
        /* <DEDUP_REMOVED lines=19> */
[----:B------:R-:W-:Y:S01]  /*24790*/  MOV R9, R0 ;  /* 0x0000000000097202 */ /* 0x000fe20000000f00 */
[----:B------:R-:W-:Y:S05]  /*247a0*/  BRA `(.L_x_1066) ;  /* 0xffffac3000007947 */ /* 0x000fea000383ffff */
.L_x_987:
[----:B--234-:R-:W-:Y:S01]  /*247b0*/  IMAD.MOV.U32 R11, RZ, RZ, R6 ;  /* 0x000000ffff0b7224 */ /* 0x01cfe200078e0006 */
[----:B------:R-:W-:Y:S01]  /*247c0*/  MOV R10, RZ ;  /* 0x000000ff000a7202 */ /* 0x000fe20000000f00 */
[----:B------:R-:W-:Y:S01]  /*247d0*/  IMAD.MOV.U32 R3, RZ, RZ, 0x181f ;  /* 0x0000181fff037424 */ /* 0x000fe200078e00ff */
[----:B------:R-:W-:Y:S02]  /*247e0*/  MOV R2, 0x24800 ;  /* 0x0002480000027802 */ /* 0x000fe40000000f00 */
[----:B-1----:R-:W-:Y:S05]  /*247f0*/  CALL.REL.NOINC `($__internal_13_$__cuda_sm70_shflsync_idx_p) ;  /* 0x0000174000007944 */ /* 0x002fea0003c00000 */
[----:B------:R-:W-:Y:S01]  /*24800*/  MOV R8, R10 ;  /* 0x0000000a00087202 */ /* 0x000fe20000000f00 */
[----:B------:R-:W-:Y:S05]  /*24810*/  BRA `(.L_x_1067) ;  /* 0xffffc46000007947 */ /* 0x000fea000383ffff */
.L_x_988:
[----:B------:R-:W-:Y:S01]  /*24820*/  IMAD.MOV.U32 R11, RZ, RZ, R7 ;  /* 0x000000ffff0b7224 */ /* 0x000fe200078e0007 */
[----:B------:R-:W-:Y:S01]  /*24830*/  MOV R10, RZ ;  /* 0x000000ff000a7202 */ /* 0x000fe20000000f00 */
[----:B------:R-:W-:Y:S01]  /*24840*/  IMAD.MOV.U32 R3, RZ, RZ, 0x181f ;  /* 0x0000181fff037424 */ /* 0x000fe200078e00ff */
[----:B------:R-:W-:Y:S02]  /*24850*/  MOV R2, 0x24870 ;  /* 0x0002487000027802 */ /* 0x000fe40000000f00 */
[----:B-123--:R-:W-:Y:S05]  /*24860*/  CALL.REL.NOINC `($__internal_13_$__cuda_sm70_shflsync_idx_p) ;  /* 0x000016d000007944 */ /* 0x00efea0003c00000 */
[----:B------:R-:W-:Y:S01]  /*24870*/  MOV R2, R10 ;  /* 0x0000000a00027202 */ /* 0x000fe20000000f00 */
[----:B------:R-:W-:Y:S05]  /*24880*/  BRA `(.L_x_1068) ;  /* 0xffffc41000007947 */ /* 0x000fea000383ffff */
.L_x_989:
[----:B------:R-:W-:Y:S01]  /*24890*/  IMAD.MOV.U32 R11, RZ, RZ, R6 ;  /* 0x000000ffff0b7224 */ /* 0x000fe200078e0006 */
[----:B------:R-:W-:Y:S01]  /*248a0*/  MOV R10, 0x1 ;  /* 0x00000001000a7802 */ /* 0x000fe20000000f00 */
[----:B--2---:R-:W-:Y:S01]  /*248b0*/  IMAD.MOV.U32 R3, RZ, RZ, 0x181f ;  /* 0x0000181fff037424 */ /* 0x004fe200078e00ff */
[----:B------:R-:W-:-:S02]  /*248c0*/  MOV R2, 0x248e0 ;  /* 0x000248e000027802 */ /* 0x000fc40000000f00 */
[----:B-1--4-:R-:W-:Y:S05]  /*248d0*/  CALL.REL.NOINC `($__internal_13_$__cuda_sm70_shflsync_idx_p) ;  /* 0x0000166000007944 */ /* 0x012fea0003c00000 */
        /* <DEDUP_REMOVED lines=8> */
.L_x_990:
[----:B------:R-:W-:Y:S01]  /*24960*/  IMAD.MOV.U32 R11, RZ, RZ, R6 ;  /* 0x000000ffff0b7224 */ /* 0x000fe200078e0006 */
[----:B------:R-:W-:Y:S01]  /*24970*/  MOV R10, 0x2 ;  /* 0x00000002000a7802 */ /* 0x000fe20000000f00 */
[----:B--2---:R-:W-:Y:S01]  /*24980*/  IMAD.MOV.U32 R3, RZ, RZ, 0x181f ;  /* 0x0000181fff037424 */ /* 0x004fe200078e00ff */
[----:B------:R-:W-:Y:S02]  /*24990*/  MOV R2, 0x249b0 ;  /* 0x000249b000027802 */ /* 0x000fe40000000f00 */
[----:B-1-34-:R-:W-:Y:S05]  /*249a0*/  CALL.REL.NOINC `($__internal_13_$__cuda_sm70_shflsync_idx_p) ;  /* 0x0000159000007944 */ /* 0x01afea0003c00000 */
[----:B------:R-:W-:Y:S01]  /*249b0*/  MOV R8, R10 ;  /* 0x0000000a00087202 */ /* 0x000fe20000000f00 */
[----:B------:R-:W-:Y:S05]  /*249c0*/  BRA `(.L_x_1070) ;  /* 0xffffc3c000007947 */ /* 0x000fea000383ffff */
.L_x_991:
[----:B------:R-:W-:Y:S01]  /*249d0*/  IMAD.MOV.U32 R11, RZ, RZ, R7 ;  /* 0x000000ffff0b7224 */ /* 0x000fe200078e0007 */
[----:B------:R-:W-:Y:S01]  /*249e0*/  MOV R10, 0x2 ;  /* 0x00000002000a7802 */ /* 0x000fe20000000f00 */
[----:B--2---:R-:W-:Y:S01]  /*249f0*/  IMAD.MOV.U32 R3, RZ, RZ, 0x181f ;  /* 0x0000181fff037424 */ /* 0x004fe200078e00ff */
[----:B------:R-:W-:Y:S02]  /*24a00*/  MOV R2, 0x24a20 ;  /* 0x00024a2000027802 */ /* 0x000fe40000000f00 */
[----:B-1-34-:R-:W-:Y:S05]  /*24a10*/  CALL.REL.NOINC `($__internal_13_$__cuda_sm70_shflsync_idx_p) ;  /* 0x0000152000007944 */ /* 0x01afea0003c00000 */
[----:B------:R-:W-:Y:S01]  /*24a20*/  MOV R2, R10 ;  /* 0x0000000a00027202 */ /* 0x000fe20000000f00 */
[----:B------:R-:W-:Y:S05]  /*24a30*/  BRA `(.L_x_1071) ;  /* 0xffffc37000007947 */ /* 0x000fea000383ffff */
.L_x_992:
[----:B------:R-:W-:Y:S01]  /*24a40*/  IMAD.MOV.U32 R11, RZ, RZ, R6 ;  /* 0x000000ffff0b7224 */ /* 0x000fe200078e0006 */
[----:B------:R-:W-:Y:S01]  /*24a50*/  MOV R10, 0x3 ;  /* 0x00000003000a7802 */ /* 0x000fe20000000f00 */
[----:B---3--:R-:W-:Y:S01]  /*24a60*/  IMAD.MOV.U32 R3, RZ, RZ, 0x181f ;  /* 0x0000181fff037424 */ /* 0x008fe200078e00ff */
[----:B------:R-:W-:-:S02]  /*24a70*/  MOV R2, 0x24a90 ;  /* 0x00024a9000027802 */ /* 0x000fc40000000f00 */
[----:B-12---:R-:W-:Y:S05]  /*24a80*/  CALL.REL.NOINC `($__internal_13_$__cuda_sm70_shflsync_idx_p) ;  /* 0x000014b000007944 */ /* 0x006fea0003c00000 */
        /* <DEDUP_REMOVED lines=8> */
.L_x_993:
[----:B------:R-:W-:Y:S01]  /*24b10*/  IMAD.MOV.U32 R11, RZ, RZ, R6 ;  /* 0x000000ffff0b7224 */ /* 0x000fe200078e0006 */
[----:B------:R-:W-:Y:S01]  /*24b20*/  MOV R10, 0x4 ;  /* 0x00000004000a7802 */ /* 0x000fe20000000f00 */
[----:B-1----:R-:W-:Y:S01]  /*24b30*/  IMAD.MOV.U32 R3, RZ, RZ, 0x181f ;  /* 0x0000181fff037424 */ /* 0x002fe200078e00ff */
[----:B------:R-:W-:Y:S02]  /*24b40*/  MOV R2, 0x24b60 ;  /* 0x00024b6000027802 */ /* 0x000fe40000000f00 */
[----:B----4-:R-:W-:Y:S05]  /*24b50*/  CALL.REL.NOINC `($__internal_13_$__cuda_sm70_shflsync_idx_p) ;  /* 0x000013e000007944 */ /* 0x010fea0003c00000 */
[----:B------:R-:W-:Y:S01]  /*24b60*/  MOV R8, R10 ;  /* 0x0000000a00087202 */ /* 0x000fe20000000f00 */
[----:B------:R-:W-:Y:S05]  /*24b70*/  BRA `(.L_x_1073) ;  /* 0xffffc32000007947 */ /* 0x000fea000383ffff */
.L_x_994:
[----:B------:R-:W-:Y:S01]  /*24b80*/  IMAD.MOV.U32 R11, RZ, RZ, R7 ;  /* 0x000000ffff0b7224 */ /* 0x000fe200078e0007 */
[----:B------:R-:W-:Y:S01]  /*24b90*/  MOV R10, 0x4 ;  /* 0x00000004000a7802 */ /* 0x000fe20000000f00 */
[----:B-1----:R-:W-:Y:S01]  /*24ba0*/  IMAD.MOV.U32 R3, RZ, RZ, 0x181f ;  /* 0x0000181fff037424 */ /* 0x002fe200078e00ff */
[----:B------:R-:W-:Y:S02]  /*24bb0*/  MOV R2, 0x24bd0 ;  /* 0x00024bd000027802 */ /* 0x000fe40000000f00 */
[----:B--234-:R-:W-:Y:S05]  /*24bc0*/  CALL.REL.NOINC `($__internal_13_$__cuda_sm70_shflsync_idx_p) ;  /* 0x0000137000007944 */ /* 0x01cfea0003c00000 */
[----:B------:R-:W-:Y:S01]  /*24bd0*/  MOV R2, R10 ;  /* 0x0000000a00027202 */ /* 0x000fe20000000f00 */
[----:B------:R-:W-:Y:S05]  /*24be0*/  BRA `(.L_x_1074) ;  /* 0xffffc2d000007947 */ /* 0x000fea000383ffff */
.L_x_995:
        /* <DEDUP_REMOVED lines=13> */
.L_x_996:
[----:B------:R-:W-:Y:S01]  /*24cc0*/  IMAD.MOV.U32 R11, RZ, RZ, R6 ;  /* 0x000000ffff0b7224 */ /* 0x000fe200078e0006 */
[----:B------:R-:W-:Y:S01]  /*24cd0*/  MOV R10, 0x6 ;  /* 0x00000006000a7802 */ /* 0x000fe20000000f00 */
[----:B-1----:R-:W-:Y:S01]  /*24ce0*/  IMAD.MOV.U32 R3, RZ, RZ, 0x181f ;  /* 0x0000181fff037424 */ /* 0x002fe200078e00ff */
[----:B------:R-:W-:Y:S02]  /*24cf0*/  MOV R2, 0x24d10 ;  /* 0x00024d1000027802 */ /* 0x000fe40000000f00 */
[----:B---34-:R-:W-:Y:S05]  /*24d00*/  CALL.REL.NOINC `($__internal_13_$__cuda_sm70_shflsync_idx_p) ;  /* 0x0000123000007944 */ /* 0x018fea0003c00000 */
[----:B------:R-:W-:Y:S01]  /*24d10*/  MOV R8, R10 ;  /* 0x0000000a00087202 */ /* 0x000fe20000000f00 */
[----:B------:R-:W-:Y:S05]  /*24d20*/  BRA `(.L_x_1076) ;  /* 0xffffc28000007947 */ /* 0x000fea000383ffff */
.L_x_997:
[----:B------:R-:W-:Y:S01]  /*24d30*/  IMAD.MOV.U32 R11, RZ, RZ, R7 ;  /* 0x000000ffff0b7224 */ /* 0x000fe200078e0007 */
[----:B------:R-:W-:Y:S01]  /*24d40*/  MOV R10, 0x6 ;  /* 0x00000006000a7802 */ /* 0x000fe20000000f00 */
[----:B-1----:R-:W-:Y:S01]  /*24d50*/  IMAD.MOV.U32 R3, RZ, RZ, 0x181f ;  /* 0x0000181fff037424 */ /* 0x002fe200078e00ff */
[----:B------:R-:W-:Y:S02]  /*24d60*/  MOV R2, 0x24d80 ;  /* 0x00024d8000027802 */ /* 0x000fe40000000f00 */
[----:B--234-:R-:W-:Y:S05]  /*24d70*/  CALL.REL.NOINC `($__internal_13_$__cuda_sm70_shflsync_idx_p) ;  /* 0x000011c000007944 */ /* 0x01cfea0003c00000 */
[----:B------:R-:W-:Y:S01]  /*24d80*/  MOV R2, R10 ;  /* 0x0000000a00027202 */ /* 0x000fe20000000f00 */
[----:B------:R-:W-:Y:S05]  /*24d90*/  BRA `(.L_x_1077) ;  /* 0xffffc23000007947 */ /* 0x000fea000383ffff */
.L_x_998:
[----:B------:R-:W-:Y:S01]  /*24da0*/  IMAD.MOV.U32 R11, RZ, RZ, R6 ;  /* 0x000000ffff0b7224 */ /* 0x000fe200078e0006 */
[----:B------:R-:W-:Y:S01]  /*24db0*/  MOV R10, 0x7 ;  /* 0x00000007000a7802 */ /* 0x000fe20000000f00 */
[----:B--2---:R-:W-:Y:S01]  /*24dc0*/  IMAD.MOV.U32 R3, RZ, RZ, 0x181f ;  /* 0x0000181fff037424 */ /* 0x004fe200078e00ff */
[----:B------:R-:W-:-:S02]  /*24dd0*/  MOV R2, 0x24df0 ;  /* 0x00024df000027802 */ /* 0x000fc40000000f00 */
[----:B-1-34-:R-:W-:Y:S05]  /*24de0*/  CALL.REL.NOINC `($__internal_13_$__cuda_sm70_shflsync_idx_p) ;  /* 0x0000115000007944 */ /* 0x01afea0003c00000 */
        /* <DEDUP_REMOVED lines=8> */
.L_x_1000:
[----:B------:R-:W-:Y:S01]  /*24e70*/  IMAD.MOV.U32 R11, RZ, RZ, R13 ;  /* 0x000000ffff0b7224 */ /* 0x000fe200078e000d */
[----:B------:R-:W-:Y:S01]  /*24e80*/  MOV R10, RZ ;  /* 0x000000ff000a7202 */ /* 0x000fe20000000f00 */
[----:B------:R-:W-:Y:S01]  /*24e90*/  IMAD.MOV.U32 R3, RZ, RZ, 0x1c1f ;  /* 0x00001c1fff037424 */ /* 0x000fe200078e00ff */
[----:B------:R-:W-:Y:S02]  /*24ea0*/  MOV R2, 0x24ec0 ;  /* 0x00024ec000027802 */ /* 0x000fe40000000f00 */
[----:B------:R-:W-:Y:S05]  /*24eb0*/  CALL.REL.NOINC `($__internal_13_$__cuda_sm70_shflsync_idx_p) ;  /* 0x0000108000007944 */ /* 0x000fea0003c00000 */
[----:B------:R-:W-:Y:S01]  /*24ec0*/  MOV R12, R10 ;  /* 0x0000000a000c7202 */ /* 0x000fe20000000f00 */
[----:B------:R-:W-:Y:S05]  /*24ed0*/  BRA `(.L_x_1079) ;  /* 0xffffc40000007947 */ /* 0x000fea000383ffff */
.L_x_1001:
[----:B------:R-:W-:Y:S01]  /*24ee0*/  IMAD.MOV.U32 R11, RZ, RZ, R19 ;  /* 0x000000ffff0b7224 */ /* 0x000fe200078e0013 */
[----:B------:R-:W-:Y:S01]  /*24ef0*/  MOV R10, RZ ;  /* 0x000000ff000a7202 */ /* 0x000fe20000000f00 */
[----:B------:R-:W-:Y:S01]  /*24f00*/  IMAD.MOV.U32 R3, RZ, RZ, 0x1c1f ;  /* 0x00001c1fff037424 */ /* 0x000fe200078e00ff */
[----:B------:R-:W-:Y:S02]  /*24f10*/  MOV R2, 0x24f30 ;  /* 0x00024f3000027802 */ /* 0x000fe40000000f00 */
[----:B-12---:R-:W-:Y:S05]  /*24f20*/  CALL.REL.NOINC `($__internal_13_$__cuda_sm70_shflsync_idx_p) ;  /* 0x0000101000007944 */ /* 0x006fea0003c00000 */
[----:B------:R-:W-:Y:S01]  /*24f30*/  MOV R2, R10 ;  /* 0x0000000a00027202 */ /* 0x000fe20000000f00 */
[----:B------:R-:W-:Y:S05]  /*24f40*/  BRA `(.L_x_1080) ;  /* 0xffffc3b000007947 */ /* 0x000fea000383ffff */
.L_x_1004:
[----:B----4-:R-:W-:Y:S01]  /*24f50*/  IMAD.MOV.U32 R11, RZ, RZ, R13 ;  /* 0x000000ffff0b7224 */ /* 0x010fe200078e000d */
[----:B------:R-:W-:Y:S01]  /*24f60*/  MOV R10, 0x1 ;  /* 0x00000001000a7802 */ /* 0x000fe20000000f00 */
[----:B------:R-:W-:Y:S01]  /*24f70*/  IMAD.MOV.U32 R3, RZ, RZ, 0x1c1f ;  /* 0x00001c1fff037424 */ /* 0x000fe200078e00ff */
[----:B------:R-:W-:-:S02]  /*24f80*/  MOV R2, 0x24fa0 ;  /* 0x00024fa000027802 */ /* 0x000fc40000000f00 */
[----:B-123--:R-:W-:Y:S05]  /*24f90*/  CALL.REL.NOINC `($__internal_13_$__cuda_sm70_shflsync_idx_p) ;  /* 0x00000fa000007944 */ /* 0x00efea0003c00000 */
        /* <DEDUP_REMOVED lines=8> */
.L_x_1007:
[----:B----4-:R-:W-:Y:S01]  /*25020*/  IMAD.MOV.U32 R11, RZ, RZ, R13 ;  /* 0x000000ffff0b7224 */ /* 0x010fe200078e000d */
[----:B------:R-:W-:Y:S01]  /*25030*/  MOV R10, 0x2 ;  /* 0x00000002000a7802 */ /* 0x000fe20000000f00 */
[----:B------:R-:W-:Y:S01]  /*25040*/  IMAD.MOV.U32 R3, RZ, RZ, 0x1c1f ;  /* 0x00001c1fff037424 */ /* 0x000fe200078e00ff */
[----:B------:R-:W-:Y:S02]  /*25050*/  MOV R2, 0x25070 ;  /* 0x0002507000027802 */ /* 0x000fe40000000f00 */
[----:B-123--:R-:W-:Y:S05]  /*25060*/  CALL.REL.NOINC `($__internal_13_$__cuda_sm70_shflsync_idx_p) ;  /* 0x00000ed000007944 */ /* 0x00efea0003c00000 */
[----:B------:R-:W-:Y:S01]  /*25070*/  MOV R12, R10 ;  /* 0x0000000a000c7202 */ /* 0x000fe20000000f00 */
[----:B------:R-:W-:Y:S05]  /*25080*/  BRA `(.L_x_1082) ;  /* 0xffffc83000007947 */ /* 0x000fea000383ffff */
.L_x_1008:
[----:B----4-:R-:W-:Y:S01]  /*25090*/  IMAD.MOV.U32 R11, RZ, RZ, R19 ;  /* 0x000000ffff0b7224 */ /* 0x010fe200078e0013 */
[----:B------:R-:W-:Y:S01]  /*250a0*/  MOV R10, 0x2 ;  /* 0x00000002000a7802 */ /* 0x000fe20000000f00 */
[----:B------:R-:W-:Y:S01]  /*250b0*/  IMAD.MOV.U32 R3, RZ, RZ, 0x1c1f ;  /* 0x00001c1fff037424 */ /* 0x000fe200078e00ff */
[----:B------:R-:W-:Y:S02]  /*250c0*/  MOV R2, 0x250e0 ;  /* 0x000250e000027802 */ /* 0x000fe40000000f00 */
[----:B-123--:R-:W-:Y:S05]  /*250d0*/  CALL.REL.NOINC `($__internal_13_$__cuda_sm70_shflsync_idx_p) ;  /* 0x00000e6000007944 */ /* 0x00efea0003c00000 */
[----:B------:R-:W-:Y:S01]  /*250e0*/  MOV R2, R10 ;  /* 0x0000000a00027202 */ /* 0x000fe20000000f00 */
[----:B------:R-:W-:Y:S05]  /*250f0*/  BRA `(.L_x_1083) ;  /* 0xffffc7e000007947 */ /* 0x000fea000383ffff */
.L_x_1011:
[----:B--2---:R-:W-:Y:S01]  /*25100*/  IMAD.MOV.U32 R11, RZ, RZ, R13 ;  /* 0x000000ffff0b7224 */ /* 0x004fe200078e000d */
[----:B------:R-:W-:Y:S01]  /*25110*/  MOV R10, 0x3 ;  /* 0x00000003000a7802 */ /* 0x000fe20000000f00 */
[----:B------:R-:W-:Y:S01]  /*25120*/  IMAD.MOV.U32 R3, RZ, RZ, 0x1c1f ;  /* 0x00001c1fff037424 */ /* 0x000fe200078e00ff */
[----:B-1----:R-:W-:-:S02]  /*25130*/  MOV R2, 0x25150 ;  /* 0x0002515000027802 */ /* 0x002fc40000000f00 */
[----:B---34-:R-:W-:Y:S05]  /*25140*/  CALL.REL.NOINC `($__internal_13_$__cuda_sm70_shflsync_idx_p) ;  /* 0x00000df000007944 */ /* 0x018fea0003c00000 */
        /* <DEDUP_REMOVED lines=8> */
.L_x_1015:
[----:B------:R-:W-:Y:S01]  /*251d0*/  IMAD.MOV.U32 R11, RZ, RZ, R6 ;  /* 0x000000ffff0b7224 */ /* 0x000fe200078e0006 */
[----:B------:R-:W-:Y:S01]  /*251e0*/  MOV R10, RZ ;  /* 0x000000ff000a7202 */ /* 0x000fe20000000f00 */
[----:B------:R-:W-:Y:S01]  /*251f0*/  IMAD.MOV.U32 R3, RZ, RZ, 0x181f ;  /* 0x0000181fff037424 */ /* 0x000fe200078e00ff */
[----:B------:R-:W-:Y:S02]  /*25200*/  MOV R2, 0x25220 ;  /* 0x0002522000027802 */ /* 0x000fe40000000f00 */
[----:B------:R-:W-:Y:S05]  /*25210*/  CALL.REL.NOINC `($__internal_13_$__cuda_sm70_shflsync_idx_p) ;  /* 0x00000d2000007944 */ /* 0x000fea0003c00000 */
[----:B------:R-:W-:Y:S01]  /*25220*/  MOV R8, R10 ;  /* 0x0000000a00087202 */ /* 0x000fe20000000f00 */
[----:B------:R-:W-:Y:S05]  /*25230*/  BRA `(.L_x_1085) ;  /* 0xffffd2f000007947 */ /* 0x000fea000383ffff */
.L_x_1016:
[----:B------:R-:W-:Y:S01]  /*25240*/  IMAD.MOV.U32 R11, RZ, RZ, R7 ;  /* 0x000000ffff0b7224 */ /* 0x000fe200078e0007 */
[----:B------:R-:W-:Y:S01]  /*25250*/  MOV R10, RZ ;  /* 0x000000ff000a7202 */ /* 0x000fe20000000f00 */
[----:B------:R-:W-:Y:S01]  /*25260*/  IMAD.MOV.U32 R3, RZ, RZ, 0x181f ;  /* 0x0000181fff037424 */ /* 0x000fe200078e00ff */
[----:B------:R-:W-:Y:S02]  /*25270*/  MOV R2, 0x25290 ;  /* 0x0002529000027802 */ /* 0x000fe40000000f00 */
[----:B-12---:R-:W-:Y:S05]  /*25280*/  CALL.REL.NOINC `($__internal_13_$__cuda_sm70_shflsync_idx_p) ;  /* 0x00000cb000007944 */ /* 0x006fea0003c00000 */
[----:B------:R-:W-:Y:S01]  /*25290*/  MOV R2, R10 ;  /* 0x0000000a00027202 */ /* 0x000fe20000000f00 */
[----:B------:R-:W-:Y:S05]  /*252a0*/  BRA `(.L_x_1086) ;  /* 0xffffd2a000007947 */ /* 0x000fea000383ffff */
.L_x_1017:
[----:B------:R-:W-:Y:S01]  /*252b0*/  IMAD.MOV.U32 R11, RZ, RZ, R6 ;  /* 0x000000ffff0b7224 */ /* 0x000fe200078e0006 */
[----:B------:R-:W-:Y:S01]  /*252c0*/  MOV R10, 0x1 ;  /* 0x00000001000a7802 */ /* 0x000fe20000000f00 */
[----:B--2---:R-:W-:Y:S01]  /*252d0*/  IMAD.MOV.U32 R3, RZ, RZ, 0x181f ;  /* 0x0000181fff037424 */ /* 0x004fe200078e00ff */
[----:B------:R-:W-:-:S02]  /*252e0*/  MOV R2, 0x25300 ;  /* 0x0002530000027802 */ /* 0x000fc40000000f00 */
[----:B-1-3--:R-:W-:Y:S05]  /*252f0*/  CALL.REL.NOINC `($__internal_13_$__cuda_sm70_shflsync_idx_p) ;  /* 0x00000c4000007944 */ /* 0x00afea0003c00000 */
        /* <DEDUP_REMOVED lines=8> */
.L_x_1018:
[----:B------:R-:W-:Y:S01]  /*25380*/  IMAD.MOV.U32 R11, RZ, RZ, R6 ;  /* 0x000000ffff0b7224 */ /* 0x000fe200078e0006 */
[----:B------:R-:W-:Y:S01]  /*25390*/  MOV R10, 0x2 ;  /* 0x00000002000a7802 */ /* 0x000fe20000000f00 */
[----:B-1----:R-:W-:Y:S01]  /*253a0*/  IMAD.MOV.U32 R3, RZ, RZ, 0x181f ;  /* 0x0000181fff037424 */ /* 0x002fe200078e00ff */
[----:B------:R-:W-:Y:S02]  /*253b0*/  MOV R2, 0x253d0 ;  /* 0x000253d000027802 */ /* 0x000fe40000000f00 */
[----:B---34-:R-:W-:Y:S05]  /*253c0*/  CALL.REL.NOINC `($__internal_13_$__cuda_sm70_shflsync_idx_p) ;  /* 0x00000b7000007944 */ /* 0x018fea0003c00000 */
[----:B------:R-:W-:Y:S01]  /*253d0*/  MOV R8, R10 ;  /* 0x0000000a00087202 */ /* 0x000fe20000000f00 */
[----:B------:R-:W-:Y:S05]  /*253e0*/  BRA `(.L_x_1088) ;  /* 0xffffd25000007947 */ /* 0x000fea000383ffff */
.L_x_1019:
[----:B------:R-:W-:Y:S01]  /*253f0*/  IMAD.MOV.U32 R11, RZ, RZ, R7 ;  /* 0x000000ffff0b7224 */ /* 0x000fe200078e0007 */
[----:B------:R-:W-:Y:S01]  /*25400*/  MOV R10, 0x2 ;  /* 0x00000002000a7802 */ /* 0x000fe20000000f00 */
[----:B-1----:R-:W-:Y:S01]  /*25410*/  IMAD.MOV.U32 R3, RZ, RZ, 0x181f ;  /* 0x0000181fff037424 */ /* 0x002fe200078e00ff */
[----:B------:R-:W-:Y:S02]  /*25420*/  MOV R2, 0x25440 ;  /* 0x0002544000027802 */ /* 0x000fe40000000f00 */
[----:B--234-:R-:W-:Y:S05]  /*25430*/  CALL.REL.NOINC `($__internal_13_$__cuda_sm70_shflsync_idx_p) ;  /* 0x00000b0000007944 */ /* 0x01cfea0003c00000 */
[----:B------:R-:W-:Y:S01]  /*25440*/  MOV R2, R10 ;  /* 0x0000000a00027202 */ /* 0x000fe20000000f00 */
[----:B------:R-:W-:Y:S05]  /*25450*/  BRA `(.L_x_1089) ;  /* 0xffffd20000007947 */ /* 0x000fea000383ffff */
.L_x_1020:
        /* <DEDUP_REMOVED lines=13> */
.L_x_1021:
[----:B------:R-:W-:Y:S01]  /*25530*/  IMAD.MOV.U32 R11, RZ, RZ, R6 ;  /* 0x000000ffff0b7224 */ /* 0x000fe200078e0006 */
[----:B------:R-:W-:Y:S01]  /*25540*/  MOV R10, 0x4 ;  /* 0x00000004000a7802 */ /* 0x000fe20000000f00 */
[----:B--2---:R-:W-:Y:S01]  /*25550*/  IMAD.MOV.U32 R3, RZ, RZ, 0x181f ;  /* 0x0000181fff037424 */ /* 0x004fe200078e00ff */
[----:B------:R-:W-:Y:S02]  /*25560*/  MOV R2, 0x25580 ;  /* 0x0002558000027802 */ /* 0x000fe40000000f00 */
[----:B-1-34-:R-:W-:Y:S05]  /*25570*/  CALL.REL.NOINC `($__internal_13_$__cuda_sm70_shflsync_idx_p) ;  /* 0x000009c000007944 */ /* 0x01afea0003c00000 */
[----:B------:R-:W-:Y:S01]  /*25580*/  MOV R8, R10 ;  /* 0x0000000a00087202 */ /* 0x000fe20000000f00 */
[----:B------:R-:W-:Y:S05]  /*25590*/  BRA `(.L_x_1091) ;  /* 0xffffd1b000007947 */ /* 0x000fea000383ffff */
.L_x_1022:
[----:B------:R-:W-:Y:S01]  /*255a0*/  IMAD.MOV.U32 R11, RZ, RZ, R7 ;  /* 0x000000ffff0b7224 */ /* 0x000fe200078e0007 */
[----:B------:R-:W-:Y:S01]  /*255b0*/  MOV R10, 0x4 ;  /* 0x00000004000a7802 */ /* 0x000fe20000000f00 */
[----:B--2---:R-:W-:Y:S01]  /*255c0*/  IMAD.MOV.U32 R3, RZ, RZ, 0x181f ;  /* 0x0000181fff037424 */ /* 0x004fe200078e00ff */
[----:B------:R-:W-:Y:S02]  /*255d0*/  MOV R2, 0x255f0 ;  /* 0x000255f000027802 */ /* 0x000fe40000000f00 */
[----:B-1-34-:R-:W-:Y:S05]  /*255e0*/  CALL.REL.NOINC `($__internal_13_$__cuda_sm70_shflsync_idx_p) ;  /* 0x0000095000007944 */ /* 0x01afea0003c00000 */
[----:B------:R-:W-:Y:S01]  /*255f0*/  MOV R2, R10 ;  /* 0x0000000a00027202 */ /* 0x000fe20000000f00 */
[----:B------:R-:W-:Y:S05]  /*25600*/  BRA `(.L_x_1092) ;  /* 0xffffd16000007947 */ /* 0x000fea000383ffff */
.L_x_1023:
[----:B------:R-:W-:Y:S01]  /*25610*/  IMAD.MOV.U32 R11, RZ, RZ, R6 ;  /* 0x000000ffff0b7224 */ /* 0x000fe200078e0006 */
[----:B------:R-:W-:Y:S01]  /*25620*/  MOV R10, 0x5 ;  /* 0x00000005000a7802 */ /* 0x000fe20000000f00 */
[----:B-1----:R-:W-:Y:S01]  /*25630*/  IMAD.MOV.U32 R3, RZ, RZ, 0x181f ;  /* 0x0000181fff037424 */ /* 0x002fe200078e00ff */
[----:B------:R-:W-:-:S02]  /*25640*/  MOV R2, 0x25660 ;  /* 0x0002566000027802 */ /* 0x000fc40000000f00 */
[----:B--234-:R-:W-:Y:S05]  /*25650*/  CALL.REL.NOINC `($__internal_13_$__cuda_sm70_shflsync_idx_p) ;  /* 0x000008e000007944 */ /* 0x01cfea0003c00000 */
        /* <DEDUP_REMOVED lines=8> */
.L_x_1024:
[----:B------:R-:W-:Y:S01]  /*256e0*/  IMAD.MOV.U32 R11, RZ, RZ, R6 ;  /* 0x000000ffff0b7224 */ /* 0x000fe200078e0006 */
[----:B------:R-:W-:Y:S01]  /*256f0*/  MOV R10, 0x6 ;  /* 0x00000006000a7802 */ /* 0x000fe20000000f00 */
[----:B--2---:R-:W-:Y:S01]  /*25700*/  IMAD.MOV.U32 R3, RZ, RZ, 0x181f ;  /* 0x0000181fff037424 */ /* 0x004fe200078e00ff */
[----:B------:R-:W-:Y:S02]  /*25710*/  MOV R2, 0x25730 ;  /* 0x0002573000027802 */ /* 0x000fe40000000f00 */
[----:B-1--4-:R-:W-:Y:S05]  /*25720*/  CALL.REL.NOINC `($__internal_13_$__cuda_sm70_shflsync_idx_p) ;  /* 0x0000081000007944 */ /* 0x012fea0003c00000 */
[----:B------:R-:W-:Y:S01]  /*25730*/  MOV R8, R10 ;  /* 0x0000000a00087202 */ /* 0x000fe20000000f00 */
[----:B------:R-:W-:Y:S05]  /*25740*/  BRA `(.L_x_1094) ;  /* 0xffffd11000007947 */ /* 0x000fea000383ffff */
.L_x_1025:
[----:B------:R-:W-:Y:S01]  /*25750*/  IMAD.MOV.U32 R11, RZ, RZ, R7 ;  /* 0x000000ffff0b7224 */ /* 0x000fe200078e0007 */
[----:B------:R-:W-:Y:S01]  /*25760*/  MOV R10, 0x6 ;  /* 0x00000006000a7802 */ /* 0x000fe20000000f00 */
[----:B--2---:R-:W-:Y:S01]  /*25770*/  IMAD.MOV.U32 R3, RZ, RZ, 0x181f ;  /* 0x0000181fff037424 */ /* 0x004fe200078e00ff */
[----:B------:R-:W-:Y:S02]  /*25780*/  MOV R2, 0x257a0 ;  /* 0x000257a000027802 */ /* 0x000fe40000000f00 */
[----:B-1-34-:R-:W-:Y:S05]  /*25790*/  CALL.REL.NOINC `($__internal_13_$__cuda_sm70_shflsync_idx_p) ;  /* 0x000007a000007944 */ /* 0x01afea0003c00000 */
[----:B------:R-:W-:Y:S01]  /*257a0*/  MOV R2, R10 ;  /* 0x0000000a00027202 */ /* 0x000fe20000000f00 */
[----:B------:R-:W-:Y:S05]  /*257b0*/  BRA `(.L_x_1095) ;  /* 0xffffd0c000007947 */ /* 0x000fea000383ffff */
.L_x_1026:
[----:B------:R-:W-:Y:S01]  /*257c0*/  IMAD.MOV.U32 R11, RZ, RZ, R6 ;  /* 0x000000ffff0b7224 */ /* 0x000fe200078e0006 */
[----:B------:R-:W-:Y:S01]  /*257d0*/  MOV R10, 0x7 ;  /* 0x00000007000a7802 */ /* 0x000fe20000000f00 */
[----:B-1----:R-:W-:Y:S01]  /*257e0*/  IMAD.MOV.U32 R3, RZ, RZ, 0x181f ;  /* 0x0000181fff037424 */ /* 0x002fe200078e00ff */
[----:B------:R-:W-:-:S02]  /*257f0*/  MOV R2, 0x25810 ;  /* 0x0002581000027802 */ /* 0x000fc40000000f00 */
[----:B--2-4-:R-:W-:Y:S05]  /*25800*/  CALL.REL.NOINC `($__internal_13_$__cuda_sm70_shflsync_idx_p) ;  /* 0x0000073000007944 */ /* 0x014fea0003c00000 */
        /* <DEDUP_REMOVED lines=8> */
.L_x_1028:
[----:B------:R-:W-:Y:S01]  /*25890*/  IMAD.MOV.U32 R11, RZ, RZ, R45 ;  /* 0x000000ffff0b7224 */ /* 0x000fe200078e002d */
[----:B------:R-:W-:Y:S01]  /*258a0*/  MOV R10, RZ ;  /* 0x000000ff000a7202 */ /* 0x000fe20000000f00 */
[----:B----4-:R-:W-:Y:S01]  /*258b0*/  IMAD.MOV.U32 R3, RZ, RZ, 0x1f ;  /* 0x0000001fff037424 */ /* 0x010fe200078e00ff */
[----:B------:R-:W-:Y:S02]  /*258c0*/  MOV R2, 0x258e0 ;  /* 0x000258e000027802 */ /* 0x000fe40000000f00 */
[----:B------:R-:W-:Y:S05]  /*258d0*/  CALL.REL.NOINC `($__internal_13_$__cuda_sm70_shflsync_idx_p) ;  /* 0x0000066000007944 */ /* 0x000fea0003c00000 */
[----:B------:R-:W-:Y:S01]  /*258e0*/  MOV R9, R10 ;  /* 0x0000000a00097202 */ /* 0x000fe20000000f00 */
[----:B------:R-:W-:Y:S05]  /*258f0*/  BRA `(.L_x_1097) ;  /* 0xffffd14000007947 */ /* 0x000fea000383ffff */
.L_x_1029:
[----:B------:R-:W-:Y:S01]  /*25900*/  IMAD.MOV.U32 R11, RZ, RZ, R45 ;  /* 0x000000ffff0b7224 */ /* 0x000fe200078e002d */
[----:B------:R-:W-:Y:S01]  /*25910*/  MOV R10, 0x1 ;  /* 0x00000001000a7802 */ /* 0x000fe20000000f00 */
[----:B----4-:R-:W-:Y:S01]  /*25920*/  IMAD.MOV.U32 R3, RZ, RZ, 0x1f ;  /* 0x0000001fff037424 */ /* 0x010fe200078e00ff */
[----:B------:R-:W-:Y:S02]  /*25930*/  MOV R2, 0x25950 ;  /* 0x0002595000027802 */ /* 0x000fe40000000f00 */
[----:B-12---:R-:W-:Y:S05]  /*25940*/  CALL.REL.NOINC `($__internal_13_$__cuda_sm70_shflsync_idx_p) ;  /* 0x000005f000007944 */ /* 0x006fea0003c00000 */
[----:B------:R-:W-:Y:S01]  /*25950*/  MOV R8, R10 ;  /* 0x0000000a00087202 */ /* 0x000fe20000000f00 */
[----:B------:R-:W-:Y:S05]  /*25960*/  BRA `(.L_x_1098) ;  /* 0xffffd0f000007947 */ /* 0x000fea000383ffff */
.L_x_1030:
[----:B------:R-:W-:Y:S02]  /*25970*/  MOV R2, 0x1 ;  /* 0x0000000100027802 */ /* 0x000fe40000000f00 */
[----:B------:R-:W-:-:S02]  /*25980*/  MOV R3, 0x259a0 ;  /* 0x000259a000037802 */ /* 0x000fc40000000f00 */
[----:B-123--:R-:W-:Y:S05]  /*25990*/  CALL.REL.NOINC `($__internal_14_$__cuda_sm70_shflsync_up_p) ;  /* 0x000005f000007944 */ /* 0x00efea0003c00000 */
[----:B------:R-:W-:Y:S05]  /*259a0*/  BRA `(.L_x_1099) ;  /* 0xffffd1e000007947 */ /* 0x000fea000383ffff */
.L_x_1031:
[----:B------:R-:W-:Y:S02]  /*259b0*/  MOV R2, 0x2 ;  /* 0x0000000200027802 */ /* 0x000fe40000000f00 */
[----:B------:R-:W-:-:S02]  /*259c0*/  MOV R3, 0x259e0 ;  /* 0x000259e000037802 */ /* 0x000fc40000000f00 */
[----:B-12---:R-:W-:Y:S05]  /*259d0*/  CALL.REL.NOINC `($__internal_14_$__cuda_sm70_shflsync_up_p) ;  /* 0x000005b000007944 */ /* 0x006fea0003c00000 */
        /* <DEDUP_REMOVED lines=24> */
.L_x_1035:
[----:B------:R-:W-:Y:S02]  /*25b60*/  MOV R2, 0x1 ;  /* 0x0000000100027802 */ /* 0x000fe40000000f00 */
[----:B------:R-:W-:Y:S02]  /*25b70*/  MOV R3, 0x25b90 ;  /* 0x00025b9000037802 */ /* 0x000fe40000000f00 */
[----:B------:R-:W-:Y:S05]  /*25b80*/  CALL.REL.NOINC `($__internal_14_$__cuda_sm70_shflsync_up_p) ;  /* 0x0000040000007944 */ /* 0x000fea0003c00000 */
[----:B------:R-:W-:Y:S01]  /*25b90*/  MOV R2, R4 ;  /* 0x0000000400027202 */ /* 0x000fe20000000f00 */
[----:B------:R-:W-:Y:S05]  /*25ba0*/  BRA `(.L_x_1101) ;  /* 0xffffd24000007947 */ /* 0x000fea000383ffff */
.L_x_1036:
        /* <DEDUP_REMOVED lines=27> */
.L_x_1038:
[----:B------:R-:W-:Y:S02]  /*25d60*/  SEL R0, RZ, 0x1, P0 ;  /* 0x00000001ff007807 */ /* 0x000fe40000000000 */
[----:B------:R-:W-:Y:S02]  /*25d70*/  MOV R2, 0x25d90 ;  /* 0x00025d9000027802 */ /* 0x000fe40000000f00 */
[----:B---3--:R-:W-:Y:S05]  /*25d80*/  CALL.REL.NOINC `($__internal_15_$__cuda_sm70_votesync_ballot) ;  /* 0x0000027000007944 */ /* 0x008fea0003c00000 */
[----:B------:R-:W-:Y:S01]  /*25d90*/  MOV R5, R0 ;  /* 0x0000000000057202 */ /* 0x000fe20000000f00 */
[----:B------:R-:W-:Y:S05]  /*25da0*/  BRA `(.L_x_1103) ;  /* 0xffffd1d000007947 */ /* 0x000fea000383ffff */
.L_x_1039:
[----:B------:R-:W-:Y:S01]  /*25db0*/  IMAD.MOV.U32 R11, RZ, RZ, R6 ;  /* 0x000000ffff0b7224 */ /* 0x000fe200078e0006 */
[----:B------:R-:W-:Y:S01]  /*25dc0*/  MOV R10, R0 ;  /* 0x00000000000a7202 */ /* 0x000fe20000000f00 */
[----:B------:R-:W-:Y:S01]  /*25dd0*/  IMAD.MOV.U32 R3, RZ, RZ, 0x1f ;  /* 0x0000001fff037424 */ /* 0x000fe200078e00ff */
[----:B-1----:R-:W-:Y:S02]  /*25de0*/  MOV R2, 0x25e00 ;  /* 0x00025e0000027802 */ /* 0x002fe40000000f00 */
[----:B---3--:R-:W-:Y:S05]  /*25df0*/  CALL.REL.NOINC `($__internal_13_$__cuda_sm70_shflsync_idx_p) ;  /* 0x0000014000007944 */ /* 0x008fea0003c00000 */
[----:B------:R-:W-:Y:S01]  /*25e00*/  IMAD.MOV.U32 R12, RZ, RZ, R10 ;  /* 0x000000ffff0c7224 */ /* 0x000fe200078e000a */
[----:B------:R-:W-:Y:S01]  /*25e10*/  MOV R10, R0 ;  /* 0x00000000000a7202 */ /* 0x000fe20000000f00 */
[----:B------:R-:W-:Y:S01]  /*25e20*/  IMAD.MOV.U32 R11, RZ, RZ, R7 ;  /* 0x000000ffff0b7224 */ /* 0x000fe200078e0007 */
[----:B------:R-:W-:-:S02]  /*25e30*/  MOV R3, 0x1f ;  /* 0x0000001f00037802 */ /* 0x000fc40000000f00 */
[----:B------:R-:W-:Y:S02]  /*25e40*/  MOV R2, 0x25e60 ;  /* 0x00025e6000027802 */ /* 0x000fe40000000f00 */
[----:B------:R-:W-:Y:S05]  /*25e50*/  CALL.REL.NOINC `($__internal_13_$__cuda_sm70_shflsync_idx_p) ;  /* 0x000000e000007944 */ /* 0x000fea0003c00000 */
[----:B------:R-:W-:Y:S01]  /*25e60*/  MOV R7, R10 ;  /* 0x0000000a00077202 */ /* 0x000fe20000000f00 */
[----:B------:R-:W-:Y:S05]  /*25e70*/  BRA `(.L_x_1104) ;  /* 0xffffd17000007947 */ /* 0x000fea000383ffff */
.L_x_1042:
[----:B------:R-:W-:Y:S01]  /*25e80*/  IMAD.MOV.U32 R11, RZ, RZ, R4 ;  /* 0x000000ffff0b7224 */ /* 0x000fe200078e0004 */
[----:B------:R-:W-:Y:S01]  /*25e90*/  MOV R10, R0 ;  /* 0x00000000000a7202 */ /* 0x000fe20000000f00 */
[----:B------:R-:W-:Y:S01]  /*25ea0*/  IMAD.MOV.U32 R3, RZ, RZ, 0x1f ;  /* 0x0000001fff037424 */ /* 0x000fe200078e00ff */
[----:B-1----:R-:W-:Y:S02]  /*25eb0*/  MOV R2, 0x25ed0 ;  /* 0x00025ed000027802 */ /* 0x002fe40000000f00 */
[----:B---34-:R-:W-:Y:S05]  /*25ec0*/  CALL.REL.NOINC `($__internal_13_$__cuda_sm70_shflsync_idx_p) ;  /* 0x0000007000007944 */ /* 0x018fea0003c00000 */
[----:B------:R-:W-:Y:S01]  /*25ed0*/  MOV R13, R10 ;  /* 0x0000000a000d7202 */ /* 0x000fe20000000f00 */
[----:B------:R-:W-:Y:S05]  /*25ee0*/  BRA `(.L_x_1041) ;  /* 0xffffd16000007947 */ /* 0x000fea000383ffff */
        .weak           $__internal_12_$__cuda_sm70_shflsync_bfly_p
        .type           $__internal_12_$__cuda_sm70_shflsync_bfly_p,@function
        .size           $__internal_12_$__cuda_sm70_shflsync_bfly_p,($__internal_13_$__cuda_sm70_shflsync_idx_p - $__internal_12_$__cuda_sm70_shflsync_bfly_p)
$__internal_12_$__cuda_sm70_shflsync_bfly_p:
[----:B------:R-:W-:Y:S04]  /*25ef0*/  WARPSYNC R10 ;  /* 0x0000000a00007348 */ /* 0x000fe80003800000 */
[----:B------:R1:W2:Y:S01]  /*25f00*/  SHFL.BFLY PT, R0, R0, R8, R11 ;  /* 0x0c00000800007389 */ /* 0x0002a200000e000b */
[----:B------:R-:W-:-:S02]  /*25f10*/  MOV R9, 0x0 ;  /* 0x0000000000097802 */ /* 0x000fc40000000f00 */
[----:B-1----:R-:W-:-:S04]  /*25f20*/  MOV R8, R4 ;  /* 0x0000000400087202 */ /* 0x002fc80000000f00 */
[----:B--2---:R-:W-:Y:S05]  /*25f30*/  RET.REL.NODEC R8 `(_ZN7cutlass13device_kernelIN5flash19enable_sm80_to_sm89INS1_16FlashAttnFwdSm80INS1_25CollectiveMainloopFwdSm80ILi4ELi1ELb0EN4cute5tupleIJNS5_1CILi128EEENS7_ILi80EEENS7_ILi64EEEEEELi64ENS_6half_tEfNS_4arch4Sm80ELb0ELb1ELb0ELb1ELb0ELb1ELb1ELb1EEENS1_21CollectiveEpilogueFwdINS6_IJS8_SA_S9_EEENS6_IJNS7_ILi1EEESI_SI_EEESC_SE_Li128ELb1ELb1ELb1ELb0EEENS1_36VarlenDynamicPersistentTileSchedulerILi128ELi80ELi128ELi128ELb1ELb1ELb0ELb1ELb0ELb1EEEEEEEEEvNT_6ParamsE) ;  /* 0xfffda0c008007950 */ /* 0x004fea0003c3ffff */
        .weak           $__internal_13_$__cuda_sm70_shflsync_idx_p
        .type           $__internal_13_$__cuda_sm70_shflsync_idx_p,@function
        .size           $__internal_13_$__cuda_sm70_shflsync_idx_p,($__internal_14_$__cuda_sm70_shflsync_up_p - $__internal_13_$__cuda_sm70_shflsync_idx_p)
$__internal_13_$__cuda_sm70_shflsync_idx_p:
[----:B------:R-:W-:-:S04]  /*25f40*/  MOV R44, 0xffffffff ;  /* 0xffffffff002c7802 */ /* 0x000fc80000000f00 */
[----:B------:R-:W-:Y:S04]  /*25f50*/  WARPSYNC R44 ;  /* 0x0000002c00007348 */ /* 0x000fe80003800000 */
[----:B------:R1:W2:Y:S02]  /*25f60*/  SHFL.IDX PT, R10, R11, R10, R3 ;  /* 0x0000000a0b0a7389 */ /* 0x0002a400000e0003 */
[----:B-1----:R-:W-:-:S04]  /*25f70*/  MOV R3, 0x0 ;  /* 0x0000000000037802 */ /* 0x002fc80000000f00 */
[----:B--2---:R-:W-:Y:S05]  /*25f80*/  RET.REL.NODEC R2 `(_ZN7cutlass13device_kernelIN5flash19enable_sm80_to_sm89INS1_16FlashAttnFwdSm80INS1_25CollectiveMainloopFwdSm80ILi4ELi1ELb0EN4cute5tupleIJNS5_1CILi128EEENS7_ILi80EEENS7_ILi64EEEEEELi64ENS_6half_tEfNS_4arch4Sm80ELb0ELb1ELb0ELb1ELb0ELb1ELb1ELb1EEENS1_21CollectiveEpilogueFwdINS6_IJS8_SA_S9_EEENS6_IJNS7_ILi1EEESI_SI_EEESC_SE_Li128ELb1ELb1ELb1ELb0EEENS1_36VarlenDynamicPersistentTileSchedulerILi128ELi80ELi128ELi128ELb1ELb1ELb0ELb1ELb0ELb1EEEEEEEEEvNT_6ParamsE) ;  /* 0xfffda07002007950 */ /* 0x004fea0003c3ffff */
        .weak           $__internal_14_$__cuda_sm70_shflsync_up_p
        .type           $__internal_14_$__cuda_sm70_shflsync_up_p,@function
        .size           $__internal_14_$__cuda_sm70_shflsync_up_p,($__internal_15_$__cuda_sm70_votesync_ballot - $__internal_14_$__cuda_sm70_shflsync_up_p)
$__internal_14_$__cuda_sm70_shflsync_up_p:
[----:B------:R-:W-:Y:S02]  /*25f90*/  IMAD.MOV.U32 R4, RZ, RZ, RZ ;  /* 0x000000ffff047224 */ /* 0x000fe400078e00ff */
[----:B------:R-:W-:-:S04]  /*25fa0*/  IMAD.MOV.U32 R10, RZ, RZ, -0x1 ;  /* 0xffffffffff0a7424 */ /* 0x000fc800078e00ff */
[----:B------:R-:W-:Y:S04]  /*25fb0*/  WARPSYNC R10 ;  /* 0x0000000a00007348 */ /* 0x000fe80003800000 */
[----:B------:R1:W2:Y:S02]  /*25fc0*/  SHFL.UP PT, R4, R0, R2, R4 ;  /* 0x0400000200047389 */ /* 0x0002a400000e0004 */
[----:B-1----:R-:W-:Y:S02]  /*25fd0*/  MOV R2, R3 ;  /* 0x0000000300027202 */ /* 0x002fe40000000f00 */
[----:B------:R-:W-:-:S04]  /*25fe0*/  MOV R3, 0x0 ;  /* 0x0000000000037802 */ /* 0x000fc80000000f00 */
[----:B--2---:R-:W-:Y:S05]  /*25ff0*/  RET.REL.NODEC R2 `(_ZN7cutlass13device_kernelIN5flash19enable_sm80_to_sm89INS1_16FlashAttnFwdSm80INS1_25CollectiveMainloopFwdSm80ILi4ELi1ELb0EN4cute5tupleIJNS5_1CILi128EEENS7_ILi80EEENS7_ILi64EEEEEELi64ENS_6half_tEfNS_4arch4Sm80ELb0ELb1ELb0ELb1ELb0ELb1ELb1ELb1EEENS1_21CollectiveEpilogueFwdINS6_IJS8_SA_S9_EEENS6_IJNS7_ILi1EEESI_SI_EEESC_SE_Li128ELb1ELb1ELb1ELb0EEENS1_36VarlenDynamicPersistentTileSchedulerILi128ELi80ELi128ELi128ELb1ELb1ELb0ELb1ELb0ELb1EEEEEEEEEvNT_6ParamsE) ;  /* 0xfffda00002007950 */ /* 0x004fea0003c3ffff */
        .weak           $__internal_15_$__cuda_sm70_votesync_ballot
        .type           $__internal_15_$__cuda_sm70_votesync_ballot,@function
        .size           $__internal_15_$__cuda_sm70_votesync_ballot,(.L_x_1631 - $__internal_15_$__cuda_sm70_votesync_ballot)
$__internal_15_$__cuda_sm70_votesync_ballot:
[----:B------:R-:W-:Y:S01]  /*26000*/  ISETP.NE.U32.AND P0, PT, R0, 0x1, PT ;  /* 0x000000010000780c */ /* 0x000fe20003f05070 */
[----:B------:R-:W-:-:S04]  /*26010*/  IMAD.MOV.U32 R3, RZ, RZ, -0x1 ;  /* 0xffffffffff037424 */ /* 0x000fc800078e00ff */
[----:B------:R-:W-:Y:S08]  /*26020*/  WARPSYNC R3 ;  /* 0x0000000300007348 */ /* 0x000ff00003800000 */
[----:B------:R-:W-:-:S04]  /*26030*/  VOTE.ANY R0, PT, !P0 ;  /* 0x0000000000007806 */ /* 0x000fc800040e0100 */
[----:B------:R-:W-:Y:S01]  /*26040*/  LOP3.LUT R0, R0, R3, RZ, 0xc0, !PT ;  /* 0x0000000300007212 */ /* 0x000fe200078ec0ff */
[----:B------:R-:W-:-:S04]  /*26050*/  IMAD.MOV.U32 R3, RZ, RZ, 0x0 ;  /* 0x00000000ff037424 */ /* 0x000fc800078e00ff */
[----:B------:R-:W-:Y:S05]  /*26060*/  RET.REL.NODEC R2 `(_ZN7cutlass13device_kernelIN5flash19enable_sm80_to_sm89INS1_16FlashAttnFwdSm80INS1_25CollectiveMainloopFwdSm80ILi4ELi1ELb0EN4cute5tupleIJNS5_1CILi128EEENS7_ILi80EEENS7_ILi64EEEEEELi64ENS_6half_tEfNS_4arch4Sm80ELb0ELb1ELb0ELb1ELb0ELb1ELb1ELb1EEENS1_21CollectiveEpilogueFwdINS6_IJS8_SA_S9_EEENS6_IJNS7_ILi1EEESI_SI_EEESC_SE_Li128ELb1ELb1ELb1ELb0EEENS1_36VarlenDynamicPersistentTileSchedulerILi128ELi80ELi128ELi128ELb1ELb1ELb0ELb1ELb0ELb1EEEEEEEEEvNT_6ParamsE) ;  /* 0xfffd9f9002007950 */ /* 0x000fea0003c3ffff */
.L_x_1105:
        /* <DEDUP_REMOVED lines=9> */
.L_x_1631:


//--------------------- .text._ZN7cutlass13device_kernelIN5flash19enable_sm80_to_sm89INS1_16FlashAttnFwdSm80INS1_25CollectiveMainloopFwdSm80ILi4ELi1ELb0EN4cute5tupleIJNS5_1CILi128EEENS7_ILi112EEENS7_ILi64EEEEEELi64ENS_6half_tEfNS_4arch4Sm80ELb1ELb0ELb0ELb0ELb0ELb0ELb1ELb1EEENS1_21CollectiveEpilogueFwdINS6_IJS8_SA_S9_EEENS6_IJNS7_ILi1EEESI_SI_EEESC_SE_Li128ELb0ELb1ELb1ELb0EEENS1_30DynamicPersistentTileSchedulerILi128ELi128ELb1ELb1ELb0EEEEEEEEEvNT_6ParamsE --------------------------
	.section	.text._ZN7cutlass13device_kernelIN5flash19enable_sm80_to_sm89INS1_16FlashAttnFwdSm80INS1_25CollectiveMainloopFwdSm80ILi4ELi1ELb0EN4cute5tupleIJNS5_1CILi128EEENS7_ILi112EEENS7_ILi64EEEEEELi64ENS_6half_tEfNS_4arch4Sm80ELb1ELb0ELb0ELb0ELb0ELb0ELb1ELb1EEENS1_21CollectiveEpilogueFwdINS6_IJS8_SA_S9_EEENS6_IJNS7_ILi1EEESI_SI_EEESC_SE_Li128ELb0ELb1ELb1ELb0EEENS1_30DynamicPersistentTileSchedulerILi128ELi128ELb1ELb1ELb0EEEEEEEEEvNT_6ParamsE,"ax",@progbits
	.sectioninfo	@"SHI_REGISTERS=255"
	.align	128
.text._ZN7cutlass13device_kernelIN5flash19enable_sm80_to_sm89INS1_16FlashAttnFwdSm80INS1_25CollectiveMainloopFwdSm80ILi4ELi1ELb0EN4cute5tupleIJNS5_1CILi128EEENS7_ILi112EEENS7_ILi64EEEEEELi64ENS_6half_tEfNS_4arch4Sm80ELb1ELb0ELb0ELb0ELb0ELb0ELb1ELb1EEENS1_21CollectiveEpilogueFwdINS6_IJS8_SA_S9_EEENS6_IJNS7_ILi1EEESI_SI_EEESC_SE_Li128ELb0ELb1ELb1ELb0EEENS1_30DynamicPersistentTileSchedulerILi128ELi128ELb1ELb1ELb0EEEEEEEEEvNT_6ParamsE:
        .type           _ZN7cutlass13device_kernelIN5flash19enable_sm80_to_sm89INS1_16FlashAttnFwdSm80INS1_25CollectiveMainloopFwdSm80ILi4ELi1ELb0EN4cute5tupleIJNS5_1CILi128EEENS7_ILi112EEENS7_ILi64EEEEEELi64ENS_6half_tEfNS_4arch4Sm80ELb1ELb0ELb0ELb0ELb0ELb0ELb1ELb1EEENS1_21CollectiveEpilogueFwdINS6_IJS8_SA_S9_EEENS6_IJNS7_ILi1EEESI_SI_EEESC_SE_Li128ELb0ELb1ELb1ELb0EEENS1_30DynamicPersistentTileSchedulerILi128ELi128ELb1ELb1ELb0EEEEEEEEEvNT_6ParamsE,@function
        .size           _ZN7cutlass13device_kernelIN5flash19enable_sm80_to_sm89INS1_16FlashAttnFwdSm80INS1_25CollectiveMainloopFwdSm80ILi4ELi1ELb0EN4cute5tupleIJNS5_1CILi128EEENS7_ILi112EEENS7_ILi64EEEEEELi64ENS_6half_tEfNS_4arch4Sm80ELb1ELb0ELb0ELb0ELb0ELb0ELb1ELb1EEENS1_21CollectiveEpilogueFwdINS6_IJS8_SA_S9_EEENS6_IJNS7_ILi1EEESI_SI_EEESC_SE_Li128ELb0ELb1ELb1ELb0EEENS1_30DynamicPersistentTileSchedulerILi128ELi128ELb1ELb1ELb0EEEEEEEEEvNT_6ParamsE,(.L_x_1636 - _ZN7cutlass13device_kernelIN5flash19enable_sm80_to_sm89INS1_16FlashAttnFwdSm80INS1_25CollectiveMainloopFwdSm80ILi4ELi1ELb0EN4cute5tupleIJNS5_1CILi128EEENS7_ILi112EEENS7_ILi64EEEEEELi64ENS_6half_tEfNS_4arch4Sm80ELb1ELb0ELb0ELb0ELb0ELb0ELb1ELb1EEENS1_21CollectiveEpilogueFwdINS6_IJS8_SA_S9_EEENS6_IJNS7_ILi1EEESI_SI_EEESC_SE_Li128ELb0ELb1ELb1ELb0EEENS1_30DynamicPersistentTileSchedulerILi128ELi128ELb1ELb1ELb0EEEEEEEEEvNT_6ParamsE)
        .other          _ZN7cutlass13device_kernelIN5flash19enable_sm80_to_sm89INS1_16FlashAttnFwdSm80INS1_25CollectiveMainloopFwdSm80ILi4ELi1ELb0EN4cute5tupleIJNS5_1CILi128EEENS7_ILi112EEENS7_ILi64EEEEEELi64ENS_6half_tEfNS_4arch4Sm80ELb1ELb0ELb0ELb0ELb0ELb0ELb1ELb1EEENS1_21CollectiveEpilogueFwdINS6_IJS8_SA_S9_EEENS6_IJNS7_ILi1EEESI_SI_EEESC_SE_Li128ELb0ELb1ELb1ELb0EEENS1_30DynamicPersistentTileSchedulerILi128ELi128ELb1ELb1ELb0EEEEEEEEEvNT_6ParamsE,@"STO_CUDA_ENTRY STV_DEFAULT"
_ZN7cutlass13device_kernelIN5flash19enable_sm80_to_sm89INS1_16FlashAttnFwdSm80INS1_25CollectiveMainloopFwdSm80ILi4ELi1ELb0EN4cute5tupleIJNS5_1CILi128EEENS7_ILi112EEENS7_ILi64EEEEEELi64ENS_6half_tEfNS_4arch4Sm80ELb1ELb0ELb0ELb0ELb0ELb0ELb1ELb1EEENS1_21CollectiveEpilogueFwdINS6_IJS8_SA_S9_EEENS6_IJNS7_ILi1EEESI_SI_EEESC_SE_Li128ELb0ELb1ELb1ELb0EEENS1_30DynamicPersistentTileSchedulerILi128ELi128ELb1ELb1ELb0EEEEEEEEEvNT_6ParamsE:
[----:B------:R-:W-:-:S03]  /*0000*/  MOV R1, c[0x0][0x28] ;  /* 0x00000a0000017a02 */ /* 0x000fc60000000f00 */
[----:B------:R-:W1:Y:S01]  /*0010*/  S2R R17, SR_TID.X ;  /* 0x0000000000117919 */ /* 0x000e620000002100 */
[----:B------:R-:W-:-:S03]  /*0020*/  IADD3 R1, R1, -0xd8, RZ ;  /* 0xffffff2801017810 */ /* 0x000fc60007ffe0ff */
[----:B------:R-:W2:Y:S01]  /*0030*/  S2R R16, SR_CTAID.X ;  /* 0x0000000000107919 */ /* 0x000ea20000002500 */
[----:B-1----:R-:W-:-:S05]  /*0040*/  SHF.R.U32.HI R2, RZ, 0x5, R17 ;  /* 0x00000005ff027819 */ /* 0x002fca0000011611 */
[----:B------:R-:W1:Y:S02]  /*0050*/  SHFL.IDX PT, R0, R2, RZ, 0x1f ;  /* 0x00001fff02007589 */ /* 0x000e6400000e0000 */
[----:B-1----:R-:W-:Y:S02]  /*0060*/  ISETP.GE.AND P0, PT, R0, 0x1, PT ;  /* 0x000000010000780c */ /* 0x002fe40003f06270 */
[----:B------:R1:W-:Y:S11]  /*0070*/  STL [R1+0x74], R0 ;  /* 0x0000740001007387 */ /* 0x0003f60000100800 */
[----:B------:R-:W-:Y:S06]  /*0080*/  @P0 BAR.ARV 0x4, 0x80 ;  /* 0x0102000000000b1d */ /* 0x000fec0000002000 */
[----:B--2---:R-:W-:-:S13]  /*0090*/  ISETP.GE.AND P0, PT, R16, c[0x0][0x538], PT ;  /* 0x00014e0010007a0c */ /* 0x004fda0003f06270 */
[----:B------:R-:W-:Y:S05]  /*00a0*/  @P0 EXIT ;  /* 0x000000000000094d */ /* 0x000fea0003800000 */
[----:B-1----:R-:W-:Y:S01]  /*00b0*/  SHF.R.S32.HI R15, RZ, 0x1f, R17 ;  /* 0x0000001fff0f7819 */ /* 0x002fe20000011411 */
[----:B------:R-:W-:Y:S01]  /*00c0*/  IMAD.MOV.U32 R230, RZ, RZ, 0x40 ;  /* 0x00000040ffe67424 */ /* 0x000fe200078e00ff */
[----:B------:R-:W-:Y:S01]  /*00d0*/  ULDC.64 UR8, c[0x0][0x118] ;  /* 0x0000460000087ab9 */ /* 0x000fe20000000a00 */
[----:B------:R-:W-:Y:S01]  /*00e0*/  IMAD.MOV.U32 R232, RZ, RZ, 0x20 ;  /* 0x00000020ffe87424 */ /* 0x000fe200078e00ff */
[CC--:B------:R-:W-:Y:S02]  /*00f0*/  LEA.HI R4, R15.reuse, R17.reuse, RZ, 0x4 ;  /* 0x000000110f047211 */ /* 0x0c0fe400078f20ff */
[CC--:B------:R-:W-:Y:S02]  /*0100*/  LEA.HI R12, R15.reuse, R17.reuse, RZ, 0x3 ;  /* 0x000000110f0c7211 */ /* 0x0c0fe400078f18ff */
[----:B------:R-:W-:Y:S02]  /*0110*/  LEA.HI R0, R15, R17, RZ, 0x2 ;  /* 0x000000110f007211 */ /* 0x000fe400078f10ff */
[----:B------:R-:W-:-:S02]  /*0120*/  LOP3.LUT R2, R4, 0xfffffff0, RZ, 0xc0, !PT ;  /* 0xfffffff004027812 */ /* 0x000fc400078ec0ff */
[----:B------:R-:W-:Y:S02]  /*0130*/  SHF.R.S32.HI R18, RZ, 0x3, R12 ;  /* 0x00000003ff127819 */ /* 0x000fe4000001140c */
[----:B------:R-:W-:Y:S01]  /*0140*/  LOP3.LUT R3, R12, 0xfffffff8, RZ, 0xc0, !PT ;  /* 0xfffffff80c037812 */ /* 0x000fe200078ec0ff */
[C---:B------:R-:W-:Y:S01]  /*0150*/  IMAD.IADD R2, R17.reuse, 0x1, -R2 ;  /* 0x0000000111027824 */ /* 0x040fe200078e0a02 */
[----:B------:R-:W-:Y:S01]  /*0160*/  LOP3.LUT R0, R0, 0xfffffffc, RZ, 0xc0, !PT ;  /* 0xfffffffc00007812 */ /* 0x000fe200078ec0ff */
[----:B------:R-:W-:Y:S01]  /*0170*/  IMAD.SHL.U32 R7, R18, 0x40, RZ ;  /* 0x0000004012077824 */ /* 0x000fe200078e00ff */
[----:B------:R-:W-:Y:S01]  /*0180*/  SHF.R.S32.HI R5, RZ, 0x4, R4 ;  /* 0x00000004ff057819 */ /* 0x000fe20000011404 */
[C---:B------:R-:W-:Y:S02]  /*0190*/  IMAD.IADD R9, R17.reuse, 0x1, -R3 ;  /* 0x0000000111097824 */ /* 0x040fe400078e0a03 */
[----:B------:R-:W-:Y:S01]  /*01a0*/  IMAD.IADD R3, R17, 0x1, -R0 ;  /* 0x0000000111037824 */ /* 0x000fe200078e0a00 */
[----:B------:R-:W-:Y:S01]  /*01b0*/  LEA.HI R4, R4, R5, RZ, 0x1 ;  /* 0x0000000504047211 */ /* 0x000fe200078f08ff */
[----:B------:R-:W-:Y:S01]  /*01c0*/  IMAD.SHL.U32 R10, R9, 0x8, RZ ;  /* 0x00000008090a7824 */ /* 0x000fe200078e00ff */
[----:B------:R-:W-:-:S02]  /*01d0*/  LOP3.LUT R0, R7, 0x1c0, RZ, 0xc0, !PT ;  /* 0x000001c007007812 */ /* 0x000fc400078ec0ff */
[----:B------:R-:W-:Y:S02]  /*01e0*/  LOP3.LUT R6, R4, 0xfffffffe, RZ, 0xc0, !PT ;  /* 0xfffffffe04067812 */ /* 0x000fe400078ec0ff */
[----:B------:R-:W-:Y:S01]  /*01f0*/  SHF.R.S32.HI R4, RZ, 0x1f, R2 ;  /* 0x0000001fff047819 */ /* 0x000fe20000011402 */
[----:B------:R1:W-:Y:S01]  /*0200*/  STL [R1+0x58], R10 ;  /* 0x0000580a01007387 */ /* 0x0003e20000100800 */
[----:B------:R-:W-:Y:S01]  /*0210*/  LEA.HI R8, R3, R3, RZ, 0x1 ;  /* 0x0000000303087211 */ /* 0x000fe200078f08ff */
[----:B------:R-:W-:Y:S01]  /*0220*/  IMAD.IADD R13, R5, 0x1, -R6 ;  /* 0x00000001050d7824 */ /* 0x000fe200078e0a06 */
[----:B------:R-:W-:Y:S02]  /*0230*/  SHF.R.U32.HI R7, RZ, 0x3, R0 ;  /* 0x00000003ff077819 */ /* 0x000fe40000011600 */
[----:B------:R-:W-:Y:S02]  /*0240*/  LEA.HI R11, R4, R2, RZ, 0x3 ;  /* 0x00000002040b7211 */ /* 0x000fe400078f18ff */
[----:B------:R-:W-:-:S02]  /*0250*/  LOP3.LUT R0, R0, 0x38, R10, 0xf8, !PT ;  /* 0x0000003800007812 */ /* 0x000fc400078ef80a */
[----:B------:R-:W-:Y:S02]  /*0260*/  LOP3.LUT R4, R8, 0x1ffffffe, RZ, 0xc0, !PT ;  /* 0x1ffffffe08047812 */ /* 0x000fe400078ec0ff */
[----:B------:R-:W-:-:S03]  /*0270*/  LEA.HI R5, R15, R17, RZ, 0x5 ;  /* 0x000000110f057211 */ /* 0x000fc600078f28ff */
[----:B------:R-:W-:Y:S01]  /*0280*/  IMAD.IADD R14, R3, 0x1, -R4 ;  /* 0x00000001030e7824 */ /* 0x000fe200078e0a04 */
[----:B------:R-:W-:Y:S01]  /*0290*/  SHF.R.S32.HI R235, RZ, 0x5, R5 ;  /* 0x00000005ffeb7819 */ /* 0x000fe20000011405 */
[----:B------:R-:W-:Y:S01]  /*02a0*/  IMAD.SHL.U32 R3, R9, 0x40, RZ ;  /* 0x0000004009037824 */ /* 0x000fe200078e00ff */
[----:B------:R-:W-:-:S05]  /*02b0*/  LEA.HI R4, R15, R17, RZ, 0x6 ;  /* 0x000000110f047211 */ /* 0x000fca00078f30ff */
[----:B------:R-:W-:Y:S01]  /*02c0*/  IMAD.SHL.U32 R4, R4, 0x8, RZ ;  /* 0x0000000804047824 */ /* 0x000fe200078e00ff */
[----:B-1----:R-:W-:Y:S02]  /*02d0*/  LOP3.LUT R10, R0, R7, RZ, 0x3c, !PT ;  /* 0x00000007000a7212 */ /* 0x002fe400078e3cff */
[----:B------:R-:W-:Y:S02]  /*02e0*/  LOP3.LUT R0, R11, 0xfffffff8, RZ, 0xc0, !PT ;  /* 0xfffffff80b007812 */ /* 0x000fe400078ec0ff */
[----:B------:R-:W-:Y:S01]  /*02f0*/  LOP3.LUT R10, R10, 0x7ffffe00, R4, 0xf8, !PT ;  /* 0x7ffffe000a0a7812 */ /* 0x000fe200078ef804 */
[----:B------:R-:W-:Y:S02]  /*0300*/  IMAD.SHL.U32 R4, R8, 0x20, RZ ;  /* 0x0000002008047824 */ /* 0x000fe400078e00ff */
[----:B------:R-:W-:Y:S01]  /*0310*/  IMAD.IADD R7, R2, 0x1, -R0 ;  /* 0x0000000102077824 */ /* 0x000fe200078e0a00 */
[----:B------:R-:W-:Y:S01]  /*0320*/  LOP3.LUT R0, R3, 0x1c0, RZ, 0xc0, !PT ;  /* 0x000001c003007812 */ /* 0x000fe200078ec0ff */
[----:B------:R-:W-:Y:S01]  /*0330*/  IMAD.SHL.U32 R246, R10, 0x2, RZ ;  /* 0x000000020af67824 */ /* 0x000fe200078e00ff */
[----:B------:R-:W-:-:S02]  /*0340*/  SHF.R.S32.HI R2, RZ, 0x1f, R5 ;  /* 0x0000001fff027819 */ /* 0x000fc40000011405 */
[----:B------:R-:W-:Y:S02]  /*0350*/  LOP3.LUT R6, R0, 0x8, R12, 0xf8, !PT ;  /* 0x0000000800067812 */ /* 0x000fe400078ef80c */
[----:B------:R-:W-:Y:S02]  /*0360*/  SHF.R.U32.HI R3, RZ, 0x3, R0 ;  /* 0x00000003ff037819 */ /* 0x000fe40000011600 */
[----:B------:R-:W-:Y:S01]  /*0370*/  LEA.HI R0, R2, R235, RZ, 0x2 ;  /* 0x000000eb02007211 */ /* 0x000fe200078f10ff */
[----:B------:R-:W-:Y:S01]  /*0380*/  IMAD.SHL.U32 R2, R13, 0x8, RZ ;  /* 0x000000080d027824 */ /* 0x000fe200078e00ff */
[----:B------:R-:W-:Y:S02]  /*0390*/  LOP3.LUT R5, R5, 0xffffffe0, RZ, 0xc0, !PT ;  /* 0xffffffe005057812 */ /* 0x000fe400078ec0ff */
[----:B------:R-:W-:Y:S01]  /*03a0*/  LOP3.LUT R12, R6, R3, RZ, 0x3c, !PT ;  /* 0x00000003060c7212 */ /* 0x000fe200078e3cff */
[----:B------:R-:W-:Y:S01]  /*03b0*/  IMAD.SHL.U32 R3, R7, 0x40, RZ ;  /* 0x0000004007037824 */ /* 0x000fe200078e00ff */
[----:B------:R-:W-:Y:S01]  /*03c0*/  LOP3.LUT R0, R0, 0xffffffc, RZ, 0xc0, !PT ;  /* 0x0ffffffc00007812 */ /* 0x000fe200078ec0ff */
[----:B------:R-:W-:Y:S01]  /*03d0*/  IMAD.IADD R17, R17, 0x1, -R5 ;  /* 0x0000000111117824 */ /* 0x000fe200078e0a05 */
[----:B------:R-:W-:-:S02]  /*03e0*/  LOP3.LUT R4, R4, 0xffffffc0, RZ, 0xc0, !PT ;  /* 0xffffffc004047812 */ /* 0x000fc400078ec0ff */
[----:B------:R-:W-:Y:S01]  /*03f0*/  LOP3.LUT P3, RZ, R7, 0x2, RZ, 0xc0, !PT ;  /* 0x0000000207ff7812 */ /* 0x000fe2000786c0ff */
[----:B------:R-:W-:Y:S01]  /*0400*/  IMAD.IADD R8, R235, 0x1, -R0 ;  /* 0x00000001eb087824 */ /* 0x000fe200078e0a00 */
[----:B------:R-:W-:Y:S01]  /*0410*/  LOP3.LUT R0, R3, 0x1c0, RZ, 0xc0, !PT ;  /* 0x000001c003007812 */ /* 0x000fe200078ec0ff */
[----:B------:R-:W-:Y:S01]  /*0420*/  IMAD.SHL.U32 R3, R11, 0x40, RZ ;  /* 0x000000400b037824 */ /* 0x000fe200078e00ff */
[----:B------:R-:W-:Y:S01]  /*0430*/  SHF.R.S32.HI R6, RZ, 0x1f, R17 ;  /* 0x0000001fff067819 */ /* 0x000fe20000011411 */
[----:B------:R-:W-:Y:S01]  /*0440*/  IMAD R4, R14, 0x8, R4 ;  /* 0x000000080e047824 */ /* 0x000fe200078e0204 */
[----:B------:R-:W-:Y:S02]  /*0450*/  LOP3.LUT R2, R0, 0x8, R2, 0xf8, !PT ;  /* 0x0000000800027812 */ /* 0x000fe400078ef802 */
[----:B------:R-:W-:Y:S02]  /*0460*/  LEA.HI R6, R6, R17, RZ, 0x2 ;  /* 0x0000001106067211 */ /* 0x000fe400078f10ff */
[----:B------:R-:W-:-:S02]  /*0470*/  SHF.R.U32.HI R0, RZ, 0x3, R0 ;  /* 0x00000003ff007819 */ /* 0x000fc40000011600 */
[----:B------:R-:W-:Y:S02]  /*0480*/  SHF.R.S32.HI R5, RZ, 0x2, R6 ;  /* 0x00000002ff057819 */ /* 0x000fe40000011406 */
[----:B------:R-:W-:Y:S01]  /*0490*/  LOP3.LUT R229, R2, R0, RZ, 0x3c, !PT ;  /* 0x0000000002e57212 */ /* 0x000fe200078e3cff */
[----:B------:R-:W-:Y:S01]  /*04a0*/  IMAD R0, R13, 0x200, R12 ;  /* 0x000002000d007824 */ /* 0x000fe200078e020c */
[----:B------:R-:W-:Y:S01]  /*04b0*/  LOP3.LUT R3, R3, 0xfffffe00, RZ, 0xc0, !PT ;  /* 0xfffffe0003037812 */ /* 0x000fe200078ec0ff */
[----:B------:R-:W-:Y:S01]  /*04c0*/  IMAD R15, R8, 0x10, R5 ;  /* 0x00000010080f7824 */ /* 0x000fe200078e0205 */
[----:B------:R-:W-:Y:S02]  /*04d0*/  LOP3.LUT R2, R6, 0x7ffffffc, RZ, 0xc0, !PT ;  /* 0x7ffffffc06027812 */ /* 0x000fe400078ec0ff */
[----:B------:R-:W-:Y:S01]  /*04e0*/  LEA R228, R0, 0x3900, 0x1 ;  /* 0x0000390000e47811 */ /* 0x000fe200078e08ff */
[----:B------:R-:W-:Y:S01]  /*04f0*/  IMAD R235, R235, 0x400, R3 ;  /* 0x00000400ebeb7824 */ /* 0x000fe200078e0203 */
[----:B------:R-:W-:Y:S01]  /*0500*/  STL [R1+0x78], R15 ;  /* 0x0000780f01007387 */ /* 0x000fe20000100800 */
[----:B------:R-:W-:Y:S01]  /*0510*/  IMAD R0, R9, 0x10, R18 ;  /* 0x0000001009007824 */ /* 0x000fe200078e0212 */
[----:B------:R-:W-:Y:S01]  /*0520*/  LOP3.LUT P0, RZ, R7, 0x4, RZ, 0xc0, !PT ;  /* 0x0000000407ff7812 */ /* 0x000fe2000780c0ff */
[----:B------:R-:W-:Y:S01]  /*0530*/  IMAD.IADD R2, R17, 0x1, -R2 ;  /* 0x0000000111027824 */ /* 0x000fe200078e0a02 */
[----:B------:R-:W-:Y:S01]  /*0540*/  STL [R1+0x6c], R16 ;  /* 0x00006c1001007387 */ /* 0x000fe20000100800 */
[----:B------:R-:W-:Y:S01]  /*0550*/  IMAD.IADD R235, R235, 0x1, R229 ;  /* 0x00000001ebeb7824 */ /* 0x000fe200078e02e5 */
[----:B------:R-:W-:Y:S01]  /*0560*/  LOP3.LUT R229, R229, R3, RZ, 0xfc, !PT ;  /* 0x00000003e5e57212 */ /* 0x000fe200078efcff */
[----:B------:R-:W-:Y:S01]  /*0570*/  IMAD.IADD R3, R15, 0x1, R4 ;  /* 0x000000010f037824 */ /* 0x000fe200078e0204 */
[----:B------:R1:W-:Y:S01]  /*0580*/  STL [R1+0x7c], R0 ;  /* 0x00007c0001007387 */ /* 0x0003e20000100800 */
[----:B------:R-:W-:-:S02]  /*0590*/  R2P PR, R9, 0x6 ;  /* 0x0000000609007804 */ /* 0x000fc40000000000 */
[----:B------:R-:W-:Y:S01]  /*05a0*/  LEA R235, R235, 0x7100, 0x1 ;  /* 0x00007100ebeb7811 */ /* 0x000fe200078e08ff */
[----:B------:R2:W-:Y:S01]  /*05b0*/  STL [R1+0x70], R3 ;  /* 0x0000700301007387 */ /* 0x0005e20000100800 */
[----:B------:R-:W-:Y:S02]  /*05c0*/  LEA R229, R229, 0x100, 0x1 ;  /* 0x00000100e5e57811 */ /* 0x000fe400078e08ff */
[C---:B------:R-:W-:Y:S02]  /*05d0*/  SEL R231, R230.reuse, 0xffffffc0, !P2 ;  /* 0xffffffc0e6e77807 */ /* 0x040fe40005000000 */
[----:B------:R-:W-:Y:S02]  /*05e0*/  SEL R230, R230, 0xffffffc0, !P0 ;  /* 0xffffffc0e6e67807 */ /* 0x000fe40004000000 */
[C---:B------:R-:W-:Y:S01]  /*05f0*/  IADD3 R239, R228.reuse, 0x20, RZ ;  /* 0x00000020e4ef7810 */ /* 0x040fe20007ffe0ff */
[----:B------:R-:W-:Y:S01]  /*0600*/  IMAD.IADD R234, R228, 0x1, R231 ;  /* 0x00000001e4ea7824 */ /* 0x000fe200078e02e7 */
[----:B------:R-:W-:Y:S01]  /*0610*/  SEL R232, R232, 0xffffffe0, !P3 ;  /* 0xffffffe0e8e87807 */ /* 0x000fe20005800000 */
[----:B------:R-:W-:Y:S01]  /*0620*/  IMAD.IADD R236, R235, 0x1, R230 ;  /* 0x00000001ebec7824 */ /* 0x000fe200078e02e6 */
[----:B------:R-:W-:Y:S01]  /*0630*/  @P1 IADD3 R239, R228, -0x20, RZ ;  /* 0xffffffe0e4ef1810 */ /* 0x000fe20007ffe0ff */
[----:B------:R-:W-:-:S02]  /*0640*/  IMAD.IADD R230, R230, 0x1, R229 ;  /* 0x00000001e6e67824 */ /* 0x000fc400078e02e5 */
[----:B------:R-:W-:Y:S01]  /*0650*/  IMAD.IADD R238, R235, 0x1, R232 ;  /* 0x00000001ebee7824 */ /* 0x000fe200078e02e8 */
[C---:B------:R-:W-:Y:S01]  /*0660*/  IADD3 R245, R239.reuse, 0x800, RZ ;  /* 0x00000800eff57810 */ /* 0x040fe20007ffe0ff */
[C---:B------:R-:W-:Y:S01]  /*0670*/  IMAD.IADD R233, R232.reuse, 0x1, R229 ;  /* 0x00000001e8e97824 */ /* 0x040fe200078e02e5 */
[C---:B------:R-:W-:Y:S01]  /*0680*/  IADD3 R244, R239.reuse, 0x1000, RZ ;  /* 0x00001000eff47810 */ /* 0x040fe20007ffe0ff */
[----:B------:R-:W-:Y:S01]  /*0690*/  IMAD.IADD R237, R232, 0x1, R236 ;  /* 0x00000001e8ed7824 */ /* 0x000fe200078e02ec */
[----:B------:R-:W-:Y:S01]  /*06a0*/  IADD3 R243, R239, 0x1800, RZ ;  /* 0x00001800eff37810 */ /* 0x000fe20007ffe0ff */
[----:B------:R-:W-:Y:S01]  /*06b0*/  IMAD.IADD R231, R231, 0x1, R239 ;  /* 0x00000001e7e77824 */ /* 0x000fe200078e02ef */
[C---:B------:R-:W-:Y:S01]  /*06c0*/  IADD3 R242, R239.reuse, 0x2000, RZ ;  /* 0x00002000eff27810 */ /* 0x040fe20007ffe0ff */
[----:B-1----:R-:W-:Y:S01]  /*06d0*/  IMAD.SHL.U32 R0, R2, 0x2, RZ ;  /* 0x0000000202007824 */ /* 0x002fe200078e00ff */
[C---:B------:R-:W-:Y:S01]  /*06e0*/  IADD3 R241, R239.reuse, 0x2800, RZ ;  /* 0x00002800eff17810 */ /* 0x040fe20007ffe0ff */
[----:B------:R-:W-:Y:S01]  /*06f0*/  IMAD.IADD R232, R232, 0x1, R230 ;  /* 0x00000001e8e87824 */ /* 0x000fe200078e02e6 */
[----:B------:R-:W-:-:S02]  /*0700*/  IADD3 R240, R239, 0x3000, RZ ;  /* 0x00003000eff07810 */ /* 0x000fc40007ffe0ff */
[----:B------:R2:W-:Y:S04]  /*0710*/  STL [R1+0x50], R0 ;  /* 0x0000500001007387 */ /* 0x0005e80000100800 */
.L_x_1161:
[----:B------:R-:W3:Y:S01]  /*0720*/  LDL R4, [R1+0x6c] ;  /* 0x00006c0001047983 */ /* 0x000ee20000100800 */
[----:B--2---:R-:W-:Y:S01]  /*0730*/  IMAD.MOV.U32 R0, RZ, RZ, c[0x0][0x560] ;  /* 0x00015800ff007624 */ /* 0x004fe200078e00ff */
[----:B------:R-:W-:Y:S01]  /*0740*/  YIELD ;  /* 0x0000000000007946 */ /* 0x000fe20003800000 */
[----:B------:R-:W-:Y:S03]  /*0750*/  BSSY B0, `(.L_x_1106) ;  /* 0x0000016000007945 */ /* 0x000fe60003800000 */
[----:B------:R-:W-:-:S13]  /*0760*/  ISETP.NE.AND P0, PT, R0, 0x1, PT ;  /* 0x000000010000780c */ /* 0x000fda0003f05270 */
[----:B---3--:R-:W-:Y:S01]  /*0770*/  @P0 IMAD.HI.U32 R0, R4, c[0x0][0x564], RZ ;  /* 0x0001590004000a27 */ /* 0x008fe200078e00ff */
[----:B------:R-:W-:-:S04]  /*0780*/  MOV R3, R4 ;  /* 0x0000000400037202 */ /* 0x000fc80000000f00 */
[----:B------:R-:W-:-:S04]  /*0790*/  @P0 SHF.R.U32.HI R3, RZ, c[0x0][0x568], R0 ;  /* 0x00015a00ff030a19 */ /* 0x000fc80000011600 */
[----:B------:R-:W-:Y:S01]  /*07a0*/  ISETP.GE.AND P0, PT, R3, c[0x0][0x578], PT ;  /* 0x00015e0003007a0c */ /* 0x000fe20003f06270 */
[----:B------:R-:W-:-:S04]  /*07b0*/  IMAD.MOV R2, RZ, RZ, -R3 ;  /* 0x000000ffff027224 */ /* 0x000fc800078e0a03 */
[----:B------:R-:W-:-:S08]  /*07c0*/  IMAD R2, R2, c[0x0][0x560], R4 ;  /* 0x0001580002027a24 */ /* 0x000fd000078e0204 */
[----:B------:R-:W-:Y:S05]  /*07d0*/  @!P0 BRA `(.L_x_1107) ;  /* 0x0000007000008947 */ /* 0x000fea0003800000 */
[----:B------:R-:W-:-:S04]  /*07e0*/  MOV R0, c[0x0][0x56c] ;  /* 0x00015b0000007a02 */ /* 0x000fc80000000f00 */
[----:B------:R-:W-:Y:S02]  /*07f0*/  ISETP.NE.AND P0, PT, R0, 0x1, PT ;  /* 0x000000010000780c */ /* 0x000fe40003f05270 */
[----:B------:R-:W-:-:S11]  /*0800*/  MOV R0, R2 ;  /* 0x0000000200007202 */ /* 0x000fd60000000f00 */
[----:B------:R-:W-:-:S05]  /*0810*/  @P0 IMAD.HI.U32 R4, R2, c[0x0][0x570], RZ ;  /* 0x00015c0002040a27 */ /* 0x000fca00078e00ff */
[----:B------:R-:W-:-:S05]  /*0820*/  @P0 SHF.R.U32.HI R0, RZ, c[0x0][0x574], R4 ;  /* 0x00015d00ff000a19 */ /* 0x000fca0000011604 */
[----:B------:R-:W-:Y:S01]  /*0830*/  IMAD R6, R0, c[0x0][0x56c], RZ ;  /* 0x00015b0000067a24 */ /* 0x000fe200078e02ff */
[----:B------:R-:W-:Y:S05]  /*0840*/  BRA `(.L_x_1108) ;  /* 0x0000006000007947 */ /* 0x000fea0003800000 */
.L_x_1107:
[----:B------:R-:W-:-:S04]  /*0850*/  MOV R0, c[0x0][0x554] ;  /* 0x0001550000007a02 */ /* 0x000fc80000000f00 */
[----:B------:R-:W-:Y:S02]  /*0860*/  ISETP.NE.AND P0, PT, R0, 0x1, PT ;  /* 0x000000010000780c */ /* 0x000fe40003f05270 */
[----:B------:R-:W-:-:S11]  /*0870*/  MOV R0, R2 ;  /* 0x0000000200007202 */ /* 0x000fd60000000f00 */
[----:B------:R-:W-:-:S05]  /*0880*/  @P0 IMAD.HI.U32 R4, R2, c[0x0][0x558], RZ ;  /* 0x0001560002040a27 */ /* 0x000fca00078e00ff */
[----:B------:R-:W-:-:S05]  /*0890*/  @P0 SHF.R.U32.HI R0, RZ, c[0x0][0x55c], R4 ;  /* 0x00015700ff000a19 */ /* 0x000fca0000011604 */
[----:B------:R-:W-:Y:S02]  /*08a0*/  IMAD R6, R0, c[0x0][0x554], RZ ;  /* 0x0001550000067a24 */ /* 0x000fe400078e02ff */
.L_x_1108:
[----:B------:R-:W-:Y:S05]  /*08b0*/  BSYNC B0 ;  /* 0x0000000000007941 */ /* 0x000fea0003800000 */
.L_x_1106:
[----:B------:R-:W-:Y:S01]  /*08c0*/  IMAD.MOV.U32 R4, RZ, RZ, c[0x0][0x53c] ;  /* 0x00014f00ff047624 */ /* 0x000fe200078e00ff */
[----:B------:R-:W-:Y:S01]  /*08d0*/  ULDC UR4, c[0x0][0x1d0] ;  /* 0x0000740000047ab9 */ /* 0x000fe20000000800 */
[----:B------:R-:W-:Y:S01]  /*08e0*/  IMAD.MOV.U32 R11, RZ, RZ, R0 ;  /* 0x000000ffff0b7224 */ /* 0x000fe200078e0000 */
[----:B------:R-:W-:Y:S01]  /*08f0*/  UIADD3 UR5, UR4, 0x6f, URZ ;  /* 0x0000006f04057890 */ /* 0x000fe2000fffe03f */
[----:B------:R-:W-:Y:S01]  /*0900*/  BSSY B0, `(.L_x_1109) ;  /* 0x0000048000007945 */ /* 0x000fe20003800000 */
[----:B------:R-:W-:Y:S01]  /*0910*/  ISETP.NE.AND P0, PT, R4, 0x1, PT ;  /* 0x000000010400780c */ /* 0x000fe20003f05270 */
[----:B------:R-:W-:Y:S01]  /*0920*/  UMOV UR4, URZ ;  /* 0x0000003f00047c82 */ /* 0x000fe20008000000 */
[----:B------:R-:W-:Y:S01]  /*0930*/  LOP3.LUT R4, RZ, R0, RZ, 0x33, !PT ;  /* 0x00000000ff047212 */ /* 0x000fe200078e33ff */
[----:B------:R-:W-:-:S04]  /*0940*/  UIMAD.WIDE UR4, UR5, -0x6db6db6d, UR4 ;  /* 0x92492493050478a5 */ /* 0x000fc8000f8e0204 */
[----:B------:R-:W-:-:S04]  /*0950*/  USHF.R.U32.HI UR4, URZ, 0x1f, UR5 ;  /* 0x0000001f3f047899 */ /* 0x000fc80008011605 */
[----:B------:R-:W-:Y:S02]  /*0960*/  ULEA.HI.SX32 UR4, UR5, UR4, 0x1a ;  /* 0x0000000405047291 */ /* 0x000fe4000f8fd23f */
[----:B------:R-:W-:Y:S01]  /*0970*/  @P0 IMAD.HI.U32 R5, R0, c[0x0][0x540], RZ ;  /* 0x0001500000050a27 */ /* 0x000fe200078e00ff */
[----:B------:R-:W-:-:S03]  /*0980*/  IADD3 R0, R4, c[0x0][0x53c], RZ ;  /* 0x00014f0004007a10 */ /* 0x000fc60007ffe0ff */
[----:B------:R-:W-:Y:S01]  /*0990*/  IMAD.MOV.U32 R4, RZ, RZ, c[0x0][0x2c4] ;  /* 0x0000b100ff047624 */ /* 0x000fe200078e00ff */
[----:B------:R-:W-:Y:S01]  /*09a0*/  @P0 SHF.R.U32.HI R11, RZ, c[0x0][0x544], R5 ;  /* 0x00015100ff0b0a19 */ /* 0x000fe20000011605 */
[----:B------:R-:W-:-:S03]  /*09b0*/  IMAD.MOV.U32 R5, RZ, RZ, c[0x0][0x168] ;  /* 0x00005a00ff057624 */ /* 0x000fc600078e00ff */
[----:B------:R-:W-:Y:S01]  /*09c0*/  ISETP.NE.AND P4, PT, R4, 0x1, PT ;  /* 0x000000010400780c */ /* 0x000fe20003f85270 */
[----:B------:R-:W-:Y:S01]  /*09d0*/  IMAD R0, R11, c[0x0][0x53c], R0 ;  /* 0x00014f000b007a24 */ /* 0x000fe200078e0200 */
[----:B------:R-:W-:Y:S01]  /*09e0*/  IADD3 R5, -R5, 0x70, RZ ;  /* 0x0000007005057810 */ /* 0x000fe20007ffe1ff */
[----:B------:R1:W-:Y:S03]  /*09f0*/  STL [R1+0x64], R11 ;  /* 0x0000640b01007387 */ /* 0x0003e60000100800 */
[----:B------:R-:W-:-:S04]  /*0a00*/  SHF.L.U32 R16, R0, 0x7, RZ ;  /* 0x0000000700107819 */ /* 0x000fc800000006ff */
[----:B------:R-:W-:Y:S01]  /*0a10*/  IADD3 R4, R16, 0x7f, RZ ;  /* 0x0000007f10047810 */ /* 0x000fe20007ffe0ff */
[----:B------:R1:W-:Y:S04]  /*0a20*/  STL [R1+0x68], R16 ;  /* 0x0000681001007387 */ /* 0x0003e80000100800 */
[----:B------:R-:W-:-:S05]  /*0a30*/  @P4 IMAD.HI.U32 R0, R4, c[0x0][0x2c8], RZ ;  /* 0x0000b20004004a27 */ /* 0x000fca00078e00ff */
[----:B------:R-:W-:Y:S01]  /*0a40*/  @P4 SHF.R.U32.HI R4, RZ, c[0x0][0x2cc], R0 ;  /* 0x0000b300ff044a19 */ /* 0x000fe20000011600 */
[----:B------:R-:W-:-:S03]  /*0a50*/  IMAD.MOV.U32 R0, RZ, RZ, c[0x0][0x548] ;  /* 0x00015200ff007624 */ /* 0x000fc600078e00ff */
[----:B------:R-:W-:Y:S01]  /*0a60*/  IADD3 R5, R4, c[0x0][0x1d0], R5 ;  /* 0x0000740004057a10 */ /* 0x000fe20007ffe005 */
[----:B------:R-:W-:Y:S01]  /*0a70*/  IMAD.MOV.U32 R4, RZ, RZ, RZ ;  /* 0x000000ffff047224 */ /* 0x000fe200078e00ff */
[----:B------:R-:W-:Y:S02]  /*0a80*/  ISETP.NE.AND P0, PT, R0, 0x1, PT ;  /* 0x000000010000780c */ /* 0x000fe40003f05270 */
[----:B------:R-:W-:Y:S01]  /*0a90*/  IADD3 R0, R2, -R6, RZ ;  /* 0x8000000602007210 */ /* 0x000fe20007ffe0ff */
[----:B------:R-:W-:-:S04]  /*0aa0*/  IMAD.HI R4, R5, -0x6db6db6d, R4 ;  /* 0x9249249305047827 */ /* 0x000fc800078e0204 */
[----:B------:R-:W-:Y:S01]  /*0ab0*/  IMAD R0, R3, c[0x0][0x554], R0 ;  /* 0x0001550003007a24 */ /* 0x000fe200078e0200 */
[----:B------:R-:W-:-:S03]  /*0ac0*/  SHF.R.U32.HI R6, RZ, 0x1f, R4 ;  /* 0x0000001fff067819 */ /* 0x000fc60000011604 */
[----:B------:R-:W-:Y:S01]  /*0ad0*/  IMAD.MOV.U32 R18, RZ, RZ, R0 ;  /* 0x000000ffff127224 */ /* 0x000fe200078e0000 */
[----:B------:R-:W-:Y:S01]  /*0ae0*/  LEA.HI.SX32 R6, R4, R6, 0x1a ;  /* 0x0000000604067211 */ /* 0x000fe200078fd2ff */
[----:B------:R-:W-:-:S03]  /*0af0*/  @P0 IMAD.HI.U32 R2, R0, c[0x0][0x54c], RZ ;  /* 0x0001530000020a27 */ /* 0x000fc600078e00ff */
[----:B------:R-:W-:Y:S02]  /*0b00*/  IMNMX R6, R6, UR4, PT ;  /* 0x0000000406067c17 */ /* 0x000fe4000b800200 */
[----:B------:R-:W-:Y:S01]  /*0b10*/  @P0 SHF.R.U32.HI R18, RZ, c[0x0][0x550], R2 ;  /* 0x00015400ff120a19 */ /* 0x000fe20000011602 */
[----:B------:R-:W-:Y:S01]  /*0b20*/  IMAD.MOV.U32 R2, RZ, RZ, RZ ;  /* 0x000000ffff027224 */ /* 0x000fe200078e00ff */
[----:B------:R-:W-:Y:S02]  /*0b30*/  ISETP.GE.AND P0, PT, R6, 0x1, PT ;  /* 0x000000010600780c */ /* 0x000fe40003f06270 */
[----:B------:R-:W-:Y:S01]  /*0b40*/  IADD3 R3, -R18, RZ, RZ ;  /* 0x000000ff12037210 */ /* 0x000fe20007ffe1ff */
[----:B------:R1:W-:Y:S04]  /*0b50*/  STL [R1+0x60], R18 ;  /* 0x0000601201007387 */ /* 0x0003e80000100800 */
[----:B------:R-:W-:-:S05]  /*0b60*/  IMAD R23, R3, c[0x0][0x548], R0 ;  /* 0x0001520003177a24 */ /* 0x000fca00078e0200 */
[----:B------:R1:W-:Y:S01]  /*0b70*/  STL [R1+0x54], R23 ;  /* 0x0000541701007387 */ /* 0x0003e20000100800 */
[----:B------:R-:W-:Y:S05]  /*0b80*/  @!P0 BRA `(.L_x_1110) ;  /* 0x000001f000008947 */ /* 0x000fea0003800000 */
[----:B------:R-:W-:-:S04]  /*0b90*/  SHF.R.U32.HI R0, RZ, 0x10, R11 ;  /* 0x00000010ff007819 */ /* 0x000fc8000001160b */
[----:B------:R-:W-:-:S04]  /*0ba0*/  ISETP.NE.AND P0, PT, R0, RZ, PT ;  /* 0x000000ff0000720c */ /* 0x000fc80003f05270 */
[----:B------:R-:W-:-:S04]  /*0bb0*/  SEL R0, R0, c[0x0][0x338], P0 ;  /* 0x0000ce0000007a07 */ /* 0x000fc80000000000 */
[-C--:B------:R-:W-:Y:S02]  /*0bc0*/  IABS R3, R0.reuse ;  /* 0x0000000000037213 */ /* 0x080fe40000000000 */
[----:B------:R-:W-:Y:S02]  /*0bd0*/  IADD3 R7, R0, -0x1, R6 ;  /* 0xffffffff00077810 */ /* 0x000fe40007ffe006 */
[----:B------:R-:W2:Y:S02]  /*0be0*/  I2F.RP R4, R3 ;  /* 0x0000000300047306 */ /* 0x000ea40000209400 */
[----:B------:R-:W-:Y:S02]  /*0bf0*/  IABS R10, R7 ;  /* 0x00000007000a7213 */ /* 0x000fe40000000000 */
[----:B------:R-:W-:-:S04]  /*0c00*/  LOP3.LUT R7, R7, R0, RZ, 0x3c, !PT ;  /* 0x0000000007077212 */ /* 0x000fc800078e3cff */
[----:B------:R-:W-:Y:S01]  /*0c10*/  ISETP.GE.AND P0, PT, R7, RZ, PT ;  /* 0x000000ff0700720c */ /* 0x000fe20003f06270 */
[----:B--2---:R-:W2:Y:S02]  /*0c20*/  MUFU.RCP R4, R4 ;  /* 0x0000000400047308 */ /* 0x004ea40000001000 */
[----:B--2---:R-:W-:-:S06]  /*0c30*/  IADD3 R4, R4, 0xffffffe, RZ ;  /* 0x0ffffffe04047810 */ /* 0x004fcc0007ffe0ff */
[----:B------:R-:W2:Y:S02]  /*0c40*/  F2I.FTZ.U32.TRUNC.NTZ R5, R4 ;  /* 0x0000000400057305 */ /* 0x000ea4000021f000 */
[----:B--2---:R-:W-:Y:S02]  /*0c50*/  IMAD.MOV R2, RZ, RZ, -R5 ;  /* 0x000000ffff027224 */ /* 0x004fe400078e0a05 */
        /* <DEDUP_REMOVED lines=14> */
[----:B------:R-:W-:-:S13]  /*0d40*/  ISETP.GE.U32.AND P2, PT, R4, R3, PT ;  /* 0x000000030400720c */ /* 0x000fda0003f46070 */
[----:B------:R-:W-:-:S05]  /*0d50*/  @P2 IADD3 R2, R2, 0x1, RZ ;  /* 0x0000000102022810 */ /* 0x000fca0007ffe0ff */
[----:B------:R-:W-:Y:S01]  /*0d60*/  @!P0 IMAD.MOV R2, RZ, RZ, -R2 ;  /* 0x000000ffff028224 */ /* 0x000fe200078e0a02 */
[----:B------:R-:W-:Y:S02]  /*0d70*/  @!P1 LOP3.LUT R2, RZ, R0, RZ, 0x33, !PT ;  /* 0x00000000ff029212 */ /* 0x000fe400078e33ff */
.L_x_1110:
[----:B------:R-:W-:Y:S05]  /*0d80*/  BSYNC B0 ;  /* 0x0000000000007941 */ /* 0x000fea0003800000 */
.L_x_1109:
[----:B------:R-:W-:Y:S01]  /*0d90*/  LOP3.LUT R0, R11, 0xffff, RZ, 0xc0, !PT ;  /* 0x0000ffff0b007812 */ /* 0x000fe200078ec0ff */
[----:B------:R-:W-:Y:S01]  /*0da0*/  IMAD.MOV.U32 R19, RZ, RZ, RZ ;  /* 0x000000ffff137224 */ /* 0x000fe200078e00ff */
[----:B------:R-:W-:Y:S01]  /*0db0*/  CS2R R20, SRZ ;  /* 0x0000000000147805 */ /* 0x000fe2000001ff00 */
[----:B------:R-:W-:Y:S01]  /*0dc0*/  IMAD.MOV.U32 R22, RZ, RZ, RZ ;  /* 0x000000ffff167224 */ /* 0x000fe200078e00ff */
[----:B------:R-:W-:Y:S01]  /*0dd0*/  CS2R R126, SRZ ;  /* 0x00000000007e7805 */ /* 0x000fe2000001ff00 */
[----:B------:R-:W-:Y:S01]  /*0de0*/  IMAD R3, R0, R2, RZ ;  /* 0x0000000200037224 */ /* 0x000fe200078e02ff */
[----:B------:R-:W-:Y:S01]  /*0df0*/  PRMT R0, RZ, 0x7610, R0 ;  /* 0x00007610ff007816 */ /* 0x000fe20000000000 */
        /* <DEDUP_REMOVED lines=12> */
[----:B------:R2:W-:Y:S01]  /*0ec0*/  STL [R1], R17 ;  /* 0x0000001101007387 */ /* 0x0005e20000100800 */
        /* <DEDUP_REMOVED lines=24> */
[----:B------:R-:W3:Y:S04]  /*1050*/  LDL R5, [R1+0x7c] ;  /* 0x00007c0001057983 */ /* 0x000ee80000100800 */
[----:B------:R-:W4:Y:S04]  /*1060*/  LDL.64 R6, [R1+0x58] ;  /* 0x0000580001067983 */ /* 0x000f280000100a00 */
[----:B------:R1:W4:Y:S01]  /*1070*/  LDL.64 R24, [R1+0x58] ;  /* 0x0000580001187983 */ /* 0x0003220000100a00 */
[----:B------:R-:W-:-:S03]  /*1080*/  ISETP.NE.U32.AND P0, PT, RZ, c[0x0][0x340], PT ;  /* 0x0000d000ff007a0c */ /* 0x000fc60003f05070 */
[----:B------:R-:W5:Y:S01]  /*1090*/  S2R R4, SR_TID.X ;  /* 0x0000000000047919 */ /* 0x000f620000002100 */
[----:B------:R-:W-:-:S13]  /*10a0*/  ISETP.NE.AND.EX P0, PT, RZ, c[0x0][0x344], PT, P0 ;  /* 0x0000d100ff007a0c */ /* 0x000fda0003f05300 */
[----:B------:R-:W-:-:S05]  /*10b0*/  @P0 MOV R2, 0x4 ;  /* 0x0000000400020802 */ /* 0x000fca0000000f00 */
[----:B--2---:R-:W-:-:S05]  /*10c0*/  @P0 IMAD.WIDE R2, R18, R2, c[0x0][0x340] ;  /* 0x0000d00012020625 */ /* 0x004fca00078e0202 */
[----:B------:R2:W4:Y:S01]  /*10d0*/  @P0 LDG.E R14, [R2.64] ;  /* 0x00000008020e0981 */ /* 0x000522000c1e1900 */
[----:B-----5:R-:W-:Y:S02]  /*10e0*/  SHF.R.S32.HI R15, RZ, 0x1f, R4 ;  /* 0x0000001fff0f7819 */ /* 0x020fe40000011404 */
[----:B------:R-:W-:Y:S02]  /*10f0*/  SHF.R.S32.HI R12, RZ, 0x1f, R23 ;  /* 0x0000001fff0c7819 */ /* 0x000fe40000011417 */
[----:B------:R-:W-:Y:S02]  /*1100*/  LEA.HI R15, R15, R4, RZ, 0x3 ;  /* 0x000000040f0f7211 */ /* 0x000fe400078f18ff */
[----:B------:R-:W-:Y:S02]  /*1110*/  SHF.R.S32.HI R13, RZ, 0x1f, R18 ;  /* 0x0000001fff0d7819 */ /* 0x000fe40000011412 */
[----:B------:R-:W-:Y:S02]  /*1120*/  SHF.R.S32.HI R15, RZ, 0x3, R15 ;  /* 0x00000003ff0f7819 */ /* 0x000fe4000001140f */
[----:B------:R-:W-:Y:S01]  /*1130*/  IADD3 R80, R17, -0x1, RZ ;  /* 0xffffffff11507810 */ /* 0x000fe20007ffe0ff */
[----:B-1----:R-:W-:Y:S01]  /*1140*/  IMAD R11, R13, c[0x0][0x1c0], RZ ;  /* 0x000070000d0b7a24 */ /* 0x002fe200078e02ff */
[----:B------:R-:W-:-:S03]  /*1150*/  SHF.R.S32.HI R9, RZ, 0x1f, R15 ;  /* 0x0000001fff097819 */ /* 0x000fc6000001140f */
[----:B------:R-:W-:Y:S02]  /*1160*/  IMAD R11, R18, c[0x0][0x1c4], R11 ;  /* 0x00007100120b7a24 */ /* 0x000fe400078e020b */
[C---:B------:R-:W-:Y:S02]  /*1170*/  IMAD R4, R9.reuse, c[0x0][0x1e0], RZ ;  /* 0x0000780009047a24 */ /* 0x040fe400078e02ff */
[----:B------:R-:W-:Y:S02]  /*1180*/  IMAD R9, R9, c[0x0][0x208], RZ ;  /* 0x0000820009097a24 */ /* 0x000fe400078e02ff */
[C---:B------:R-:W-:Y:S02]  /*1190*/  IMAD R10, R15.reuse, c[0x0][0x1e4], R4 ;  /* 0x000079000f0a7a24 */ /* 0x040fe400078e0204 */
[----:B------:R-:W-:Y:S01]  /*11a0*/  IMAD R9, R15, c[0x0][0x20c], R9 ;  /* 0x000083000f097a24 */ /* 0x000fe200078e0209 */
[----:B---3--:R-:W-:Y:S01]  /*11b0*/  IADD3 R8, R5, R16, RZ ;  /* 0x0000001005087210 */ /* 0x008fe20007ffe0ff */
[----:B------:R-:W-:-:S03]  /*11c0*/  IMAD R5, R12, c[0x0][0x1b8], RZ ;  /* 0x00006e000c057a24 */ /* 0x000fc600078e02ff */
[----:B------:R-:W-:Y:S01]  /*11d0*/  MOV R0, R8 ;  /* 0x0000000800007202 */ /* 0x000fe20000000f00 */
[----:B--2---:R-:W-:Y:S01]  /*11e0*/  @P4 IMAD.HI.U32 R2, R8, c[0x0][0x2c8], RZ ;  /* 0x0000b20008024a27 */ /* 0x004fe200078e00ff */
[----:B----4-:R-:W-:-:S03]  /*11f0*/  MOV R24, R6 ;  /* 0x0000000600187202 */ /* 0x010fc60000000f00 */
[C---:B------:R-:W-:Y:S01]  /*1200*/  IMAD R5, R23.reuse, c[0x0][0x1bc], R5 ;  /* 0x00006f0017057a24 */ /* 0x040fe200078e0205 */
[----:B------:R-:W-:Y:S01]  /*1210*/  @P4 SHF.R.U32.HI R0, RZ, c[0x0][0x2cc], R2 ;  /* 0x0000b300ff004a19 */ /* 0x000fe20000011602 */
[----:B------:R-:W-:Y:S01]  /*1220*/  IMAD.WIDE.U32 R2, R23, c[0x0][0x1b8], RZ ;  /* 0x00006e0017027a25 */ /* 0x000fe200078e00ff */
[--C-:B------:R-:W-:Y:S02]  /*1230*/  SHF.R.S32.HI R25, RZ, 0x1f, R24.reuse ;  /* 0x0000001fff197819 */ /* 0x100fe40000011418 */
[----:B------:R-:W-:Y:S02]  /*1240*/  ISETP.GE.AND P2, PT, R24, c[0x0][0x198], PT ;  /* 0x0000660018007a0c */ /* 0x000fe40003f46270 */
[----:B------:R-:W-:Y:S01]  /*1250*/  IADD3 R3, R3, R5, RZ ;  /* 0x0000000503037210 */ /* 0x000fe20007ffe0ff */
[C-C-:B------:R-:W-:Y:S01]  /*1260*/  IMAD.WIDE.U32 R4, R15.reuse, c[0x0][0x208], R24.reuse ;  /* 0x000082000f047a25 */ /* 0x140fe200078e0018 */
[----:B------:R1:W-:Y:S03]  /*1270*/  STL [R1+0x5c], R25 ;  /* 0x00005c1901007387 */ /* 0x0003e60000100800 */
[----:B------:R-:W-:Y:S01]  /*1280*/  IMAD.WIDE.U32 R6, R15, c[0x0][0x1e0], R24 ;  /* 0x000078000f067a25 */ /* 0x000fe200078e0018 */
[----:B------:R-:W-:-:S02]  /*1290*/  IADD3 R5, R5, R9, RZ ;  /* 0x0000000905057210 */ /* 0x000fc40007ffe0ff */
[----:B------:R-:W-:Y:S01]  /*12a0*/  SHF.R.S32.HI R9, RZ, 0x1f, R0 ;  /* 0x0000001fff097819 */ /* 0x000fe20000011400 */
[----:B------:R-:W-:Y:S01]  /*12b0*/  IMAD.WIDE.U32 R2, R18, c[0x0][0x1c0], R2 ;  /* 0x0000700012027a25 */ /* 0x000fe200078e0002 */
[----:B------:R-:W-:Y:S02]  /*12c0*/  IADD3 R7, R7, R10, RZ ;  /* 0x0000000a07077210 */ /* 0x000fe40007ffe0ff */
[----:B------:R-:W-:Y:S01]  /*12d0*/  IADD3 R10, -R0, RZ, RZ ;  /* 0x000000ff000a7210 */ /* 0x000fe20007ffe1ff */
[----:B------:R-:W-:Y:S01]  /*12e0*/  IMAD R9, R9, c[0x0][0x1b0], RZ ;  /* 0x00006c0009097a24 */ /* 0x000fe200078e02ff */
[----:B------:R-:W-:Y:S01]  /*12f0*/  IADD3 R3, R3, R11, RZ ;  /* 0x0000000b03037210 */ /* 0x000fe20007ffe0ff */
[C---:B------:R-:W-:Y:S02]  /*1300*/  IMAD R11, R12.reuse, c[0x0][0x1e8], RZ ;  /* 0x00007a000c0b7a24 */ /* 0x040fe400078e02ff */
[----:B------:R-:W-:Y:S02]  /*1310*/  IMAD R12, R12, c[0x0][0x210], RZ ;  /* 0x000084000c0c7a24 */ /* 0x000fe400078e02ff */
[----:B------:R-:W-:-:S02]  /*1320*/  IMAD R10, R10, c[0x0][0x2c4], R8 ;  /* 0x0000b1000a0a7a24 */ /* 0x000fc400078e0208 */
[C---:B------:R-:W-:Y:S02]  /*1330*/  IMAD R11, R23.reuse, c[0x0][0x1ec], R11 ;  /* 0x00007b00170b7a24 */ /* 0x040fe400078e020b */
[----:B------:R-:W-:-:S04]  /*1340*/  IMAD.WIDE.U32 R6, R23, c[0x0][0x1e8], R6 ;  /* 0x00007a0017067a25 */ /* 0x000fc800078e0006 */
[C---:B------:R-:W-:Y:S02]  /*1350*/  IMAD R12, R23.reuse, c[0x0][0x214], R12 ;  /* 0x00008500170c7a24 */ /* 0x040fe400078e020c */
[----:B------:R-:W-:-:S04]  /*1360*/  IMAD.WIDE.U32 R4, R23, c[0x0][0x210], R4 ;  /* 0x0000840017047a25 */ /* 0x000fc800078e0004 */
[C---:B------:R-:W-:Y:S01]  /*1370*/  IMAD R8, R0.reuse, c[0x0][0x1b4], R9 ;  /* 0x00006d0000087a24 */ /* 0x040fe200078e0209 */
[----:B------:R-:W-:Y:S01]  /*1380*/  IADD3 R9, R5, R12, RZ ;  /* 0x0000000c05097210 */ /* 0x000fe20007ffe0ff */
[----:B------:R-:W-:-:S04]  /*1390*/  IMAD.WIDE.U32 R2, R0, c[0x0][0x1b0], R2 ;  /* 0x00006c0000027a25 */ /* 0x000fc800078e0002 */
[----:B------:R-:W-:Y:S01]  /*13a0*/  IMAD.IADD R7, R7, 0x1, R11 ;  /* 0x0000000107077824 */ /* 0x000fe200078e020b */
[----:B------:R-:W-:Y:S02]  /*13b0*/  SHF.R.S32.HI R11, RZ, 0x1f, R10 ;  /* 0x0000001fff0b7819 */ /* 0x000fe4000001140a */
[----:B------:R-:W-:Y:S02]  /*13c0*/  IADD3 R5, R3, R8, RZ ;  /* 0x0000000803057210 */ /* 0x000fe40007ffe0ff */
[----:B------:R-:W-:Y:S01]  /*13d0*/  MOV R8, R4 ;  /* 0x0000000400087202 */ /* 0x000fe20000000f00 */
[----:B------:R-:W-:Y:S01]  /*13e0*/  IMAD R11, R11, c[0x0][0x1a8], RZ ;  /* 0x00006a000b0b7a24 */ /* 0x000fe200078e02ff */
[----:B------:R-:W-:Y:S02]  /*13f0*/  MOV R4, R2 ;  /* 0x0000000200047202 */ /* 0x000fe40000000f00 */
[----:B------:R-:W-:Y:S01]  /*1400*/  @P0 SHF.R.S32.HI R3, RZ, 0x1f, R14 ;  /* 0x0000001fff030819 */ /* 0x000fe2000001140e */
[C---:B------:R-:W-:Y:S01]  /*1410*/  IMAD R11, R10.reuse, c[0x0][0x1ac], R11 ;  /* 0x00006b000a0b7a24 */ /* 0x040fe200078e020b */
[----:B------:R-:W-:Y:S01]  /*1420*/  @P0 MOV R2, R14 ;  /* 0x0000000e00020202 */ /* 0x000fe20000000f00 */
[----:B------:R-:W-:Y:S01]  /*1430*/  @!P0 IMAD.MOV.U32 R2, RZ, RZ, R18 ;  /* 0x000000ffff028224 */ /* 0x000fe200078e0012 */
[----:B------:R-:W-:Y:S01]  /*1440*/  @!P0 MOV R3, R13 ;  /* 0x0000000d00038202 */ /* 0x000fe20000000f00 */
[----:B------:R-:W-:-:S04]  /*1450*/  IMAD.WIDE.U32 R4, R10, c[0x0][0x1a8], R4 ;  /* 0x00006a000a047a25 */ /* 0x000fc800078e0004 */
[----:B------:R-:W-:Y:S01]  /*1460*/  IMAD.WIDE.U32 R12, R2, c[0x0][0x1f0], R6 ;  /* 0x00007c00020c7a25 */ /* 0x000fe200078e0006 */
[----:B------:R-:W-:-:S03]  /*1470*/  IADD3 R7, R5, R11, RZ ;  /* 0x0000000b05077210 */ /* 0x000fc60007ffe0ff */
[C---:B------:R-:W-:Y:S01]  /*1480*/  IMAD R0, R3.reuse, c[0x0][0x218], RZ ;  /* 0x0000860003007a24 */ /* 0x040fe200078e02ff */
[----:B------:R1:W-:Y:S01]  /*1490*/  STL.64 [R1+0x38], R12 ;  /* 0x0000380c01007387 */ /* 0x0003e20000100a00 */
[----:B------:R-:W-:Y:S01]  /*14a0*/  IMAD R6, R3, c[0x0][0x1f0], RZ ;  /* 0x00007c0003067a24 */ /* 0x000fe200078e02ff */
[----:B------:R-:W-:Y:S01]  /*14b0*/  LEA R3, P0, R4, c[0x0][0x160], 0x1 ;  /* 0x0000580004037a11 */ /* 0x000fe200078008ff */
[----:B------:R-:W-:-:S04]  /*14c0*/  IMAD.WIDE.U32 R8, R2, c[0x0][0x218], R8 ;  /* 0x0000860002087a25 */ /* 0x000fc800078e0008 */
[C---:B------:R-:W-:Y:S01]  /*14d0*/  IMAD R5, R2.reuse, c[0x0][0x21c], R0 ;  /* 0x0000870002057a24 */ /* 0x040fe200078e0200 */
[----:B------:R1:W-:Y:S01]  /*14e0*/  STL.64 [R1+0x40], R8 ;  /* 0x0000400801007387 */ /* 0x0003e20000100a00 */
[----:B------:R-:W-:Y:S01]  /*14f0*/  IMAD R6, R2, c[0x0][0x1f4], R6 ;  /* 0x00007d0002067a24 */ /* 0x000fe200078e0206 */
[----:B------:R-:W-:Y:S02]  /*1500*/  LEA.HI.X R2, R4, c[0x0][0x164], R7, 0x1, P0 ;  /* 0x0000590004027a11 */ /* 0x000fe400000f0c07 */
[----:B------:R-:W-:Y:S02]  /*1510*/  IADD3 R4, R9, R5, RZ ;  /* 0x0000000509047210 */ /* 0x000fe40007ffe0ff */
[----:B------:R-:W-:Y:S02]  /*1520*/  IADD3 R6, R13, R6, RZ ;  /* 0x000000060d067210 */ /* 0x000fe40007ffe0ff */
[----:B------:R-:W-:Y:S01]  /*1530*/  IADD3 R0, R15, R16, RZ ;  /* 0x000000100f007210 */ /* 0x000fe20007ffe0ff */
[----:B------:R1:W-:Y:S04]  /*1540*/  STL [R1+0x48], R4 ;  /* 0x0000480401007387 */ /* 0x0003e80000100800 */
[----:B------:R1:W-:Y:S01]  /*1550*/  STL [R1+0x34], R6 ;  /* 0x0000340601007387 */ /* 0x0003e20000100800 */
[----:B------:R-:W-:Y:S05]  /*1560*/  BRA.DIV ~URZ, `(.L_x_1112) ;  /* 0x00012ad27f007947 */ /* 0x000fea000b800000 */
[----:B------:R2:W3:Y:S02]  /*1570*/  SHFL.IDX PT, R5, R2, RZ, 0x181f ;  /* 0x00181fff02057589 */ /* 0x0004e400000e0000 */
.L_x_1162:
[----:B------:R-:W-:Y:S05]  /*1580*/  BRA.DIV ~URZ, `(.L_x_1113) ;  /* 0x00012b227f007947 */ /* 0x000fea000b800000 */
[----:B-1----:R1:W4:Y:S02]  /*1590*/  SHFL.IDX PT, R4, R3, RZ, 0x181f ;  /* 0x00181fff03047589 */ /* 0x00232400000e0000 */
.L_x_1163:
[----:B------:R-:W-:Y:S01]  /*15a0*/  MOV R11, c[0x0][0x168] ;  /* 0x00005a00000b7a02 */ /* 0x000fe20000000f00 */
[----:B------:R-:W-:Y:S04]  /*15b0*/  BSSY B0, `(.L_x_1114) ;  /* 0x000000b000007945 */ /* 0x000fe80003800000 */
[----:B------:R-:W-:-:S05]  /*15c0*/  IMAD R11, R11, c[0x0][0x2c4], RZ ;  /* 0x0000b1000b0b7a24 */ /* 0x000fca00078e02ff */
[----:B------:R-:W-:-:S13]  /*15d0*/  ISETP.GE.AND P0, PT, R0, R11, PT ;  /* 0x0000000b0000720c */ /* 0x000fda0003f06270 */
[----:B------:R-:W-:Y:S05]  /*15e0*/  @P0 BRA `(.L_x_1115) ;  /* 0x0000007000000947 */ /* 0x000fea0003800000 */
[----:B------:R-:W5:Y:S02]  /*15f0*/  LDL.64 R6, [R1+0x58] ;  /* 0x0000580001067983 */ /* 0x000f640000100a00 */
[----:B----45:R-:W-:-:S04]  /*1600*/  LEA R4, P0, R6, R4, 0x1 ;  /* 0x0000000406047211 */ /* 0x030fc800078008ff */
[----:B---3--:R-:W-:-:S05]  /*1610*/  LEA.HI.X R5, R6, R5, R7, 0x1, P0 ;  /* 0x0000000506057211 */ /* 0x008fca00000f0c07 */
[----:B------:R-:W-:Y:S01]  /*1620*/  @!PT LDS RZ, [RZ] ;  /* 0x00000000fffff984 */ /* 0x000fe20000000800 */
[----:B------:R-:W-:Y:S01]  /*1630*/  @!PT LDS RZ, [RZ] ;  /* 0x00000000fffff984 */ /* 0x000fe20000000800 */
[----:B------:R-:W-:Y:S01]  /*1640*/  @!PT LDS RZ, [RZ] ;  /* 0x00000000fffff984 */ /* 0x000fe20000000800 */
[----:B------:R3:W-:Y:S04]  /*1650*/  LDGSTS.E.BYPASS.LTC128B.128 [R246+0x7100], [R4.64], !P2 ;  /* 0x0710000004f67fae */ /* 0x0007e8000d101d48 */
.L_x_1115:
[----:B------:R-:W-:Y:S05]  /*1660*/  BSYNC B0 ;  /* 0x0000000000007941 */ /* 0x000fea0003800000 */
.L_x_1114:
[----:B------:R-:W-:Y:S05]  /*1670*/  BRA.DIV ~URZ, `(.L_x_1116) ;  /* 0x00012aa27f007947 */ /* 0x000fea000b800000 */
[----:B------:R1:W2:Y:S04]  /*1680*/  SHFL.IDX PT, R6, R2, 0x1, 0x181f ;  /* 0x00381f0002067f89 */ /* 0x0002a800000e0000 */
[----:B---34-:R1:W3:Y:S02]  /*1690*/  SHFL.IDX PT, R4, R3, 0x1, 0x181f ;  /* 0x00381f0003047f89 */ /* 0x0182e400000e0000 */
.L_x_1164:
[----:B------:R-:W-:Y:S01]  /*16a0*/  IADD3 R5, R0, 0x10, RZ ;  /* 0x0000001000057810 */ /* 0x000fe20007ffe0ff */
[----:B------:R-:W-:Y:S03]  /*16b0*/  BSSY B0, `(.L_x_1117) ;  /* 0x000000a000007945 */ /* 0x000fe60003800000 */
[----:B------:R-:W-:-:S13]  /*16c0*/  ISETP.GE.AND P0, PT, R5, R11, PT ;  /* 0x0000000b0500720c */ /* 0x000fda0003f06270 */
[----:B------:R-:W-:Y:S05]  /*16d0*/  @P0 BRA `(.L_x_1118) ;  /* 0x0000007000000947 */ /* 0x000fea0003800000 */
[----:B------:R-:W4:Y:S02]  /*16e0*/  LDL.64 R8, [R1+0x58] ;  /* 0x0000580001087983 */ /* 0x000f240000100a00 */
[----:B---34-:R-:W-:-:S04]  /*16f0*/  LEA R4, P0, R8, R4, 0x1 ;  /* 0x0000000408047211 */ /* 0x018fc800078008ff */
[----:B--2---:R-:W-:-:S05]  /*1700*/  LEA.HI.X R5, R8, R6, R9, 0x1, P0 ;  /* 0x0000000608057211 */ /* 0x004fca00000f0c09 */
[----:B------:R-:W-:Y:S01]  /*1710*/  @!PT LDS RZ, [RZ] ;  /* 0x00000000fffff984 */ /* 0x000fe20000000800 */
[----:B------:R-:W-:Y:S01]  /*1720*/  @!PT LDS RZ, [RZ] ;  /* 0x00000000fffff984 */ /* 0x000fe20000000800 */
[----:B------:R-:W-:Y:S01]  /*1730*/  @!PT LDS RZ, [RZ] ;  /* 0x00000000fffff984 */ /* 0x000fe20000000800 */
[----:B------:R2:W-:Y:S04]  /*1740*/  LDGSTS.E.BYPASS.LTC128B.128 [R246+0x7900], [R4.64], !P2 ;  /* 0x0790000004f67fae */ /* 0x0005e8000d101d48 */
.L_x_1118:
[----:B------:R-:W-:Y:S05]  /*1750*/  BSYNC B0 ;  /* 0x0000000000007941 */ /* 0x000fea0003800000 */
.L_x_1117:
[----:B------:R-:W-:Y:S05]  /*1760*/  BRA.DIV ~URZ, `(.L_x_1119) ;  /* 0x00012a827f007947 */ /* 0x000fea000b800000 */
[----:B--2---:R2:W4:Y:S02]  /*1770*/  SHFL.IDX PT, R6, R2, 0x2, 0x181f ;  /* 0x00581f0002067f89 */ /* 0x00452400000e0000 */
.L_x_1165:
[----:B------:R-:W-:Y:S05]  /*1780*/  BRA.DIV ~URZ, `(.L_x_1120) ;  /* 0x00012ad27f007947 */ /* 0x000fea000b800000 */
[----:B---3--:R3:W1:Y:S02]  /*1790*/  SHFL.IDX PT, R4, R3, 0x2, 0x181f ;  /* 0x00581f0003047f89 */ /* 0x00866400000e0000 */
.L_x_1166:
[----:B------:R-:W-:Y:S01]  /*17a0*/  IADD3 R5, R0, 0x20, RZ ;  /* 0x0000002000057810 */ /* 0x000fe20007ffe0ff */
[----:B------:R-:W-:Y:S03]  /*17b0*/  BSSY B0, `(.L_x_1121) ;  /* 0x000000a000007945 */ /* 0x000fe60003800000 */
[----:B------:R-:W-:-:S13]  /*17c0*/  ISETP.GE.AND P0, PT, R5, R11, PT ;  /* 0x0000000b0500720c */ /* 0x000fda0003f06270 */
[----:B------:R-:W-:Y:S05]  /*17d0*/  @P0 BRA `(.L_x_1122) ;  /* 0x0000007000000947 */ /* 0x000fea0003800000 */
[----:B------:R-:W5:Y:S02]  /*17e0*/  LDL.64 R8, [R1+0x58] ;  /* 0x0000580001087983 */ /* 0x000f640000100a00 */
[----:B-1---5:R-:W-:-:S04]  /*17f0*/  LEA R4, P0, R8, R4, 0x1 ;  /* 0x0000000408047211 */ /* 0x022fc800078008ff */
[----:B----4-:R-:W-:-:S05]  /*1800*/  LEA.HI.X R5, R8, R6, R9, 0x1, P0 ;  /* 0x0000000608057211 */ /* 0x010fca00000f0c09 */
[----:B------:R-:W-:Y:S01]  /*1810*/  @!PT LDS RZ, [RZ] ;  /* 0x00000000fffff984 */ /* 0x000fe20000000800 */
[----:B------:R-:W-:Y:S01]  /*1820*/  @!PT LDS RZ, [RZ] ;  /* 0x00000000fffff984 */ /* 0x000fe20000000800 */
[----:B------:R-:W-:Y:S01]  /*1830*/  @!PT LDS RZ, [RZ] ;  /* 0x00000000fffff984 */ /* 0x000fe20000000800 */
[----:B------:R1:W-:Y:S04]  /*1840*/  LDGSTS.E.BYPASS.LTC128B.128 [R246+0x8100], [R4.64], !P2 ;  /* 0x0810000004f67fae */ /* 0x0003e8000d101d48 */
.L_x_1122:
[----:B------:R-:W-:Y:S05]  /*1850*/  BSYNC B0 ;  /* 0x0000000000007941 */ /* 0x000fea0003800000 */
.L_x_1121:
[----:B------:R-:W-:Y:S05]  /*1860*/  BRA.DIV ~URZ, `(.L_x_1123) ;  /* 0x00012a627f007947 */ /* 0x000fea000b800000 */
[----:B----4-:R4:W2:Y:S04]  /*1870*/  SHFL.IDX PT, R6, R2, 0x3, 0x181f ;  /* 0x00781f0002067f89 */ /* 0x0108a800000e0000 */
[----:B-1----:R4:W1:Y:S02]  /*1880*/  SHFL.IDX PT, R4, R3, 0x3, 0x181f ;  /* 0x00781f0003047f89 */ /* 0x00286400000e0000 */
.L_x_1167:
        /* <DEDUP_REMOVED lines=11> */
.L_x_1125:
[----:B------:R-:W-:Y:S05]  /*1940*/  BSYNC B0 ;  /* 0x0000000000007941 */ /* 0x000fea0003800000 */
.L_x_1124:
[----:B------:R-:W-:Y:S05]  /*1950*/  BRA.DIV ~URZ, `(.L_x_1126) ;  /* 0x00012a427f007947 */ /* 0x000fea000b800000 */
[----:B--2---:R2:W3:Y:S02]  /*1960*/  SHFL.IDX PT, R6, R2, 0x4, 0x181f ;  /* 0x00981f0002067f89 */ /* 0x0044e400000e0000 */
.L_x_1168:
[----:B------:R-:W-:Y:S05]  /*1970*/  BRA.DIV ~URZ, `(.L_x_1127) ;  /* 0x00012a927f007947 */ /* 0x000fea000b800000 */
[----:B-1----:R1:W2:Y:S02]  /*1980*/  SHFL.IDX PT, R4, R3, 0x4, 0x181f ;  /* 0x00981f0003047f89 */ /* 0x0022a400000e0000 */
.L_x_1169:
[----:B------:R-:W-:Y:S01]  /*1990*/  IADD3 R5, R0, 0x40, RZ ;  /* 0x0000004000057810 */ /* 0x000fe20007ffe0ff */
[----:B------:R-:W-:Y:S03]  /*19a0*/  BSSY B0, `(.L_x_1128) ;  /* 0x000000a000007945 */ /* 0x000fe60003800000 */
[----:B------:R-:W-:-:S13]  /*19b0*/  ISETP.GE.AND P0, PT, R5, R11, PT ;  /* 0x0000000b0500720c */ /* 0x000fda0003f06270 */
[----:B------:R-:W-:Y:S05]  /*19c0*/  @P0 BRA `(.L_x_1129) ;  /* 0x0000007000000947 */ /* 0x000fea0003800000 */
[----:B------:R-:W5:Y:S02]  /*19d0*/  LDL.64 R8, [R1+0x58] ;  /* 0x0000580001087983 */ /* 0x000f640000100a00 */
[----:B--2--5:R-:W-:-:S04]  /*19e0*/  LEA R4, P0, R8, R4, 0x1 ;  /* 0x0000000408047211 */ /* 0x024fc800078008ff */
[----:B---3--:R-:W-:-:S05]  /*19f0*/  LEA.HI.X R5, R8, R6, R9, 0x1, P0 ;  /* 0x0000000608057211 */ /* 0x008fca00000f0c09 */
[----:B------:R-:W-:Y:S01]  /*1a00*/  @!PT LDS RZ, [RZ] ;  /* 0x00000000fffff984 */ /* 0x000fe20000000800 */
[----:B------:R-:W-:Y:S01]  /*1a10*/  @!PT LDS RZ, [RZ] ;  /* 0x00000000fffff984 */ /* 0x000fe20000000800 */
[----:B------:R-:W-:Y:S01]  /*1a20*/  @!PT LDS RZ, [RZ] ;  /* 0x00000000fffff984 */ /* 0x000fe20000000800 */
[----:B------:R2:W-:Y:S04]  /*1a30*/  LDGSTS.E.BYPASS.LTC128B.128 [R246+0x9100], [R4.64], !P2 ;  /* 0x0910000004f67fae */ /* 0x0005e8000d101d48 */
.L_x_1129:
[----:B------:R-:W-:Y:S05]  /*1a40*/  BSYNC B0 ;  /* 0x0000000000007941 */ /* 0x000fea0003800000 */
.L_x_1128:
[----:B------:R-:W-:Y:S05]  /*1a50*/  BRA.DIV ~URZ, `(.L_x_1130) ;  /* 0x00012a227f007947 */ /* 0x000fea000b800000 */
[----:B---3--:R3:W1:Y:S04]  /*1a60*/  SHFL.IDX PT, R6, R2, 0x5, 0x181f ;  /* 0x00b81f0002067f89 */ /* 0x00866800000e0000 */
[----:B--2---:R3:W2:Y:S02]  /*1a70*/  SHFL.IDX PT, R4, R3, 0x5, 0x181f ;  /* 0x00b81f0003047f89 */ /* 0x0046a400000e0000 */
.L_x_1170:
[----:B------:R-:W-:Y:S01]  /*1a80*/  IADD3 R5, R0, 0x50, RZ ;  /* 0x0000005000057810 */ /* 0x000fe20007ffe0ff */
[----:B------:R-:W-:Y:S03]  /*1a90*/  BSSY B0, `(.L_x_1131) ;  /* 0x000000a000007945 */ /* 0x000fe60003800000 */
[----:B------:R-:W-:-:S13]  /*1aa0*/  ISETP.GE.AND P0, PT, R5, R11, PT ;  /* 0x0000000b0500720c */ /* 0x000fda0003f06270 */
[----:B------:R-:W-:Y:S05]  /*1ab0*/  @P0 BRA `(.L_x_1132) ;  /* 0x0000007000000947 */ /* 0x000fea0003800000 */
[----:B------:R-:W5:Y:S02]  /*1ac0*/  LDL.64 R8, [R1+0x58] ;  /* 0x0000580001087983 */ /* 0x000f640000100a00 */
[----:B--2--5:R-:W-:-:S04]  /*1ad0*/  LEA R4, P0, R8, R4, 0x1 ;  /* 0x0000000408047211 */ /* 0x024fc800078008ff */
[----:B-1----:R-:W-:-:S05]  /*1ae0*/  LEA.HI.X R5, R8, R6, R9, 0x1, P0 ;  /* 0x0000000608057211 */ /* 0x002fca00000f0c09 */
[----:B------:R-:W-:Y:S01]  /*1af0*/  @!PT LDS RZ, [RZ] ;  /* 0x00000000fffff984 */ /* 0x000fe20000000800 */
[----:B------:R-:W-:Y:S01]  /*1b00*/  @!PT LDS RZ, [RZ] ;  /* 0x00000000fffff984 */ /* 0x000fe20000000800 */
[----:B------:R-:W-:Y:S01]  /*1b10*/  @!PT LDS RZ, [RZ] ;  /* 0x00000000fffff984 */ /* 0x000fe20000000800 */
[----:B------:R1:W-:Y:S04]  /*1b20*/  LDGSTS.E.BYPASS.LTC128B.128 [R246+0x9900], [R4.64], !P2 ;  /* 0x0990000004f67fae */ /* 0x0003e8000d101d48 */
.L_x_1132:
[----:B------:R-:W-:Y:S05]  /*1b30*/  BSYNC B0 ;  /* 0x0000000000007941 */ /* 0x000fea0003800000 */
.L_x_1131:
[----:B------:R-:W-:Y:S05]  /*1b40*/  BRA.DIV ~URZ, `(.L_x_1133) ;  /* 0x00012a027f007947 */ /* 0x000fea000b800000 */
[----:B-1----:R1:W3:Y:S02]  /*1b50*/  SHFL.IDX PT, R6, R2, 0x6, 0x181f ;  /* 0x00d81f0002067f89 */ /* 0x0022e400000e0000 */
.L_x_1171:
[----:B------:R-:W-:Y:S05]  /*1b60*/  BRA.DIV ~URZ, `(.L_x_1134) ;  /* 0x00012a527f007947 */ /* 0x000fea000b800000 */
[----:B--2---:R2:W1:Y:S02]  /*1b70*/  SHFL.IDX PT, R4, R3, 0x6, 0x181f ;  /* 0x00d81f0003047f89 */ /* 0x00446400000e0000 */
.L_x_1172:
        /* <DEDUP_REMOVED lines=11> */
.L_x_1136:
[----:B------:R-:W-:Y:S05]  /*1c30*/  BSYNC B0 ;  /* 0x0000000000007941 */ /* 0x000fea0003800000 */
.L_x_1135:
[----:B------:R-:W-:Y:S05]  /*1c40*/  BRA.DIV ~URZ, `(.L_x_1137) ;  /* 0x000129e27f007947 */ /* 0x000fea000b800000 */
[----:B-1----:R1:W2:Y:S04]  /*1c50*/  SHFL.IDX PT, R4, R2, 0x7, 0x181f ;  /* 0x00f81f0002047f89 */ /* 0x0022a800000e0000 */
[----:B--234-:R-:W2:Y:S02]  /*1c60*/  SHFL.IDX PT, R3, R3, 0x7, 0x181f ;  /* 0x00f81f0003037f89 */ /* 0x01cea400000e0000 */
.L_x_1173:
[----:B------:R-:W3:Y:S01]  /*1c70*/  LDL.64 R100, [R1+0x58] ;  /* 0x0000580001647983 */ /* 0x000ee20000100a00 */
[----:B------:R-:W-:-:S04]  /*1c80*/  IADD3 R0, R0, 0x70, RZ ;  /* 0x0000007000007810 */ /* 0x000fc80007ffe0ff */
[----:B------:R-:W-:-:S13]  /*1c90*/  ISETP.GE.AND P1, PT, R0, R11, PT ;  /* 0x0000000b0000720c */ /* 0x000fda0003f26270 */
[C---:B-123--:R-:W-:Y:S02]  /*1ca0*/  @!P1 LEA R2, P0, R100.reuse, R3, 0x1 ;  /* 0x0000000364029211 */ /* 0x04efe400078008ff */
[C---:B------:R-:W-:Y:S02]  /*1cb0*/  ISETP.GE.AND P6, PT, R100.reuse, c[0x0][0x1d4], PT ;  /* 0x0000750064007a0c */ /* 0x040fe40003fc6270 */
[----:B------:R-:W-:-:S05]  /*1cc0*/  @!P1 LEA.HI.X R3, R100, R4, R101, 0x1, P0 ;  /* 0x0000000464039211 */ /* 0x000fca00000f0c65 */
[----:B------:R-:W-:Y:S01]  /*1cd0*/  @!PT LDS RZ, [RZ] ;  /* 0x00000000fffff984 */ /* 0x000fe20000000800 */
[----:B------:R-:W-:Y:S01]  /*1ce0*/  @!PT LDS RZ, [RZ] ;  /* 0x00000000fffff984 */ /* 0x000fe20000000800 */
[----:B------:R-:W-:Y:S01]  /*1cf0*/  @!PT LDS RZ, [RZ] ;  /* 0x00000000fffff984 */ /* 0x000fe20000000800 */
[----:B------:R1:W-:Y:S04]  /*1d00*/  @!P1 LDGSTS.E.BYPASS.LTC128B.128 [R246+0xa900], [R2.64], !P2 ;  /* 0x0a90000002f69fae */ /* 0x0003e8000d101d48 */
[----:B------:R-:W0:Y:S01]  /*1d10*/  LDGDEPBAR ;  /* 0x00000000000079af */ /* 0x000e220000000000 */
[----:B------:R-:W-:Y:S02]  /*1d20*/  WARPSYNC 0xffffffff ;  /* 0xffffffff00007948 */ /* 0x000fe40003800000 */
[----:B------:R-:W2:Y:S04]  /*1d30*/  LDL R26, [R1] ;  /* 0x00000000011a7983 */ /* 0x000ea80000100800 */
[----:B------:R-:W3:Y:S04]  /*1d40*/  LDL R5, [R1+0x34] ;  /* 0x0000340001057983 */ /* 0x000ee80000100800 */
[----:B------:R-:W4:Y:S04]  /*1d50*/  LDL.64 R6, [R1+0x38] ;  /* 0x0000380001067983 */ /* 0x000f280000100a00 */
[----:B------:R-:W5:Y:S04]  /*1d60*/  LDL R27, [R1+0x48] ;  /* 0x00004800011b7983 */ /* 0x000f680000100800 */
[----:B------:R-:W5:Y:S04]  /*1d70*/  LDL.64 R102, [R1+0x40] ;  /* 0x0000400001667983 */ /* 0x000f680000100a00 */
[----:B------:R-:W1:Y:S01]  /*1d80*/  S2R R9, SR_TID.X ;  /* 0x0000000000097919 */ /* 0x000e620000002100 */
[----:B------:R-:W-:Y:S01]  /*1d90*/  IMAD.MOV.U32 R81, RZ, RZ, -0x70 ;  /* 0xffffff90ff517424 */ /* 0x000fe200078e00ff */
[----:B------:R-:W-:Y:S01]  /*1da0*/  SHF.R.S32.HI R25, RZ, 0x1f, R80 ;  /* 0x0000001fff197819 */ /* 0x000fe20000011450 */
[----:B-1----:R-:W-:Y:S01]  /*1db0*/  IMAD.WIDE.U32 R2, R80, c[0x0][0x1e0], RZ ;  /* 0x0000780050027a25 */ /* 0x002fe200078e00ff */
[----:B------:R-:W-:-:S03]  /*1dc0*/  ULDC.64 UR4, c[0x0][0x208] ;  /* 0x0000820000047ab9 */ /* 0x000fc60000000a00 */
[----:B------:R-:W-:Y:S01]  /*1dd0*/  IMAD R0, R25, c[0x0][0x1e0], RZ ;  /* 0x0000780019007a24 */ /* 0x000fe200078e02ff */
[----:B------:R-:W-:-:S04]  /*1de0*/  SHF.R.S32.HI R8, RZ, 0x1f, R9 ;  /* 0x0000001fff087819 */ /* 0x000fc80000011409 */
[----:B------:R-:W-:-:S04]  /*1df0*/  LEA.HI R8, R8, R9, RZ, 0x3 ;  /* 0x0000000908087211 */ /* 0x000fc800078f18ff */
[----:B------:R-:W-:Y:S01]  /*1e00*/  SHF.R.S32.HI R8, RZ, 0x3, R8 ;  /* 0x00000003ff087819 */ /* 0x000fe20000011408 */
[----:B------:R-:W-:-:S04]  /*1e10*/  IMAD R0, R80, c[0x0][0x1e4], R0 ;  /* 0x0000790050007a24 */ /* 0x000fc800078e0200 */
[----:B------:R-:W-:Y:S02]  /*1e20*/  IMAD.IADD R0, R3, 0x1, R0 ;  /* 0x0000000103007824 */ /* 0x000fe400078e0200 */
[----:B------:R-:W-:Y:S02]  /*1e30*/  IMAD.MOV.U32 R247, RZ, RZ, c[0x0][0x1e0] ;  /* 0x00007800fff77624 */ /* 0x000fe400078e00ff */
[----:B------:R-:W-:Y:S02]  /*1e40*/  IMAD R0, R0, 0x70, RZ ;  /* 0x0000007000007824 */ /* 0x000fe400078e02ff */
[----:B------:R-:W-:Y:S02]  /*1e50*/  IMAD.MOV.U32 R252, RZ, RZ, c[0x0][0x1e4] ;  /* 0x00007900fffc7624 */ /* 0x000fe400078e00ff */
[----:B------:R-:W-:Y:S01]  /*1e60*/  IMAD.WIDE.U32 R10, R247, 0x20, RZ ;  /* 0x00000020f70a7825 */ /* 0x000fe200078e00ff */
[----:B------:R-:W-:Y:S02]  /*1e70*/  USHF.L.U32 UR7, UR4, 0x5, URZ ;  /* 0x0000000504077899 */ /* 0x000fe4000800063f */
[----:B------:R-:W-:-:S02]  /*1e80*/  UMOV UR6, 0x5 ;  /* 0x0000000500067882 */ /* 0x000fc40000000000 */
[----:B------:R-:W-:Y:S01]  /*1e90*/  USHF.L.U64.HI UR5, UR4, UR6, UR5 ;  /* 0x0000000604057299 */ /* 0x000fe20008010205 */
[----:B------:R-:W-:Y:S01]  /*1ea0*/  BAR.SYNC.DEFER_BLOCKING 0x0 ;  /* 0x0000000000007b1d */ /* 0x000fe20000010000 */
[----:B--2---:R-:W-:-:S05]  /*1eb0*/  IMAD R81, R26, R81, 0x70 ;  /* 0x000000701a517424 */ /* 0x004fca00078e0251 */
[----:B------:R-:W-:-:S04]  /*1ec0*/  IADD3 R24, R81, c[0x0][0x1d0], -R8 ;  /* 0x0000740051187a10 */ /* 0x000fc80007ffe808 */
[C---:B------:R-:W-:Y:S02]  /*1ed0*/  ISETP.GE.AND P3, PT, R24.reuse, 0x1, PT ;  /* 0x000000011800780c */ /* 0x040fe40003f66270 */
[----:B------:R-:W-:Y:S01]  /*1ee0*/  ISETP.GE.AND P2, PT, R24, 0x11, PT ;  /* 0x000000111800780c */ /* 0x000fe20003f46270 */
[----:B----4-:R-:W-:Y:S02]  /*1ef0*/  IMAD.MOV.U32 R82, RZ, RZ, R6 ;  /* 0x000000ffff527224 */ /* 0x010fe400078e0006 */
[----:B---3--:R-:W-:-:S04]  /*1f00*/  IMAD.MOV.U32 R83, RZ, RZ, R5 ;  /* 0x000000ffff537224 */ /* 0x008fc800078e0005 */
[----:B------:R-:W-:Y:S01]  /*1f10*/  IMAD.WIDE.U32 R2, R2, 0x70, R82 ;  /* 0x0000007002027825 */ /* 0x000fe200078e0052 */
[----:B------:R-:W-:-:S03]  /*1f20*/  ISETP.GE.AND P0, PT, R24, 0x21, PT ;  /* 0x000000211800780c */ /* 0x000fc60003f06270 */
[----:B------:R-:W-:Y:S01]  /*1f30*/  IMAD.IADD R3, R3, 0x1, R0 ;  /* 0x0000000103037824 */ /* 0x000fe200078e0200 */
[C---:B------:R-:W-:Y:S02]  /*1f40*/  @P3 LEA R6, P5, R2.reuse, c[0x0][0x1c8], 0x1 ;  /* 0x0000720002063a11 */ /* 0x040fe400078a08ff */
[C---:B------:R-:W-:Y:S02]  /*1f50*/  @P2 LEA R0, P1, R247.reuse, R2, 0x4 ;  /* 0x00000002f7002211 */ /* 0x040fe400078220ff */
[----:B------:R-:W-:Y:S02]  /*1f60*/  @P3 LEA.HI.X R7, R2, c[0x0][0x1cc], R3, 0x1, P5 ;  /* 0x0000730002073a11 */ /* 0x000fe400028f0c03 */
[----:B------:R-:W-:Y:S02]  /*1f70*/  @P2 LEA R4, P5, R0, c[0x0][0x1c8], 0x1 ;  /* 0x0000720000042a11 */ /* 0x000fe400078a08ff */
[----:B------:R-:W-:Y:S01]  /*1f80*/  @P2 LEA.HI.X R5, R247, R3, R252, 0x4, P1 ;  /* 0x00000003f7052211 */ /* 0x000fe200008f24fc */
[----:B------:R-:W-:Y:S01]  /*1f90*/  IMAD.SHL.U32 R8, R252, 0x20, RZ ;  /* 0x00000020fc087824 */ /* 0x000fe200078e00ff */
[----:B------:R-:W-:Y:S01]  /*1fa0*/  @!PT LDS RZ, [RZ] ;  /* 0x00000000fffff984 */ /* 0x000fe20000000800 */
[----:B------:R-:W-:Y:S01]  /*1fb0*/  @!PT LDS RZ, [RZ] ;  /* 0x00000000fffff984 */ /* 0x000fe20000000800 */
[----:B------:R-:W-:Y:S01]  /*1fc0*/  @!PT LDS RZ, [RZ] ;  /* 0x00000000fffff984 */ /* 0x000fe20000000800 */
[----:B------:R1:W-:Y:S02]  /*1fd0*/  @P3 LDGSTS.E.BYPASS.LTC128B.128 [R246+0x3900], [R6.64], !P6 ;  /* 0x0390000006f63fae */ /* 0x0003e4000f101d48 */
[----:B------:R-:W-:-:S02]  /*1fe0*/  @P2 LEA.HI.X R5, R0, c[0x0][0x1cc], R5, 0x1, P5 ;  /* 0x0000730000052a11 */ /* 0x000fc400028f0c05 */
[----:B------:R-:W-:Y:S02]  /*1ff0*/  ISETP.GE.AND P5, PT, R24, 0x31, PT ;  /* 0x000000311800780c */ /* 0x000fe40003fa6270 */
[----:B------:R-:W-:Y:S01]  /*2000*/  @P0 IADD3 R9, P1, R2, R10, RZ ;  /* 0x0000000a02090210 */ /* 0x000fe20007f3e0ff */
[----:B------:R2:W-:Y:S03]  /*2010*/  @P2 LDGSTS.E.BYPASS.LTC128B.128 [R246+0x4100], [R4.64], !P6 ;  /* 0x0410000004f62fae */ /* 0x0005e6000f101d48 */
[----:B------:R-:W-:Y:S02]  /*2020*/  @P0 IADD3.X R0, R3, R11, R8, P1, !PT ;  /* 0x0000000b03000210 */ /* 0x000fe40000ffe408 */
[----:B------:R-:W-:Y:S02]  /*2030*/  @P0 LEA R8, P1, R9, c[0x0][0x1c8], 0x1 ;  /* 0x0000720009080a11 */ /* 0x000fe400078208ff */
[----:B------:R-:W-:-:S02]  /*2040*/  ISETP.GE.AND P3, PT, R24, 0x41, PT ;  /* 0x000000411800780c */ /* 0x000fc40003f66270 */
[----:B------:R-:W-:Y:S01]  /*2050*/  @P0 LEA.HI.X R9, R9, c[0x0][0x1cc], R0, 0x1, P1 ;  /* 0x0000730009090a11 */ /* 0x000fe200008f0c00 */
[----:B------:R-:W-:Y:S01]  /*2060*/  @P5 IMAD R0, R252, 0x30, RZ ;  /* 0x00000030fc005824 */ /* 0x000fe200078e02ff */
[----:B------:R-:W-:-:S03]  /*2070*/  ISETP.GE.AND P2, PT, R24, 0x51, PT ;  /* 0x000000511800780c */ /* 0x000fc60003f46270 */
[----:B------:R3:W-:Y:S01]  /*2080*/  @P0 LDGSTS.E.BYPASS.LTC128B.128 [R246+0x4900], [R8.64], !P6 ;  /* 0x0490000008f60fae */ /* 0x0007e2000f101d48 */
[----:B------:R-:W-:Y:S01]  /*2090*/  ISETP.GE.AND P1, PT, R24, 0x61, PT ;  /* 0x000000611800780c */ /* 0x000fe20003f26270 */
[----:B--2---:R-:W-:-:S04]  /*20a0*/  @P5 IMAD.WIDE.U32 R4, R247, 0x30, R2 ;  /* 0x00000030f7045825 */ /* 0x004fc800078e0002 */
[----:B------:R-:W-:Y:S01]  /*20b0*/  @P5 IMAD.IADD R0, R5, 0x1, R0 ;  /* 0x0000000105005824 */ /* 0x000fe200078e0200 */
[----:B------:R-:W-:-:S03]  /*20c0*/  @P5 LEA R10, P0, R4, c[0x0][0x1c8], 0x1 ;  /* 0x00007200040a5a11 */ /* 0x000fc600078008ff */
[----:B------:R-:W-:Y:S01]  /*20d0*/  @P2 IMAD.MOV.U32 R5, RZ, RZ, R3 ;  /* 0x000000ffff052224 */ /* 0x000fe200078e0003 */
[----:B------:R-:W-:Y:S02]  /*20e0*/  @P5 LEA.HI.X R11, R4, c[0x0][0x1cc], R0, 0x1, P0 ;  /* 0x00007300040b5a11 */ /* 0x000fe400000f0c00 */
[C---:B------:R-:W-:Y:S01]  /*20f0*/  @P3 LEA R0, P0, R247.reuse, R2, 0x6 ;  /* 0x00000002f7003211 */ /* 0x040fe200078030ff */
[----:B------:R-:W-:Y:S02]  /*2100*/  @P2 IMAD.MOV.U32 R4, RZ, RZ, R2 ;  /* 0x000000ffff042224 */ /* 0x000fe400078e0002 */
[----:B-1----:R-:W-:Y:S01]  /*2110*/  @P2 IMAD R7, R252, 0x50, RZ ;  /* 0x00000050fc072824 */ /* 0x002fe200078e02ff */
[C---:B------:R-:W-:Y:S01]  /*2120*/  @P3 LEA.HI.X R6, R247.reuse, R3, R252, 0x6, P0 ;  /* 0x00000003f7063211 */ /* 0x040fe200000f34fc */
[----:B------:R-:W-:Y:S01]  /*2130*/  @P2 IMAD.WIDE.U32 R4, R247, 0x50, R4 ;  /* 0x00000050f7042825 */ /* 0x000fe200078e0004 */
[C---:B---3--:R-:W-:Y:S01]  /*2140*/  @P3 LEA R8, P0, R0.reuse, c[0x0][0x1c8], 0x1 ;  /* 0x0000720000083a11 */ /* 0x048fe200078008ff */
[----:B------:R1:W-:Y:S03]  /*2150*/  @P5 LDGSTS.E.BYPASS.LTC128B.128 [R246+0x5100], [R10.64], !P6 ;  /* 0x051000000af65fae */ /* 0x0003e6000f101d48 */
[----:B------:R-:W-:Y:S01]  /*2160*/  @P3 LEA.HI.X R9, R0, c[0x0][0x1cc], R6, 0x1, P0 ;  /* 0x0000730000093a11 */ /* 0x000fe200000f0c06 */
[----:B------:R-:W-:Y:S01]  /*2170*/  @P2 IMAD.IADD R0, R5, 0x1, R7 ;  /* 0x0000000105002824 */ /* 0x000fe200078e0207 */
[----:B------:R-:W-:Y:S01]  /*2180*/  @P2 LEA R6, P0, R4, c[0x0][0x1c8], 0x1 ;  /* 0x0000720004062a11 */ /* 0x000fe200078008ff */
[----:B------:R-:W-:-:S02]  /*2190*/  @P1 IMAD R12, R252, 0x60, RZ ;  /* 0x00000060fc0c1824 */ /* 0x000fc400078e02ff */
[----:B------:R-:W-:Y:S01]  /*21a0*/  @P1 IMAD.WIDE.U32 R2, R247, 0x60, R2 ;  /* 0x00000060f7021825 */ /* 0x000fe200078e0002 */
[----:B------:R-:W-:Y:S01]  /*21b0*/  @P2 LEA.HI.X R7, R4, c[0x0][0x1cc], R0, 0x1, P0 ;  /* 0x0000730004072a11 */ /* 0x000fe200000f0c00 */
[----:B------:R1:W-:Y:S02]  /*21c0*/  @P3 LDGSTS.E.BYPASS.LTC128B.128 [R246+0x5900], [R8.64], !P6 ;  /* 0x0590000008f63fae */ /* 0x0003e4000f101d48 */
[----:B------:R-:W-:Y:S01]  /*21d0*/  @P1 IMAD.IADD R0, R3, 0x1, R12 ;  /* 0x0000000103001824 */ /* 0x000fe200078e020c */
[C---:B------:R-:W-:Y:S01]  /*21e0*/  @P1 LEA R4, P0, R2.reuse, c[0x0][0x1c8], 0x1 ;  /* 0x0000720002041a11 */ /* 0x040fe200078008ff */
[----:B------:R2:W-:Y:S03]  /*21f0*/  @P2 LDGSTS.E.BYPASS.LTC128B.128 [R246+0x6100], [R6.64], !P6 ;  /* 0x0610000006f62fae */ /* 0x0005e6000f101d48 */
[----:B------:R-:W-:-:S05]  /*2200*/  @P1 LEA.HI.X R5, R2, c[0x0][0x1cc], R0, 0x1, P0 ;  /* 0x0000730002051a11 */ /* 0x000fca00000f0c00 */
[----:B------:R2:W-:Y:S04]  /*2210*/  @P1 LDGSTS.E.BYPASS.LTC128B.128 [R246+0x6900], [R4.64], !P6 ;  /* 0x0690000004f61fae */ /* 0x0005e8000f101d48 */
[----:B------:R-:W0:Y:S01]  /*2220*/  LDGDEPBAR ;  /* 0x00000000000079af */ /* 0x000e220000000000 */
[----:B------:R-:W-:-:S04]  /*2230*/  DEPBAR.LE SB0, 0x1 ;  /* 0x000080400000791a */ /* 0x000fc80000000000 */
[----:B------:R-:W-:-:S04]  /*2240*/  DEPBAR.LE SB0, 0x0 ;  /* 0x000080000000791a */ /* 0x000fc80000000000 */
[----:B------:R-:W-:Y:S06]  /*2250*/  BAR.SYNC.DEFER_BLOCKING 0x0 ;  /* 0x0000000000007b1d */ /* 0x000fec0000010000 */
[----:B------:R-:W-:Y:S04]  /*2260*/  LDSM.16.M88.4 R28, [R228] ;  /* 0x00000000e41c783b */ /* 0x000fe80000000200 */
[----:B------:R-:W-:Y:S04]  /*2270*/  LDSM.16.M88.4 R20, [R228+0x800] ;  /* 0x00080000e414783b */ /* 0x000fe80000000200 */
[----:B------:R-:W-:Y:S04]  /*2280*/  LDSM.16.M88.4 R16, [R228+0x1000] ;  /* 0x00100000e410783b */ /* 0x000fe80000000200 */
[----:B------:R-:W-:Y:S04]  /*2290*/  LDSM.16.M88.4 R12, [R228+0x1800] ;  /* 0x00180000e40c783b */ /* 0x000fe80000000200 */
[----:B------:R-:W-:Y:S04]  /*22a0*/  LDSM.16.M88.4 R32, [R228+0x2000] ;  /* 0x00200000e420783b */ /* 0x000fe80000000200 */
[----:B------:R-:W-:Y:S04]  /*22b0*/  LDSM.16.M88.4 R36, [R228+0x2800] ;  /* 0x00280000e424783b */ /* 0x000fe80000000200 */
[----:B------:R-:W-:Y:S04]  /*22c0*/  LDSM.16.M88.4 R40, [R228+0x3000] ;  /* 0x00300000e428783b */ /* 0x000fe80000000200 */
[----:B-1----:R-:W1:Y:S04]  /*22d0*/  LDSM.16.M88.4 R8, [R235] ;  /* 0x00000000eb08783b */ /* 0x002e680000000200 */
[----:B--2---:R-:W2:Y:S01]  /*22e0*/  LDSM.16.M88.4 R4, [R235+0x2000] ;  /* 0x00200000eb04783b */ /* 0x004ea20000000200 */
[----:B------:R-:W-:-:S02]  /*22f0*/  IMAD R0, R25, c[0x0][0x208], RZ ;  /* 0x0000820019007a24 */ /* 0x000fc400078e02ff */
[C---:B------:R-:W-:Y:S01]  /*2300*/  IMAD.WIDE.U32 R2, R80.reuse, c[0x0][0x208], RZ ;  /* 0x0000820050027a25 */ /* 0x040fe200078e00ff */
[----:B------:R-:W-:Y:S03]  /*2310*/  LDSM.16.M88.4 R56, [R239] ;  /* 0x00000000ef38783b */ /* 0x000fe60000000200 */
[----:B------:R-:W-:Y:S01]  /*2320*/  IMAD R0, R80, c[0x0][0x20c], R0 ;  /* 0x0000830050007a24 */ /* 0x000fe200078e0200 */
[----:B------:R-:W-:Y:S03]  /*2330*/  LDSM.16.M88.4 R52, [R245] ;  /* 0x00000000f534783b */ /* 0x000fe60000000200 */
[----:B------:R-:W-:Y:S01]  /*2340*/  IMAD.IADD R0, R3, 0x1, R0 ;  /* 0x0000000103007824 */ /* 0x000fe200078e0200 */
[----:B------:R-:W-:Y:S03]  /*2350*/  LDSM.16.M88.4 R48, [R244] ;  /* 0x00000000f430783b */ /* 0x000fe60000000200 */
[----:B------:R-:W-:Y:S01]  /*2360*/  IMAD R0, R0, 0x70, RZ ;  /* 0x0000007000007824 */ /* 0x000fe200078e02ff */
        /* <DEDUP_REMOVED lines=15> */
[----:B-----5:R-:W-:-:S02]  /*2460*/  IMAD.MOV.U32 R8, RZ, RZ, R102 ;  /* 0x000000ffff087224 */ /* 0x020fc400078e0066 */
[----:B------:R-:W-:-:S04]  /*2470*/  IMAD.MOV.U32 R9, RZ, RZ, R27 ;  /* 0x000000ffff097224 */ /* 0x000fc800078e001b */
[----:B------:R-:W-:Y:S01]  /*2480*/  IMAD.WIDE.U32 R2, R2, 0x70, R8 ;  /* 0x0000007002027825 */ /* 0x000fe200078e0008 */
[----:B--2---:R-:W-:Y:S01]  /*2490*/  HMMA.16816.F32 R64, R4, R20, RZ ;  /* 0x000000140440723c */ /* 0x004fe200000018ff */
[----:B------:R-:W-:Y:S02]  /*24a0*/  LDSM.16.M88.4 R8, [R238] ;  /* 0x00000000ee08783b */ /* 0x000fe40000000200 */
[----:B------:R-:W-:-:S04]  /*24b0*/  IMAD.IADD R0, R3, 0x1, R0 ;  /* 0x0000000103007824 */ /* 0x000fc800078e0200 */
[C---:B------:R-:W-:Y:S01]  /*24c0*/  LEA R20, P0, R2.reuse, c[0x0][0x1f8], 0x1 ;  /* 0x00007e0002147a11 */ /* 0x040fe200078008ff */
[----:B------:R-:W-:Y:S03]  /*24d0*/  HMMA.16816.F32 R184, R4, R18, RZ ;  /* 0x0000001204b8723c */ /* 0x000fe600000018ff */
[----:B------:R-:W-:-:S04]  /*24e0*/  LEA.HI.X R21, R2, c[0x0][0x1fc], R0, 0x1, P0 ;  /* 0x00007f0002157a11 */ /* 0x000fc800000f0c00 */
[----:B------:R-:W-:Y:S01]  /*24f0*/  IADD3 R18, P1, R20, UR7, RZ ;  /* 0x0000000714127c10 */ /* 0x000fe2000ff3e0ff */
[----:B------:R-:W-:Y:S03]  /*2500*/  HMMA.16816.F32 R60, R4, R28, RZ ;  /* 0x0000001c043c723c */ /* 0x000fe600000018ff */
[----:B------:R-:W-:-:S05]  /*2510*/  IADD3.X R19, R21, UR5, RZ, P1, !PT ;  /* 0x0000000515137c10 */ /* 0x000fca0008ffe4ff */
[C---:B------:R-:W-:Y:S08]  /*2520*/  HMMA.16816.F32 R68, R4.reuse, R16, RZ ;  /* 0x000000100444723c */ /* 0x040ff000000018ff */
[----:B------:R-:W-:Y:S01]  /*2530*/  HMMA.16816.F32 R96, R4, R12, RZ ;  /* 0x0000000c0460723c */ /* 0x000fe200000018ff */
[----:B------:R-:W-:-:S07]  /*2540*/  IADD3 R16, P0, R18, UR7, RZ ;  /* 0x0000000712107c10 */ /* 0x000fce000ff1e0ff */
        /* <DEDUP_REMOVED lines=10> */
[----:B------:R-:W-:-:S02]  /*25f0*/  ISETP.GE.AND P1, PT, R100, c[0x0][0x1d4], PT ;  /* 0x0000750064007a0c */ /* 0x000fc40003f26270 */
[----:B------:R-:W-:Y:S01]  /*2600*/  IADD3 R14, P2, R16, UR7, RZ ;  /* 0x00000007100e7c10 */ /* 0x000fe2000ff5e0ff */
[----:B------:R-:W2:Y:S01]  /*2610*/  LDSM.16.M88.4 R32, [R241] ;  /* 0x00000000f120783b */ /* 0x000ea20000000200 */
[----:B------:R-:W-:Y:S02]  /*2620*/  IADD3.X R17, R19, UR5, RZ, P0, !PT ;  /* 0x0000000513117c10 */ /* 0x000fe400087fe4ff */
[----:B------:R-:W-:Y:S01]  /*2630*/  ISETP.LT.OR P3, PT, R24, 0x1, P1 ;  /* 0x000000011800780c */ /* 0x000fe20000f61670 */
[----:B------:R-:W-:Y:S01]  /*2640*/  LDSM.16.M88.4 R36, [R242] ;  /* 0x00000000f224783b */ /* 0x000fe20000000200 */
[----:B------:R-:W-:Y:S02]  /*2650*/  IADD3.X R15, R17, UR5, RZ, P2, !PT ;  /* 0x00000005110f7c10 */ /* 0x000fe400097fe4ff */
[----:B------:R-:W-:Y:S01]  /*2660*/  IADD3 R12, P0, R14, UR7, RZ ;  /* 0x000000070e0c7c10 */ /* 0x000fe2000ff1e0ff */
[----:B------:R-:W3:Y:S01]  /*2670*/  LDSM.16.M88.4 R28, [R240] ;  /* 0x00000000f01c783b */ /* 0x000ee20000000200 */
[----:B------:R-:W-:-:S02]  /*2680*/  ISETP.LT.OR P2, PT, R24, 0x11, P1 ;  /* 0x000000111800780c */ /* 0x000fc40000f41670 */
[----:B------:R-:W-:Y:S02]  /*2690*/  IADD3.X R13, R15, UR5, RZ, P0, !PT ;  /* 0x000000050f0d7c10 */ /* 0x000fe400087fe4ff */
[----:B------:R-:W-:Y:S02]  /*26a0*/  ISETP.LT.OR P0, PT, R24, 0x21, P1 ;  /* 0x000000211800780c */ /* 0x000fe40000f01670 */
[----:B------:R-:W-:Y:S01]  /*26b0*/  IADD3 R2, P5, R12, UR7, RZ ;  /* 0x000000070c027c10 */ /* 0x000fe2000ffbe0ff */
[----:B------:R-:W-:Y:S01]  /*26c0*/  @!PT LDS RZ, [RZ] ;  /* 0x00000000fffff984 */ /* 0x000fe20000000800 */
[----:B------:R-:W-:Y:S01]  /*26d0*/  @!PT LDS RZ, [RZ] ;  /* 0x00000000fffff984 */ /* 0x000fe20000000800 */
[----:B------:R-:W-:Y:S01]  /*26e0*/  @!PT LDS RZ, [RZ] ;  /* 0x00000000fffff984 */ /* 0x000fe20000000800 */
[----:B------:R4:W-:Y:S01]  /*26f0*/  LDGSTS.E.BYPASS.LTC128B.128 [R246+0x100], [R20.64], !P3 ;  /* 0x0010000014f67fae */ /* 0x0009e2000d901d48 */
[C---:B------:R-:W-:Y:S02]  /*2700*/  ISETP.LT.OR P3, PT, R24.reuse, 0x41, P1 ;  /* 0x000000411800780c */ /* 0x040fe40000f61670 */
[----:B------:R-:W-:Y:S02]  /*2710*/  IADD3.X R3, R13, UR5, RZ, P5, !PT ;  /* 0x000000050d037c10 */ /* 0x000fe4000affe4ff */
[C---:B------:R-:W-:Y:S01]  /*2720*/  ISETP.LT.OR P5, PT, R24.reuse, 0x31, P1 ;  /* 0x000000311800780c */ /* 0x040fe20000fa1670 */
[----:B------:R5:W-:Y:S01]  /*2730*/  LDGSTS.E.BYPASS.LTC128B.128 [R246+0x900], [R18.64], !P2 ;  /* 0x0090000012f67fae */ /* 0x000be2000d101d48 */
[----:B------:R-:W-:-:S02]  /*2740*/  ISETP.LT.OR P2, PT, R24, 0x51, P1 ;  /* 0x000000511800780c */ /* 0x000fc40000f41670 */
[----:B------:R-:W-:Y:S01]  /*2750*/  ISETP.LT.OR P1, PT, R24, 0x61, P1 ;  /* 0x000000611800780c */ /* 0x000fe20000f21670 */
[----:B------:R2:W-:Y:S01]  /*2760*/  LDGSTS.E.BYPASS.LTC128B.128 [R246+0x1100], [R16.64], !P0 ;  /* 0x0110000010f67fae */ /* 0x0005e2000c101d48 */
[----:B------:R-:W-:-:S07]  /*2770*/  IMAD.MOV.U32 R0, RZ, RZ, R26 ;  /* 0x000000ffff007224 */ /* 0x000fce00078e001a */
[----:B------:R3:W-:Y:S01]  /*2780*/  LDGSTS.E.BYPASS.LTC128B.128 [R246+0x1900], [R14.64], !P5 ;  /* 0x019000000ef67fae */ /* 0x0007e2000e901d48 */
[----:B-1----:R-:W-:Y:S03]  /*2790*/  HMMA.16816.F32 R24, R4, R58, R84 ;  /* 0x0000003a0418723c */ /* 0x002fe60000001854 */
[----:B------:R3:W-:Y:S04]  /*27a0*/  LDGSTS.E.BYPASS.LTC128B.128 [R246+0x2100], [R12.64], !P3 ;  /* 0x021000000cf67fae */ /* 0x0007e8000d901d48 */
[----:B------:R1:W-:Y:S01]  /*27b0*/  LDGSTS.E.BYPASS.LTC128B.128 [R246+0x2900], [R2.64], !P2 ;  /* 0x0290000002f67fae */ /* 0x0003e2000d101d48 */
[----:B--2---:R-:W-:-:S04]  /*27c0*/  IADD3 R16, P0, R2, UR7, RZ ;  /* 0x0000000702107c10 */ /* 0x004fc8000ff1e0ff */
[----:B------:R-:W-:-:S05]  /*27d0*/  IADD3.X R17, R3, UR5, RZ, P0, !PT ;  /* 0x0000000503117c10 */ /* 0x000fca00087fe4ff */
[----:B------:R5:W-:Y:S04]  /*27e0*/  LDGSTS.E.BYPASS.LTC128B.128 [R246+0x3100], [R16.64], !P1 ;  /* 0x0310000010f67fae */ /* 0x000be8000c901d48 */
[----:B------:R-:W-:Y:S01]  /*27f0*/  LDSM.16.M88.4 R84, [R234+0x2800] ;  /* 0x00280000ea54783b */ /* 0x000fe20000000200 */
[----:B------:R-:W-:Y:S03]  /*2800*/  HMMA.16816.F32 R200, R4, R34, R172 ;  /* 0x0000002204c8723c */ /* 0x000fe600000018ac */
[----:B---3--:R-:W-:Y:S04]  /*2810*/  LDSM.16.M88.4 R12, [R236] ;  /* 0x00000000ec0c783b */ /* 0x008fe80000000200 */
[----:B------:R-:W0:Y:S04]  /*2820*/  LDGDEPBAR ;  /* 0x00000000000079af */ /* 0x000e280000000000 */
[----:B-----5:R-:W2:Y:S01]  /*2830*/  LDSM.16.M88.4 R16, [R236+0x2000] ;  /* 0x00200000ec10783b */ /* 0x020ea20000000200 */
[----:B------:R-:W-:Y:S11]  /*2840*/  HMMA.16816.F32 R248, R8, R28, R112 ;  /* 0x0000001c08f8723c */ /* 0x000ff60000001870 */
[----:B------:R-:W-:Y:S01]  /*2850*/  @!UPT UIADD3 URZ, URZ, URZ, URZ ;  /* 0x0000003f3f3ff290 */ /* 0x000fe2000fffe03f */
[----:B--2---:R-:W-:Y:S01]  /*2860*/  HMMA.16816.F32 R112, R16, R86, R200 ;  /* 0x000000561070723c */ /* 0x004fe200000018c8 */
[----:B------:R-:W2:Y:S07]  /*2870*/  LDL R200, [R1+0x28] ;  /* 0x0000280001c87983 */ /* 0x000eae0000100800 */
[C---:B----4-:R-:W-:Y:S01]  /*2880*/  HMMA.16816.F32 R20, R4.reuse, R28, R76 ;  /* 0x0000001c0414723c */ /* 0x050fe2000000184c */
[----:B------:R-:W-:Y:S07]  /*2890*/  LDSM.16.M88.4 R76, [R234] ;  /* 0x00000000ea4c783b */ /* 0x000fee0000000200 */
[C---:B------:R-:W-:Y:S01]  /*28a0*/  HMMA.16816.F32 R188, R4.reuse, R54, R88 ;  /* 0x0000003604bc723c */ /* 0x040fe20000001858 */
[----:B------:R-:W3:Y:S07]  /*28b0*/  LDSM.16.M88.4 R88, [R234+0x3000] ;  /* 0x00300000ea58783b */ /* 0x000eee0000000200 */
[C---:B------:R-:W-:Y:S01]  /*28c0*/  HMMA.16816.F32 R108, R4.reuse, R56, R60 ;  /* 0x00000038046c723c */ /* 0x040fe2000000183c */
[----:B------:R-:W-:Y:S07]  /*28d0*/  LDSM.16.M88.4 R60, [R234+0x2000] ;  /* 0x00200000ea3c783b */ /* 0x000fee0000000200 */
[C---:B------:R-:W-:Y:S01]  /*28e0*/  HMMA.16816.F32 R104, R4.reuse, R52, R64 ;  /* 0x000000340468723c */ /* 0x040fe20000001840 */
[----:B------:R-:W-:Y:S07]  /*28f0*/  LDSM.16.M88.4 R64, [R234+0x1800] ;  /* 0x00180000ea40783b */ /* 0x000fee0000000200 */
[C---:B------:R-:W-:Y:S01]  /*2900*/  HMMA.16816.F32 R100, R4.reuse, R48, R68 ;  /* 0x000000300464723c */ /* 0x040fe20000001844 */
[----:B------:R-:W-:Y:S07]  /*2910*/  LDSM.16.M88.4 R68, [R234+0x1000] ;  /* 0x00100000ea44783b */ /* 0x000fee0000000200 */
[C---:B------:R-:W-:Y:S01]  /*2920*/  HMMA.16816.F32 R40, R4.reuse, R32, R72 ;  /* 0x000000200428723c */ /* 0x040fe20000001848 */
[----:B------:R-:W4:Y:S07]  /*2930*/  LDSM.16.M88.4 R72, [R234+0x800] ;  /* 0x00080000ea48783b */ /* 0x000f2e0000000200 */
[C---:B------:R-:W-:Y:S08]  /*2940*/  HMMA.16816.F32 R208, R4.reuse, R46, R180 ;  /* 0x0000002e04d0723c */ /* 0x040ff000000018b4 */
[C---:B------:R-:W-:Y:S08]  /*2950*/  HMMA.16816.F32 R96, R4.reuse, R44, R96 ;  /* 0x0000002c0460723c */ /* 0x040ff00000001860 */
[----:B------:R-:W-:Y:S08]  /*2960*/  HMMA.16816.F32 R92, R4, R36, R92 ;  /* 0x00000024045c723c */ /* 0x000ff0000000185c */
[C---:B------:R-:W-:Y:S08]  /*2970*/  HMMA.16816.F32 R180, R8.reuse, R56, R164 ;  /* 0x0000003808b4723c */ /* 0x040ff000000018a4 */
[----:B------:R-:W-:Y:S08]  /*2980*/  HMMA.16816.F32 R192, R8, R52, R140 ;  /* 0x0000003408c0723c */ /* 0x000ff0000000188c */
[----:B------:R-:W-:Y:S08]  /*2990*/  HMMA.16816.F32 R216, R4, R50, R184 ;  /* 0x0000003204d8723c */ /* 0x000ff000000018b8 */
[C---:B------:R-:W-:Y:S08]  /*29a0*/  HMMA.16816.F32 R196, R8.reuse, R48, R132 ;  /* 0x0000003008c4723c */ /* 0x040ff00000001884 */
[C---:B------:R-:W-:Y:S08]  /*29b0*/  HMMA.16816.F32 R56, R8.reuse, R58, R160 ;  /* 0x0000003a0838723c */ /* 0x040ff000000018a0 */
[C---:B------:R-:W-:Y:S08]  /*29c0*/  HMMA.16816.F32 R52, R8.reuse, R54, R156 ;  /* 0x000000360834723c */ /* 0x040ff0000000189c */
[----:B------:R-:W-:Y:S08]  /*29d0*/  HMMA.16816.F32 R48, R8, R50, R148 ;  /* 0x000000320830723c */ /* 0x000ff00000001894 */
[C---:B------:R-:W-:Y:S08]  /*29e0*/  HMMA.16816.F32 R204, R4.reuse, R38, R176 ;  /* 0x0000002604cc723c */ /* 0x040ff000000018b0 */
[----:B------:R-:W-:Y:S01]  /*29f0*/  HMMA.16816.F32 R184, R4, R30, R168 ;  /* 0x0000001e04b8723c */ /* 0x000fe200000018a8 */
[----:B------:R-:W-:Y:S07]  /*2a00*/  LDSM.16.M88.4 R4, [R237+0x2000] ;  /* 0x00200000ed04783b */ /* 0x000fee0000000200 */
[C---:B------:R-:W-:Y:S08]  /*2a10*/  HMMA.16816.F32 R212, R8.reuse, R44, R128 ;  /* 0x0000002c08d4723c */ /* 0x040ff00000001880 */
[C---:B------:R-:W-:Y:S08]  /*2a20*/  HMMA.16816.F32 R220, R8.reuse, R36, R124 ;  /* 0x0000002408dc723c */ /* 0x040ff0000000187c */
[C---:B------:R-:W-:Y:S08]  /*2a30*/  HMMA.16816.F32 R224, R8.reuse, R32, R120 ;  /* 0x0000002008e0723c */ /* 0x040ff00000001878 */
[C---:B------:R-:W-:Y:S01]  /*2a40*/  HMMA.16816.F32 R152, R8.reuse, R46, R152 ;  /* 0x0000002e0898723c */ /* 0x040fe20000001898 */
[----:B------:R-:W5:Y:S07]  /*2a50*/  LDSM.16.M88.4 R44, [R231] ;  /* 0x00000000e72c783b */ /* 0x000f6e0000000200 */
[C---:B------:R-:W-:Y:S01]  /*2a60*/  HMMA.16816.F32 R172, R8.reuse, R38, R144 ;  /* 0x0000002608ac723c */ /* 0x040fe20000001890 */
[----:B------:R-:W-:Y:S07]  /*2a70*/  LDSM.16.M88.4 R36, [R231+0x1000] ;  /* 0x00100000e724783b */ /* 0x000fee0000000200 */
[C---:B------:R-:W-:Y:S01]  /*2a80*/  HMMA.16816.F32 R176, R8.reuse, R34, R136 ;  /* 0x0000002208b0723c */ /* 0x040fe20000001888 */
[----:B------:R-:W-:Y:S07]  /*2a90*/  LDSM.16.M88.4 R32, [R231+0x1800] ;  /* 0x00180000e720783b */ /* 0x000fee0000000200 */
[----:B------:R-:W-:Y:S01]  /*2aa0*/  HMMA.16816.F32 R168, R8, R30, R116 ;  /* 0x0000001e08a8723c */ /* 0x000fe20000001874 */
[----:B------:R-:W1:Y:S04]  /*2ab0*/  LDSM.16.M88.4 R8, [R237] ;  /* 0x00000000ed08783b */ /* 0x000e680000000200 */
[----:B------:R-:W-:Y:S03]  /*2ac0*/  LDSM.16.M88.4 R28, [R231+0x2000] ;  /* 0x00200000e71c783b */ /* 0x000fe60000000200 */
[C---:B------:R-:W-:Y:S01]  /*2ad0*/  HMMA.16816.F32 R140, R16.reuse, R84, R40 ;  /* 0x00000054108c723c */ /* 0x040fe20000001828 */
[----:B------:R-:W1:Y:S07]  /*2ae0*/  LDSM.16.M88.4 R40, [R231+0x800] ;  /* 0x00080000e728783b */ /* 0x000e6e0000000200 */
[C---:B---3--:R-:W-:Y:S01]  /*2af0*/  HMMA.16816.F32 R136, R16.reuse, R88, R20 ;  /* 0x000000581088723c */ /* 0x048fe20000001814 */
[----:B------:R-:W-:Y:S07]  /*2b00*/  LDSM.16.M88.4 R20, [R231+0x3000] ;  /* 0x00300000e714783b */ /* 0x000fee0000000200 */
[----:B------:R-:W-:Y:S01]  /*2b10*/  HMMA.16816.F32 R132, R16, R78, R24 ;  /* 0x0000004e1084723c */ /* 0x000fe20000001818 */
[----:B------:R-:W3:Y:S01]  /*2b20*/  LDSM.16.M88.4 R24, [R231+0x2800] ;  /* 0x00280000e718783b */ /* 0x000ee20000000200 */
[----:B------:R-:W-:-:S06]  /*2b30*/  DEPBAR.LE SB0, 0x0 ;  /* 0x000080000000791a */ /* 0x000fcc0000000000 */
        /* <DEDUP_REMOVED lines=24> */
[----:B--2---:R-:W-:Y:S01]  /*2cc0*/  ISETP.GT.AND P0, PT, R80, R200, PT ;  /* 0x000000c85000720c */ /* 0x004fe20003f04270 */
[----:B------:R-:W-:Y:S01]  /*2cd0*/  BSSY B0, `(.L_x_1138) ;  /* 0x0000044000007945 */ /* 0x000fe20003800000 */
[----:B------:R-:W-:-:S05]  /*2ce0*/  IMAD.MOV.U32 R209, RZ, RZ, R0 ;  /* 0x000000ffffd17224 */ /* 0x000fca00078e0000 */
[C---:B-----5:R-:W-:Y:S08]  /*2cf0*/  HMMA.16816.F32 R164, R4.reuse, R44, R164 ;  /* 0x0000002c04a4723c */ /* 0x060ff000000018a4 */
[----:B------:R-:W-:Y:S08]  /*2d00*/  HMMA.16816.F32 R132, R4, R46, R132 ;  /* 0x0000002e0484723c */ /* 0x000ff00000001884 */
[C---:B-1----:R-:W-:Y:S08]  /*2d10*/  HMMA.16816.F32 R104, R8.reuse, R44, R104 ;  /* 0x0000002c0868723c */ /* 0x042ff00000001868 */
        /* <DEDUP_REMOVED lines=15> */
[C---:B---3--:R-:W-:Y:S08]  /*2e10*/  HMMA.16816.F32 R140, R4.reuse, R24, R140 ;  /* 0x00000018048c723c */ /* 0x048ff0000000188c */
        /* <DEDUP_REMOVED lines=22> */
[----:B------:R-:W-:-:S03]  /*2f80*/  LEA R12, P0, R2, c[0x0][0x1c8], 0x1 ;  /* 0x00007200020c7a11 */ /* 0x000fc600078008ff */
[----:B------:R-:W-:Y:S01]  /*2f90*/  IMAD.IADD R0, R3, 0x1, R0 ;  /* 0x0000000103007824 */ /* 0x000fe200078e0200 */
[----:B------:R-:W-:-:S04]  /*2fa0*/  IADD3 R10, P1, R15, R12, RZ ;  /* 0x0000000c0f0a7210 */ /* 0x000fc80007f3e0ff */
[----:B------:R-:W-:Y:S02]  /*2fb0*/  LEA.HI.X R13, R2, c[0x0][0x1cc], R0, 0x1, P0 ;  /* 0x00007300020d7a11 */ /* 0x000fe400000f0c00 */
[----:B------:R-:W-:Y:S02]  /*2fc0*/  IADD3 R8, P0, R10, R15, RZ ;  /* 0x0000000f0a087210 */ /* 0x000fe40007f1e0ff */
[----:B------:R-:W-:Y:S01]  /*2fd0*/  IADD3.X R11, R14, R13, RZ, P1, !PT ;  /* 0x0000000d0e0b7210 */ /* 0x000fe20000ffe4ff */
[----:B------:R-:W-:Y:S01]  /*2fe0*/  @!PT LDS RZ, [RZ] ;  /* 0x00000000fffff984 */ /* 0x000fe20000000800 */
[----:B------:R-:W-:Y:S01]  /*2ff0*/  @!PT LDS RZ, [RZ] ;  /* 0x00000000fffff984 */ /* 0x000fe20000000800 */
[----:B------:R-:W-:Y:S01]  /*3000*/  @!PT LDS RZ, [RZ] ;  /* 0x00000000fffff984 */ /* 0x000fe20000000800 */
[----:B------:R1:W-:Y:S01]  /*3010*/  LDGSTS.E.BYPASS.LTC128B.128 [R246+0x3900], [R12.64], !P6 ;  /* 0x039000000cf67fae */ /* 0x0003e2000f101d48 */
[----:B------:R-:W-:-:S03]  /*3020*/  IADD3 R6, P1, R8, R15, RZ ;  /* 0x0000000f08067210 */ /* 0x000fc60007f3e0ff */
[--C-:B------:R-:W-:Y:S01]  /*3030*/  IMAD.X R9, R11, 0x1, R14.reuse, P0 ;  /* 0x000000010b097824 */ /* 0x100fe200000e060e */
[-C--:B------:R-:W-:Y:S01]  /*3040*/  IADD3 R4, P0, R6, R15.reuse, RZ ;  /* 0x0000000f06047210 */ /* 0x080fe20007f1e0ff */
[----:B------:R2:W-:Y:S02]  /*3050*/  LDGSTS.E.BYPASS.LTC128B.128 [R246+0x4100], [R10.64], !P6 ;  /* 0x041000000af67fae */ /* 0x0005e4000f101d48 */
[--C-:B------:R-:W-:Y:S01]  /*3060*/  IMAD.X R7, R9, 0x1, R14.reuse, P1 ;  /* 0x0000000109077824 */ /* 0x100fe200008e060e */
[-C--:B------:R-:W-:Y:S01]  /*3070*/  IADD3 R2, P1, R4, R15.reuse, RZ ;  /* 0x0000000f04027210 */ /* 0x080fe20007f3e0ff */
[----:B------:R2:W-:Y:S03]  /*3080*/  LDGSTS.E.BYPASS.LTC128B.128 [R246+0x4900], [R8.64], !P6 ;  /* 0x0490000008f67fae */ /* 0x0005e6000f101d48 */
[----:B------:R-:W-:Y:S01]  /*3090*/  IADD3.X R5, R7, R14, RZ, P0, !PT ;  /* 0x0000000e07057210 */ /* 0x000fe200007fe4ff */
[----:B------:R2:W-:Y:S04]  /*30a0*/  LDGSTS.E.BYPASS.LTC128B.128 [R246+0x5100], [R6.64], !P6 ;  /* 0x0510000006f67fae */ /* 0x0005e8000f101d48 */
[----:B------:R-:W-:Y:S01]  /*30b0*/  IMAD.X R3, R5, 0x1, R14, P1 ;  /* 0x0000000105037824 */ /* 0x000fe200008e060e */
[----:B------:R2:W-:Y:S04]  /*30c0*/  LDGSTS.E.BYPASS.LTC128B.128 [R246+0x5900], [R4.64], !P6 ;  /* 0x0590000004f67fae */ /* 0x0005e8000f101d48 */
[----:B------:R2:W-:Y:S01]  /*30d0*/  LDGSTS.E.BYPASS.LTC128B.128 [R246+0x6100], [R2.64], !P6 ;  /* 0x0610000002f67fae */ /* 0x0005e2000f101d48 */
[----:B-1----:R-:W-:-:S04]  /*30e0*/  IADD3 R12, P0, R2, R15, RZ ;  /* 0x0000000f020c7210 */ /* 0x002fc80007f1e0ff */
[----:B------:R-:W-:-:S05]  /*30f0*/  IADD3.X R13, R3, R14, RZ, P0, !PT ;  /* 0x0000000e030d7210 */ /* 0x000fca00007fe4ff */
[----:B------:R2:W-:Y:S04]  /*3100*/  LDGSTS.E.BYPASS.LTC128B.128 [R246+0x6900], [R12.64], !P6 ;  /* 0x069000000cf67fae */ /* 0x0005e8000f101d48 */
.L_x_1139:
[----:B------:R-:W-:Y:S05]  /*3110*/  BSYNC B0 ;  /* 0x0000000000007941 */ /* 0x000fea0003800000 */
.L_x_1138:
[----:B------:R-:W3:Y:S04]  /*3120*/  LDL R0, [R1+0x70] ;  /* 0x0000700001007983 */ /* 0x000ee80000100800 */
[----:B------:R-:W3:Y:S04]  /*3130*/  LDL R196, [R1+0x68] ;  /* 0x0000680001c47983 */ /* 0x000ee80000100800 */
[----:B--2---:R-:W2:Y:S04]  /*3140*/  LDL R5, [R1+0x50] ;  /* 0x0000500001057983 */ /* 0x004ea80000100800 */
[----:B------:R-:W-:Y:S04]  /*3150*/  STL [R1+0xac], R243 ;  /* 0x0000acf301007387 */ /* 0x000fe80000100800 */
        /* <DEDUP_REMOVED lines=11> */
[----:B------:R-:W0:Y:S01]  /*3210*/  LDGDEPBAR ;  /* 0x00000000000079af */ /* 0x000e220000000000 */
[----:B---3--:R-:W-:-:S04]  /*3220*/  IMAD.IADD R2, R0, 0x1, R196 ;  /* 0x0000000100027824 */ /* 0x008fc800078e02c4 */
[----:B------:R-:W-:-:S04]  /*3230*/  @P4 IMAD.HI.U32 R0, R2, c[0x0][0x2c8], RZ ;  /* 0x0000b20002004a27 */ /* 0x000fc800078e00ff */
[----:B------:R-:W-:Y:S01]  /*3240*/  IMAD.MOV.U32 R6, RZ, RZ, R2 ;  /* 0x000000ffff067224 */ /* 0x000fe200078e0002 */
[----:B------:R-:W-:Y:S01]  /*3250*/  @P4 SHF.R.U32.HI R6, RZ, c[0x0][0x2cc], R0 ;  /* 0x0000b300ff064a19 */ /* 0x000fe20000011600 */
[----:B------:R-:W-:Y:S04]  /*3260*/  STL [R1+0x4c], R2 ;  /* 0x00004c0201007387 */ /* 0x000fe80000100800 */
[----:B------:R-:W1:Y:S01]  /*3270*/  SHFL.IDX PT, R2, R6, 0x2, 0x1c1f ;  /* 0x005c1f0006027f89 */ /* 0x000e6200000e0000 */
[----:B------:R-:W-:-:S03]  /*3280*/  IADD3 R0, R81, c[0x0][0x1d0], RZ ;  /* 0x0000740051007a10 */ /* 0x000fc60007ffe0ff */
[----:B------:R-:W3:Y:S01]  /*3290*/  SHFL.IDX PT, R4, R6, 0x3, 0x1c1f ;  /* 0x007c1f0006047f89 */ /* 0x000ee200000e0000 */
[----:B--2---:R-:W-:-:S04]  /*32a0*/  IADD3 R3, -R5, 0x1, R0 ;  /* 0x0000000105037810 */ /* 0x004fc80007ffe100 */
[----:B------:R-:W-:Y:S01]  /*32b0*/  IADD3 R7, R3, -c[0x0][0x168], RZ ;  /* 0x80005a0003077a10 */ /* 0x000fe20007ffe0ff */
[----:B------:R-:W-:Y:S01]  /*32c0*/  IMAD.IADD R8, R0, 0x1, -R5 ;  /* 0x0000000100087824 */ /* 0x000fe200078e0a05 */
[----:B------:R-:W2:Y:S03]  /*32d0*/  SHFL.IDX PT, R3, R6, RZ, 0x1c1f ;  /* 0x001c1fff06037589 */ /* 0x000ea600000e0000 */
[----:B-1----:R-:W-:-:S05]  /*32e0*/  IMAD.IADD R2, R7, 0x1, R2 ;  /* 0x0000000107027824 */ /* 0x002fca00078e0202 */
[----:B------:R-:W-:Y:S01]  /*32f0*/  IMNMX R2, R8, R2, PT ;  /* 0x0000000208027217 */ /* 0x000fe20003800200 */
[----:B---3--:R-:W-:-:S03]  /*3300*/  IMAD.IADD R0, R7, 0x1, R4 ;  /* 0x0000000107007824 */ /* 0x008fc600078e0204 */
[----:B------:R-:W-:Y:S02]  /*3310*/  ISETP.GT.AND P2, PT, R2, 0x1, PT ;  /* 0x000000010200780c */ /* 0x000fe40003f44270 */
[----:B------:R-:W-:Y:S02]  /*3320*/  IMNMX R0, R8, R0, PT ;  /* 0x0000000008007217 */ /* 0x000fe40003800200 */
[----:B------:R-:W-:Y:S02]  /*3330*/  FSEL R12, R165, -INF , P2 ;  /* 0xff800000a50c7808 */ /* 0x000fe40001000000 */
[C---:B------:R-:W-:Y:S02]  /*3340*/  ISETP.GT.AND P2, PT, R2.reuse, 0x9, PT ;  /* 0x000000090200780c */ /* 0x040fe40003f44270 */
[----:B------:R-:W-:Y:S02]  /*3350*/  ISETP.GT.AND P3, PT, R2, RZ, PT ;  /* 0x000000ff0200720c */ /* 0x000fe40003f64270 */
[----:B------:R-:W-:-:S02]  /*3360*/  FSEL R14, R133, -INF , P2 ;  /* 0xff800000850e7808 */ /* 0x000fc40001000000 */
[----:B------:R-:W-:Y:S02]  /*3370*/  ISETP.GT.AND P0, PT, R0, 0x1, PT ;  /* 0x000000010000780c */ /* 0x000fe40003f04270 */
[----:B------:R-:W-:Y:S02]  /*3380*/  ISETP.GT.AND P2, PT, R2, 0x11, PT ;  /* 0x000000110200780c */ /* 0x000fe40003f44270 */
[----:B------:R-:W-:Y:S02]  /*3390*/  ISETP.GT.AND P1, PT, R0, RZ, PT ;  /* 0x000000ff0000720c */ /* 0x000fe40003f24270 */
[----:B------:R-:W-:Y:S02]  /*33a0*/  FSEL R11, R164, -INF , P3 ;  /* 0xff800000a40b7808 */ /* 0x000fe40001800000 */
[----:B------:R-:W-:Y:S02]  /*33b0*/  FSEL R16, R167, -INF , P0 ;  /* 0xff800000a7107808 */ /* 0x000fe40000000000 */
[----:B------:R-:W-:-:S02]  /*33c0*/  FSEL R23, R161, -INF , P2 ;  /* 0xff800000a1177808 */ /* 0x000fc40001000000 */
[----:B------:R-:W-:Y:S02]  /*33d0*/  ISETP.GT.AND P3, PT, R2, 0x8, PT ;  /* 0x000000080200780c */ /* 0x000fe40003f64270 */
[----:B------:R-:W-:Y:S02]  /*33e0*/  ISETP.GT.AND P0, PT, R0, 0x9, PT ;  /* 0x000000090000780c */ /* 0x000fe40003f04270 */
[----:B------:R-:W-:Y:S02]  /*33f0*/  ISETP.GT.AND P2, PT, R2, 0x19, PT ;  /* 0x000000190200780c */ /* 0x000fe40003f44270 */
[----:B------:R-:W-:Y:S02]  /*3400*/  FSEL R15, R166, -INF , P1 ;  /* 0xff800000a60f7808 */ /* 0x000fe40000800000 */
[----:B------:R-:W-:Y:S02]  /*3410*/  ISETP.GT.AND P1, PT, R0, 0x8, PT ;  /* 0x000000080000780c */ /* 0x000fe40003f24270 */
[----:B------:R-:W-:-:S02]  /*3420*/  FSEL R13, R132, -INF , P3 ;  /* 0xff800000840d7808 */ /* 0x000fc40001800000 */
[----:B------:R-:W-:Y:S02]  /*3430*/  FSEL R21, R135, -INF , P0 ;  /* 0xff80000087157808 */ /* 0x000fe40000000000 */
[----:B------:R-:W-:Y:S01]  /*3440*/  FSEL R25, R129, -INF , P2 ;  /* 0xff80000081197808 */ /* 0x000fe20001000000 */
[----:B--2---:R-:W-:Y:S01]  /*3450*/  IMAD.IADD R3, R7, 0x1, R3 ;  /* 0x0000000107037824 */ /* 0x004fe200078e0203 */
[----:B------:R-:W-:Y:S02]  /*3460*/  ISETP.GT.AND P3, PT, R2, 0x10, PT ;  /* 0x000000100200780c */ /* 0x000fe40003f64270 */
[----:B------:R-:W-:Y:S02]  /*3470*/  ISETP.GT.AND P0, PT, R0, 0x11, PT ;  /* 0x000000110000780c */ /* 0x000fe40003f04270 */
[----:B------:R-:W-:Y:S02]  /*3480*/  ISETP.GT.AND P2, PT, R2, 0x21, PT ;  /* 0x000000210200780c */ /* 0x000fe40003f44270 */
[----:B------:R-:W-:-:S02]  /*3490*/  FSEL R20, R134, -INF , P1 ;  /* 0xff80000086147808 */ /* 0x000fc40000800000 */
[----:B------:R-:W-:Y:S02]  /*34a0*/  FSEL R22, R160, -INF , P3 ;  /* 0xff800000a0167808 */ /* 0x000fe40001800000 */
[----:B------:R-:W-:Y:S02]  /*34b0*/  FSEL R27, R163, -INF , P0 ;  /* 0xff800000a31b7808 */ /* 0x000fe40000000000 */
[----:B------:R-:W-:Y:S02]  /*34c0*/  FSEL R134, R157, -INF , P2 ;  /* 0xff8000009d867808 */ /* 0x000fe40001000000 */
[----:B------:R-:W-:Y:S02]  /*34d0*/  ISETP.GT.AND P1, PT, R0, 0x10, PT ;  /* 0x000000100000780c */ /* 0x000fe40003f24270 */
[----:B------:R-:W-:Y:S02]  /*34e0*/  ISETP.GT.AND P3, PT, R2, 0x18, PT ;  /* 0x000000180200780c */ /* 0x000fe40003f64270 */
[----:B------:R-:W-:-:S02]  /*34f0*/  ISETP.GT.AND P0, PT, R0, 0x19, PT ;  /* 0x000000190000780c */ /* 0x000fc40003f04270 */
[----:B------:R-:W-:Y:S02]  /*3500*/  ISETP.GT.AND P2, PT, R2, 0x29, PT ;  /* 0x000000290200780c */ /* 0x000fe40003f44270 */
[----:B------:R-:W-:Y:S02]  /*3510*/  IMNMX R3, R8, R3, PT ;  /* 0x0000000308037217 */ /* 0x000fe40003800200 */
[----:B------:R-:W-:Y:S02]  /*3520*/  FSEL R26, R162, -INF , P1 ;  /* 0xff800000a21a7808 */ /* 0x000fe40000800000 */
[----:B------:R-:W-:Y:S02]  /*3530*/  FSEL R24, R128, -INF , P3 ;  /* 0xff80000080187808 */ /* 0x000fe40001800000 */
[----:B------:R-:W-:Y:S02]  /*3540*/  FSEL R72, R131, -INF , P0 ;  /* 0xff80000083487808 */ /* 0x000fe40000000000 */
[----:B------:R-:W-:-:S02]  /*3550*/  FSEL R132, R125, -INF , P2 ;  /* 0xff8000007d847808 */ /* 0x000fc40001000000 */
[----:B------:R-:W-:Y:S02]  /*3560*/  ISETP.GT.AND P1, PT, R0, 0x18, PT ;  /* 0x000000180000780c */ /* 0x000fe40003f24270 */
[----:B------:R-:W-:Y:S02]  /*3570*/  ISETP.GT.AND P3, PT, R2, 0x20, PT ;  /* 0x000000200200780c */ /* 0x000fe40003f64270 */
[----:B------:R-:W-:Y:S02]  /*3580*/  ISETP.GT.AND P0, PT, R0, 0x21, PT ;  /* 0x000000210000780c */ /* 0x000fe40003f04270 */
[----:B------:R-:W-:Y:S02]  /*3590*/  ISETP.GT.AND P2, PT, R3, 0x1, PT ;  /* 0x000000010300780c */ /* 0x000fe40003f44270 */
[----:B------:R-:W-:Y:S02]  /*35a0*/  FSEL R32, R130, -INF , P1 ;  /* 0xff80000082207808 */ /* 0x000fe40000800000 */
[----:B------:R-:W-:-:S02]  /*35b0*/  FSEL R138, R156, -INF , P3 ;  /* 0xff8000009c8a7808 */ /* 0x000fc40001800000 */
[----:B------:R-:W-:Y:S02]  /*35c0*/  FSEL R139, R159, -INF , P0 ;  /* 0xff8000009f8b7808 */ /* 0x000fe40000000000 */
[----:B------:R-:W-:Y:S02]  /*35d0*/  FSEL R10, R105, -INF , P2 ;  /* 0xff800000690a7808 */ /* 0x000fe40001000000 */
[----:B------:R-:W-:Y:S02]  /*35e0*/  ISETP.GT.AND P1, PT, R0, 0x20, PT ;  /* 0x000000200000780c */ /* 0x000fe40003f24270 */
[----:B------:R-:W-:Y:S02]  /*35f0*/  ISETP.GT.AND P3, PT, R2, 0x28, PT ;  /* 0x000000280200780c */ /* 0x000fe40003f64270 */
[----:B------:R-:W-:Y:S02]  /*3600*/  ISETP.GT.AND P0, PT, R0, 0x29, PT ;  /* 0x000000290000780c */ /* 0x000fe40003f04270 */
[----:B------:R-:W-:-:S02]  /*3610*/  ISETP.GT.AND P2, PT, R3, 0x11, PT ;  /* 0x000000110300780c */ /* 0x000fc40003f44270 */
[----:B------:R-:W-:Y:S02]  /*3620*/  FSEL R152, R158, -INF , P1 ;  /* 0xff8000009e987808 */ /* 0x000fe40000800000 */
[----:B------:R-:W-:Y:S02]  /*3630*/  FSEL R133, R124, -INF , P3 ;  /* 0xff8000007c857808 */ /* 0x000fe40001800000 */
[----:B------:R-:W-:Y:S02]  /*3640*/  FSEL R154, R127, -INF , P0 ;  /* 0xff8000007f9a7808 */ /* 0x000fe40000000000 */
[----:B------:R-:W-:Y:S02]  /*3650*/  FSEL R88, R97, -INF , P2 ;  /* 0xff80000061587808 */ /* 0x000fe40001000000 */
[----:B------:R-:W-:Y:S02]  /*3660*/  ISETP.GT.AND P1, PT, R0, 0x28, PT ;  /* 0x000000280000780c */ /* 0x000fe40003f24270 */
[----:B------:R-:W-:-:S02]  /*3670*/  ISETP.GT.AND P3, PT, R3, RZ, PT ;  /* 0x000000ff0300720c */ /* 0x000fc40003f64270 */
[C---:B------:R-:W-:Y:S02]  /*3680*/  ISETP.GT.AND P0, PT, R3.reuse, 0x9, PT ;  /* 0x000000090300780c */ /* 0x040fe40003f04270 */
[----:B------:R-:W-:Y:S02]  /*3690*/  ISETP.GT.AND P2, PT, R3, 0x21, PT ;  /* 0x000000210300780c */ /* 0x000fe40003f44270 */
[----:B------:R-:W-:Y:S02]  /*36a0*/  FSEL R153, R126, -INF , P1 ;  /* 0xff8000007e997808 */ /* 0x000fe40000800000 */
[----:B------:R-:W-:Y:S02]  /*36b0*/  FSEL R9, R104, -INF , P3 ;  /* 0xff80000068097808 */ /* 0x000fe40001800000 */
[----:B------:R-:W-:Y:S02]  /*36c0*/  FSEL R85, R101, -INF , P0 ;  /* 0xff80000065557808 */ /* 0x000fe40000000000 */
[----:B------:R-:W-:-:S02]  /*36d0*/  FSEL R130, R77, -INF , P2 ;  /* 0xff8000004d827808 */ /* 0x000fc40001000000 */
[C---:B------:R-:W-:Y:S02]  /*36e0*/  ISETP.GT.AND P1, PT, R3.reuse, 0x8, PT ;  /* 0x000000080300780c */ /* 0x040fe40003f24270 */
[C---:B------:R-:W-:Y:S02]  /*36f0*/  ISETP.GT.AND P3, PT, R3.reuse, 0x10, PT ;  /* 0x000000100300780c */ /* 0x040fe40003f64270 */
[C---:B------:R-:W-:Y:S02]  /*3700*/  ISETP.GT.AND P0, PT, R3.reuse, 0x19, PT ;  /* 0x000000190300780c */ /* 0x040fe40003f04270 */
[----:B------:R-:W-:Y:S02]  /*3710*/  ISETP.GT.AND P2, PT, R3, 0x31, PT ;  /* 0x000000310300780c */ /* 0x000fe40003f44270 */
[----:B------:R-:W-:Y:S02]  /*3720*/  FSEL R84, R100, -INF , P1 ;  /* 0xff80000064547808 */ /* 0x000fe40000800000 */
[----:B------:R-:W-:-:S02]  /*3730*/  FSEL R87, R96, -INF , P3 ;  /* 0xff80000060577808 */ /* 0x000fc40001800000 */
[----:B------:R-:W-:Y:S02]  /*3740*/  FSEL R90, R93, -INF , P0 ;  /* 0xff8000005d5a7808 */ /* 0x000fe40000000000 */
[----:B------:R-:W-:Y:S02]  /*3750*/  FSEL R159, R37, -INF , P2 ;  /* 0xff800000259f7808 */ /* 0x000fe40001000000 */
[C---:B------:R-:W-:Y:S02]  /*3760*/  ISETP.GT.AND P1, PT, R3.reuse, 0x18, PT ;  /* 0x000000180300780c */ /* 0x040fe40003f24270 */
[C---:B------:R-:W-:Y:S02]  /*3770*/  ISETP.GT.AND P3, PT, R3.reuse, 0x20, PT ;  /* 0x000000200300780c */ /* 0x040fe40003f64270 */
[C---:B------:R-:W-:Y:S02]  /*3780*/  ISETP.GT.AND P0, PT, R3.reuse, 0x29, PT ;  /* 0x000000290300780c */ /* 0x040fe40003f04270 */
[----:B------:R-:W-:-:S02]  /*3790*/  ISETP.GT.AND P2, PT, R3, 0x41, PT ;  /* 0x000000410300780c */ /* 0x000fc40003f44270 */
        /* <DEDUP_REMOVED lines=14> */
[----:B------:R-:W-:Y:S02]  /*3880*/  ISETP.GT.AND P0, PT, R3, 0x49, PT ;  /* 0x000000490300780c */ /* 0x000fe40003f04270 */
[----:B------:R-:W-:Y:S02]  /*3890*/  ISETP.GT.AND P2, PT, R2, 0x30, PT ;  /* 0x000000300200780c */ /* 0x000fe40003f44270 */
[----:B------:R-:W-:Y:S02]  /*38a0*/  FSEL R158, R64, -INF , P1 ;  /* 0xff800000409e7808 */ /* 0x000fe40000800000 */
[----:B------:R-:W-:-:S02]  /*38b0*/  FSEL R182, R56, -INF , P3 ;  /* 0xff80000038b67808 */ /* 0x000fc40001800000 */
[----:B------:R-:W-:Y:S02]  /*38c0*/  FSEL R185, R61, -INF , P0 ;  /* 0xff8000003db97808 */ /* 0x000fe40000000000 */
[----:B------:R-:W-:Y:S02]  /*38d0*/  FSEL R156, R148, -INF , P2 ;  /* 0xff800000949c7808 */ /* 0x000fe40001000000 */
[C---:B------:R-:W-:Y:S02]  /*38e0*/  ISETP.GT.AND P1, PT, R3.reuse, 0x48, PT ;  /* 0x000000480300780c */ /* 0x040fe40003f24270 */
[C---:B------:R-:W-:Y:S02]  /*38f0*/  ISETP.GT.AND P3, PT, R3.reuse, 0x50, PT ;  /* 0x000000500300780c */ /* 0x040fe40003f64270 */
[----:B------:R-:W-:Y:S02]  /*3900*/  ISETP.GT.AND P0, PT, R3, 0x59, PT ;  /* 0x000000590300780c */ /* 0x000fe40003f04270 */
        /* <DEDUP_REMOVED lines=8> */
[C---:B------:R-:W-:Y:S02]  /*3990*/  ISETP.GT.AND P3, PT, R3.reuse, 0x68, PT ;  /* 0x000000680300780c */ /* 0x040fe40003f64270 */
[----:B------:R-:W-:Y:S02]  /*39a0*/  ISETP.GT.AND P2, PT, R3, 0x69, PT ;  /* 0x000000690300780c */ /* 0x000fe40003f44270 */
[----:B------:R-:W-:Y:S02]  /*39b0*/  FMNMX.FTZ R3, R9, R10, !PT ;  /* 0x0000000a09037209 */ /* 0x000fe40007810000 */
[----:B------:R-:W-:Y:S02]  /*39c0*/  FSEL R197, R48, -INF , P1 ;  /* 0xff80000030c57808 */ /* 0x000fe40000800000 */
[----:B------:R-:W-:-:S02]  /*39d0*/  FMNMX.FTZ R3, R84, R3, !PT ;  /* 0x0000000354037209 */ /* 0x000fc40007810000 */
[----:B------:R-:W-:Y:S02]  /*39e0*/  ISETP.GT.AND P1, PT, R2, 0x31, PT ;  /* 0x000000310200780c */ /* 0x000fe40003f24270 */
[----:B------:R-:W-:Y:S02]  /*39f0*/  FMNMX.FTZ R3, R85, R3, !PT ;  /* 0x0000000355037209 */ /* 0x000fe40007810000 */
[----:B------:R-:W-:Y:S02]  /*3a00*/  FSEL R155, R149, -INF , P1 ;  /* 0xff800000959b7808 */ /* 0x000fe40000800000 */
[----:B------:R-:W-:Y:S02]  /*3a10*/  ISETP.GT.AND P1, PT, R0, 0x31, PT ;  /* 0x000000310000780c */ /* 0x000fe40003f24270 */
[----:B------:R-:W-:Y:S02]  /*3a20*/  FMNMX.FTZ R3, R87, R3, !PT ;  /* 0x0000000357037209 */ /* 0x000fe40007810000 */
[----:B------:R-:W-:-:S02]  /*3a30*/  FSEL R151, R151, -INF , P1 ;  /* 0xff80000097977808 */ /* 0x000fc40000800000 */
[----:B------:R-:W-:Y:S02]  /*3a40*/  ISETP.GT.AND P1, PT, R2, 0x38, PT ;  /* 0x000000380200780c */ /* 0x000fe40003f24270 */
[----:B------:R-:W-:Y:S02]  /*3a50*/  FMNMX.FTZ R3, R88, R3, !PT ;  /* 0x0000000358037209 */ /* 0x000fe40007810000 */
[----:B------:R-:W-:Y:S02]  /*3a60*/  FMNMX.FTZ R4, R11, R12, !PT ;  /* 0x0000000c0b047209 */ /* 0x000fe40007810000 */
[----:B------:R-:W-:Y:S02]  /*3a70*/  FSEL R236, R41, -INF , P0 ;  /* 0xff80000029ec7808 */ /* 0x000fe40000000000 */
[----:B------:R-:W-:Y:S02]  /*3a80*/  FSEL R235, R28, -INF , P3 ;  /* 0xff8000001ceb7808 */ /* 0x000fe40001800000 */
[----:B------:R-:W-:-:S02]  /*3a90*/  FSEL R234, R29, -INF , P2 ;  /* 0xff8000001dea7808 */ /* 0x000fc40001000000 */
[----:B------:R-:W-:Y:S02]  /*3aa0*/  FSEL R149, R120, -INF , P1 ;  /* 0xff80000078957808 */ /* 0x000fe40000800000 */
[----:B------:R-:W-:Y:S02]  /*3ab0*/  FMNMX.FTZ R3, R89, R3, !PT ;  /* 0x0000000359037209 */ /* 0x000fe40007810000 */
[C---:B------:R-:W-:Y:S02]  /*3ac0*/  ISETP.GT.AND P0, PT, R2.reuse, 0x39, PT ;  /* 0x000000390200780c */ /* 0x040fe40003f04270 */
[C---:B------:R-:W-:Y:S02]  /*3ad0*/  ISETP.GT.AND P3, PT, R2.reuse, 0x40, PT ;  /* 0x000000400200780c */ /* 0x040fe40003f64270 */
[C---:B------:R-:W-:Y:S02]  /*3ae0*/  ISETP.GT.AND P2, PT, R2.reuse, 0x41, PT ;  /* 0x000000410200780c */ /* 0x040fe40003f44270 */
[----:B------:R-:W-:-:S02]  /*3af0*/  ISETP.GT.AND P1, PT, R2, 0x48, PT ;  /* 0x000000480200780c */ /* 0x000fc40003f24270 */
[----:B------:R-:W-:Y:S02]  /*3b00*/  FMNMX.FTZ R4, R13, R4, !PT ;  /* 0x000000040d047209 */ /* 0x000fe40007810000 */
[----:B------:R-:W-:Y:S02]  /*3b10*/  FMNMX.FTZ R3, R90, R3, !PT ;  /* 0x000000035a037209 */ /* 0x000fe40007810000 */
[----:B------:R-:W-:Y:S02]  /*3b20*/  FSEL R148, R121, -INF , P0 ;  /* 0xff80000079947808 */ /* 0x000fe40000000000 */
[----:B------:R-:W-:Y:S02]  /*3b30*/  FSEL R177, R144, -INF , P3 ;  /* 0xff80000090b17808 */ /* 0x000fe40001800000 */
[----:B------:R-:W-:Y:S02]  /*3b40*/  FSEL R176, R145, -INF , P2 ;  /* 0xff80000091b07808 */ /* 0x000fe40001000000 */
[----:B------:R-:W-:-:S02]  /*3b50*/  FSEL R181, R116, -INF , P1 ;  /* 0xff80000074b57808 */ /* 0x000fc40000800000 */
[----:B------:R-:W-:Y:S02]  /*3b60*/  FMNMX.FTZ R4, R14, R4, !PT ;  /* 0x000000040e047209 */ /* 0x000fe40007810000 */
[C---:B------:R-:W-:Y:S02]  /*3b70*/  ISETP.GT.AND P0, PT, R2.reuse, 0x49, PT ;  /* 0x000000490200780c */ /* 0x040fe40003f04270 */
[C---:B------:R-:W-:Y:S02]  /*3b80*/  ISETP.GT.AND P3, PT, R2.reuse, 0x50, PT ;  /* 0x000000500200780c */ /* 0x040fe40003f64270 */
[C---:B------:R-:W-:Y:S02]  /*3b90*/  ISETP.GT.AND P2, PT, R2.reuse, 0x51, PT ;  /* 0x000000510200780c */ /* 0x040fe40003f44270 */
[----:B------:R-:W-:Y:S02]  /*3ba0*/  ISETP.GT.AND P1, PT, R2, 0x58, PT ;  /* 0x000000580200780c */ /* 0x000fe40003f24270 */
[----:B------:R-:W-:-:S02]  /*3bb0*/  FMNMX.FTZ R3, R131, R3, !PT ;  /* 0x0000000383037209 */ /* 0x000fc40007810000 */
[----:B------:R-:W-:Y:S02]  /*3bc0*/  FMNMX.FTZ R4, R22, R4, !PT ;  /* 0x0000000416047209 */ /* 0x000fe40007810000 */
[----:B------:R-:W-:Y:S02]  /*3bd0*/  FSEL R238, R40, -INF , P5 ;  /* 0xff80000028ee7808 */ /* 0x000fe40002800000 */
[----:B------:R-:W-:Y:S02]  /*3be0*/  FSEL R180, R117, -INF , P0 ;  /* 0xff80000075b47808 */ /* 0x000fe40000000000 */
[----:B------:R-:W-:Y:S02]  /*3bf0*/  FSEL R190, R140, -INF , P3 ;  /* 0xff8000008cbe7808 */ /* 0x000fe40001800000 */
[----:B------:R-:W-:Y:S02]  /*3c00*/  FSEL R192, R141, -INF , P2 ;  /* 0xff8000008dc07808 */ /* 0x000fe40001000000 */
[----:B------:R-:W-:-:S02]  /*3c10*/  FSEL R194, R112, -INF , P1 ;  /* 0xff80000070c27808 */ /* 0x000fc40000800000 */
[C---:B------:R-:W-:Y:S02]  /*3c20*/  ISETP.GT.AND P0, PT, R2.reuse, 0x59, PT ;  /* 0x000000590200780c */ /* 0x040fe40003f04270 */
[C---:B------:R-:W-:Y:S02]  /*3c30*/  ISETP.GT.AND P5, PT, R2.reuse, 0x60, PT ;  /* 0x000000600200780c */ /* 0x040fe40003fa4270 */
[C---:B------:R-:W-:Y:S02]  /*3c40*/  ISETP.GT.AND P3, PT, R2.reuse, 0x61, PT ;  /* 0x000000610200780c */ /* 0x040fe40003f64270 */
[C---:B------:R-:W-:Y:S02]  /*3c50*/  ISETP.GT.AND P2, PT, R2.reuse, 0x68, PT ;  /* 0x000000680200780c */ /* 0x040fe40003f44270 */
[----:B------:R-:W-:Y:S02]  /*3c60*/  ISETP.GT.AND P1, PT, R2, 0x69, PT ;  /* 0x000000690200780c */ /* 0x000fe40003f24270 */
        /* <DEDUP_REMOVED lines=27> */
[----:B------:R-:W-:Y:S02]  /*3e20*/  FSEL R237, R113, -INF , P0 ;  /* 0xff80000071ed7808 */ /* 0x000fe40000000000 */
[----:B------:R-:W-:Y:S02]  /*3e30*/  ISETP.GT.AND P0, PT, R0, 0x38, PT ;  /* 0x000000380000780c */ /* 0x000fe40003f04270 */
[----:B------:R-:W-:Y:S02]  /*3e40*/  FMNMX.FTZ R3, R155, R3, !PT ;  /* 0x000000039b037209 */ /* 0x000fe40007810000 */
[----:B------:R-:W-:-:S02]  /*3e50*/  FMNMX.FTZ R4, R153, R4, !PT ;  /* 0x0000000499047209 */ /* 0x000fc40007810000 */
[----:B------:R-:W-:Y:S02]  /*3e60*/  FMNMX.FTZ R2, R185, R2, !PT ;  /* 0x00000002b9027209 */ /* 0x000fe40007810000 */
[----:B------:R-:W-:Y:S02]  /*3e70*/  FSEL R145, R122, -INF , P0 ;  /* 0xff8000007a917808 */ /* 0x000fe40000000000 */
[----:B------:R-:W-:Y:S02]  /*3e80*/  FMNMX.FTZ R3, R149, R3, !PT ;  /* 0x0000000395037209 */ /* 0x000fe40007810000 */
[----:B------:R-:W-:Y:S02]  /*3e90*/  FMNMX.FTZ R4, R154, R4, !PT ;  /* 0x000000049a047209 */ /* 0x000fe40007810000 */
[----:B------:R-:W-:Y:S02]  /*3ea0*/  ISETP.GT.AND P0, PT, R0, 0x39, PT ;  /* 0x000000390000780c */ /* 0x000fe40003f04270 */
        /* <DEDUP_REMOVED lines=10> */
[----:B------:R-:W-:Y:S02]  /*3f50*/  ISETP.GT.AND P0, PT, R0, 0x41, PT ;  /* 0x000000410000780c */ /* 0x000fe40003f04270 */
[----:B------:R-:W-:Y:S02]  /*3f60*/  FMNMX.FTZ R3, R176, R3, !PT ;  /* 0x00000003b0037209 */ /* 0x000fe40007810000 */
[----:B------:R-:W-:-:S02]  /*3f70*/  FMNMX.FTZ R4, R145, R4, !PT ;  /* 0x0000000491047209 */ /* 0x000fc40007810000 */
[----:B------:R-:W-:Y:S02]  /*3f80*/  FMNMX.FTZ R2, R239, R2, !PT ;  /* 0x00000002ef027209 */ /* 0x000fe40007810000 */
[----:B------:R-:W-:Y:S02]  /*3f90*/  FSEL R173, R147, -INF , P0 ;  /* 0xff80000093ad7808 */ /* 0x000fe40000000000 */
[----:B------:R-:W-:Y:S02]  /*3fa0*/  ISETP.GT.AND P0, PT, R0, 0x48, PT ;  /* 0x000000480000780c */ /* 0x000fe40003f04270 */
[----:B------:R-:W-:Y:S02]  /*3fb0*/  FMNMX.FTZ R3, R181, R3, !PT ;  /* 0x00000003b5037209 */ /* 0x000fe40007810000 */
[----:B------:R-:W-:Y:S02]  /*3fc0*/  FMNMX.FTZ R4, R144, R4, !PT ;  /* 0x0000000490047209 */ /* 0x000fe40007810000 */
[----:B------:R-:W-:-:S02]  /*3fd0*/  FMNMX.FTZ R2, R238, R2, !PT ;  /* 0x00000002ee027209 */ /* 0x000fc40007810000 */
[----:B------:R-:W-:Y:S02]  /*3fe0*/  FSEL R174, R118, -INF , P0 ;  /* 0xff80000076ae7808 */ /* 0x000fe40000000000 */
[----:B------:R-:W-:Y:S02]  /*3ff0*/  FMNMX.FTZ R3, R180, R3, !PT ;  /* 0x00000003b4037209 */ /* 0x000fe40007810000 */
        /* <DEDUP_REMOVED lines=11> */
[----:B------:R-:W-:Y:S01]  /*40b0*/  FMNMX.FTZ R2, R234, R2, !PT ;  /* 0x00000002ea027209 */ /* 0x000fe20007810000 */
[----:B------:R-:W1:Y:S01]  /*40c0*/  SHFL.IDX PT, R5, R6, 0x1, 0x1c1f ;  /* 0x003c1f0006057f89 */ /* 0x000e6200000e0000 */
[----:B------:R-:W-:Y:S02]  /*40d0*/  ISETP.GT.AND P0, PT, R0, 0x51, PT ;  /* 0x000000510000780c */ /* 0x000fe40003f04270 */
[----:B------:R-:W-:Y:S02]  /*40e0*/  FMNMX.FTZ R3, R194, R3, !PT ;  /* 0x00000003c2037209 */ /* 0x000fe40007810000 */
[----:B------:R-:W-:Y:S01]  /*40f0*/  FMNMX.FTZ R4, R172, R4, !PT ;  /* 0x00000004ac047209 */ /* 0x000fe20007810000 */
[----:B------:R-:W2:Y:S01]  /*4100*/  SHFL.BFLY PT, R137, R2, 0x2, 0x1f ;  /* 0x0c401f0002897f89 */ /* 0x000ea200000e0000 */
[----:B------:R-:W-:-:S02]  /*4110*/  FSEL R207, R143, -INF , P0 ;  /* 0xff8000008fcf7808 */ /* 0x000fc40000000000 */
[----:B------:R-:W-:Y:S02]  /*4120*/  FSEL R201, R168, -INF , P5 ;  /* 0xff800000a8c97808 */ /* 0x000fe40002800000 */
[C---:B------:R-:W-:Y:S02]  /*4130*/  ISETP.GT.AND P0, PT, R0.reuse, 0x58, PT ;  /* 0x000000580000780c */ /* 0x040fe40003f04270 */
[----:B------:R-:W-:Y:S02]  /*4140*/  FMNMX.FTZ R3, R237, R3, !PT ;  /* 0x00000003ed037209 */ /* 0x000fe40007810000 */
[----:B------:R-:W-:Y:S02]  /*4150*/  FMNMX.FTZ R4, R215, R4, !PT ;  /* 0x00000004d7047209 */ /* 0x000fe40007810000 */
[----:B------:R-:W-:Y:S02]  /*4160*/  FSEL R210, R169, -INF , P3 ;  /* 0xff800000a9d27808 */ /* 0x000fe40001800000 */
[----:B------:R-:W-:-:S02]  /*4170*/  ISETP.GT.AND P3, PT, R0, 0x59, PT ;  /* 0x000000590000780c */ /* 0x000fc40003f64270 */
[----:B------:R-:W-:Y:S02]  /*4180*/  FMNMX.FTZ R3, R201, R3, !PT ;  /* 0x00000003c9037209 */ /* 0x000fe40007810000 */
[----:B------:R-:W-:Y:S02]  /*4190*/  FSEL R204, R114, -INF , P0 ;  /* 0xff80000072cc7808 */ /* 0x000fe40000000000 */
[----:B------:R-:W-:Y:S02]  /*41a0*/  FMNMX.FTZ R4, R207, R4, !PT ;  /* 0x00000004cf047209 */ /* 0x000fe40007810000 */
[----:B------:R-:W-:Y:S02]  /*41b0*/  FSEL R199, R109, -INF , P1 ;  /* 0xff8000006dc77808 */ /* 0x000fe40000800000 */
[----:B------:R-:W-:Y:S02]  /*41c0*/  FSEL R193, R108, -INF , P2 ;  /* 0xff8000006cc17808 */ /* 0x000fe40001000000 */
[----:B------:R-:W-:-:S02]  /*41d0*/  FMNMX.FTZ R3, R210, R3, !PT ;  /* 0x00000003d2037209 */ /* 0x000fc40007810000 */
[----:B------:R-:W-:Y:S02]  /*41e0*/  FSEL R203, R115, -INF , P3 ;  /* 0xff80000073cb7808 */ /* 0x000fe40001800000 */
[----:B------:R-:W-:Y:S02]  /*41f0*/  ISETP.GT.AND P1, PT, R0, 0x60, PT ;  /* 0x000000600000780c */ /* 0x000fe40003f24270 */
[----:B------:R-:W-:Y:S02]  /*4200*/  FMNMX.FTZ R4, R204, R4, !PT ;  /* 0x00000004cc047209 */ /* 0x000fe40007810000 */
[----:B------:R-:W-:Y:S02]  /*4210*/  FMNMX.FTZ R3, R193, R3, !PT ;  /* 0x00000003c1037209 */ /* 0x000fe40007810000 */
[----:B------:R-:W-:Y:S02]  /*4220*/  ISETP.GT.AND P0, PT, R0, 0x61, PT ;  /* 0x000000610000780c */ /* 0x000fe40003f04270 */
[----:B------:R-:W-:-:S02]  /*4230*/  FSEL R202, R170, -INF , P1 ;  /* 0xff800000aaca7808 */ /* 0x000fc40000800000 */
[----:B------:R-:W-:Y:S02]  /*4240*/  FMNMX.FTZ R4, R203, R4, !PT ;  /* 0x00000004cb047209 */ /* 0x000fe40007810000 */
[----:B------:R-:W-:Y:S02]  /*4250*/  FMNMX.FTZ R3, R199, R3, !PT ;  /* 0x00000003c7037209 */ /* 0x000fe40007810000 */
[----:B------:R-:W-:Y:S02]  /*4260*/  FSEL R206, R171, -INF , P0 ;  /* 0xff800000abce7808 */ /* 0x000fe40000000000 */
[----:B------:R-:W-:Y:S02]  /*4270*/  ISETP.GT.AND P1, PT, R0, 0x68, PT ;  /* 0x000000680000780c */ /* 0x000fe40003f24270 */
[----:B------:R-:W-:Y:S01]  /*4280*/  FMNMX.FTZ R4, R202, R4, !PT ;  /* 0x00000004ca047209 */ /* 0x000fe20007810000 */
[----:B-1----:R-:W-:Y:S01]  /*4290*/  IMAD.IADD R5, R7, 0x1, R5 ;  /* 0x0000000107057824 */ /* 0x002fe200078e0205 */
[----:B------:R-:W-:Y:S01]  /*42a0*/  ISETP.GT.AND P0, PT, R0, 0x69, PT ;  /* 0x000000690000780c */ /* 0x000fe20003f04270 */
[----:B------:R-:W1:Y:S01]  /*42b0*/  SHFL.BFLY PT, R7, R3, 0x2, 0x1f ;  /* 0x0c401f0003077f89 */ /* 0x000e6200000e0000 */
[----:B------:R-:W-:-:S02]  /*42c0*/  FSEL R208, R110, -INF , P1 ;  /* 0xff8000006ed07808 */ /* 0x000fc40000800000 */
[----:B------:R-:W-:Y:S02]  /*42d0*/  FMNMX.FTZ R4, R206, R4, !PT ;  /* 0x00000004ce047209 */ /* 0x000fe40007810000 */
[----:B--2---:R-:W-:Y:S02]  /*42e0*/  FMNMX.FTZ R137, R2, R137, !PT ;  /* 0x0000008902897209 */ /* 0x004fe40007810000 */
[----:B------:R-:W-:Y:S02]  /*42f0*/  FSEL R216, R111, -INF , P0 ;  /* 0xff8000006fd87808 */ /* 0x000fe40000000000 */
[----:B------:R-:W-:Y:S02]  /*4300*/  FMNMX.FTZ R2, R208, R4, !PT ;  /* 0x00000004d0027209 */ /* 0x000fe40007810000 */
[----:B------:R-:W-:Y:S02]  /*4310*/  IMNMX R0, R8, R5, PT ;  /* 0x0000000508007217 */ /* 0x000fe40003800200 */
[----:B------:R-:W-:-:S02]  /*4320*/  FMNMX.FTZ R2, R216, R2, !PT ;  /* 0x00000002d8027209 */ /* 0x000fc40007810000 */
[C---:B------:R-:W-:Y:S02]  /*4330*/  ISETP.GT.AND P1, PT, R0.reuse, RZ, PT ;  /* 0x000000ff0000720c */ /* 0x040fe40003f24270 */
[----:B------:R-:W-:Y:S01]  /*4340*/  ISETP.GT.AND P0, PT, R0, 0x1, PT ;  /* 0x000000010000780c */ /* 0x000fe20003f04270 */
[----:B------:R-:W2:Y:S01]  /*4350*/  SHFL.BFLY PT, R6, R2, 0x2, 0x1f ;  /* 0x0c401f0002067f89 */ /* 0x000ea200000e0000 */
[----:B------:R-:W-:Y:S02]  /*4360*/  FSEL R69, R106, -INF , P1 ;  /* 0xff8000006a457808 */ /* 0x000fe40000800000 */
[----:B------:R-:W-:Y:S01]  /*4370*/  FSEL R68, R107, -INF , P0 ;  /* 0xff8000006b447808 */ /* 0x000fe20000000000 */
[----:B------:R-:W3:Y:S01]  /*4380*/  SHFL.BFLY PT, R4, R137, 0x1, 0x1f ;  /* 0x0c201f0089047f89 */ /* 0x000ee200000e0000 */
[C---:B------:R-:W-:Y:S02]  /*4390*/  ISETP.GT.AND P3, PT, R0.reuse, 0x8, PT ;  /* 0x000000080000780c */ /* 0x040fe40003f64270 */
[----:B------:R-:W-:-:S02]  /*43a0*/  ISETP.GT.AND P2, PT, R0, 0x9, PT ;  /* 0x000000090000780c */ /* 0x000fc40003f44270 */
[----:B------:R-:W-:Y:S02]  /*43b0*/  FSEL R71, R102, -INF , P3 ;  /* 0xff80000066477808 */ /* 0x000fe40001800000 */
[----:B------:R-:W-:Y:S02]  /*43c0*/  FMNMX.FTZ R5, R69, R68, !PT ;  /* 0x0000004445057209 */ /* 0x000fe40007810000 */
[----:B------:R-:W-:Y:S02]  /*43d0*/  ISETP.GT.AND P1, PT, R0, 0x10, PT ;  /* 0x000000100000780c */ /* 0x000fe40003f24270 */
[----:B------:R-:W-:Y:S02]  /*43e0*/  FSEL R80, R103, -INF , P2 ;  /* 0xff80000067507808 */ /* 0x000fe40001000000 */
[----:B------:R-:W-:Y:S02]  /*43f0*/  FMNMX.FTZ R5, R71, R5, !PT ;  /* 0x0000000547057209 */ /* 0x000fe40007810000 */
[----:B-1----:R-:W-:-:S02]  /*4400*/  FMNMX.FTZ R3, R3, R7, !PT ;  /* 0x0000000703037209 */ /* 0x002fc40007810000 */
[----:B------:R-:W-:Y:S02]  /*4410*/  ISETP.GT.AND P0, PT, R0, 0x11, PT ;  /* 0x000000110000780c */ /* 0x000fe40003f04270 */
[----:B------:R-:W-:Y:S02]  /*4420*/  FSEL R7, R98, -INF , P1 ;  /* 0xff80000062077808 */ /* 0x000fe40000800000 */
[----:B------:R-:W-:Y:S01]  /*4430*/  FMNMX.FTZ R5, R80, R5, !PT ;  /* 0x0000000550057209 */ /* 0x000fe20007810000 */
[----:B------:R-:W1:Y:S01]  /*4440*/  SHFL.BFLY PT, R135, R3, 0x1, 0x1f ;  /* 0x0c201f0003877f89 */ /* 0x000e6200000e0000 */
[----:B------:R-:W-:Y:S02]  /*4450*/  FSEL R81, R99, -INF , P0 ;  /* 0xff80000063517808 */ /* 0x000fe40000000000 */
[----:B------:R-:W-:Y:S02]  /*4460*/  ISETP.GT.AND P3, PT, R0, 0x18, PT ;  /* 0x000000180000780c */ /* 0x000fe40003f64270 */
[----:B------:R-:W-:-:S02]  /*4470*/  FMNMX.FTZ R5, R7, R5, !PT ;  /* 0x0000000507057209 */ /* 0x000fc40007810000 */
[----:B------:R-:W-:Y:S02]  /*4480*/  ISETP.GT.AND P2, PT, R0, 0x19, PT ;  /* 0x000000190000780c */ /* 0x000fe40003f44270 */
[----:B------:R-:W-:Y:S02]  /*4490*/  FSEL R82, R94, -INF , P3 ;  /* 0xff8000005e527808 */ /* 0x000fe40001800000 */
[----:B------:R-:W-:Y:S02]  /*44a0*/  FMNMX.FTZ R5, R81, R5, !PT ;  /* 0x0000000551057209 */ /* 0x000fe40007810000 */
[----:B------:R-:W-:Y:S02]  /*44b0*/  ISETP.GT.AND P0, PT, R0, 0x21, PT ;  /* 0x000000210000780c */ /* 0x000fe40003f04270 */
[----:B--2---:R-:W-:Y:S02]  /*44c0*/  FMNMX.FTZ R2, R2, R6, !PT ;  /* 0x0000000602027209 */ /* 0x004fe40007810000 */
[----:B------:R-:W-:-:S02]  /*44d0*/  ISETP.GT.AND P1, PT, R0, 0x20, PT ;  /* 0x000000200000780c */ /* 0x000fc40003f24270 */
[----:B------:R-:W-:Y:S02]  /*44e0*/  FSEL R83, R95, -INF , P2 ;  /* 0xff8000005f537808 */ /* 0x000fe40001000000 */
[----:B------:R-:W-:Y:S02]  /*44f0*/  FMNMX.FTZ R5, R82, R5, !PT ;  /* 0x0000000552057209 */ /* 0x000fe40007810000 */
[----:B------:R-:W-:Y:S02]  /*4500*/  FSEL R91, R79, -INF , P0 ;  /* 0xff8000004f5b7808 */ /* 0x000fe40000000000 */
[----:B---3--:R-:W-:Y:S01]  /*4510*/  FMNMX.FTZ R137, R137, R4, !PT ;  /* 0x0000000489897209 */ /* 0x008fe20007810000 */
[----:B------:R-:W2:Y:S01]  /*4520*/  SHFL.BFLY PT, R70, R2, 0x1, 0x1f ;  /* 0x0c201f0002467f89 */ /* 0x000ea200000e0000 */
[----:B------:R-:W-:Y:S02]  /*4530*/  ISETP.GT.AND P0, PT, R0, 0x29, PT ;  /* 0x000000290000780c */ /* 0x000fe40003f04270 */
[----:B------:R-:W-:-:S02]  /*4540*/  FSEL R86, R78, -INF , P1 ;  /* 0xff8000004e567808 */ /* 0x000fc40000800000 */
[----:B------:R-:W-:Y:S01]  /*4550*/  FMNMX.FTZ R5, R83, R5, !PT ;  /* 0x0000000553057209 */ /* 0x000fe20007810000 */
[----:B------:R-:W-:Y:S01]  /*4560*/  FMUL.FTZ R4, R137, c[0x0][0x2d0] ;  /* 0x0000b40089047a20 */ /* 0x000fe20000410000 */
[----:B------:R-:W-:Y:S02]  /*4570*/  FSEL R97, R47, -INF , P0 ;  /* 0xff8000002f617808 */ /* 0x000fe40000000000 */
[----:B------:R-:W-:Y:S02]  /*4580*/  FSETP.NEU.FTZ.AND P0, PT, R137, -INF , PT ;  /* 0xff8000008900780b */ /* 0x000fe40003f1d000 */
[----:B------:R-:W-:Y:S02]  /*4590*/  ISETP.GT.AND P1, PT, R0, 0x28, PT ;  /* 0x000000280000780c */ /* 0x000fe40003f24270 */
[----:B------:R-:W-:Y:S02]  /*45a0*/  FMNMX.FTZ R5, R86, R5, !PT ;  /* 0x0000000556057209 */ /* 0x000fe40007810000 */
[----:B------:R-:W-:-:S02]  /*45b0*/  FSEL R4, R4, RZ, P0 ;  /* 0x000000ff04047208 */ /* 0x000fc40000000000 */
[----:B------:R-:W-:Y:S02]  /*45c0*/  FSEL R96, R46, -INF , P1 ;  /* 0xff8000002e607808 */ /* 0x000fe40000800000 */
[----:B------:R-:W-:Y:S02]  /*45d0*/  FMNMX.FTZ R5, R91, R5, !PT ;  /* 0x000000055b057209 */ /* 0x000fe40007810000 */
[----:B-1----:R-:W-:Y:S01]  /*45e0*/  FMNMX.FTZ R135, R3, R135, !PT ;  /* 0x0000008703877209 */ /* 0x002fe20007810000 */
[--C-:B------:R-:W-:Y:S01]  /*45f0*/  FFMA.FTZ R3, R9, c[0x0][0x2d0], -R4.reuse ;  /* 0x0000b40009037a23 */ /* 0x100fe20000010804 */
[----:B------:R-:W-:Y:S02]  /*4600*/  ISETP.GT.AND P2, PT, R0, 0x30, PT ;  /* 0x000000300000780c */ /* 0x000fe40003f44270 */
[----:B--2---:R-:W-:Y:S01]  /*4610*/  FMNMX.FTZ R70, R2, R70, !PT ;  /* 0x0000004602467209 */ /* 0x004fe20007810000 */
[----:B------:R-:W-:Y:S01]  /*4620*/  FFMA.FTZ R6, R10, c[0x0][0x2d0], -R4 ;  /* 0x0000b4000a067a23 */ /* 0x000fe20000010804 */
[----:B------:R-:W-:Y:S01]  /*4630*/  FMNMX.FTZ R5, R96, R5, !PT ;  /* 0x0000000560057209 */ /* 0x000fe20007810000 */
[----:B------:R1:W-:Y:S01]  /*4640*/  MUFU.EX2 R225, R3 ;  /* 0x0000000300e17308 */ /* 0x0003e20000000800 */
[----:B------:R-:W-:Y:S01]  /*4650*/  ISETP.GT.AND P1, PT, R0, 0x31, PT ;  /* 0x000000310000780c */ /* 0x000fe20003f24270 */
[----:B------:R-:W-:Y:S01]  /*4660*/  LDSM.16.MT88.4 R44, [R232] ;  /* 0x00000000e82c783b */ /* 0x000fe20000004200 */
[----:B------:R-:W-:-:S02]  /*4670*/  FSEL R124, R38, -INF , P2 ;  /* 0xff800000267c7808 */ /* 0x000fc40001000000 */
[----:B------:R-:W-:Y:S02]  /*4680*/  FMNMX.FTZ R5, R97, R5, !PT ;  /* 0x0000000561057209 */ /* 0x000fe40007810000 */
[----:B------:R-:W-:Y:S02]  /*4690*/  FSETP.NEU.FTZ.AND P0, PT, R135, -INF , PT ;  /* 0xff8000008700780b */ /* 0x000fe40003f1d000 */
[----:B------:R-:W-:Y:S02]  /*46a0*/  FSEL R127, R39, -INF , P1 ;  /* 0xff800000277f7808 */ /* 0x000fe40000800000 */
[----:B------:R-:W-:Y:S01]  /*46b0*/  ISETP.GT.AND P2, PT, R0, 0x38, PT ;  /* 0x000000380000780c */ /* 0x000fe20003f44270 */
[----:B------:R2:W-:Y:S01]  /*46c0*/  MUFU.EX2 R186, R6 ;  /* 0x0000000600ba7308 */ /* 0x0005e20000000800 */
[----:B------:R-:W-:Y:S01]  /*46d0*/  FMNMX.FTZ R5, R124, R5, !PT ;  /* 0x000000057c057209 */ /* 0x000fe20007810000 */
[----:B------:R-:W-:Y:S01]  /*46e0*/  LDSM.16.MT88.4 R36, [R233] ;  /* 0x00000000e924783b */ /* 0x000fe20000004200 */
[----:B-1----:R-:W-:Y:S01]  /*46f0*/  FMUL.FTZ R3, R135, c[0x0][0x2d0] ;  /* 0x0000b40087037a20 */ /* 0x002fe20000410000 */
[----:B------:R-:W-:-:S02]  /*4700*/  ISETP.GT.AND P1, PT, R0, 0x39, PT ;  /* 0x000000390000780c */ /* 0x000fc40003f24270 */
[----:B------:R-:W-:Y:S02]  /*4710*/  FSEL R125, R66, -INF , P2 ;  /* 0xff800000427d7808 */ /* 0x000fe40001000000 */
[----:B------:R-:W-:Y:S02]  /*4720*/  FSEL R3, R3, RZ, P0 ;  /* 0x000000ff03037208 */ /* 0x000fe40000000000 */
[----:B------:R-:W-:Y:S02]  /*4730*/  FMNMX.FTZ R2, R127, R5, !PT ;  /* 0x000000057f027209 */ /* 0x000fe40007810000 */
[----:B------:R-:W-:Y:S01]  /*4740*/  FSEL R126, R67, -INF , P1 ;  /* 0xff800000437e7808 */ /* 0x000fe20000800000 */
[----:B------:R-:W-:Y:S01]  /*4750*/  FFMA.FTZ R5, R13, c[0x0][0x2d0], -R3 ;  /* 0x0000b4000d057a23 */ /* 0x000fe20000010803 */
[C---:B------:R-:W-:Y:S02]  /*4760*/  ISETP.GT.AND P1, PT, R0.reuse, 0x40, PT ;  /* 0x000000400000780c */ /* 0x040fe40003f24270 */
[----:B------:R-:W-:Y:S01]  /*4770*/  FMNMX.FTZ R2, R125, R2, !PT ;  /* 0x000000027d027209 */ /* 0x000fe20007810000 */
[----:B------:R1:W-:Y:S01]  /*4780*/  MUFU.EX2 R214, R5 ;  /* 0x0000000500d67308 */ /* 0x0003e20000000800 */
[----:B------:R-:W-:-:S02]  /*4790*/  ISETP.GT.AND P0, PT, R0, 0x41, PT ;  /* 0x000000410000780c */ /* 0x000fc40003f04270 */
[----:B------:R-:W-:Y:S02]  /*47a0*/  FSEL R140, R58, -INF , P1 ;  /* 0xff8000003a8c7808 */ /* 0x000fe40000800000 */
[----:B------:R-:W-:Y:S02]  /*47b0*/  FSEL R142, R59, -INF , P0 ;  /* 0xff8000003b8e7808 */ /* 0x000fe40000000000 */
[C---:B------:R-:W-:Y:S02]  /*47c0*/  ISETP.GT.AND P1, PT, R0.reuse, 0x48, PT ;  /* 0x000000480000780c */ /* 0x040fe40003f24270 */
[----:B------:R-:W-:Y:S01]  /*47d0*/  ISETP.GT.AND P2, PT, R0, 0x50, PT ;  /* 0x000000500000780c */ /* 0x000fe20003f44270 */
[----:B--2---:R-:W-:Y:S01]  /*47e0*/  FFMA.FTZ R6, R11, c[0x0][0x2d0], -R3 ;  /* 0x0000b4000b067a23 */ /* 0x004fe20000010803 */
[----:B-1----:R-:W-:Y:S01]  /*47f0*/  FMNMX.FTZ R5, R126, R2, !PT ;  /* 0x000000027e057209 */ /* 0x002fe20007810000 */
[----:B------:R-:W-:Y:S03]  /*4800*/  LDSM.16.MT88.4 R56, [R229+0x800] ;  /* 0x00080000e538783b */ /* 0x000fe60000004200 */
[----:B------:R-:W-:-:S02]  /*4810*/  FMNMX.FTZ R5, R140, R5, !PT ;  /* 0x000000058c057209 */ /* 0x000fc40007810000 */
[----:B------:R-:W-:Y:S02]  /*4820*/  ISETP.GT.AND P0, PT, R0, 0x49, PT ;  /* 0x000000490000780c */ /* 0x000fe40003f04270 */
[----:B------:R-:W-:Y:S02]  /*4830*/  FSEL R141, R62, -INF , P1 ;  /* 0xff8000003e8d7808 */ /* 0x000fe40000800000 */
[----:B------:R-:W-:Y:S02]  /*4840*/  FMNMX.FTZ R5, R142, R5, !PT ;  /* 0x000000058e057209 */ /* 0x000fe40007810000 */
[----:B------:R-:W-:Y:S02]  /*4850*/  FSEL R143, R63, -INF , P0 ;  /* 0xff8000003f8f7808 */ /* 0x000fe40000000000 */
[----:B------:R-:W-:Y:S02]  /*4860*/  FMNMX.FTZ R5, R141, R5, !PT ;  /* 0x000000058d057209 */ /* 0x000fe40007810000 */
[----:B------:R-:W-:Y:S01]  /*4870*/  ISETP.GT.AND P1, PT, R0, 0x51, PT ;  /* 0x000000510000780c */ /* 0x000fe20003f24270 */
[----:B------:R-:W-:Y:S01]  /*4880*/  FMUL.FTZ R2, R70, c[0x0][0x2d0] ;  /* 0x0000b40046027a20 */ /* 0x000fe20000410000 */
[----:B------:R-:W-:-:S02]  /*4890*/  FSEL R168, R54, -INF , P2 ;  /* 0xff80000036a87808 */ /* 0x000fc40001000000 */
[----:B------:R-:W-:Y:S02]  /*48a0*/  FMNMX.FTZ R5, R143, R5, !PT ;  /* 0x000000058f057209 */ /* 0x000fe40007810000 */
[----:B------:R-:W-:Y:S02]  /*48b0*/  FSETP.NEU.FTZ.AND P0, PT, R70, -INF , PT ;  /* 0xff8000004600780b */ /* 0x000fe40003f1d000 */
[----:B------:R-:W-:Y:S02]  /*48c0*/  FSEL R167, R55, -INF , P1 ;  /* 0xff80000037a77808 */ /* 0x000fe40000800000 */
[----:B------:R-:W-:Y:S01]  /*48d0*/  ISETP.GT.AND P1, PT, R0, 0x58, PT ;  /* 0x000000580000780c */ /* 0x000fe20003f24270 */
[----:B------:R1:W-:Y:S01]  /*48e0*/  MUFU.EX2 R205, R6 ;  /* 0x0000000600cd7308 */ /* 0x0003e20000000800 */
[----:B------:R-:W-:Y:S01]  /*48f0*/  FMNMX.FTZ R5, R168, R5, !PT ;  /* 0x00000005a8057209 */ /* 0x000fe20007810000 */
[----:B------:R-:W-:Y:S01]  /*4900*/  LDSM.16.MT88.4 R52, [R233+0x800] ;  /* 0x00080000e934783b */ /* 0x000fe20000004200 */
[----:B------:R-:W-:-:S02]  /*4910*/  FSEL R2, R2, RZ, P0 ;  /* 0x000000ff02027208 */ /* 0x000fc40000000000 */
[----:B------:R-:W-:Y:S02]  /*4920*/  ISETP.GT.AND P0, PT, R0, 0x59, PT ;  /* 0x000000590000780c */ /* 0x000fe40003f04270 */
[----:B------:R-:W-:Y:S02]  /*4930*/  FSEL R164, R50, -INF , P1 ;  /* 0xff80000032a47808 */ /* 0x000fe40000800000 */
[----:B------:R-:W-:Y:S02]  /*4940*/  FMNMX.FTZ R5, R167, R5, !PT ;  /* 0x00000005a7057209 */ /* 0x000fe40007810000 */
[----:B------:R-:W-:Y:S02]  /*4950*/  FSEL R165, R51, -INF , P0 ;  /* 0xff80000033a57808 */ /* 0x000fe40000000000 */
[----:B------:R-:W-:Y:S01]  /*4960*/  ISETP.GT.AND P0, PT, R0, 0x60, PT ;  /* 0x000000600000780c */ /* 0x000fe20003f04270 */
[----:B------:R-:W-:Y:S01]  /*4970*/  LDSM.16.MT88.4 R48, [R230+0x800] ;  /* 0x00080000e630783b */ /* 0x000fe20000004200 */
[----:B------:R-:W-:Y:S01]  /*4980*/  FMNMX.FTZ R5, R164, R5, !PT ;  /* 0x00000005a4057209 */ /* 0x000fe20007810000 */
[----:B-1----:R-:W-:Y:S01]  /*4990*/  FFMA.FTZ R6, R12, c[0x0][0x2d0], -R3 ;  /* 0x0000b4000c067a23 */ /* 0x002fe20000010803 */
[----:B------:R-:W-:-:S02]  /*49a0*/  ISETP.GT.AND P2, PT, R0, 0x61, PT ;  /* 0x000000610000780c */ /* 0x000fc40003f44270 */
[----:B------:R-:W-:Y:S01]  /*49b0*/  FSEL R163, R42, -INF , P0 ;  /* 0xff8000002aa37808 */ /* 0x000fe20000000000 */
[----:B------:R1:W2:Y:S01]  /*49c0*/  MUFU.EX2 R198, R6 ;  /* 0x0000000600c67308 */ /* 0x0002a20000000800 */
[----:B------:R-:W-:Y:S02]  /*49d0*/  FMNMX.FTZ R5, R165, R5, !PT ;  /* 0x00000005a5057209 */ /* 0x000fe40007810000 */
[C---:B------:R-:W-:Y:S02]  /*49e0*/  ISETP.GT.AND P1, PT, R0.reuse, 0x68, PT ;  /* 0x000000680000780c */ /* 0x040fe40003f24270 */
[----:B------:R-:W-:Y:S01]  /*49f0*/  ISETP.GT.AND P0, PT, R0, 0x69, PT ;  /* 0x000000690000780c */ /* 0x000fe20003f04270 */
[----:B------:R-:W-:Y:S01]  /*4a00*/  FFMA.FTZ R0, R21, c[0x0][0x2d0], -R2 ;  /* 0x0000b40015007a23 */ /* 0x000fe20000010802 */
[----:B------:R-:W-:Y:S02]  /*4a10*/  FSEL R162, R43, -INF , P2 ;  /* 0xff8000002ba27808 */ /* 0x000fe40001000000 */
[----:B------:R-:W-:Y:S01]  /*4a20*/  FMNMX.FTZ R5, R163, R5, !PT ;  /* 0x00000005a3057209 */ /* 0x000fe20007810000 */
[----:B-1----:R-:W-:Y:S01]  /*4a30*/  FFMA.FTZ R6, R14, c[0x0][0x2d0], -R3 ;  /* 0x0000b4000e067a23 */ /* 0x002fe20000010803 */
[----:B------:R1:W-:Y:S01]  /*4a40*/  MUFU.EX2 R242, R0 ;  /* 0x0000000000f27308 */ /* 0x0003e20000000800 */
[----:B------:R-:W-:Y:S01]  /*4a50*/  FSEL R161, R30, -INF , P1 ;  /* 0xff8000001ea17808 */ /* 0x000fe20000800000 */
[----:B------:R-:W-:Y:S06]  /*4a60*/  LDSM.16.MT88.4 R40, [R230] ;  /* 0x00000000e628783b */ /* 0x000fec0000004200 */
[----:B------:R3:W4:Y:S01]  /*4a70*/  MUFU.EX2 R191, R6 ;  /* 0x0000000600bf7308 */ /* 0x0007220000000800 */
[----:B------:R-:W-:-:S02]  /*4a80*/  FSEL R147, R31, -INF , P0 ;  /* 0xff8000001f937808 */ /* 0x000fc40000000000 */
[----:B-1----:R-:W-:Y:S01]  /*4a90*/  FMNMX.FTZ R0, R162, R5, !PT ;  /* 0x00000005a2007209 */ /* 0x002fe20007810000 */
[----:B---3--:R-:W-:-:S03]  /*4aa0*/  FFMA.FTZ R6, R15, c[0x0][0x2d0], -R2 ;  /* 0x0000b4000f067a23 */ /* 0x008fc60000010802 */
[----:B------:R-:W-:Y:S01]  /*4ab0*/  FMNMX.FTZ R0, R161, R0, !PT ;  /* 0x00000000a1007209 */ /* 0x000fe20007810000 */
[----:B------:R1:W-:Y:S03]  /*4ac0*/  MUFU.EX2 R227, R6 ;  /* 0x0000000600e37308 */ /* 0x0003e60000000800 */
[----:B------:R-:W-:Y:S01]  /*4ad0*/  FMNMX.FTZ R0, R147, R0, !PT ;  /* 0x0000000093007209 */ /* 0x000fe20007810000 */
[--C-:B-1----:R-:W-:Y:S02]  /*4ae0*/  FFMA.FTZ R6, R16, c[0x0][0x2d0], -R2.reuse ;  /* 0x0000b40010067a23 */ /* 0x102fe40000010802 */
[----:B------:R-:W-:Y:S01]  /*4af0*/  FFMA.FTZ R5, R22, c[0x0][0x2d0], -R3 ;  /* 0x0000b40016057a23 */ /* 0x000fe20000010803 */
[----:B------:R-:W-:Y:S01]  /*4b00*/  LDSM.16.MT88.4 R16, [R229] ;  /* 0x00000000e510783b */ /* 0x000fe20000004200 */
[----:B------:R1:W3:Y:S02]  /*4b10*/  MUFU.EX2 R187, R6 ;  /* 0x0000000600bb7308 */ /* 0x0002e40000000800 */
[----:B-1----:R-:W-:-:S06]  /*4b20*/  FFMA.FTZ R6, R20, c[0x0][0x2d0], -R2 ;  /* 0x0000b40014067a23 */ /* 0x002fcc0000010802 */
[----:B------:R1:W1:Y:S02]  /*4b30*/  MUFU.EX2 R223, R6 ;  /* 0x0000000600df7308 */ /* 0x0002640000000800 */
[----:B-1----:R-:W1:Y:S06]  /*4b40*/  SHFL.BFLY PT, R6, R0, 0x2, 0x1f ;  /* 0x0c401f0000067f89 */ /* 0x002e6c00000e0000 */
[----:B------:R2:W-:Y:S02]  /*4b50*/  MUFU.EX2 R217, R5 ;  /* 0x0000000500d97308 */ /* 0x0005e40000000800 */
[----:B--2---:R-:W-:-:S06]  /*4b60*/  FFMA.FTZ R5, R23, c[0x0][0x2d0], -R3 ;  /* 0x0000b40017057a23 */ /* 0x004fcc0000010803 */
[----:B------:R2:W2:Y:S01]  /*4b70*/  MUFU.EX2 R240, R5 ;  /* 0x0000000500f07308 */ /* 0x0004a20000000800 */
[----:B-1----:R-:W-:Y:S01]  /*4b80*/  FMNMX.FTZ R0, R0, R6, !PT ;  /* 0x0000000600007209 */ /* 0x002fe20007810000 */
[----:B--2---:R-:W-:-:S06]  /*4b90*/  FFMA.FTZ R5, R24, c[0x0][0x2d0], -R3 ;  /* 0x0000b40018057a23 */ /* 0x004fcc0000010803 */
[----:B------:R1:W-:Y:S01]  /*4ba0*/  MUFU.EX2 R212, R5 ;  /* 0x0000000500d47308 */ /* 0x0003e20000000800 */
[----:B------:R-:W2:Y:S01]  /*4bb0*/  SHFL.BFLY PT, R6, R0, 0x1, 0x1f ;  /* 0x0c201f0000067f89 */ /* 0x000ea200000e0000 */
[----:B-1----:R-:W-:-:S06]  /*4bc0*/  FFMA.FTZ R5, R25, c[0x0][0x2d0], -R3 ;  /* 0x0000b40019057a23 */ /* 0x002fcc0000010803 */
[----:B------:R1:W-:Y:S02]  /*4bd0*/  MUFU.EX2 R195, R5 ;  /* 0x0000000500c37308 */ /* 0x0003e40000000800 */
[----:B-1----:R-:W-:-:S06]  /*4be0*/  FFMA.FTZ R5, R26, c[0x0][0x2d0], -R2 ;  /* 0x0000b4001a057a23 */ /* 0x002fcc0000010802 */
[----:B------:R1:W-:Y:S02]  /*4bf0*/  MUFU.EX2 R189, R5 ;  /* 0x0000000500bd7308 */ /* 0x0003e40000000800 */
[----:B-1----:R-:W-:-:S06]  /*4c00*/  FFMA.FTZ R5, R27, c[0x0][0x2d0], -R2 ;  /* 0x0000b4001b057a23 */ /* 0x002fcc0000010802 */
[----:B------:R1:W1:Y:S01]  /*4c10*/  MUFU.EX2 R231, R5 ;  /* 0x0000000500e77308 */ /* 0x0002620000000800 */
[----:B--2---:R-:W-:Y:S01]  /*4c20*/  FMNMX.FTZ R136, R0, R6, !PT ;  /* 0x0000000600887209 */ /* 0x004fe20007810000 */
[----:B-1----:R-:W-:-:S06]  /*4c30*/  FFMA.FTZ R5, R32, c[0x0][0x2d0], -R2 ;  /* 0x0000b40020057a23 */ /* 0x002fcc0000010802 */
[----:B------:R1:W-:Y:S01]  /*4c40*/  MUFU.EX2 R213, R5 ;  /* 0x0000000500d57308 */ /* 0x0003e20000000800 */
[----:B------:R-:W-:Y:S02]  /*4c50*/  FMUL.FTZ R0, R136, c[0x0][0x2d0] ;  /* 0x0000b40088007a20 */ /* 0x000fe40000410000 */
[----:B-1----:R-:W-:Y:S01]  /*4c60*/  FFMA.FTZ R5, R72, c[0x0][0x2d0], -R2 ;  /* 0x0000b40048057a23 */ /* 0x002fe20000010802 */
[----:B------:R-:W-:Y:S01]  /*4c70*/  FSETP.NEU.FTZ.AND P0, PT, R136, -INF , PT ;  /* 0xff8000008800780b */ /* 0x000fe20003f1d000 */
[----:B------:R-:W1:Y:S03]  /*4c80*/  LDSM.16.MT88.4 R72, [R232+0x800] ;  /* 0x00080000e848783b */ /* 0x000e660000004200 */
[----:B------:R2:W1:Y:S01]  /*4c90*/  MUFU.EX2 R228, R5 ;  /* 0x0000000500e47308 */ /* 0x0004620000000800 */
[----:B------:R-:W-:Y:S01]  /*4ca0*/  FSEL R0, R0, RZ, P0 ;  /* 0x000000ff00007208 */ /* 0x000fe20000000000 */
[----:B--2---:R-:W-:-:S06]  /*4cb0*/  FFMA.FTZ R5, R84, c[0x0][0x2d0], -R4 ;  /* 0x0000b40054057a23 */ /* 0x004fcc0000010804 */
[----:B------:R2:W-:Y:S02]  /*4cc0*/  MUFU.EX2 R170, R5 ;  /* 0x0000000500aa7308 */ /* 0x0005e40000000800 */
[----:B--2---:R-:W-:-:S06]  /*4cd0*/  FFMA.FTZ R5, R85, c[0x0][0x2d0], -R4 ;  /* 0x0000b40055057a23 */ /* 0x004fcc0000010804 */
[----:B------:R2:W1:Y:S02]  /*4ce0*/  MUFU.EX2 R171, R5 ;  /* 0x0000000500ab7308 */ /* 0x0004640000000800 */
[----:B--2---:R-:W-:-:S06]  /*4cf0*/  FFMA.FTZ R5, R87, c[0x0][0x2d0], -R4 ;  /* 0x0000b40057057a23 */ /* 0x004fcc0000010804 */
[----:B------:R2:W-:Y:S02]  /*4d00*/  MUFU.EX2 R243, R5 ;  /* 0x0000000500f37308 */ /* 0x0005e40000000800 */
[----:B--2---:R-:W-:-:S06]  /*4d10*/  FFMA.FTZ R5, R88, c[0x0][0x2d0], -R4 ;  /* 0x0000b40058057a23 */ /* 0x004fcc0000010804 */
[----:B------:R2:W-:Y:S02]  /*4d20*/  MUFU.EX2 R6, R5 ;  /* 0x0000000500067308 */ /* 0x0005e40000000800 */
[----:B--2---:R-:W-:-:S06]  /*4d30*/  FFMA.FTZ R5, R69, c[0x0][0x2d0], -R0 ;  /* 0x0000b40045057a23 */ /* 0x004fcc0000010800 */
[----:B------:R2:W-:Y:S02]  /*4d40*/  MUFU.EX2 R146, R5 ;  /* 0x0000000500927308 */ /* 0x0005e40000000800 */
[----:B--2---:R-:W-:-:S06]  /*4d50*/  FFMA.FTZ R5, R68, c[0x0][0x2d0], -R0 ;  /* 0x0000b40044057a23 */ /* 0x004fcc0000010800 */
[----:B------:R2:W1:Y:S02]  /*4d60*/  MUFU.EX2 R69, R5 ;  /* 0x0000000500457308 */ /* 0x0004640000000800 */
        /* <DEDUP_REMOVED lines=27> */
[----:B------:R2:W-:Y:S01]  /*4f20*/  MUFU.EX2 R222, R5 ;  /* 0x0000000500de7308 */ /* 0x0005e20000000800 */
[----:B------:R-:W-:Y:S02]  /*4f30*/  F2FP.PACK_AB R8, R198, R205 ;  /* 0x000000cdc608723e */ /* 0x000fe400000000ff */
[----:B----4-:R-:W-:Y:S02]  /*4f40*/  F2FP.PACK_AB R10, R191, R214 ;  /* 0x000000d6bf0a723e */ /* 0x010fe400000000ff */
[----:B---3--:R-:W-:Y:S01]  /*4f50*/  F2FP.PACK_AB R9, R187, R227 ;  /* 0x000000e3bb09723e */ /* 0x008fe200000000ff */
[----:B--2---:R-:W-:-:S04]  /*4f60*/  FFMA.FTZ R5, R134, c[0x0][0x2d0], -R3 ;  /* 0x0000b40086057a23 */ /* 0x004fc80000010803 */
[----:B------:R2:W3:Y:S01]  /*4f70*/  MUFU.EX2 R226, R5 ;  /* 0x0000000500e27308 */ /* 0x0004e20000000800 */
[----:B------:R-:W-:Y:S01]  /*4f80*/  F2FP.PACK_AB R11, R242, R223 ;  /* 0x000000dff20b723e */ /* 0x000fe200000000ff */
[----:B--2---:R-:W-:-:S06]  /*4f90*/  FFMA.FTZ R5, R133, c[0x0][0x2d0], -R3 ;  /* 0x0000b40085057a23 */ /* 0x004fcc0000010803 */
[----:B------:R2:W-:Y:S01]  /*4fa0*/  MUFU.EX2 R247, R5 ;  /* 0x0000000500f77308 */ /* 0x0005e20000000800 */
[----:B------:R-:W-:Y:S01]  /*4fb0*/  HMMA.16816.F32 R60, R8, R16, RZ ;  /* 0x00000010083c723c */ /* 0x000fe200000018ff */
[----:B--2---:R-:W-:-:S06]  /*4fc0*/  FFMA.FTZ R5, R132, c[0x0][0x2d0], -R3 ;  /* 0x0000b40084057a23 */ /* 0x004fcc0000010803 */
[----:B------:R2:W-:Y:S01]  /*4fd0*/  MUFU.EX2 R248, R5 ;  /* 0x0000000500f87308 */ /* 0x0005e20000000800 */
[C---:B------:R-:W-:Y:S08]  /*4fe0*/  HMMA.16816.F32 R76, R8.reuse, R36, RZ ;  /* 0x00000024084c723c */ /* 0x040ff000000018ff */
[----:B------:R-:W-:Y:S01]  /*4ff0*/  HMMA.16816.F32 R64, R8, R40, RZ ;  /* 0x000000280840723c */ /* 0x000fe200000018ff */
[----:B--2---:R-:W-:-:S07]  /*5000*/  FFMA.FTZ R5, R152, c[0x0][0x2d0], -R2 ;  /* 0x0000b40098057a23 */ /* 0x004fce0000010802 */
[C---:B------:R-:W-:Y:S01]  /*5010*/  HMMA.16816.F32 R20, R8.reuse, R44, RZ ;  /* 0x0000002c0814723c */ /* 0x040fe200000018ff */
[----:B------:R2:W-:Y:S07]  /*5020*/  MUFU.EX2 R220, R5 ;  /* 0x0000000500dc7308 */ /* 0x0005ee0000000800 */
[C---:B------:R-:W-:Y:S08]  /*5030*/  HMMA.16816.F32 R32, R8.reuse, R18, RZ ;  /* 0x000000120820723c */ /* 0x040ff000000018ff */
[----:B------:R-:W-:Y:S01]  /*5040*/  HMMA.16816.F32 R28, R8, R38, RZ ;  /* 0x00000026081c723c */ /* 0x000fe200000018ff */
[----:B--2---:R-:W-:-:S07]  /*5050*/  FFMA.FTZ R5, R139, c[0x0][0x2d0], -R2 ;  /* 0x0000b4008b057a23 */ /* 0x004fce0000010802 */
[C---:B------:R-:W-:Y:S01]  /*5060*/  HMMA.16816.F32 R24, R8.reuse, R42, RZ ;  /* 0x0000002a0818723c */ /* 0x040fe200000018ff */
[----:B------:R2:W4:Y:S07]  /*5070*/  MUFU.EX2 R221, R5 ;  /* 0x0000000500dd7308 */ /* 0x00052e0000000800 */
[----:B------:R-:W-:Y:S01]  /*5080*/  HMMA.16816.F32 R8, R8, R46, RZ ;  /* 0x0000002e0808723c */ /* 0x000fe200000018ff */
[----:B--2---:R-:W-:-:S04]  /*5090*/  FFMA.FTZ R5, R153, c[0x0][0x2d0], -R2 ;  /* 0x0000b40099057a23 */ /* 0x004fc80000010802 */
[----:B------:R2:W-:Y:S01]  /*50a0*/  MUFU.EX2 R218, R5 ;  /* 0x0000000500da7308 */ /* 0x0005e20000000800 */
[----:B------:R-:W-:Y:S02]  /*50b0*/  F2FP.PACK_AB R12, R240, R217 ;  /* 0x000000d9f00c723e */ /* 0x000fe400000000ff */
[----:B------:R-:W-:Y:S02]  /*50c0*/  F2FP.PACK_AB R13, R231, R189 ;  /* 0x000000bde70d723e */ /* 0x000fe400000000ff */
[----:B------:R-:W-:Y:S02]  /*50d0*/  F2FP.PACK_AB R14, R195, R212 ;  /* 0x000000d4c30e723e */ /* 0x000fe400000000ff */
[----:B-1----:R-:W-:Y:S01]  /*50e0*/  F2FP.PACK_AB R15, R228, R213 ;  /* 0x000000d5e40f723e */ /* 0x002fe200000000ff */
[----:B------:R-:W-:Y:S02]  /*50f0*/  IMAD.MOV.U32 R152, RZ, RZ, R217 ;  /* 0x000000ffff987224 */ /* 0x000fe400078e00d9 */
[----:B--2---:R-:W-:-:S04]  /*5100*/  FFMA.FTZ R5, R154, c[0x0][0x2d0], -R2 ;  /* 0x0000b4009a057a23 */ /* 0x004fc80000010802 */
[----:B------:R1:W2:Y:S05]  /*5110*/  MUFU.EX2 R219, R5 ;  /* 0x0000000500db7308 */ /* 0x0002aa0000000800 */
[----:B------:R-:W-:Y:S01]  /*5120*/  HMMA.16816.F32 R92, R12, R74, R8 ;  /* 0x0000004a0c5c723c */ /* 0x000fe20000001808 */
[----:B------:R-:W-:Y:S02]  /*5130*/  IMAD.MOV.U32 R153, RZ, RZ, R216 ;  /* 0x000000ffff997224 */ /* 0x000fe400078e00d8 */
[----:B-1----:R-:W-:-:S04]  /*5140*/  FFMA.FTZ R5, R91, c[0x0][0x2d0], -R0 ;  /* 0x0000b4005b057a23 */ /* 0x002fc80000010800 */
[----:B------:R1:W1:Y:S01]  /*5150*/  MUFU.EX2 R217, R5 ;  /* 0x0000000500d97308 */ /* 0x0002620000000800 */
[----:B------:R-:W-:Y:S02]  /*5160*/  F2FP.PACK_AB R8, R186, R225 ;  /* 0x000000e1ba08723e */ /* 0x000fe400000000ff */
[----:B------:R-:W-:Y:S02]  /*5170*/  F2FP.PACK_AB R10, R171, R170 ;  /* 0x000000aaab0a723e */ /* 0x000fe400000000ff */
[----:B------:R-:W-:Y:S02]  /*5180*/  F2FP.PACK_AB R9, R69, R146 ;  /* 0x000000924509723e */ /* 0x000fe400000000ff */
[----:B------:R-:W-:Y:S01]  /*5190*/  F2FP.PACK_AB R11, R169, R166 ;  /* 0x000000a6a90b723e */ /* 0x000fe200000000ff */
[----:B------:R-:W-:Y:S02]  /*51a0*/  IMAD.MOV.U32 R130, RZ, RZ, R215 ;  /* 0x000000ffff827224 */ /* 0x000fe400078e00d7 */
[----:B-1----:R-:W-:-:S04]  /*51b0*/  FFMA.FTZ R5, R96, c[0x0][0x2d0], -R0 ;  /* 0x0000b40060057a23 */ /* 0x002fc80000010800 */
[----:B------:R1:W-:Y:S01]  /*51c0*/  MUFU.EX2 R216, R5 ;  /* 0x0000000500d87308 */ /* 0x0003e20000000800 */
[----:B------:R-:W-:Y:S01]  /*51d0*/  HMMA.16816.F32 R116, R12, R52, R76 ;  /* 0x000000340c74723c */ /* 0x000fe2000000184c */
[----:B------:R-:W-:-:S07]  /*51e0*/  IMAD.MOV.U32 R134, RZ, RZ, R211 ;  /* 0x000000ffff867224 */ /* 0x000fce00078e00d3 */
[----:B------:R-:W-:Y:S01]  /*51f0*/  HMMA.16816.F32 R120, R12, R56, R60 ;  /* 0x000000380c78723c */ /* 0x000fe2000000183c */
[----:B-1----:R-:W-:-:S07]  /*5200*/  FFMA.FTZ R5, R97, c[0x0][0x2d0], -R0 ;  /* 0x0000b40061057a23 */ /* 0x002fce0000010800 */
[C---:B------:R-:W-:Y:S01]  /*5210*/  HMMA.16816.F32 R104, R12.reuse, R58, R32 ;  /* 0x0000003a0c68723c */ /* 0x040fe20000001820 */
[----:B------:R1:W1:Y:S07]  /*5220*/  MUFU.EX2 R215, R5 ;  /* 0x0000000500d77308 */ /* 0x00026e0000000800 */
[C---:B------:R-:W-:Y:S08]  /*5230*/  HMMA.16816.F32 R76, R12.reuse, R54, R28 ;  /* 0x000000360c4c723c */ /* 0x040ff0000000181c */
[----:B------:R-:W-:Y:S01]  /*5240*/  HMMA.16816.F32 R100, R12, R50, R24 ;  /* 0x000000320c64723c */ /* 0x000fe20000001818 */
[----:B-1----:R-:W-:-:S07]  /*5250*/  FFMA.FTZ R5, R160, c[0x0][0x2d0], -R4 ;  /* 0x0000b400a0057a23 */ /* 0x002fce0000010804 */
[----:B------:R-:W-:Y:S01]  /*5260*/  HMMA.16816.F32 R112, R12, R48, R64 ;  /* 0x000000300c70723c */ /* 0x000fe20000001840 */
[----:B------:R-:W-:-:S07]  /*5270*/  IMAD.MOV.U32 R138, RZ, RZ, R212 ;  /* 0x000000ffff8a7224 */ /* 0x000fce00078e00d4 */
[----:B------:R-:W-:Y:S08]  /*5280*/  HMMA.16816.F32 R108, R12, R72, R20 ;  /* 0x000000480c6c723c */ /* 0x000ff00000001814 */
        /* <DEDUP_REMOVED lines=8> */
[----:B------:R-:W-:-:S02]  /*5310*/  F2FP.PACK_AB R11, R251, R211 ;  /* 0x000000d3fb0b723e */ /* 0x000fc400000000ff */
[----:B------:R1:W-:Y:S01]  /*5320*/  MUFU.EX2 R211, R5 ;  /* 0x0000000500d37308 */ /* 0x0003e20000000800 */
[----:B------:R-:W-:Y:S02]  /*5330*/  IMAD.MOV.U32 R128, RZ, RZ, R213 ;  /* 0x000000ffff807224 */ /* 0x000fe400078e00d5 */
[----:B------:R-:W-:Y:S02]  /*5340*/  IMAD.MOV.U32 R129, RZ, RZ, R214 ;  /* 0x000000ffff817224 */ /* 0x000fe400078e00d6 */
[----:B-1----:R-:W-:-:S04]  /*5350*/  FFMA.FTZ R5, R159, c[0x0][0x2d0], -R4 ;  /* 0x0000b4009f057a23 */ /* 0x002fc80000010804 */
[----:B------:R1:W-:Y:S01]  /*5360*/  MUFU.EX2 R212, R5 ;  /* 0x0000000500d47308 */ /* 0x0003e20000000800 */
[----:B------:R-:W-:Y:S02]  /*5370*/  IMAD.MOV.U32 R133, RZ, RZ, R207 ;  /* 0x000000ffff857224 */ /* 0x000fe400078e00cf */
[----:B-1----:R-:W-:-:S05]  /*5380*/  FFMA.FTZ R5, R158, c[0x0][0x2d0], -R4 ;  /* 0x0000b4009e057a23 */ /* 0x002fca0000010804 */
[----:B------:R1:W-:Y:S01]  /*5390*/  MUFU.EX2 R213, R5 ;  /* 0x0000000500d57308 */ /* 0x0003e20000000800 */
[----:B------:R-:W-:Y:S02]  /*53a0*/  F2FP.PACK_AB R8, R6, R243 ;  /* 0x000000f30608723e */ /* 0x000fe400000000ff */
[----:B------:R-:W-:Y:S02]  /*53b0*/  F2FP.PACK_AB R9, R178, R179 ;  /* 0x000000b3b209723e */ /* 0x000fe400000000ff */
[----:B------:R-:W-:Y:S01]  /*53c0*/  F2FP.PACK_AB R10, R71, R68 ;  /* 0x00000044470a723e */ /* 0x000fe200000000ff */
[----:B-1----:R-:W-:-:S04]  /*53d0*/  FFMA.FTZ R5, R157, c[0x0][0x2d0], -R4 ;  /* 0x0000b4009d057a23 */ /* 0x002fc80000010804 */
[----:B------:R1:W-:Y:S01]  /*53e0*/  MUFU.EX2 R214, R5 ;  /* 0x0000000500d67308 */ /* 0x0003e20000000800 */
[----:B------:R-:W-:Y:S01]  /*53f0*/  IMAD.MOV.U32 R132, RZ, RZ, R206 ;  /* 0x000000ffff847224 */ /* 0x000fe200078e00ce */
[----:B------:R-:W-:Y:S01]  /*5400*/  HMMA.16816.F32 R80, R8, R56, R60 ;  /* 0x000000380850723c */ /* 0x000fe2000000183c */
[----:B-1----:R-:W-:-:S05]  /*5410*/  FFMA.FTZ R5, R124, c[0x0][0x2d0], -R0 ;  /* 0x0000b4007c057a23 */ /* 0x002fca0000010800 */
[----:B------:R1:W-:Y:S02]  /*5420*/  MUFU.EX2 R207, R5 ;  /* 0x0000000500cf7308 */ /* 0x0003e40000000800 */
[----:B------:R-:W-:Y:S01]  /*5430*/  HMMA.16816.F32 R64, R8, R52, R28 ;  /* 0x000000340840723c */ /* 0x000fe2000000181c */
[----:B------:R-:W-:Y:S02]  /*5440*/  IMAD.MOV.U32 R7, RZ, RZ, R209 ;  /* 0x000000ffff077224 */ /* 0x000fe400078e00d1 */
[----:B-1----:R-:W-:-:S04]  /*5450*/  FFMA.FTZ R5, R156, c[0x0][0x2d0], -R3 ;  /* 0x0000b4009c057a23 */ /* 0x002fc80000010803 */
[----:B------:R1:W-:Y:S01]  /*5460*/  MUFU.EX2 R206, R5 ;  /* 0x0000000500ce7308 */ /* 0x0003e20000000800 */
[C---:B------:R-:W-:Y:S01]  /*5470*/  HMMA.16816.F32 R40, R8.reuse, R48, R20 ;  /* 0x000000300828723c */ /* 0x040fe20000001814 */
[----:B------:R-:W2:Y:S07]  /*5480*/  LDSM.16.MT88.4 R20, [R229+0x1000] ;  /* 0x00100000e514783b */ /* 0x000eae0000004200 */
[----:B------:R-:W-:Y:S01]  /*5490*/  HMMA.16816.F32 R60, R8, R72, R12 ;  /* 0x00000048083c723c */ /* 0x000fe2000000180c */
[----:B------:R-:W-:Y:S01]  /*54a0*/  LDSM.16.MT88.4 R12, [R230+0x1000] ;  /* 0x00100000e60c783b */ /* 0x000fe20000004200 */
[----:B-1----:R-:W-:-:S06]  /*54b0*/  FFMA.FTZ R5, R155, c[0x0][0x2d0], -R3 ;  /* 0x0000b4009b057a23 */ /* 0x002fcc0000010803 */
[C---:B------:R-:W-:Y:S01]  /*54c0*/  HMMA.16816.F32 R52, R8.reuse, R54, R24 ;  /* 0x000000360834723c */ /* 0x040fe20000001818 */
[----:B------:R-:W-:Y:S01]  /*54d0*/  IMAD.MOV.U32 R155, RZ, RZ, R208 ;  /* 0x000000ffff9b7224 */ /* 0x000fe200078e00d0 */
[----:B------:R-:W-:Y:S01]  /*54e0*/  LDSM.16.MT88.4 R24, [R232+0x1000] ;  /* 0x00100000e818783b */ /* 0x000fe20000004200 */
[----:B------:R1:W1:Y:S05]  /*54f0*/  MUFU.EX2 R208, R5 ;  /* 0x0000000500d07308 */ /* 0x00026a0000000800 */
[----:B------:R-:W-:Y:S01]  /*5500*/  HMMA.16816.F32 R28, R8, R50, R16 ;  /* 0x00000032081c723c */ /* 0x000fe20000001810 */
[----:B------:R-:W2:Y:S01]  /*5510*/  LDSM.16.MT88.4 R16, [R233+0x1000] ;  /* 0x00100000e910783b */ /* 0x000ea20000004200 */
[----:B-1----:R-:W-:-:S04]  /*5520*/  FFMA.FTZ R5, R149, c[0x0][0x2d0], -R3 ;  /* 0x0000b40095057a23 */ /* 0x002fc80000010803 */
[----:B------:R1:W-:Y:S02]  /*5530*/  MUFU.EX2 R209, R5 ;  /* 0x0000000500d17308 */ /* 0x0003e40000000800 */
[----:B-1----:R-:W-:Y:S02]  /*5540*/  FFMA.FTZ R5, R148, c[0x0][0x2d0], -R3 ;  /* 0x0000b40094057a23 */ /* 0x002fe40000010803 */
[----:B------:R-:W-:-:S04]  /*5550*/  IMAD.MOV.U32 R148, RZ, RZ, R210 ;  /* 0x000000ffff947224 */ /* 0x000fc800078e00d2 */
[----:B------:R1:W-:Y:S02]  /*5560*/  MUFU.EX2 R210, R5 ;  /* 0x0000000500d27308 */ /* 0x0003e40000000800 */
[----:B-1----:R-:W-:Y:S02]  /*5570*/  FFMA.FTZ R5, R150, c[0x0][0x2d0], -R2 ;  /* 0x0000b40096057a23 */ /* 0x002fe40000010802 */
[----:B------:R-:W-:Y:S02]  /*5580*/  IMAD.MOV.U32 R150, RZ, RZ, R132 ;  /* 0x000000ffff967224 */ /* 0x000fe400078e0084 */
[----:B------:R-:W-:Y:S02]  /*5590*/  IMAD.MOV.U32 R132, RZ, RZ, R133 ;  /* 0x000000ffff847224 */ /* 0x000fe400078e0085 */
[----:B------:R-:W-:Y:S02]  /*55a0*/  IMAD.MOV.U32 R133, RZ, RZ, R134 ;  /* 0x000000ffff857224 */ /* 0x000fe400078e0086 */
[----:B------:R-:W-:-:S02]  /*55b0*/  IMAD.MOV.U32 R134, RZ, RZ, R138 ;  /* 0x000000ffff867224 */ /* 0x000fc400078e008a */
[----:B------:R-:W-:Y:S02]  /*55c0*/  IMAD.MOV.U32 R138, RZ, RZ, R128 ;  /* 0x000000ffff8a7224 */ /* 0x000fe400078e0080 */
[----:B------:R-:W-:Y:S01]  /*55d0*/  IMAD.MOV.U32 R128, RZ, RZ, R130 ;  /* 0x000000ffff807224 */ /* 0x000fe200078e0082 */
[----:B------:R-:W-:Y:S01]  /*55e0*/  MOV R130, R68 ;  /* 0x0000004400827202 */ /* 0x000fe20000000f00 */
[----:B------:R-:W-:Y:S02]  /*55f0*/  IMAD.MOV.U32 R68, RZ, RZ, R205 ;  /* 0x000000ffff447224 */ /* 0x000fe400078e00cd */
[----:B------:R1:W-:Y:S01]  /*5600*/  MUFU.EX2 R205, R5 ;  /* 0x0000000500cd7308 */ /* 0x0003e20000000800 */
[----:B------:R-:W-:Y:S01]  /*5610*/  HMMA.16816.F32 R32, R8, R58, R32 ;  /* 0x0000003a0820723c */ /* 0x000fe20000001820 */
[----:B-1----:R-:W-:Y:S02]  /*5620*/  FFMA.FTZ R5, R151, c[0x0][0x2d0], -R2 ;  /* 0x0000b40097057a23 */ /* 0x002fe40000010802 */
[----:B------:R-:W-:-:S04]  /*5630*/  IMAD.MOV.U32 R151, RZ, RZ, R202 ;  /* 0x000000ffff977224 */ /* 0x000fc800078e00ca */
[----:B------:R1:W1:Y:S01]  /*5640*/  MUFU.EX2 R202, R5 ;  /* 0x0000000500ca7308 */ /* 0x0002620000000800 */
[----:B------:R-:W-:Y:S07]  /*5650*/  HMMA.16816.F32 R36, R8, R74, R36 ;  /* 0x0000004a0824723c */ /* 0x000fee0000001824 */
[----:B---3--:R-:W-:Y:S01]  /*5660*/  F2FP.PACK_AB R8, R226, R222 ;  /* 0x000000dee208723e */ /* 0x008fe200000000ff */
[----:B-1----:R-:W-:Y:S02]  /*5670*/  FFMA.FTZ R5, R145, c[0x0][0x2d0], -R2 ;  /* 0x0000b40091057a23 */ /* 0x002fe40000010802 */
[----:B------:R-:W-:-:S02]  /*5680*/  IMAD.MOV.U32 R145, RZ, RZ, R203 ;  /* 0x000000ffff917224 */ /* 0x000fc400078e00cb */
[----:B------:R1:W-:Y:S01]  /*5690*/  MUFU.EX2 R203, R5 ;  /* 0x0000000500cb7308 */ /* 0x0003e20000000800 */
[----:B----4-:R-:W-:Y:S02]  /*56a0*/  F2FP.PACK_AB R9, R221, R220 ;  /* 0x000000dcdd09723e */ /* 0x010fe400000000ff */
[----:B------:R-:W-:Y:S02]  /*56b0*/  F2FP.PACK_AB R10, R248, R247 ;  /* 0x000000f7f80a723e */ /* 0x000fe400000000ff */
[----:B--2---:R-:W-:Y:S01]  /*56c0*/  F2FP.PACK_AB R11, R219, R218 ;  /* 0x000000dadb0b723e */ /* 0x004fe200000000ff */
[----:B------:R-:W-:Y:S02]  /*56d0*/  IMAD.MOV.U32 R160, RZ, RZ, R138 ;  /* 0x000000ffffa07224 */ /* 0x000fe400078e008a */
[----:B-1----:R-:W-:Y:S02]  /*56e0*/  FFMA.FTZ R5, R144, c[0x0][0x2d0], -R2 ;  /* 0x0000b40090057a23 */ /* 0x002fe40000010802 */
[----:B------:R-:W-:-:S02]  /*56f0*/  IMAD.MOV.U32 R144, RZ, RZ, R204 ;  /* 0x000000ffff907224 */ /* 0x000fc400078e00cc */
[----:B------:R1:W2:Y:S01]  /*5700*/  MUFU.EX2 R204, R5 ;  /* 0x0000000500cc7308 */ /* 0x0002a20000000800 */
[----:B------:R-:W-:Y:S01]  /*5710*/  HMMA.16816.F32 R56, R8, R20, R120 ;  /* 0x000000140838723c */ /* 0x000fe20000001878 */
[----:B------:R-:W-:Y:S02]  /*5720*/  IMAD.MOV.U32 R138, RZ, RZ, R128 ;  /* 0x000000ffff8a7224 */ /* 0x000fe400078e0080 */
[----:B------:R-:W-:Y:S02]  /*5730*/  IMAD.MOV.U32 R128, RZ, RZ, R130 ;  /* 0x000000ffff807224 */ /* 0x000fe400078e0082 */
[----:B------:R-:W-:-:S03]  /*5740*/  IMAD.MOV.U32 R130, RZ, RZ, R200 ;  /* 0x000000ffff827224 */ /* 0x000fc600078e00c8 */
[----:B------:R-:W-:Y:S01]  /*5750*/  HMMA.16816.F32 R48, R8, R16, R116 ;  /* 0x000000100830723c */ /* 0x000fe20000001874 */
[----:B-1----:R-:W-:Y:S02]  /*5760*/  FFMA.FTZ R5, R127, c[0x0][0x2d0], -R0 ;  /* 0x0000b4007f057a23 */ /* 0x002fe40000010800 */
[----:B------:R-:W-:-:S05]  /*5770*/  IMAD.MOV.U32 R127, RZ, RZ, R201 ;  /* 0x000000ffff7f7224 */ /* 0x000fca00078e00c9 */
[C---:B------:R-:W-:Y:S01]  /*5780*/  HMMA.16816.F32 R84, R8.reuse, R12, R112 ;  /* 0x0000000c0854723c */ /* 0x040fe20000001870 */
[----:B------:R1:W3:Y:S07]  /*5790*/  MUFU.EX2 R201, R5 ;  /* 0x0000000500c97308 */ /* 0x0002ee0000000800 */
[C---:B------:R-:W-:Y:S08]  /*57a0*/  HMMA.16816.F32 R96, R8.reuse, R24, R108 ;  /* 0x000000180860723c */ /* 0x040ff0000000186c */
[----:B------:R-:W-:Y:S01]  /*57b0*/  HMMA.16816.F32 R44, R8, R22, R104 ;  /* 0x00000016082c723c */ /* 0x000fe20000001868 */
[----:B-1----:R-:W-:-:S07]  /*57c0*/  FFMA.FTZ R5, R125, c[0x0][0x2d0], -R0 ;  /* 0x0000b4007d057a23 */ /* 0x002fce0000010800 */
[C---:B------:R-:W-:Y:S01]  /*57d0*/  HMMA.16816.F32 R76, R8.reuse, R18, R76 ;  /* 0x00000012084c723c */ /* 0x040fe2000000184c */
[----:B------:R1:W-:Y:S07]  /*57e0*/  MUFU.EX2 R200, R5 ;  /* 0x0000000500c87308 */ /* 0x0003ee0000000800 */
[C---:B------:R-:W-:Y:S08]  /*57f0*/  HMMA.16816.F32 R88, R8.reuse, R14, R100 ;  /* 0x0000000e0858723c */ /* 0x040ff00000001864 */
[----:B------:R-:W-:Y:S01]  /*5800*/  HMMA.16816.F32 R92, R8, R26, R92 ;  /* 0x0000001a085c723c */ /* 0x000fe2000000185c */
[----:B-1----:R-:W-:-:S06]  /*5810*/  FFMA.FTZ R5, R126, c[0x0][0x2d0], -R0 ;  /* 0x0000b4007e057a23 */ /* 0x002fcc0000010800 */
[----:B------:R-:W-:Y:S02]  /*5820*/  F2FP.PACK_AB R8, R250, R249 ;  /* 0x000000f9fa08723e */ /* 0x000fe400000000ff */
[----:B------:R-:W-:Y:S02]  /*5830*/  F2FP.PACK_AB R9, R217, R224 ;  /* 0x000000e0d909723e */ /* 0x000fe400000000ff */
[----:B------:R-:W-:Y:S02]  /*5840*/  F2FP.PACK_AB R10, R131, R252 ;  /* 0x000000fc830a723e */ /* 0x000fe400000000ff */
[----:B------:R-:W-:Y:S01]  /*5850*/  F2FP.PACK_AB R11, R215, R216 ;  /* 0x000000d8d70b723e */ /* 0x000fe200000000ff */
[----:B------:R-:W-:Y:S02]  /*5860*/  IMAD.MOV.U32 R126, RZ, RZ, R199 ;  /* 0x000000ffff7e7224 */ /* 0x000fe400078e00c7 */
[----:B------:R1:W4:Y:S04]  /*5870*/  MUFU.EX2 R199, R5 ;  /* 0x0000000500c77308 */ /* 0x0003280000000800 */
[C---:B------:R-:W-:Y:S08]  /*5880*/  HMMA.16816.F32 R100, R8.reuse, R20, R80 ;  /* 0x000000140864723c */ /* 0x040ff00000001850 */
[----:B------:R-:W-:Y:S01]  /*5890*/  HMMA.16816.F32 R80, R8, R16, R64 ;  /* 0x000000100850723c */ /* 0x000fe20000001840 */
[----:B-1----:R-:W-:-:S07]  /*58a0*/  FFMA.FTZ R5, R182, c[0x0][0x2d0], -R4 ;  /* 0x0000b400b6057a23 */ /* 0x002fce0000010804 */
[C---:B------:R-:W-:Y:S01]  /*58b0*/  HMMA.16816.F32 R64, R8.reuse, R12, R40 ;  /* 0x0000000c0840723c */ /* 0x040fe20000001828 */
[----:B------:R-:W-:Y:S02]  /*58c0*/  IMAD.MOV.U32 R182, RZ, RZ, R193 ;  /* 0x000000ffffb67224 */ /* 0x000fe400078e00c1 */
[----:B------:R1:W-:Y:S05]  /*58d0*/  MUFU.EX2 R193, R5 ;  /* 0x0000000500c17308 */ /* 0x0003ea0000000800 */
[----:B------:R-:W-:Y:S01]  /*58e0*/  HMMA.16816.F32 R104, R8, R22, R32 ;  /* 0x000000160868723c */ /* 0x000fe20000001820 */
[----:B------:R-:W2:Y:S01]  /*58f0*/  LDSM.16.MT88.4 R20, [R229+0x1800] ;  /* 0x00180000e514783b */ /* 0x000ea20000004200 */
[----:B------:R-:W-:-:S06]  /*5900*/  IMAD.MOV.U32 R156, RZ, RZ, R128 ;  /* 0x000000ffff9c7224 */ /* 0x000fcc00078e0080 */
[----:B------:R-:W-:Y:S01]  /*5910*/  HMMA.16816.F32 R72, R8, R18, R52 ;  /* 0x000000120848723c */ /* 0x000fe20000001834 */
[----:B------:R-:W2:Y:S01]  /*5920*/  LDSM.16.MT88.4 R16, [R233+0x1800] ;  /* 0x00180000e910783b */ /* 0x000ea20000004200 */
[----:B-1----:R-:W-:-:S06]  /*5930*/  FFMA.FTZ R5, R183, c[0x0][0x2d0], -R4 ;  /* 0x0000b400b7057a23 */ /* 0x002fcc0000010804 */
[----:B------:R-:W-:Y:S01]  /*5940*/  HMMA.16816.F32 R40, R8, R14, R28 ;  /* 0x0000000e0828723c */ /* 0x000fe2000000181c */
[----:B------:R-:W1:Y:S01]  /*5950*/  LDSM.16.MT88.4 R12, [R230+0x1800] ;  /* 0x00180000e60c783b */ /* 0x000e620000004200 */
[----:B------:R-:W-:-:S06]  /*5960*/  IMAD.MOV.U32 R128, RZ, RZ, R195 ;  /* 0x000000ffff807224 */ /* 0x000fcc00078e00c3 */
[C---:B------:R-:W-:Y:S01]  /*5970*/  HMMA.16816.F32 R32, R8.reuse, R24, R60 ;  /* 0x000000180820723c */ /* 0x040fe2000000183c */
[----:B------:R3:W-:Y:S07]  /*5980*/  MUFU.EX2 R195, R5 ;  /* 0x0000000500c37308 */ /* 0x0007ee0000000800 */
[----:B------:R-:W-:Y:S01]  /*5990*/  HMMA.16816.F32 R28, R8, R26, R36 ;  /* 0x0000001a081c723c */ /* 0x000fe20000001824 */
[----:B------:R-:W1:Y:S01]  /*59a0*/  LDSM.16.MT88.4 R24, [R232+0x1800] ;  /* 0x00180000e818783b */ /* 0x000e620000004200 */
[----:B---3--:R-:W-:-:S02]  /*59b0*/  FFMA.FTZ R5, R184, c[0x0][0x2d0], -R4 ;  /* 0x0000b400b8057a23 */ /* 0x008fc40000010804 */
[----:B------:R-:W-:Y:S02]  /*59c0*/  IMAD.MOV.U32 R184, RZ, RZ, R197 ;  /* 0x000000ffffb87224 */ /* 0x000fe400078e00c5 */
[----:B------:R3:W-:Y:S01]  /*59d0*/  MUFU.EX2 R197, R5 ;  /* 0x0000000500c57308 */ /* 0x0007e20000000800 */
[----:B------:R-:W-:Y:S02]  /*59e0*/  IMAD.MOV.U32 R157, RZ, RZ, R198 ;  /* 0x000000ffff9d7224 */ /* 0x000fe400078e00c6 */
[----:B------:R-:W-:Y:S02]  /*59f0*/  IMAD.MOV.U32 R149, RZ, RZ, R191 ;  /* 0x000000ffff957224 */ /* 0x000fe400078e00bf */
[----:B---3--:R-:W-:-:S04]  /*5a00*/  FFMA.FTZ R5, R185, c[0x0][0x2d0], -R4 ;  /* 0x0000b400b9057a23 */ /* 0x008fc80000010804 */
[----:B------:R3:W-:Y:S01]  /*5a10*/  MUFU.EX2 R198, R5 ;  /* 0x0000000500c67308 */ /* 0x0007e20000000800 */
[----:B------:R-:W-:Y:S01]  /*5a20*/  F2FP.PACK_AB R8, R208, R206 ;  /* 0x000000ced008723e */ /* 0x000fe200000000ff */
[----:B---3--:R-:W-:-:S06]  /*5a30*/  FFMA.FTZ R5, R140, c[0x0][0x2d0], -R0 ;  /* 0x0000b4008c057a23 */ /* 0x008fcc0000010800 */
[----:B------:R3:W-:Y:S01]  /*5a40*/  MUFU.EX2 R191, R5 ;  /* 0x0000000500bf7308 */ /* 0x0007e20000000800 */
[----:B------:R-:W-:Y:S02]  /*5a50*/  MOV R140, R192 ;  /* 0x000000c0008c7202 */ /* 0x000fe40000000f00 */
[----:B------:R-:W-:Y:S02]  /*5a60*/  F2FP.PACK_AB R9, R202, R205 ;  /* 0x000000cdca09723e */ /* 0x000fe400000000ff */
[----:B------:R-:W-:Y:S01]  /*5a70*/  F2FP.PACK_AB R10, R210, R209 ;  /* 0x000000d1d20a723e */ /* 0x000fe200000000ff */
[----:B---3--:R-:W-:Y:S02]  /*5a80*/  FFMA.FTZ R5, R177, c[0x0][0x2d0], -R3 ;  /* 0x0000b400b1057a23 */ /* 0x008fe40000010803 */
[----:B------:R-:W-:Y:S02]  /*5a90*/  IMAD.MOV.U32 R177, RZ, RZ, R190 ;  /* 0x000000ffffb17224 */ /* 0x000fe400078e00be */
[----:B------:R3:W-:Y:S01]  /*5aa0*/  MUFU.EX2 R190, R5 ;  /* 0x0000000500be7308 */ /* 0x0007e20000000800 */
[----:B--2---:R-:W-:Y:S01]  /*5ab0*/  F2FP.PACK_AB R11, R204, R203 ;  /* 0x000000cbcc0b723e */ /* 0x004fe200000000ff */
[----:B------:R-:W-:-:S02]  /*5ac0*/  IMAD.MOV.U32 R185, RZ, RZ, R194 ;  /* 0x000000ffffb97224 */ /* 0x000fc400078e00c2 */
[----:B------:R-:W-:Y:S02]  /*5ad0*/  IMAD.MOV.U32 R124, RZ, RZ, R68 ;  /* 0x000000ffff7c7224 */ /* 0x000fe400078e0044 */
[----:B---3--:R-:W-:-:S04]  /*5ae0*/  FFMA.FTZ R5, R176, c[0x0][0x2d0], -R3 ;  /* 0x0000b400b0057a23 */ /* 0x008fc80000010803 */
[----:B------:R2:W3:Y:S01]  /*5af0*/  MUFU.EX2 R192, R5 ;  /* 0x0000000500c07308 */ /* 0x0004e20000000800 */
[----:B------:R-:W-:Y:S01]  /*5b00*/  HMMA.16816.F32 R112, R8, R20, R56 ;  /* 0x000000140870723c */ /* 0x000fe20000001838 */
[----:B------:R-:W-:-:S07]  /*5b10*/  IMAD.MOV.U32 R68, RZ, RZ, R196 ;  /* 0x000000ffff447224 */ /* 0x000fce00078e00c4 */
[----:B------:R-:W-:Y:S01]  /*5b20*/  HMMA.16816.F32 R108, R8, R22, R44 ;  /* 0x00000016086c723c */ /* 0x000fe2000000182c */
[----:B--2---:R-:W-:-:S07]  /*5b30*/  FFMA.FTZ R5, R181, c[0x0][0x2d0], -R3 ;  /* 0x0000b400b5057a23 */ /* 0x004fce0000010803 */
[C---:B------:R-:W-:Y:S01]  /*5b40*/  HMMA.16816.F32 R60, R8.reuse, R16, R48 ;  /* 0x00000010083c723c */ /* 0x040fe20000001830 */
[----:B------:R2:W-:Y:S07]  /*5b50*/  MUFU.EX2 R194, R5 ;  /* 0x0000000500c27308 */ /* 0x0005ee0000000800 */
[----:B------:R-:W-:Y:S01]  /*5b60*/  HMMA.16816.F32 R56, R8, R18, R76 ;  /* 0x000000120838723c */ /* 0x000fe2000000184c */
[----:B------:R-:W-:-:S07]  /*5b70*/  IMAD.MOV.U32 R154, RZ, RZ, R189 ;  /* 0x000000ffff9a7224 */ /* 0x000fce00078e00bd */
[----:B-1----:R-:W-:Y:S01]  /*5b80*/  HMMA.16816.F32 R52, R8, R12, R84 ;  /* 0x0000000c0834723c */ /* 0x002fe20000001854 */
[----:B--2---:R-:W-:-:S04]  /*5b90*/  FFMA.FTZ R5, R180, c[0x0][0x2d0], -R3 ;  /* 0x0000b400b4057a23 */ /* 0x004fc80000010803 */
[----:B------:R1:W-:Y:S03]  /*5ba0*/  MUFU.EX2 R196, R5 ;  /* 0x0000000500c47308 */ /* 0x0003e60000000800 */
[C---:B------:R-:W-:Y:S08]  /*5bb0*/  HMMA.16816.F32 R48, R8.reuse, R14, R88 ;  /* 0x0000000e0830723c */ /* 0x040ff00000001858 */
[C---:B------:R-:W-:Y:S08]  /*5bc0*/  HMMA.16816.F32 R44, R8.reuse, R24, R96 ;  /* 0x00000018082c723c */ /* 0x040ff00000001860 */
[----:B------:R-:W-:Y:S01]  /*5bd0*/  HMMA.16816.F32 R36, R8, R26, R92 ;  /* 0x0000001a0824723c */ /* 0x000fe2000000185c */
[----:B-1----:R-:W-:-:S06]  /*5be0*/  FFMA.FTZ R5, R175, c[0x0][0x2d0], -R2 ;  /* 0x0000b400af057a23 */ /* 0x002fcc0000010802 */
[----:B------:R-:W-:Y:S02]  /*5bf0*/  F2FP.PACK_AB R8, R212, R211 ;  /* 0x000000d3d408723e */ /* 0x000fe400000000ff */
[----:B------:R-:W-:Y:S02]  /*5c00*/  F2FP.PACK_AB R9, R201, R207 ;  /* 0x000000cfc909723e */ /* 0x000fe400000000ff */
[----:B------:R-:W-:Y:S02]  /*5c10*/  F2FP.PACK_AB R10, R214, R213 ;  /* 0x000000d5d60a723e */ /* 0x000fe400000000ff */
[----:B----4-:R-:W-:Y:S01]  /*5c20*/  F2FP.PACK_AB R11, R199, R200 ;  /* 0x000000c8c70b723e */ /* 0x010fe200000000ff */
[----:B------:R1:W-:Y:S01]  /*5c30*/  MUFU.EX2 R189, R5 ;  /* 0x0000000500bd7308 */ /* 0x0003e20000000800 */
[----:B------:R-:W-:-:S05]  /*5c40*/  IMAD.MOV.U32 R183, RZ, RZ, R138 ;  /* 0x000000ffffb77224 */ /* 0x000fca00078e008a */
[C---:B------:R-:W-:Y:S08]  /*5c50*/  HMMA.16816.F32 R88, R8.reuse, R18, R72 ;  /* 0x000000120858723c */ /* 0x040ff00000001848 */
[----:B------:R-:W-:Y:S01]  /*5c60*/  HMMA.16816.F32 R100, R8, R20, R100 ;  /* 0x000000140864723c */ /* 0x000fe20000001864 */
[----:B-1----:R-:W-:-:S04]  /*5c70*/  FFMA.FTZ R5, R173, c[0x0][0x2d0], -R2 ;  /* 0x0000b400ad057a23 */ /* 0x002fc80000010802 */
[----:B------:R1:W2:Y:S03]  /*5c80*/  MUFU.EX2 R138, R5 ;  /* 0x00000005008a7308 */ /* 0x0002a60000000800 */
[C---:B------:R-:W-:Y:S01]  /*5c90*/  HMMA.16816.F32 R104, R8.reuse, R22, R104 ;  /* 0x000000160868723c */ /* 0x040fe20000001868 */
[----:B------:R-:W4:Y:S07]  /*5ca0*/  LDSM.16.MT88.4 R20, [R229+0x2000] ;  /* 0x00200000e514783b */ /* 0x000f2e0000004200 */
[C---:B------:R-:W-:Y:S08]  /*5cb0*/  HMMA.16816.F32 R84, R8.reuse, R12, R64 ;  /* 0x0000000c0854723c */ /* 0x040ff00000001840 */
[----:B------:R-:W-:Y:S01]  /*5cc0*/  HMMA.16816.F32 R72, R8, R14, R40 ;  /* 0x0000000e0848723c */ /* 0x000fe20000001828 */
[----:B------:R-:W2:Y:S01]  /*5cd0*/  LDSM.16.MT88.4 R12, [R230+0x2000] ;  /* 0x00200000e60c783b */ /* 0x000ea20000004200 */
[----:B-1----:R-:W-:-:S06]  /*5ce0*/  FFMA.FTZ R5, R174, c[0x0][0x2d0], -R2 ;  /* 0x0000b400ae057a23 */ /* 0x002fcc0000010802 */
[C---:B------:R-:W-:Y:S01]  /*5cf0*/  HMMA.16816.F32 R96, R8.reuse, R16, R80 ;  /* 0x000000100860723c */ /* 0x040fe20000001850 */
[----:B------:R-:W1:Y:S01]  /*5d00*/  LDSM.16.MT88.4 R16, [R233+0x2000] ;  /* 0x00200000e910783b */ /* 0x000e620000004200 */
[----:B------:R3:W-:Y:S06]  /*5d10*/  MUFU.EX2 R139, R5 ;  /* 0x00000005008b7308 */ /* 0x0007ec0000000800 */
[C---:B------:R-:W-:Y:S08]  /*5d20*/  HMMA.16816.F32 R32, R8.reuse, R24, R32 ;  /* 0x000000180820723c */ /* 0x040ff00000001820 */
[----:B------:R-:W-:Y:S01]  /*5d30*/  HMMA.16816.F32 R28, R8, R26, R28 ;  /* 0x0000001a081c723c */ /* 0x000fe2000000181c */
[----:B------:R-:W1:Y:S01]  /*5d40*/  LDSM.16.MT88.4 R24, [R232+0x2000] ;  /* 0x00200000e818783b */ /* 0x000e620000004200 */
[----:B---3--:R-:W-:-:S02]  /*5d50*/  FFMA.FTZ R5, R172, c[0x0][0x2d0], -R2 ;  /* 0x0000b400ac057a23 */ /* 0x008fc40000010802 */
[----:B------:R-:W-:Y:S02]  /*5d60*/  IMAD.MOV.U32 R176, RZ, RZ, R188 ;  /* 0x000000ffffb07224 */ /* 0x000fe400078e00bc */
[----:B------:R3:W1:Y:S01]  /*5d70*/  MUFU.EX2 R188, R5 ;  /* 0x0000000500bc7308 */ /* 0x0006620000000800 */
[----:B------:R-:W-:Y:S02]  /*5d80*/  IMAD.MOV.U32 R159, RZ, RZ, R134 ;  /* 0x000000ffff9f7224 */ /* 0x000fe400078e0086 */
[----:B------:R-:W-:Y:S02]  /*5d90*/  IMAD.MOV.U32 R158, RZ, RZ, R133 ;  /* 0x000000ffff9e7224 */ /* 0x000fe400078e0085 */
[----:B---3--:R-:W-:-:S04]  /*5da0*/  FFMA.FTZ R5, R142, c[0x0][0x2d0], -R0 ;  /* 0x0000b4008e057a23 */ /* 0x008fc80000010800 */
[----:B------:R3:W1:Y:S01]  /*5db0*/  MUFU.EX2 R134, R5 ;  /* 0x0000000500867308 */ /* 0x0006620000000800 */
[----:B------:R-:W-:Y:S02]  /*5dc0*/  IMAD.MOV.U32 R125, RZ, RZ, R132 ;  /* 0x000000ffff7d7224 */ /* 0x000fe400078e0084 */
[----:B---3--:R-:W-:-:S05]  /*5dd0*/  FFMA.FTZ R5, R141, c[0x0][0x2d0], -R0 ;  /* 0x0000b4008d057a23 */ /* 0x008fca0000010800 */
[----:B------:R3:W-:Y:S01]  /*5de0*/  MUFU.EX2 R133, R5 ;  /* 0x0000000500857308 */ /* 0x0007e20000000800 */
[----:B------:R-:W-:Y:S02]  /*5df0*/  F2FP.PACK_AB R8, R192, R190 ;  /* 0x000000bec008723e */ /* 0x000fe400000000ff */
[----:B--2---:R-:W-:Y:S02]  /*5e00*/  F2FP.PACK_AB R9, R138, R189 ;  /* 0x000000bd8a09723e */ /* 0x004fe400000000ff */
[----:B------:R-:W-:Y:S01]  /*5e10*/  F2FP.PACK_AB R10, R196, R194 ;  /* 0x000000c2c40a723e */ /* 0x000fe200000000ff */
[----:B---3--:R-:W-:-:S04]  /*5e20*/  FFMA.FTZ R5, R143, c[0x0][0x2d0], -R0 ;  /* 0x0000b4008f057a23 */ /* 0x008fc80000010800 */
[----:B------:R2:W3:Y:S01]  /*5e30*/  MUFU.EX2 R132, R5 ;  /* 0x0000000500847308 */ /* 0x0004e20000000800 */
[----:B-1----:R-:W-:-:S07]  /*5e40*/  F2FP.PACK_AB R11, R188, R139 ;  /* 0x0000008bbc0b723e */ /* 0x002fce00000000ff */
[C---:B----4-:R-:W-:Y:S08]  /*5e50*/  HMMA.16816.F32 R120, R8.reuse, R20, R112 ;  /* 0x000000140878723c */ /* 0x050ff00000001870 */
[----:B------:R-:W-:Y:S01]  /*5e60*/  HMMA.16816.F32 R116, R8, R22, R108 ;  /* 0x000000160874723c */ /* 0x000fe2000000186c */
[----:B--2---:R-:W-:-:S07]  /*5e70*/  FFMA.FTZ R5, R176, c[0x0][0x2d0], -R4 ;  /* 0x0000b400b0057a23 */ /* 0x004fce0000010804 */
[----:B------:R-:W-:Y:S01]  /*5e80*/  HMMA.16816.F32 R92, R8, R12, R52 ;  /* 0x0000000c085c723c */ /* 0x000fe20000001834 */
[----:B------:R-:W-:-:S07]  /*5e90*/  IMAD.MOV.U32 R176, RZ, RZ, R177 ;  /* 0x000000ffffb07224 */ /* 0x000fce00078e00b1 */
[----:B------:R-:W-:Y:S01]  /*5ea0*/  HMMA.16816.F32 R112, R8, R16, R60 ;  /* 0x000000100870723c */ /* 0x000fe2000000183c */
[----:B------:R-:W-:-:S07]  /*5eb0*/  IMAD.MOV.U32 R177, RZ, RZ, R140 ;  /* 0x000000ffffb17224 */ /* 0x000fce00078e008c */
[C---:B------:R-:W-:Y:S08]  /*5ec0*/  HMMA.16816.F32 R108, R8.reuse, R18, R56 ;  /* 0x00000012086c723c */ /* 0x040ff00000001838 */
[C---:B------:R-:W-:Y:S08]  /*5ed0*/  HMMA.16816.F32 R80, R8.reuse, R14, R48 ;  /* 0x0000000e0850723c */ /* 0x040ff00000001830 */
[C---:B------:R-:W-:Y:S08]  /*5ee0*/  HMMA.16816.F32 R76, R8.reuse, R24, R44 ;  /* 0x00000018084c723c */ /* 0x040ff0000000182c */
[----:B------:R-:W-:Y:S07]  /*5ef0*/  HMMA.16816.F32 R52, R8, R26, R36 ;  /* 0x0000001a0834723c */ /* 0x000fee0000001824 */
[----:B------:R-:W-:-:S02]  /*5f00*/  F2FP.PACK_AB R8, R195, R193 ;  /* 0x000000c1c308723e */ /* 0x000fc400000000ff */
[----:B------:R-:W-:Y:S02]  /*5f10*/  F2FP.PACK_AB R9, R134, R191 ;  /* 0x000000bf8609723e */ /* 0x000fe400000000ff */
[----:B------:R-:W-:Y:S02]  /*5f20*/  F2FP.PACK_AB R10, R198, R197 ;  /* 0x000000c5c60a723e */ /* 0x000fe400000000ff */
[----:B---3--:R-:W-:Y:S01]  /*5f30*/  F2FP.PACK_AB R11, R132, R133 ;  /* 0x00000085840b723e */ /* 0x008fe200000000ff */
[----:B------:R-:W-:Y:S02]  /*5f40*/  IMAD.MOV.U32 R140, RZ, RZ, R185 ;  /* 0x000000ffff8c7224 */ /* 0x000fe400078e00b9 */
[----:B------:R-:W-:-:S04]  /*5f50*/  IMAD.MOV.U32 R185, RZ, RZ, R184 ;  /* 0x000000ffffb97224 */ /* 0x000fc800078e00b8 */
[C---:B------:R-:W-:Y:S01]  /*5f60*/  HMMA.16816.F32 R48, R8.reuse, R16, R96 ;  /* 0x000000100830723c */ /* 0x040fe20000001860 */
[----:B------:R1:W-:Y:S01]  /*5f70*/  MUFU.EX2 R98, R5 ;  /* 0x0000000500627308 */ /* 0x0003e20000000800 */
[----:B------:R-:W-:Y:S02]  /*5f80*/  IMAD.MOV.U32 R184, RZ, RZ, R183 ;  /* 0x000000ffffb87224 */ /* 0x000fe400078e00b7 */
[----:B------:R-:W-:Y:S02]  /*5f90*/  IMAD.MOV.U32 R183, RZ, RZ, R182 ;  /* 0x000000ffffb77224 */ /* 0x000fe400078e00b6 */
[----:B------:R-:W-:Y:S02]  /*5fa0*/  IMAD.MOV.U32 R182, RZ, RZ, R126 ;  /* 0x000000ffffb67224 */ /* 0x000fe400078e007e */
[----:B------:R-:W-:Y:S01]  /*5fb0*/  IMAD.MOV.U32 R126, RZ, RZ, R125 ;  /* 0x000000ffff7e7224 */ /* 0x000fe200078e007d */
[----:B------:R-:W-:Y:S01]  /*5fc0*/  HMMA.16816.F32 R64, R8, R20, R100 ;  /* 0x000000140840723c */ /* 0x000fe20000001864 */
[----:B------:R-:W-:-:S02]  /*5fd0*/  IMAD.MOV.U32 R125, RZ, RZ, R127 ;  /* 0x000000ffff7d7224 */ /* 0x000fc400078e007f */
[----:B-1----:R-:W-:Y:S02]  /*5fe0*/  FFMA.FTZ R5, R176, c[0x0][0x2d0], -R3 ;  /* 0x0000b400b0057a23 */ /* 0x002fe40000010803 */
[----:B------:R-:W-:Y:S01]  /*5ff0*/  IMAD.MOV.U32 R176, RZ, RZ, R177 ;  /* 0x000000ffffb07224 */ /* 0x000fe200078e00b1 */
[----:B------:R-:W-:Y:S01]  /*6000*/  MOV R177, R140 ;  /* 0x0000008c00b17202 */ /* 0x000fe20000000f00 */
[----:B------:R1:W-:Y:S01]  /*6010*/  MUFU.EX2 R99, R5 ;  /* 0x0000000500637308 */ /* 0x0003e20000000800 */
[----:B------:R-:W-:Y:S02]  /*6020*/  IMAD.MOV.U32 R140, RZ, RZ, R185 ;  /* 0x000000ffff8c7224 */ /* 0x000fe400078e00b9 */
[----:B------:R-:W-:Y:S02]  /*6030*/  IMAD.MOV.U32 R185, RZ, RZ, R184 ;  /* 0x000000ffffb97224 */ /* 0x000fe400078e00b8 */
[----:B------:R-:W-:Y:S02]  /*6040*/  IMAD.MOV.U32 R127, RZ, RZ, R144 ;  /* 0x000000ffff7f7224 */ /* 0x000fe400078e0090 */
[----:B------:R-:W-:-:S02]  /*6050*/  IMAD.MOV.U32 R184, RZ, RZ, R183 ;  /* 0x000000ffffb87224 */ /* 0x000fc400078e00b7 */
[----:B------:R-:W-:Y:S02]  /*6060*/  IMAD.MOV.U32 R144, RZ, RZ, R145 ;  /* 0x000000ffff907224 */ /* 0x000fe400078e0091 */
[----:B------:R-:W-:Y:S02]  /*6070*/  IMAD.MOV.U32 R183, RZ, RZ, R182 ;  /* 0x000000ffffb77224 */ /* 0x000fe400078e00b6 */
[----:B-1----:R-:W-:Y:S02]  /*6080*/  FFMA.FTZ R5, R176, c[0x0][0x2d0], -R3 ;  /* 0x0000b400b0057a23 */ /* 0x002fe40000010803 */
[----:B------:R-:W-:Y:S02]  /*6090*/  IMAD.MOV.U32 R145, RZ, RZ, R151 ;  /* 0x000000ffff917224 */ /* 0x000fe400078e0097 */
[----:B------:R1:W2:Y:S01]  /*60a0*/  MUFU.EX2 R101, R5 ;  /* 0x0000000500657308 */ /* 0x0002a20000000800 */
[----:B------:R-:W-:Y:S02]  /*60b0*/  IMAD.MOV.U32 R182, RZ, RZ, R126 ;  /* 0x000000ffffb67224 */ /* 0x000fe400078e007e */
[----:B------:R-:W-:-:S02]  /*60c0*/  IMAD.MOV.U32 R126, RZ, RZ, R125 ;  /* 0x000000ffff7e7224 */ /* 0x000fc400078e007d */
[----:B------:R-:W-:Y:S02]  /*60d0*/  IMAD.MOV.U32 R125, RZ, RZ, R127 ;  /* 0x000000ffff7d7224 */ /* 0x000fe400078e007f */
[----:B------:R-:W-:Y:S02]  /*60e0*/  IMAD.MOV.U32 R151, RZ, RZ, R150 ;  /* 0x000000ffff977224 */ /* 0x000fe400078e0096 */
[----:B------:R-:W-:Y:S02]  /*60f0*/  IMAD.MOV.U32 R127, RZ, RZ, R144 ;  /* 0x000000ffff7f7224 */ /* 0x000fe400078e0090 */
[----:B------:R-:W-:Y:S02]  /*6100*/  IMAD.MOV.U32 R150, RZ, RZ, R148 ;  /* 0x000000ffff967224 */ /* 0x000fe400078e0094 */
[----:B-1----:R-:W-:Y:S02]  /*6110*/  FFMA.FTZ R5, R177, c[0x0][0x2d0], -R3 ;  /* 0x0000b400b1057a23 */ /* 0x002fe40000010803 */
[----:B------:R-:W-:-:S02]  /*6120*/  IMAD.MOV.U32 R177, RZ, RZ, R140 ;  /* 0x000000ffffb17224 */ /* 0x000fc400078e008c */
[----:B------:R-:W-:Y:S02]  /*6130*/  IMAD.MOV.U32 R140, RZ, RZ, R185 ;  /* 0x000000ffff8c7224 */ /* 0x000fe400078e00b9 */
[----:B------:R-:W-:Y:S02]  /*6140*/  IMAD.MOV.U32 R185, RZ, RZ, R184 ;  /* 0x000000ffffb97224 */ /* 0x000fe400078e00b8 */
[----:B------:R-:W-:Y:S02]  /*6150*/  IMAD.MOV.U32 R144, RZ, RZ, R145 ;  /* 0x000000ffff907224 */ /* 0x000fe400078e0091 */
[----:B------:R-:W-:Y:S02]  /*6160*/  IMAD.MOV.U32 R184, RZ, RZ, R183 ;  /* 0x000000ffffb87224 */ /* 0x000fe400078e00b7 */
[----:B------:R-:W-:Y:S02]  /*6170*/  IMAD.MOV.U32 R148, RZ, RZ, R155 ;  /* 0x000000ffff947224 */ /* 0x000fe400078e009b */
[----:B------:R-:W-:-:S02]  /*6180*/  IMAD.MOV.U32 R183, RZ, RZ, R182 ;  /* 0x000000ffffb77224 */ /* 0x000fc400078e00b6 */
[----:B------:R-:W-:Y:S02]  /*6190*/  IMAD.MOV.U32 R176, RZ, RZ, R177 ;  /* 0x000000ffffb07224 */ /* 0x000fe400078e00b1 */
[----:B------:R-:W-:Y:S02]  /*61a0*/  IMAD.MOV.U32 R155, RZ, RZ, R153 ;  /* 0x000000ffff9b7224 */ /* 0x000fe400078e0099 */
[----:B------:R-:W-:Y:S02]  /*61b0*/  IMAD.MOV.U32 R182, RZ, RZ, R126 ;  /* 0x000000ffffb67224 */ /* 0x000fe400078e007e */
[----:B------:R-:W-:Y:S01]  /*61c0*/  IMAD.MOV.U32 R177, RZ, RZ, R140 ;  /* 0x000000ffffb17224 */ /* 0x000fe200078e008c */
[----:B------:R-:W-:Y:S01]  /*61d0*/  HMMA.16816.F32 R40, R8, R12, R84 ;  /* 0x0000000c0828723c */ /* 0x000fe20000001854 */
[----:B------:R-:W-:Y:S02]  /*61e0*/  IMAD.MOV.U32 R145, RZ, RZ, R151 ;  /* 0x000000ffff917224 */ /* 0x000fe400078e0097 */
[----:B------:R-:W-:-:S02]  /*61f0*/  IMAD.MOV.U32 R126, RZ, RZ, R125 ;  /* 0x000000ffff7e7224 */ /* 0x000fc400078e007d */
[----:B------:R-:W-:Y:S02]  /*6200*/  IMAD.MOV.U32 R151, RZ, RZ, R150 ;  /* 0x000000ffff977224 */ /* 0x000fe400078e0096 */
[----:B------:R-:W-:Y:S01]  /*6210*/  IMAD.MOV.U32 R125, RZ, RZ, R127 ;  /* 0x000000ffff7d7224 */ /* 0x000fe200078e007f */
[----:B------:R-:W-:Y:S01]  /*6220*/  HMMA.16816.F32 R84, R8, R24, R32 ;  /* 0x000000180854723c */ /* 0x000fe20000001820 */
[----:B------:R-:W-:Y:S01]  /*6230*/  IMAD.MOV.U32 R140, RZ, RZ, R185 ;  /* 0x000000ffff8c7224 */ /* 0x000fe200078e00b9 */
[----:B------:R-:W-:Y:S01]  /*6240*/  MOV R127, R144 ;  /* 0x00000090007f7202 */ /* 0x000fe20000000f00 */
[----:B------:R-:W-:Y:S02]  /*6250*/  IMAD.MOV.U32 R150, RZ, RZ, R148 ;  /* 0x000000ffff967224 */ /* 0x000fe400078e0094 */
[----:B------:R-:W-:Y:S02]  /*6260*/  IMAD.MOV.U32 R185, RZ, RZ, R184 ;  /* 0x000000ffffb97224 */ /* 0x000fe400078e00b8 */
[----:B------:R-:W-:-:S02]  /*6270*/  IMAD.MOV.U32 R148, RZ, RZ, R155 ;  /* 0x000000ffff947224 */ /* 0x000fc400078e009b */
[----:B------:R-:W-:Y:S02]  /*6280*/  IMAD.MOV.U32 R184, RZ, RZ, R183 ;  /* 0x000000ffffb87224 */ /* 0x000fe400078e00b7 */
[----:B------:R-:W-:Y:S01]  /*6290*/  FFMA.FTZ R35, R176, c[0x0][0x2d0], -R4 ;  /* 0x0000b400b0237a23 */ /* 0x000fe20000010804 */
[----:B------:R-:W-:Y:S01]  /*62a0*/  MOV R176, R177 ;  /* 0x000000b100b07202 */ /* 0x000fe20000000f00 */
[----:B------:R-:W-:Y:S02]  /*62b0*/  IMAD.MOV.U32 R144, RZ, RZ, R145 ;  /* 0x000000ffff907224 */ /* 0x000fe400078e0091 */
[----:B------:R-:W-:Y:S02]  /*62c0*/  IMAD.MOV.U32 R183, RZ, RZ, R182 ;  /* 0x000000ffffb77224 */ /* 0x000fe400078e00b6 */
[----:B------:R-:W-:Y:S02]  /*62d0*/  IMAD.MOV.U32 R145, RZ, RZ, R151 ;  /* 0x000000ffff917224 */ /* 0x000fe400078e0097 */
        /* <DEDUP_REMOVED lines=32> */
[----:B------:R-:W-:Y:S01]  /*64e0*/  IMAD.MOV.U32 R182, RZ, RZ, R126 ;  /* 0x000000ffffb67224 */ /* 0x000fe200078e007e */
[C---:B------:R-:W-:Y:S01]  /*64f0*/  HMMA.16816.F32 R60, R8.reuse, R22, R104 ;  /* 0x00000016083c723c */ /* 0x040fe20000001868 */
[----:B------:R-:W-:Y:S01]  /*6500*/  IMAD.MOV.U32 R148, RZ, RZ, R149 ;  /* 0x000000ffff947224 */ /* 0x000fe200078e0095 */
[----:B------:R-:W1:Y:S01]  /*6510*/  LDSM.16.MT88.4 R20, [R229+0x2800] ;  /* 0x00280000e514783b */ /* 0x000e620000004200 */
[----:B------:R-:W-:Y:S01]  /*6520*/  IMAD.MOV.U32 R126, RZ, RZ, R125 ;  /* 0x000000ffff7e7224 */ /* 0x000fe200078e007d */
[----:B------:R-:W-:Y:S01]  /*6530*/  MOV R125, R127 ;  /* 0x0000007f007d7202 */ /* 0x000fe20000000f00 */
[----:B------:R-:W-:Y:S02]  /*6540*/  IMAD.MOV.U32 R149, RZ, RZ, R68 ;  /* 0x000000ffff957224 */ /* 0x000fe400078e0044 */
[--C-:B------:R-:W-:Y:S01]  /*6550*/  FFMA.FTZ R6, R241, c[0x0][0x2d0], -R4.reuse ;  /* 0x0000b400f1067a23 */ /* 0x100fe20000010804 */
[----:B------:R-:W-:Y:S01]  /*6560*/  HMMA.16816.F32 R44, R8, R18, R88 ;  /* 0x00000012082c723c */ /* 0x000fe20000001858 */
[--C-:B------:R-:W-:Y:S01]  /*6570*/  FFMA.FTZ R34, R239, c[0x0][0x2d0], -R4.reuse ;  /* 0x0000b400ef227a23 */ /* 0x100fe20000010804 */
[----:B------:R-:W3:Y:S01]  /*6580*/  LDSM.16.MT88.4 R16, [R233+0x2800] ;  /* 0x00280000e910783b */ /* 0x000ee20000004200 */
[----:B------:R-:W-:-:S02]  /*6590*/  FFMA.FTZ R68, R238, c[0x0][0x2d0], -R4 ;  /* 0x0000b400ee447a23 */ /* 0x000fc40000010804 */
[--C-:B------:R-:W-:Y:S02]  /*65a0*/  FFMA.FTZ R100, R235, c[0x0][0x2d0], -R4.reuse ;  /* 0x0000b400eb647a23 */ /* 0x100fe40000010804 */
[--C-:B------:R-:W-:Y:S02]  /*65b0*/  FFMA.FTZ R89, R236, c[0x0][0x2d0], -R4.reuse ;  /* 0x0000b400ec597a23 */ /* 0x100fe40000010804 */
[----:B------:R-:W-:Y:S02]  /*65c0*/  FFMA.FTZ R104, R234, c[0x0][0x2d0], -R4 ;  /* 0x0000b400ea687a23 */ /* 0x000fe40000010804 */
[----:B------:R-:W-:Y:S02]  /*65d0*/  IMAD.MOV.U32 R127, RZ, RZ, R144 ;  /* 0x000000ffff7f7224 */ /* 0x000fe400078e0090 */
[----:B------:R-:W-:Y:S02]  /*65e0*/  IMAD.MOV.U32 R144, RZ, RZ, R145 ;  /* 0x000000ffff907224 */ /* 0x000fe400078e0091 */
[----:B------:R-:W-:-:S02]  /*65f0*/  FFMA.FTZ R4, R181, c[0x0][0x2d0], -R2 ;  /* 0x0000b400b5047a23 */ /* 0x000fc40000010802 */
[----:B------:R-:W-:Y:S02]  /*6600*/  IMAD.MOV.U32 R145, RZ, RZ, R151 ;  /* 0x000000ffff917224 */ /* 0x000fe400078e0097 */
[----:B------:R-:W-:Y:S01]  /*6610*/  IMAD.MOV.U32 R181, RZ, RZ, R185 ;  /* 0x000000ffffb57224 */ /* 0x000fe200078e00b9 */
[C---:B------:R-:W-:Y:S01]  /*6620*/  HMMA.16816.F32 R56, R8.reuse, R14, R72 ;  /* 0x0000000e0838723c */ /* 0x040fe20000001848 */
[----:B------:R-:W-:Y:S01]  /*6630*/  IMAD.MOV.U32 R151, RZ, RZ, R150 ;  /* 0x000000ffff977224 */ /* 0x000fe200078e0096 */
[----:B------:R-:W4:Y:S01]  /*6640*/  LDSM.16.MT88.4 R12, [R230+0x2800] ;  /* 0x00280000e60c783b */ /* 0x000f220000004200 */
[----:B------:R-:W-:Y:S02]  /*6650*/  IMAD.MOV.U32 R185, RZ, RZ, R184 ;  /* 0x000000ffffb97224 */ /* 0x000fe400078e00b8 */
[----:B------:R-:W-:Y:S02]  /*6660*/  IMAD.MOV.U32 R150, RZ, RZ, R148 ;  /* 0x000000ffff967224 */ /* 0x000fe400078e0094 */
[----:B------:R-:W-:Y:S01]  /*6670*/  IMAD.MOV.U32 R184, RZ, RZ, R183 ;  /* 0x000000ffffb87224 */ /* 0x000fe200078e00b7 */
[----:B------:R-:W-:Y:S01]  /*6680*/  HMMA.16816.F32 R72, R8, R26, R28 ;  /* 0x0000001a0848723c */ /* 0x000fe2000000181c */
[----:B------:R-:W-:Y:S01]  /*6690*/  IMAD.MOV.U32 R148, RZ, RZ, R149 ;  /* 0x000000ffff947224 */ /* 0x000fe200078e0095 */
[----:B------:R-:W1:Y:S01]  /*66a0*/  LDSM.16.MT88.4 R8, [R232+0x2800] ;  /* 0x00280000e808783b */ /* 0x000e620000004200 */
[----:B------:R-:W-:-:S02]  /*66b0*/  IMAD.MOV.U32 R183, RZ, RZ, R182 ;  /* 0x000000ffffb77224 */ /* 0x000fc400078e00b6 */
[----:B------:R-:W-:Y:S02]  /*66c0*/  IMAD.MOV.U32 R149, RZ, RZ, R231 ;  /* 0x000000ffff957224 */ /* 0x000fe400078e00e7 */
[----:B------:R-:W-:Y:S02]  /*66d0*/  IMAD.MOV.U32 R182, RZ, RZ, R126 ;  /* 0x000000ffffb67224 */ /* 0x000fe400078e007e */
[----:B------:R-:W-:Y:S02]  /*66e0*/  IMAD.MOV.U32 R126, RZ, RZ, R127 ;  /* 0x000000ffff7e7224 */ /* 0x000fe400078e007f */
[----:B------:R-:W-:Y:S02]  /*66f0*/  IMAD.MOV.U32 R127, RZ, RZ, R145 ;  /* 0x000000ffff7f7224 */ /* 0x000fe400078e0091 */
[----:B------:R-:W-:Y:S02]  /*6700*/  IMAD.MOV.U32 R145, RZ, RZ, R150 ;  /* 0x000000ffff917224 */ /* 0x000fe400078e0096 */
[----:B------:R-:W-:-:S02]  /*6710*/  IMAD.MOV.U32 R180, RZ, RZ, R176 ;  /* 0x000000ffffb47224 */ /* 0x000fc400078e00b0 */
[----:B------:R-:W-:Y:S01]  /*6720*/  IMAD.MOV.U32 R150, RZ, RZ, R149 ;  /* 0x000000ffff967224 */ /* 0x000fe200078e0095 */
[----:B------:R-:W-:Y:S01]  /*6730*/  MOV R149, R124 ;  /* 0x0000007c00957202 */ /* 0x000fe20000000f00 */
[----:B------:R-:W-:Y:S02]  /*6740*/  IMAD.MOV.U32 R124, RZ, RZ, R128 ;  /* 0x000000ffff7c7224 */ /* 0x000fe400078e0080 */
[--C-:B------:R-:W-:Y:S02]  /*6750*/  FFMA.FTZ R33, R168, c[0x0][0x2d0], -R0.reuse ;  /* 0x0000b400a8217a23 */ /* 0x100fe40000010800 */
[--C-:B------:R-:W-:Y:S02]  /*6760*/  FFMA.FTZ R32, R167, c[0x0][0x2d0], -R0.reuse ;  /* 0x0000b400a7207a23 */ /* 0x100fe40000010800 */
[--C-:B------:R-:W-:Y:S02]  /*6770*/  FFMA.FTZ R25, R164, c[0x0][0x2d0], -R0.reuse ;  /* 0x0000b400a4197a23 */ /* 0x100fe40000010800 */
[----:B------:R-:W-:-:S02]  /*6780*/  FFMA.FTZ R24, R165, c[0x0][0x2d0], -R0 ;  /* 0x0000b400a5187a23 */ /* 0x000fc40000010800 */
[--C-:B------:R-:W-:Y:S02]  /*6790*/  FFMA.FTZ R105, R163, c[0x0][0x2d0], -R0.reuse ;  /* 0x0000b400a3697a23 */ /* 0x100fe40000010800 */
[--C-:B------:R-:W-:Y:S02]  /*67a0*/  FFMA.FTZ R106, R162, c[0x0][0x2d0], -R0.reuse ;  /* 0x0000b400a26a7a23 */ /* 0x100fe40000010800 */
[--C-:B------:R-:W-:Y:S02]  /*67b0*/  FFMA.FTZ R107, R161, c[0x0][0x2d0], -R0.reuse ;  /* 0x0000b400a16b7a23 */ /* 0x100fe40000010800 */
[----:B------:R-:W-:Y:S02]  /*67c0*/  FFMA.FTZ R128, R147, c[0x0][0x2d0], -R0 ;  /* 0x0000b40093807a23 */ /* 0x000fe40000010800 */
[----:B------:R-:W-:Y:S02]  /*67d0*/  IMAD.MOV.U32 R176, RZ, RZ, R125 ;  /* 0x000000ffffb07224 */ /* 0x000fe400078e007d */
[----:B------:R-:W-:-:S02]  /*67e0*/  FFMA.FTZ R0, R180, c[0x0][0x2d0], -R2 ;  /* 0x0000b400b4007a23 */ /* 0x000fc40000010802 */
[----:B------:R-:W-:Y:S01]  /*67f0*/  IMAD.MOV.U32 R125, RZ, RZ, R144 ;  /* 0x000000ffff7d7224 */ /* 0x000fe200078e0090 */
[----:B------:R1:W-:Y:S01]  /*6800*/  MUFU.EX2 R102, R5 ;  /* 0x0000000500667308 */ /* 0x0003e20000000800 */
[----:B------:R-:W-:Y:S02]  /*6810*/  IMAD.MOV.U32 R144, RZ, RZ, R151 ;  /* 0x000000ffff907224 */ /* 0x000fe400078e0097 */
[----:B------:R-:W-:Y:S02]  /*6820*/  IMAD.MOV.U32 R151, RZ, RZ, R148 ;  /* 0x000000ffff977224 */ /* 0x000fe400078e0094 */
[----:B------:R-:W-:Y:S02]  /*6830*/  IMAD.MOV.U32 R148, RZ, RZ, R156 ;  /* 0x000000ffff947224 */ /* 0x000fe400078e009c */
[--C-:B------:R-:W-:Y:S01]  /*6840*/  FFMA.FTZ R26, R181, c[0x0][0x2d0], -R3.reuse ;  /* 0x0000b400b51a7a23 */ /* 0x100fe20000010803 */
[----:B------:R2:W-:Y:S01]  /*6850*/  MUFU.EX2 R90, R0 ;  /* 0x00000000005a7308 */ /* 0x0005e20000000800 */
[----:B------:R-:W-:-:S02]  /*6860*/  FFMA.FTZ R27, R176, c[0x0][0x2d0], -R3 ;  /* 0x0000b400b01b7a23 */ /* 0x000fc40000010803 */
[--C-:B------:R-:W-:Y:S02]  /*6870*/  FFMA.FTZ R31, R177, c[0x0][0x2d0], -R3.reuse ;  /* 0x0000b400b11f7a23 */ /* 0x100fe40000010803 */
[----:B------:R-:W-:Y:S02]  /*6880*/  FFMA.FTZ R30, R140, c[0x0][0x2d0], -R3 ;  /* 0x0000b4008c1e7a23 */ /* 0x000fe40000010803 */
[----:B------:R-:W-:Y:S02]  /*6890*/  IMAD.MOV.U32 R156, RZ, RZ, R157 ;  /* 0x000000ffff9c7224 */ /* 0x000fe400078e009d */
[----:B-1----:R-:W-:Y:S02]  /*68a0*/  FFMA.FTZ R5, R237, c[0x0][0x2d0], -R3 ;  /* 0x0000b400ed057a23 */ /* 0x002fe40000010803 */
[----:B------:R-:W-:Y:S02]  /*68b0*/  FFMA.FTZ R3, R184, c[0x0][0x2d0], -R2 ;  /* 0x0000b400b8037a23 */ /* 0x000fe40000010802 */
[----:B------:R-:W-:-:S02]  /*68c0*/  IMAD.MOV.U32 R157, RZ, RZ, R228 ;  /* 0x000000ffff9d7224 */ /* 0x000fc400078e00e4 */
[----:B--2---:R-:W-:Y:S01]  /*68d0*/  FFMA.FTZ R0, R185, c[0x0][0x2d0], -R2 ;  /* 0x0000b400b9007a23 */ /* 0x004fe20000010802 */
[----:B------:R-:W-:Y:S01]  /*68e0*/  MUFU.EX2 R103, R5 ;  /* 0x0000000500677308 */ /* 0x000fe20000000800 */
[----:B------:R-:W-:Y:S02]  /*68f0*/  IMAD.MOV.U32 R185, RZ, RZ, R156 ;  /* 0x000000ffffb97224 */ /* 0x000fe400078e009c */
[----:B------:R-:W-:Y:S02]  /*6900*/  IMAD.MOV.U32 R156, RZ, RZ, R124 ;  /* 0x000000ffff9c7224 */ /* 0x000fe400078e007c */
[----:B------:R-:W-:-:S03]  /*6910*/  IMAD.MOV.U32 R124, RZ, RZ, R157 ;  /* 0x000000ffff7c7224 */ /* 0x000fc600078e009d */
[----:B------:R-:W1:Y:S01]  /*6920*/  MUFU.EX2 R97, R4 ;  /* 0x0000000400617308 */ /* 0x000e620000000800 */
[----:B------:R-:W-:Y:S02]  /*6930*/  IMAD.MOV.U32 R157, RZ, RZ, R158 ;  /* 0x000000ffff9d7224 */ /* 0x000fe400078e009e */
[----:B------:R-:W-:-:S05]  /*6940*/  IMAD.MOV.U32 R158, RZ, RZ, R159 ;  /* 0x000000ffff9e7224 */ /* 0x000fca00078e009f */
[----:B------:R2:W-:Y:S01]  /*6950*/  MUFU.EX2 R91, R0 ;  /* 0x00000000005b7308 */ /* 0x0005e20000000800 */
[----:B------:R-:W-:-:S07]  /*6960*/  IMAD.MOV.U32 R159, RZ, RZ, R160 ;  /* 0x000000ffff9f7224 */ /* 0x000fce00078e00a0 */
[----:B------:R1:W1:Y:S01]  /*6970*/  MUFU.EX2 R96, R3 ;  /* 0x0000000300607308 */ /* 0x0002620000000800 */
[----:B------:R-:W-:Y:S02]  /*6980*/  IMAD.MOV.U32 R160, RZ, RZ, R71 ;  /* 0x000000ffffa07224 */ /* 0x000fe400078e0047 */
[----:B------:R-:W-:-:S05]  /*6990*/  FFMA.FTZ R29, R183, c[0x0][0x2d0], -R2 ;  /* 0x0000b400b71d7a23 */ /* 0x000fca0000010802 */
[----:B------:R-:W-:Y:S01]  /*69a0*/  MUFU.EX2 R71, R35 ;  /* 0x0000002300477308 */ /* 0x000fe20000000800 */
[----:B--2---:R-:W-:Y:S02]  /*69b0*/  FADD.FTZ R0, R225, R186 ;  /* 0x000000bae1007221 */ /* 0x004fe40000010000 */
[----:B-1----:R-:W-:-:S05]  /*69c0*/  FADD.FTZ R3, R146, R69 ;  /* 0x0000004592037221 */ /* 0x002fca0000010000 */
[----:B------:R1:W2:Y:S01]  /*69d0*/  MUFU.EX2 R88, R6 ;  /* 0x0000000600587308 */ /* 0x0002a20000000800 */
[--C-:B------:R-:W-:Y:S02]  /*69e0*/  FFMA.FTZ R28, R182, c[0x0][0x2d0], -R2.reuse ;  /* 0x0000b400b61c7a23 */ /* 0x100fe40000010802 */
[----:B------:R-:W-:-:S05]  /*69f0*/  FFMA.FTZ R36, R126, c[0x0][0x2d0], -R2 ;  /* 0x0000b4007e247a23 */ /* 0x000fca0000010802 */
[----:B------:R-:W-:Y:S01]  /*6a00*/  MUFU.EX2 R69, R34 ;  /* 0x0000002200457308 */ /* 0x000fe20000000800 */
[----:B------:R-:W-:Y:S02]  /*6a10*/  FFMA.FTZ R37, R125, c[0x0][0x2d0], -R2 ;  /* 0x0000b4007d257a23 */ /* 0x000fe40000010802 */
[----:B------:R-:W-:-:S05]  /*6a20*/  IMAD.MOV.U32 R153, RZ, RZ, R243 ;  /* 0x000000ffff997224 */ /* 0x000fca00078e00f3 */
[----:B------:R-:W-:Y:S01]  /*6a30*/  MUFU.EX2 R39, R33 ;  /* 0x0000002100277308 */ /* 0x000fe20000000800 */
[----:B------:R-:W-:-:S07]  /*6a40*/  FADD.FTZ R2, R170, R0 ;  /* 0x00000000aa027221 */ /* 0x000fce0000010000 */
[----:B------:R-:W1:Y:S01]  /*6a50*/  MUFU.EX2 R38, R32 ;  /* 0x0000002000267308 */ /* 0x000e620000000800 */
[----:B------:R-:W-:-:S07]  /*6a60*/  IMAD.MOV.U32 R183, RZ, RZ, R129 ;  /* 0x000000ffffb77224 */ /* 0x000fce00078e0081 */
[----:B------:R-:W-:Y:S01]  /*6a70*/  MUFU.EX2 R35, R25 ;  /* 0x0000001900237308 */ /* 0x000fe20000000800 */
[----:B------:R-:W-:-:S07]  /*6a80*/  IMAD.MOV.U32 R129, RZ, RZ, R7 ;  /* 0x000000ffff817224 */ /* 0x000fce00078e0007 */
[----:B------:R2:W2:Y:S01]  /*6a90*/  MUFU.EX2 R34, R24 ;  /* 0x0000001800227308 */ /* 0x0004a20000000800 */
[----:B------:R-:W-:Y:S01]  /*6aa0*/  F2FP.PACK_AB R4, R101, R99 ;  /* 0x000000636504723e */ /* 0x000fe200000000ff */
[----:B------:R-:W-:Y:S01]  /*6ab0*/  FADD.FTZ R0, R166, R3 ;  /* 0x00000003a6007221 */ /* 0x000fe20000010000 */
[----:B------:R-:W-:Y:S01]  /*6ac0*/  F2FP.PACK_AB R5, R90, R97 ;  /* 0x000000615a05723e */ /* 0x000fe200000000ff */
[----:B------:R-:W-:Y:S01]  /*6ad0*/  IMAD.MOV.U32 R140, RZ, RZ, R153 ;  /* 0x000000ffff8c7224 */ /* 0x000fe200078e0099 */
[----:B-1----:R-:W-:Y:S01]  /*6ae0*/  F2FP.PACK_AB R6, R103, R102 ;  /* 0x000000666706723e */ /* 0x002fe200000000ff */
[----:B------:R-:W-:Y:S01]  /*6af0*/  FADD.FTZ R2, R171, R2 ;  /* 0x00000002ab027221 */ /* 0x000fe20000010000 */
[----:B------:R-:W-:Y:S01]  /*6b00*/  F2FP.PACK_AB R7, R96, R91 ;  /* 0x0000005b6007723e */ /* 0x000fe200000000ff */
[----:B------:R-:W-:Y:S02]  /*6b10*/  IMAD.MOV.U32 R125, RZ, RZ, R145 ;  /* 0x000000ffff7d7224 */ /* 0x000fe400078e0091 */
[----:B------:R-:W-:-:S02]  /*6b20*/  IMAD.MOV.U32 R182, RZ, RZ, R127 ;  /* 0x000000ffffb67224 */ /* 0x000fc400078e007f */
[----:B------:R-:W-:Y:S02]  /*6b30*/  IMAD.MOV.U32 R184, RZ, RZ, R149 ;  /* 0x000000ffffb87224 */ /* 0x000fe400078e0095 */
[----:B------:R-:W-:Y:S02]  /*6b40*/  IMAD.MOV.U32 R155, RZ, RZ, R242 ;  /* 0x000000ffff9b7224 */ /* 0x000fe400078e00f2 */
[----:B------:R-:W-:Y:S01]  /*6b50*/  IMAD.MOV.U32 R173, RZ, RZ, R156 ;  /* 0x000000ffffad7224 */ /* 0x000fe200078e009c */
[----:B------:R-:W-:Y:S01]  /*6b60*/  MUFU.EX2 R29, R29 ;  /* 0x0000001d001d7308 */ /* 0x000fe20000000800 */
[----:B------:R-:W-:Y:S01]  /*6b70*/  IMAD.MOV.U32 R126, RZ, RZ, R144 ;  /* 0x000000ffff7e7224 */ /* 0x000fe200078e0090 */
[----:B------:R1:W5:Y:S01]  /*6b80*/  LDL.LU R243, [R1+0xac] ;  /* 0x0000ac0001f37983 */ /* 0x0003620000300800 */
[----:B------:R-:W-:Y:S02]  /*6b90*/  IMAD.MOV.U32 R145, RZ, RZ, R148 ;  /* 0x000000ffff917224 */ /* 0x000fe400078e0094 */
[----:B------:R-:W-:-:S02]  /*6ba0*/  FADD.FTZ R0, R169, R0 ;  /* 0x00000000a9007221 */ /* 0x000fc40000010000 */
[----:B------:R-:W-:Y:S01]  /*6bb0*/  FADD.FTZ R2, R140, R2 ;  /* 0x000000028c027221 */ /* 0x000fe20000010000 */
[----:B------:R-:W-:Y:S01]  /*6bc0*/  HMMA.16816.F32 R120, R4, R20, R120 ;  /* 0x000000140478723c */ /* 0x000fe20000001878 */
[----:B------:R-:W-:Y:S01]  /*6bd0*/  IMAD.MOV.U32 R127, RZ, RZ, R151 ;  /* 0x000000ffff7f7224 */ /* 0x000fe200078e0097 */
[----:B------:R-:W-:Y:S01]  /*6be0*/  MUFU.EX2 R33, R26 ;  /* 0x0000001a00217308 */ /* 0x000fe20000000800 */
[----:B------:R-:W-:Y:S01]  /*6bf0*/  IMAD.MOV.U32 R144, RZ, RZ, R150 ;  /* 0x000000ffff907224 */ /* 0x000fe200078e0096 */
[----:B------:R-:W-:Y:S01]  /*6c00*/  LDSM.16.MT88.4 R168, [R233+0x3000] ;  /* 0x00300000e9a8783b */ /* 0x000fe20000004200 */
[----:B--2---:R-:W-:-:S03]  /*6c10*/  FADD.FTZ R24, R227, R187 ;  /* 0x000000bbe3187221 */ /* 0x004fc60000010000 */
[----:B------:R-:W-:Y:S01]  /*6c20*/  HMMA.16816.F32 R148, R4, R22, R116 ;  /* 0x000000160494723c */ /* 0x000fe20000001874 */
[----:B------:R-:W-:Y:S01]  /*6c30*/  FADD.FTZ R0, R179, R0 ;  /* 0x00000000b3007221 */ /* 0x000fe20000010000 */
[----:B------:R-:W-:Y:S01]  /*6c40*/  MUFU.EX2 R32, R27 ;  /* 0x0000001b00207308 */ /* 0x000fe20000000800 */
[----:B------:R-:W-:Y:S01]  /*6c50*/  FADD.FTZ R2, R126, R2 ;  /* 0x000000027e027221 */ /* 0x000fe20000010000 */
[----:B------:R1:W5:Y:S01]  /*6c60*/  LDL.LU R242, [R1+0xa8] ;  /* 0x0000a80001f27983 */ /* 0x0003620000300800 */
[----:B------:R-:W-:-:S03]  /*6c70*/  IMAD.MOV.U32 R174, RZ, RZ, R145 ;  /* 0x000000ffffae7224 */ /* 0x000fc600078e0091 */
[----:B---3--:R-:W-:Y:S01]  /*6c80*/  HMMA.16816.F32 R112, R4, R16, R112 ;  /* 0x000000100470723c */ /* 0x008fe20000001870 */
[----:B------:R-:W-:Y:S02]  /*6c90*/  IMAD.MOV.U32 R156, RZ, RZ, R157 ;  /* 0x000000ffff9c7224 */ /* 0x000fe400078e009d */
[----:B------:R-:W-:-:S05]  /*6ca0*/  IMAD.MOV.U32 R177, RZ, RZ, R155 ;  /* 0x000000ffffb17224 */ /* 0x000fca00078e009b */
[----:B------:R-:W-:Y:S01]  /*6cb0*/  HMMA.16816.F32 R108, R4, R18, R108 ;  /* 0x00000012046c723c */ /* 0x000fe2000000186c */
[----:B------:R-:W-:Y:S02]  /*6cc0*/  IMAD.MOV.U32 R157, RZ, RZ, R158 ;  /* 0x000000ffff9d7224 */ /* 0x000fe400078e009e */
[----:B------:R-:W-:-:S05]  /*6cd0*/  FADD.FTZ R3, R223, R24 ;  /* 0x00000018df037221 */ /* 0x000fca0000010000 */
[----:B----4-:R-:W-:Y:S01]  /*6ce0*/  HMMA.16816.F32 R92, R4, R12, R92 ;  /* 0x0000000c045c723c */ /* 0x010fe2000000185c */
[----:B------:R-:W-:-:S07]  /*6cf0*/  IMAD.MOV.U32 R158, RZ, RZ, R159 ;  /* 0x000000ffff9e7224 */ /* 0x000fce00078e009f */
[----:B------:R-:W-:Y:S01]  /*6d00*/  HMMA.16816.F32 R80, R4, R14, R80 ;  /* 0x0000000e0450723c */ /* 0x000fe20000001850 */
[----:B------:R-:W-:-:S07]  /*6d10*/  IMAD.MOV.U32 R159, RZ, RZ, R160 ;  /* 0x000000ffff9f7224 */ /* 0x000fce00078e00a0 */
[----:B------:R-:W-:Y:S01]  /*6d20*/  HMMA.16816.F32 R76, R4, R8, R76 ;  /* 0x00000008044c723c */ /* 0x000fe2000000184c */
[----:B------:R-:W-:-:S07]  /*6d30*/  FADD.FTZ R0, R178, R0 ;  /* 0x00000000b2007221 */ /* 0x000fce0000010000 */
[----:B------:R-:W-:Y:S01]  /*6d40*/  HMMA.16816.F32 R52, R4, R10, R52 ;  /* 0x0000000a0434723c */ /* 0x000fe20000001834 */
[----:B------:R-:W-:Y:S02]  /*6d50*/  FADD.FTZ R2, R174, R2 ;  /* 0x00000002ae027221 */ /* 0x000fe40000010000 */
[----:B------:R-:W-:Y:S02]  /*6d60*/  IMAD.MOV.U32 R176, RZ, RZ, R182 ;  /* 0x000000ffffb07224 */ /* 0x000fe400078e00b6 */
[----:B------:R-:W-:Y:S02]  /*6d70*/  IMAD.MOV.U32 R175, RZ, RZ, R127 ;  /* 0x000000ffffaf7224 */ /* 0x000fe400078e007f */
[----:B------:R-:W-:Y:S01]  /*6d80*/  FADD.FTZ R25, R184, R185 ;  /* 0x000000b9b8197221 */ /* 0x000fe20000010000 */
[----:B------:R-:W-:Y:S01]  /*6d90*/  F2FP.PACK_AB R4, R88, R98 ;  /* 0x000000625804723e */ /* 0x000fe200000000ff */
[----:B------:R-:W-:Y:S01]  /*6da0*/  FADD.FTZ R3, R177, R3 ;  /* 0x00000003b1037221 */ /* 0x000fe20000010000 */
[----:B------:R-:W-:Y:S01]  /*6db0*/  F2FP.PACK_AB R5, R38, R39 ;  /* 0x000000272605723e */ /* 0x000fe200000000ff */
[----:B------:R-:W-:Y:S01]  /*6dc0*/  IMAD.MOV.U32 R172, RZ, RZ, R144 ;  /* 0x000000ffffac7224 */ /* 0x000fe200078e0090 */
[----:B------:R-:W-:Y:S01]  /*6dd0*/  F2FP.PACK_AB R6, R69, R71 ;  /* 0x000000474506723e */ /* 0x000fe200000000ff */
[----:B------:R-:W-:Y:S01]  /*6de0*/  IMAD.MOV.U32 R142, RZ, RZ, R125 ;  /* 0x000000ffff8e7224 */ /* 0x000fe200078e007d */
[----:B------:R-:W-:Y:S01]  /*6df0*/  F2FP.PACK_AB R7, R34, R35 ;  /* 0x000000232207723e */ /* 0x000fe200000000ff */
[----:B------:R-:W-:Y:S01]  /*6e00*/  FADD.FTZ R0, R156, R0 ;  /* 0x000000009c007221 */ /* 0x000fe20000010000 */
[----:B------:R-:W-:Y:S01]  /*6e10*/  MOV R182, R154 ;  /* 0x0000009a00b67202 */ /* 0x000fe20000000f00 */
[----:B------:R-:W-:Y:S01]  /*6e20*/  IMAD.MOV.U32 R140, RZ, RZ, R124 ;  /* 0x000000ffff8c7224 */ /* 0x000fe200078e007c */
[----:B------:R2:W-:Y:S08]  /*6e30*/  MUFU.EX2 R26, R37 ;  /* 0x00000025001a7308 */ /* 0x0005f00000000800 */
[----:B------:R3:W-:Y:S01]  /*6e40*/  MUFU.EX2 R27, R36 ;  /* 0x00000024001b7308 */ /* 0x0007e20000000800 */
[C---:B------:R-:W-:Y:S01]  /*6e50*/  HMMA.16816.F32 R48, R4.reuse, R16, R48 ;  /* 0x000000100430723c */ /* 0x040fe20000001830 */
[----:B------:R-:W-:Y:S01]  /*6e60*/  FADD.FTZ R3, R182, R3 ;  /* 0x00000003b6037221 */ /* 0x000fe20000010000 */
[----:B------:R-:W-:Y:S05]  /*6e70*/  LDSM.16.MT88.4 R184, [R230+0x3000] ;  /* 0x00300000e6b8783b */ /* 0x000fea0000004200 */
[----:B------:R-:W-:Y:S01]  /*6e80*/  MUFU.EX2 R28, R28 ;  /* 0x0000001c001c7308 */ /* 0x000fe20000000800 */
[C---:B------:R-:W-:Y:S01]  /*6e90*/  HMMA.16816.F32 R44, R4.reuse, R18, R44 ;  /* 0x00000012042c723c */ /* 0x040fe2000000182c */
[----:B------:R1:W5:Y:S07]  /*6ea0*/  LDL.LU R241, [R1+0xa4] ;  /* 0x0000a40001f17983 */ /* 0x00036e0000300800 */
[C---:B------:R-:W-:Y:S08]  /*6eb0*/  HMMA.16816.F32 R64, R4.reuse, R20, R64 ;  /* 0x000000140440723c */ /* 0x040ff00000001840 */
[C---:B------:R-:W-:Y:S08]  /*6ec0*/  HMMA.16816.F32 R60, R4.reuse, R22, R60 ;  /* 0x00000016043c723c */ /* 0x040ff0000000183c */
[C---:B------:R-:W-:Y:S08]  /*6ed0*/  HMMA.16816.F32 R40, R4.reuse, R12, R40 ;  /* 0x0000000c0428723c */ /* 0x040ff00000001828 */
[C---:B------:R-:W-:Y:S08]  /*6ee0*/  HMMA.16816.F32 R56, R4.reuse, R14, R56 ;  /* 0x0000000e0438723c */ /* 0x040ff00000001838 */
[C---:B------:R-:W-:Y:S08]  /*6ef0*/  HMMA.16816.F32 R116, R4.reuse, R8, R84 ;  /* 0x000000080474723c */ /* 0x040ff00000001854 */
[----:B------:R-:W-:Y:S01]  /*6f00*/  HMMA.16816.F32 R16, R4, R10, R72 ;  /* 0x0000000a0410723c */ /* 0x000fe20000001848 */
[----:B------:R-:W-:-:S02]  /*6f10*/  FADD.FTZ R25, R183, R25 ;  /* 0x00000019b7197221 */ /* 0x000fc40000010000 */
[----:B------:R-:W-:Y:S02]  /*6f20*/  FADD.FTZ R3, R172, R3 ;  /* 0x00000003ac037221 */ /* 0x000fe40000010000 */
[----:B--2---:R-:W-:Y:S02]  /*6f30*/  IMAD.MOV.U32 R37, RZ, RZ, R173 ;  /* 0x000000ffff257224 */ /* 0x004fe400078e00ad */
[----:B---3--:R-:W-:Y:S02]  /*6f40*/  IMAD.MOV.U32 R36, RZ, RZ, R140 ;  /* 0x000000ffff247224 */ /* 0x008fe400078e008c */
[----:B------:R-:W-:Y:S01]  /*6f50*/  IMAD.MOV.U32 R223, RZ, RZ, R131 ;  /* 0x000000ffffdf7224 */ /* 0x000fe200078e0083 */
[----:B------:R-:W2:Y:S01]  /*6f60*/  MUFU.EX2 R22, R68 ;  /* 0x0000004400167308 */ /* 0x000ea20000000800 */
[----:B------:R-:W-:Y:S01]  /*6f70*/  FADD.FTZ R7, R159, R2 ;  /* 0x000000029f077221 */ /* 0x000fe20000010000 */
[----:B------:R-:W-:Y:S01]  /*6f80*/  LDSM.16.MT88.4 R12, [R232+0x3000] ;  /* 0x00300000e80c783b */ /* 0x000fe20000004200 */
[----:B------:R-:W-:-:S03]  /*6f90*/  @P4 IMAD.HI.U32 R2, R175, c[0x0][0x2c8], RZ ;  /* 0x0000b200af024a27 */ /* 0x000fc600078e00ff */
[----:B------:R1:W5:Y:S01]  /*6fa0*/  LDL.LU R240, [R1+0xa0] ;  /* 0x0000a00001f07983 */ /* 0x0003620000300800 */
[----:B------:R-:W-:Y:S02]  /*6fb0*/  FADD.FTZ R6, R251, R0 ;  /* 0x00000000fb067221 */ /* 0x000fe40000010000 */
[----:B------:R-:W-:Y:S01]  /*6fc0*/  IMAD.MOV.U32 R0, RZ, RZ, R175 ;  /* 0x000000ffff007224 */ /* 0x000fe200078e00af */
[----:B------:R-:W-:Y:S01]  /*6fd0*/  @P4 SHF.R.U32.HI R0, RZ, c[0x0][0x2cc], R2 ;  /* 0x0000b300ff004a19 */ /* 0x000fe20000011602 */
[----:B------:R-:W-:Y:S01]  /*6fe0*/  IMAD.MOV.U32 R2, RZ, RZ, c[0x0][0x168] ;  /* 0x00005a00ff027624 */ /* 0x000fe200078e00ff */
[----:B------:R-:W3:Y:S01]  /*6ff0*/  MUFU.EX2 R9, R105 ;  /* 0x0000006900097308 */ /* 0x000ee20000000800 */
[----:B------:R-:W-:Y:S01]  /*7000*/  IMAD.MOV.U32 R183, RZ, RZ, R152 ;  /* 0x000000ffffb77224 */ /* 0x000fe200078e0098 */
[----:B------:R1:W5:Y:S01]  /*7010*/  LDL.LU R239, [R1+0x9c] ;  /* 0x00009c0001ef7983 */ /* 0x0003620000300800 */
[----:B------:R-:W-:Y:S02]  /*7020*/  FADD.FTZ R8, R176, R25 ;  /* 0x00000019b0087221 */ /* 0x000fe40000010000 */
[----:B------:R-:W-:Y:S01]  /*7030*/  FADD.FTZ R5, R158, R3 ;  /* 0x000000039e057221 */ /* 0x000fe20000010000 */
[----:B------:R-:W-:Y:S01]  /*7040*/  IADD3 R3, R0, c[0x0][0x1d0], -R2 ;  /* 0x0000740000037a10 */ /* 0x000fe20007ffe802 */
[----:B------:R-:W-:Y:S01]  /*7050*/  IMAD.MOV.U32 R2, RZ, RZ, RZ ;  /* 0x000000ffff027224 */ /* 0x000fe200078e00ff */
[----:B------:R-:W4:Y:S01]  /*7060*/  MUFU.EX2 R10, R89 ;  /* 0x00000059000a7308 */ /* 0x000f220000000800 */
[----:B------:R-:W-:Y:S01]  /*7070*/  FADD.FTZ R8, R183, R8 ;  /* 0x00000008b7087221 */ /* 0x000fe20000010000 */
[----:B------:R-:W1:Y:S01]  /*7080*/  LDSM.16.MT88.4 R152, [R229+0x3000] ;  /* 0x00300000e598783b */ /* 0x000e620000004200 */
[----:B------:R-:W-:-:S03]  /*7090*/  IMAD.HI R2, R3, -0x6db6db6d, R2 ;  /* 0x9249249303027827 */ /* 0x000fc600078e0202 */
[----:B------:R1:W5:Y:S01]  /*70a0*/  LDL.LU R238, [R1+0x98] ;  /* 0x0000980001ee7983 */ /* 0x0003620000300800 */
[----:B------:R-:W-:Y:S01]  /*70b0*/  FADD.FTZ R4, R142, R8 ;  /* 0x000000088e047221 */ /* 0x000fe20000010000 */
[----:B------:R-:W-:Y:S01]  /*70c0*/  SHF.R.U32.HI R0, RZ, 0x1f, R2 ;  /* 0x0000001fff007819 */ /* 0x000fe20000011602 */
[----:B------:R-:W-:Y:S01]  /*70d0*/  FADD.FTZ R5, R36, R5 ;  /* 0x0000000524057221 */ /* 0x000fe20000010000 */
[----:B------:R-:W1:Y:S01]  /*70e0*/  MUFU.EX2 R11, R106 ;  /* 0x0000006a000b7308 */ /* 0x000e620000000800 */
[----:B------:R-:W-:Y:S01]  /*70f0*/  FADD.FTZ R4, R157, R4 ;  /* 0x000000049d047221 */ /* 0x000fe20000010000 */
[----:B------:R-:W-:Y:S01]  /*7100*/  LEA.HI.SX32 R8, R2, R0, 0x1a ;  /* 0x0000000002087211 */ /* 0x000fe200078fd2ff */
[----:B------:R-:W-:Y:S01]  /*7110*/  FADD.FTZ R0, R249, R7 ;  /* 0x00000007f9007221 */ /* 0x000fe20000010000 */
[----:B------:R1:W5:Y:S01]  /*7120*/  LDL.LU R237, [R1+0x94] ;  /* 0x0000940001ed7983 */ /* 0x0003620000300800 */
[----:B------:R-:W-:Y:S02]  /*7130*/  FADD.FTZ R2, R37, R4 ;  /* 0x0000000425027221 */ /* 0x000fe40000010000 */
[----:B------:R-:W-:Y:S01]  /*7140*/  FADD.FTZ R3, R224, R6 ;  /* 0x00000006e0037221 */ /* 0x000fe20000010000 */
[----:B------:R-:W1:Y:S01]  /*7150*/  MUFU.EX2 R20, R100 ;  /* 0x0000006400147308 */ /* 0x000e620000000800 */
[----:B------:R-:W-:Y:S01]  /*7160*/  FADD.FTZ R4, R222, R2 ;  /* 0x00000002de047221 */ /* 0x000fe20000010000 */
[----:B------:R1:W5:Y:S01]  /*7170*/  LDL.LU R236, [R1+0x90] ;  /* 0x0000900001ec7983 */ /* 0x0003620000300800 */
[----:B------:R-:W-:-:S02]  /*7180*/  FADD.FTZ R5, R220, R5 ;  /* 0x00000005dc057221 */ /* 0x000fc40000010000 */
[----:B------:R-:W-:Y:S01]  /*7190*/  FADD.FTZ R0, R250, R0 ;  /* 0x00000000fa007221 */ /* 0x000fe20000010000 */
[----:B------:R1:W5:Y:S01]  /*71a0*/  LDL.LU R235, [R1+0x8c] ;  /* 0x00008c0001eb7983 */ /* 0x0003620000300800 */
[----:B------:R-:W-:Y:S02]  /*71b0*/  FADD.FTZ R3, R217, R3 ;  /* 0x00000003d9037221 */ /* 0x000fe40000010000 */
[----:B------:R-:W-:Y:S01]  /*71c0*/  FADD.FTZ R4, R226, R4 ;  /* 0x00000004e2047221 */ /* 0x000fe20000010000 */
[----:B------:R-:W1:Y:S01]  /*71d0*/  MUFU.EX2 R21, R107 ;  /* 0x0000006b00157308 */ /* 0x000e620000000800 */
[----:B------:R-:W-:Y:S01]  /*71e0*/  FADD.FTZ R5, R221, R5 ;  /* 0x00000005dd057221 */ /* 0x000fe20000010000 */
[----:B------:R1:W5:Y:S01]  /*71f0*/  LDL.LU R234, [R1+0x88] ;  /* 0x0000880001ea7983 */ /* 0x0003620000300800 */
[----:B------:R-:W-:Y:S02]  /*7200*/  FADD.FTZ R0, R252, R0 ;  /* 0x00000000fc007221 */ /* 0x000fe40000010000 */
[----:B------:R-:W-:Y:S01]  /*7210*/  FADD.FTZ R3, R216, R3 ;  /* 0x00000003d8037221 */ /* 0x000fe20000010000 */
[----:B------:R1:W5:Y:S01]  /*7220*/  LDL.LU R231, [R1+0x84] ;  /* 0x0000840001e77983 */ /* 0x0003620000300800 */
[----:B------:R-:W-:-:S02]  /*7230*/  FADD.FTZ R4, R247, R4 ;  /* 0x00000004f7047221 */ /* 0x000fc40000010000 */
[----:B------:R-:W-:Y:S01]  /*7240*/  FADD.FTZ R5, R218, R5 ;  /* 0x00000005da057221 */ /* 0x000fe20000010000 */
[----:B------:R-:W1:Y:S01]  /*7250*/  MUFU.EX2 R31, R31 ;  /* 0x0000001f001f7308 */ /* 0x000e620000000800 */
[----:B------:R-:W-:Y:S01]  /*7260*/  FADD.FTZ R0, R223, R0 ;  /* 0x00000000df007221 */ /* 0x000fe20000010000 */
[----:B------:R1:W5:Y:S01]  /*7270*/  LDL.LU R228, [R1+0x80] ;  /* 0x0000800001e47983 */ /* 0x0003620000300800 */
        /* <DEDUP_REMOVED lines=45> */
[----:B------:R-:W-:Y:S01]  /*7550*/  FADD.FTZ R4, R102, R4 ;  /* 0x0000000466047221 */ /* 0x000fe20000010000 */
[----:B------:R-:W-:Y:S01]  /*7560*/  MUFU.EX2 R23, R104 ;  /* 0x0000006800177308 */ /* 0x000fe20000000800 */
[----:B------:R-:W-:-:S02]  /*7570*/  FADD.FTZ R5, R91, R5 ;  /* 0x000000055b057221 */ /* 0x000fc40000010000 */
[----:B------:R-:W-:Y:S02]  /*7580*/  FADD.FTZ R2, R69, R0 ;  /* 0x0000000045027221 */ /* 0x000fe40000010000 */
[----:B------:R-:W-:Y:S02]  /*7590*/  FADD.FTZ R0, R34, R3 ;  /* 0x0000000322007221 */ /* 0x000fe40000010000 */
[----:B------:R-:W-:Y:S01]  /*75a0*/  FADD.FTZ R4, R103, R4 ;  /* 0x0000000467047221 */ /* 0x000fe20000010000 */
[----:B------:R-:W-:Y:S01]  /*75b0*/  MUFU.EX2 R24, R128 ;  /* 0x0000008000187308 */ /* 0x000fe20000000800 */
[----:B------:R-:W-:Y:S02]  /*75c0*/  FADD.FTZ R5, R96, R5 ;  /* 0x0000000560057221 */ /* 0x000fe40000010000 */
[----:B--2---:R-:W-:Y:S02]  /*75d0*/  FADD.FTZ R3, R22, R2 ;  /* 0x0000000216037221 */ /* 0x004fe40000010000 */
[----:B------:R-:W-:-:S03]  /*75e0*/  IMAD.MOV.U32 R225, RZ, RZ, R130 ;  /* 0x000000ffffe17224 */ /* 0x000fc600078e0082 */
[----:B------:R-:W2:Y:S01]  /*75f0*/  MUFU.EX2 R30, R30 ;  /* 0x0000001e001e7308 */ /* 0x000ea20000000800 */
[----:B---3--:R-:W-:Y:S02]  /*7600*/  FADD.FTZ R2, R9, R0 ;  /* 0x0000000009027221 */ /* 0x008fe40000010000 */
[----:B------:R-:W-:Y:S02]  /*7610*/  IMAD.MOV.U32 R227, RZ, RZ, R129 ;  /* 0x000000ffffe37224 */ /* 0x000fe400078e0081 */
[----:B------:R-:W-:Y:S02]  /*7620*/  FADD.FTZ R0, R33, R4 ;  /* 0x0000000421007221 */ /* 0x000fe40000010000 */
[----:B------:R-:W-:Y:S02]  /*7630*/  FADD.FTZ R4, R29, R5 ;  /* 0x000000051d047221 */ /* 0x000fe40000010000 */
[----:B----4-:R-:W-:Y:S01]  /*7640*/  FADD.FTZ R3, R10, R3 ;  /* 0x000000030a037221 */ /* 0x010fe20000010000 */
[----:B------:R-:W-:Y:S01]  /*7650*/  IMNMX R5, R225, R8, !PT ;  /* 0x00000008e1057217 */ /* 0x000fe20007800200 */
[----:B-1----:R-:W-:Y:S01]  /*7660*/  FADD.FTZ R2, R11, R2 ;  /* 0x000000020b027221 */ /* 0x002fe20000010000 */
[----:B------:R-:W-:Y:S01]  /*7670*/  IADD3 R247, R227, -0x2, RZ ;  /* 0xfffffffee3f77810 */ /* 0x000fe20007ffe0ff */
[----:B------:R-:W-:-:S02]  /*7680*/  FADD.FTZ R0, R32, R0 ;  /* 0x0000000020007221 */ /* 0x000fc40000010000 */
[----:B------:R-:W-:Y:S02]  /*7690*/  FADD.FTZ R4, R28, R4 ;  /* 0x000000041c047221 */ /* 0x000fe40000010000 */
[----:B------:R-:W-:Y:S02]  /*76a0*/  FADD.FTZ R3, R20, R3 ;  /* 0x0000000314037221 */ /* 0x000fe40000010000 */
[----:B------:R-:W-:Y:S01]  /*76b0*/  FADD.FTZ R2, R21, R2 ;  /* 0x0000000215027221 */ /* 0x000fe20000010000 */
[----:B------:R1:W-:Y:S01]  /*76c0*/  STL [R1+0x2c], R5 ;  /* 0x00002c0501007387 */ /* 0x0003e20000100800 */
[----:B------:R-:W-:Y:S01]  /*76d0*/  FADD.FTZ R0, R31, R0 ;  /* 0x000000001f007221 */ /* 0x000fe20000010000 */
[----:B------:R-:W-:Y:S01]  /*76e0*/  ISETP.GE.AND P0, PT, R247, R5, PT ;  /* 0x00000005f700720c */ /* 0x000fe20003f06270 */
[----:B------:R-:W-:Y:S01]  /*76f0*/  FADD.FTZ R4, R27, R4 ;  /* 0x000000041b047221 */ /* 0x000fe20000010000 */
[----:B------:R-:W-:Y:S02]  /*7700*/  F2FP.PACK_AB R124, R32, R33 ;  /* 0x00000021207c723e */ /* 0x000fe400000000ff */
[----:B------:R-:W-:-:S02]  /*7710*/  F2FP.PACK_AB R125, R28, R29 ;  /* 0x0000001d1c7d723e */ /* 0x000fc400000000ff */
[----:B--2---:R-:W-:Y:S01]  /*7720*/  F2FP.PACK_AB R126, R30, R31 ;  /* 0x0000001f1e7e723e */ /* 0x004fe200000000ff */
[----:B-1----:R-:W-:Y:S02]  /*7730*/  FADD.FTZ R5, R23, R3 ;  /* 0x0000000317057221 */ /* 0x002fe40000010000 */
[----:B------:R-:W-:Y:S02]  /*7740*/  FADD.FTZ R3, R24, R2 ;  /* 0x0000000218037221 */ /* 0x000fe40000010000 */
[----:B------:R-:W-:Y:S02]  /*7750*/  FADD.FTZ R2, R30, R0 ;  /* 0x000000001e027221 */ /* 0x000fe40000010000 */
[C---:B------:R-:W-:Y:S01]  /*7760*/  FADD.FTZ R0, R26.reuse, R4 ;  /* 0x000000041a007221 */ /* 0x040fe20000010000 */
[----:B------:R1:W-:Y:S04]  /*7770*/  STL [R1+0x18], R5 ;  /* 0x0000180501007387 */ /* 0x0003e80000100800 */
[----:B------:R1:W-:Y:S04]  /*7780*/  STL [R1+0x1c], R3 ;  /* 0x00001c0301007387 */ /* 0x0003e80000100800 */
[----:B------:R1:W-:Y:S04]  /*7790*/  STL [R1+0x20], R0 ;  /* 0x0000200001007387 */ /* 0x0003e80000100800 */
[----:B------:R1:W-:Y:S01]  /*77a0*/  STL [R1+0x24], R2 ;  /* 0x0000240201007387 */ /* 0x0003e20000100800 */
[----:B------:R-:W-:-:S02]  /*77b0*/  F2FP.PACK_AB R127, R26, R27 ;  /* 0x0000001b1a7f723e */ /* 0x000fc400000000ff */
[----:B------:R-:W-:Y:S02]  /*77c0*/  F2FP.PACK_AB R128, R10, R22 ;  /* 0x000000160a80723e */ /* 0x000fe400000000ff */
[----:B------:R-:W-:Y:S02]  /*77d0*/  F2FP.PACK_AB R129, R11, R9 ;  /* 0x000000090b81723e */ /* 0x000fe400000000ff */
[----:B------:R-:W-:Y:S02]  /*77e0*/  F2FP.PACK_AB R130, R23, R20 ;  /* 0x000000141782723e */ /* 0x000fe400000000ff */
[----:B------:R-:W-:Y:S01]  /*77f0*/  F2FP.PACK_AB R131, R24, R21 ;  /* 0x000000151883723e */ /* 0x000fe200000000ff */
        /* <DEDUP_REMOVED lines=8> */
[----:B------:R-:W-:Y:S08]  /*7880*/  HMMA.16816.F32 R172, R128, R184, R40 ;  /* 0x000000b880ac723c */ /* 0x000ff00000001828 */
[----:B------:R-:W-:Y:S08]  /*7890*/  HMMA.16816.F32 R120, R124, R12, R76 ;  /* 0x0000000c7c78723c */ /* 0x000ff0000000184c */
[C---:B------:R-:W-:Y:S08]  /*78a0*/  HMMA.16816.F32 R152, R128.reuse, R154, R60 ;  /* 0x0000009a8098723c */ /* 0x040ff0000000183c */
[C---:B------:R-:W-:Y:S08]  /*78b0*/  HMMA.16816.F32 R168, R128.reuse, R170, R44 ;  /* 0x000000aa80a8723c */ /* 0x040ff0000000182c */
[C---:B------:R-:W-:Y:S08]  /*78c0*/  HMMA.16816.F32 R184, R128.reuse, R186, R56 ;  /* 0x000000ba80b8723c */ /* 0x040ff00000001838 */
[----:B------:R-:W-:Y:S08]  /*78d0*/  HMMA.16816.F32 R116, R128, R12, R116 ;  /* 0x0000000c8074723c */ /* 0x000ff00000001874 */
[-C--:B------:R-:W-:Y:S08]  /*78e0*/  HMMA.16816.F32 R124, R124, R14.reuse, R52 ;  /* 0x0000000e7c7c723c */ /* 0x080ff00000001834 */
[----:B------:R-:W-:Y:S01]  /*78f0*/  HMMA.16816.F32 R128, R128, R14, R16 ;  /* 0x0000000e8080723c */ /* 0x000fe20000001810 */
[----:B------:R-:W-:Y:S07]  /*7900*/  @!P0 BRA `(.L_x_1140) ;  /* 0x0000680000008947 */ /* 0x000fee0003800000 */
[----:B-1----:R-:W2:Y:S01]  /*7910*/  LDL R225, [R1+0x4c] ;  /* 0x00004c0001e17983 */ /* 0x002ea20000100800 */
[----:B------:R-:W-:Y:S01]  /*7920*/  MOV R132, R136 ;  /* 0x0000008800847202 */ /* 0x000fe20000000f00 */
[----:B------:R-:W-:Y:S01]  /*7930*/  IMAD.MOV.U32 R134, RZ, RZ, R70 ;  /* 0x000000ffff867224 */ /* 0x000fe200078e0046 */
[----:B------:R-:W-:Y:S01]  /*7940*/  MOV R3, R137 ;  /* 0x0000008900037202 */ /* 0x000fe20000000f00 */
[----:B------:R-:W-:Y:S01]  /*7950*/  IMAD.MOV.U32 R204, RZ, RZ, R247 ;  /* 0x000000ffffcc7224 */ /* 0x000fe200078e00f7 */
[----:B------:R-:W-:Y:S01]  /*7960*/  MOV R133, R135 ;  /* 0x0000008700857202 */ /* 0x000fe20000000f00 */
[----:B--2---:R-:W-:-:S05]  /*7970*/  @P4 IMAD.HI.U32 R0, R225, c[0x0][0x2c8], RZ ;  /* 0x0000b200e1004a27 */ /* 0x004fca00078e00ff */
[----:B------:R-:W-:-:S05]  /*7980*/  @P4 SHF.R.U32.HI R0, RZ, c[0x0][0x2cc], R0 ;  /* 0x0000b300ff004a19 */ /* 0x000fca0000011600 */
[----:B------:R1:W-:Y:S02]  /*7990*/  @P4 STL [R1+0x30], R0 ;  /* 0x0000300001004387 */ /* 0x0003e40000100800 */
.L_x_1141:
[----:B------:R-:W-:Y:S04]  /*79a0*/  DEPBAR.LE SB0, 0x0 ;  /* 0x000080000000791a */ /* 0x000fe80000000000 */
[----:B------:R-:W-:Y:S01]  /*79b0*/  WARPSYNC 0xffffffff ;  /* 0xffffffff00007948 */ /* 0x000fe20003800000 */
[----:B------:R-:W-:Y:S08]  /*79c0*/  BAR.SYNC.DEFER_BLOCKING 0x0 ;  /* 0x0000000000007b1d */ /* 0x000ff00000010000 */
[----:B-----5:R-:W-:Y:S08]  /*79d0*/  LDSM.16.M88.4 R112, [R235] ;  /* 0x00000000eb70783b */ /* 0x020ff00000000200 */
[----:B--2---:R-:W2:Y:S08]  /*79e0*/  LDSM.16.M88.4 R16, [R228] ;  /* 0x00000000e410783b */ /* 0x004eb00000000200 */
[----:B------:R-:W3:Y:S08]  /*79f0*/  LDSM.16.M88.4 R108, [R235+0x2000] ;  /* 0x00200000eb6c783b */ /* 0x000ef00000000200 */
[----:B------:R-:W3:Y:S08]  /*7a00*/  LDSM.16.M88.4 R32, [R228+0x800] ;  /* 0x00080000e420783b */ /* 0x000ef00000000200 */
[----:B------:R-:W4:Y:S04]  /*7a10*/  LDL R247, [R1+0x28] ;  /* 0x0000280001f77983 */ /* 0x000f280000100800 */
[----:B------:R-:W1:Y:S08]  /*7a20*/  LDSM.16.M88.4 R48, [R228+0x1000] ;  /* 0x00100000e430783b */ /* 0x000e700000000200 */
[----:B------:R-:W4:Y:S01]  /*7a30*/  LDL R2, [R1+0x48] ;  /* 0x0000480001027983 */ /* 0x000f220000100800 */
[-C--:B--2---:R-:W-:Y:S03]  /*7a40*/  HMMA.16816.F32 R4, R112, R16.reuse, RZ ;  /* 0x000000107004723c */ /* 0x084fe600000018ff */
[----:B------:R-:W2:Y:S05]  /*7a50*/  LDSM.16.M88.4 R64, [R228+0x1800] ;  /* 0x00180000e440783b */ /* 0x000eaa0000000200 */
[C---:B---3--:R-:W-:Y:S03]  /*7a60*/  HMMA.16816.F32 R8, R108.reuse, R16, RZ ;  /* 0x000000106c08723c */ /* 0x048fe600000018ff */
[----:B------:R-:W3:Y:S05]  /*7a70*/  LDSM.16.M88.4 R80, [R228+0x2000] ;  /* 0x00200000e450783b */ /* 0x000eea0000000200 */
[-C--:B------:R-:W-:Y:S03]  /*7a80*/  HMMA.16816.F32 R12, R108, R18.reuse, RZ ;  /* 0x000000126c0c723c */ /* 0x080fe600000018ff */
[----:B------:R-:W4:Y:S06]  /*7a90*/  LDL.64 R206, [R1+0x40] ;  /* 0x0000400001ce7983 */ /* 0x000f2c0000100a00 */
[----:B------:R-:W1:Y:S01]  /*7aa0*/  LDSM.16.M88.4 R96, [R228+0x2800] ;  /* 0x00280000e460783b */ /* 0x000e620000000200 */
[C---:B------:R-:W-:Y:S07]  /*7ab0*/  HMMA.16816.F32 R16, R112.reuse, R18, RZ ;  /* 0x000000127010723c */ /* 0x040fee00000018ff */
[----:B------:R-:W2:Y:S01]  /*7ac0*/  LDSM.16.M88.4 R136, [R228+0x3000] ;  /* 0x00300000e488783b */ /* 0x000ea20000000200 */
[-C--:B------:R-:W-:Y:S07]  /*7ad0*/  HMMA.16816.F32 R20, R112, R32.reuse, RZ ;  /* 0x000000207014723c */ /* 0x080fee00000018ff */
[----:B------:R-:W-:Y:S01]  /*7ae0*/  LDSM.16.M88.4 R188, [R238] ;  /* 0x00000000eebc783b */ /* 0x000fe20000000200 */
[C---:B------:R-:W-:Y:S07]  /*7af0*/  HMMA.16816.F32 R24, R108.reuse, R32, RZ ;  /* 0x000000206c18723c */ /* 0x040fee00000018ff */
[----:B------:R-:W2:Y:S01]  /*7b00*/  LDSM.16.M88.4 R192, [R239] ;  /* 0x00000000efc0783b */ /* 0x000ea20000000200 */
[-C--:B------:R-:W-:Y:S07]  /*7b10*/  HMMA.16816.F32 R28, R108, R34.reuse, RZ ;  /* 0x000000226c1c723c */ /* 0x080fee00000018ff */
[----:B------:R-:W2:Y:S01]  /*7b20*/  LDSM.16.M88.4 R196, [R238+0x2000] ;  /* 0x00200000eec4783b */ /* 0x000ea20000000200 */
[C---:B------:R-:W-:Y:S07]  /*7b30*/  HMMA.16816.F32 R32, R112.reuse, R34, RZ ;  /* 0x000000227020723c */ /* 0x040fee00000018ff */
[----:B------:R-:W3:Y:S01]  /*7b40*/  LDSM.16.M88.4 R200, [R245] ;  /* 0x00000000f5c8783b */ /* 0x000ee20000000200 */
[-C--:B-1----:R-:W-:Y:S07]  /*7b50*/  HMMA.16816.F32 R36, R112, R48.reuse, RZ ;  /* 0x000000307024723c */ /* 0x082fee00000018ff */
[----:B------:R-:W-:Y:S01]  /*7b60*/  STL [R1+0x80], R235 ;  /* 0x000080eb01007387 */ /* 0x000fe20000100800 */
[C---:B------:R-:W-:Y:S03]  /*7b70*/  HMMA.16816.F32 R40, R108.reuse, R48, RZ ;  /* 0x000000306c28723c */ /* 0x040fe600000018ff */
[----:B------:R-:W-:Y:S04]  /*7b80*/  STL [R1+0x84], R228 ;  /* 0x000084e401007387 */ /* 0x000fe80000100800 */
[----:B------:R-:W-:Y:S01]  /*7b90*/  STL [R1+0x88], R239 ;  /* 0x000088ef01007387 */ /* 0x000fe20000100800 */
[-C--:B------:R-:W-:Y:S03]  /*7ba0*/  HMMA.16816.F32 R44, R108, R50.reuse, RZ ;  /* 0x000000326c2c723c */ /* 0x080fe600000018ff */
[----:B------:R-:W-:Y:S04]  /*7bb0*/  STL [R1+0x8c], R238 ;  /* 0x00008cee01007387 */ /* 0x000fe80000100800 */
[----:B------:R-:W-:Y:S01]  /*7bc0*/  STL [R1+0x90], R245 ;  /* 0x000090f501007387 */ /* 0x000fe20000100800 */
[C---:B------:R-:W-:Y:S03]  /*7bd0*/  HMMA.16816.F32 R48, R112.reuse, R50, RZ ;  /* 0x000000327030723c */ /* 0x040fe600000018ff */
[----:B------:R-:W-:Y:S04]  /*7be0*/  STL [R1+0x94], R244 ;  /* 0x000094f401007387 */ /* 0x000fe80000100800 */
[----:B------:R-:W-:Y:S01]  /*7bf0*/  STL [R1+0x98], R243 ;  /* 0x000098f301007387 */ /* 0x000fe20000100800 */
[-C--:B--2---:R-:W-:Y:S03]  /*7c00*/  HMMA.16816.F32 R52, R112, R64.reuse, RZ ;  /* 0x000000407034723c */ /* 0x084fe600000018ff */
[----:B------:R-:W-:Y:S04]  /*7c10*/  STL [R1+0x9c], R242 ;  /* 0x00009cf201007387 */ /* 0x000fe80000100800 */
[----:B------:R-:W-:Y:S01]  /*7c20*/  STL [R1+0xa0], R241 ;  /* 0x0000a0f101007387 */ /* 0x000fe20000100800 */
[C---:B------:R-:W-:Y:S03]  /*7c30*/  HMMA.16816.F32 R56, R108.reuse, R64, RZ ;  /* 0x000000406c38723c */ /* 0x040fe600000018ff */
[----:B------:R-:W-:Y:S04]  /*7c40*/  STL [R1+0xa4], R240 ;  /* 0x0000a4f001007387 */ /* 0x000fe80000100800 */
[----:B------:R-:W2:Y:S01]  /*7c50*/  LDL R205, [R1+0x50] ;  /* 0x0000500001cd7983 */ /* 0x000ea20000100800 */
[-C--:B------:R-:W-:Y:S08]  /*7c60*/  HMMA.16816.F32 R60, R108, R66.reuse, RZ ;  /* 0x000000426c3c723c */ /* 0x080ff000000018ff */
[C---:B------:R-:W-:Y:S08]  /*7c70*/  HMMA.16816.F32 R64, R112.reuse, R66, RZ ;  /* 0x000000427040723c */ /* 0x040ff000000018ff */
[-C--:B---3--:R-:W-:Y:S08]  /*7c80*/  HMMA.16816.F32 R68, R112, R80.reuse, RZ ;  /* 0x000000507044723c */ /* 0x088ff000000018ff */
        /* <DEDUP_REMOVED lines=14> */
[-C--:B------:R-:W-:Y:S08]  /*7d70*/  HMMA.16816.F32 R12, R196, R194.reuse, R12 ;  /* 0x000000c2c40c723c */ /* 0x080ff0000000180c */
[C---:B------:R-:W-:Y:S01]  /*7d80*/  HMMA.16816.F32 R16, R188.reuse, R194, R16 ;  /* 0x000000c2bc10723c */ /* 0x040fe20000001810 */
[----:B------:R-:W3:Y:S07]  /*7d90*/  LDSM.16.M88.4 R192, [R243] ;  /* 0x00000000f3c0783b */ /* 0x000eee0000000200 */
[-C--:B------:R-:W-:Y:S08]  /*7da0*/  HMMA.16816.F32 R20, R188, R200.reuse, R20 ;  /* 0x000000c8bc14723c */ /* 0x080ff00000001814 */
[C---:B------:R-:W-:Y:S08]  /*7db0*/  HMMA.16816.F32 R24, R196.reuse, R200, R24 ;  /* 0x000000c8c418723c */ /* 0x040ff00000001818 */
[-C--:B------:R-:W-:Y:S08]  /*7dc0*/  HMMA.16816.F32 R28, R196, R202.reuse, R28 ;  /* 0x000000cac41c723c */ /* 0x080ff0000000181c */
[C---:B------:R-:W-:Y:S01]  /*7dd0*/  HMMA.16816.F32 R32, R188.reuse, R202, R32 ;  /* 0x000000cabc20723c */ /* 0x040fe20000001820 */
[----:B------:R-:W3:Y:S01]  /*7de0*/  LDSM.16.M88.4 R200, [R242] ;  /* 0x00000000f2c8783b */ /* 0x000ee20000000200 */
[----:B----4-:R-:W-:Y:S06]  /*7df0*/  ISETP.GT.AND P2, PT, R247, R204, PT ;  /* 0x000000ccf700720c */ /* 0x010fec0003f44270 */
[-C--:B-1----:R-:W-:Y:S08]  /*7e00*/  HMMA.16816.F32 R36, R188, R136.reuse, R36 ;  /* 0x00000088bc24723c */ /* 0x082ff00000001824 */
[C---:B------:R-:W-:Y:S01]  /*7e10*/  HMMA.16816.F32 R40, R196.reuse, R136, R40 ;  /* 0x00000088c428723c */ /* 0x040fe20000001828 */
[----:B------:R-:W-:Y:S03]  /*7e20*/  @!P2 IMAD.MOV.U32 R135, RZ, RZ, c[0x0][0x208] ;  /* 0x00008200ff87a624 */ /* 0x000fe600078e00ff */
[----:B------:R-:W-:Y:S04]  /*7e30*/  @!P2 SHF.R.S32.HI R0, RZ, 0x1f, R204 ;  /* 0x0000001fff00a819 */ /* 0x000fe800000114cc */
[-C--:B------:R-:W-:Y:S01]  /*7e40*/  HMMA.16816.F32 R44, R196, R138.reuse, R44 ;  /* 0x0000008ac42c723c */ /* 0x080fe2000000182c */
[----:B------:R-:W-:Y:S04]  /*7e50*/  @!P2 IMAD R0, R0, c[0x0][0x208], RZ ;  /* 0x000082000000aa24 */ /* 0x000fe800078e02ff */
[C---:B------:R-:W-:Y:S03]  /*7e60*/  @!P2 IMAD R0, R204.reuse, c[0x0][0x20c], R0 ;  /* 0x00008300cc00aa24 */ /* 0x040fe600078e0200 */
[C---:B------:R-:W-:Y:S01]  /*7e70*/  HMMA.16816.F32 R48, R188.reuse, R138, R48 ;  /* 0x0000008abc30723c */ /* 0x040fe20000001830 */
[----:B------:R-:W1:Y:S07]  /*7e80*/  LDSM.16.M88.4 R136, [R241] ;  /* 0x00000000f188783b */ /* 0x000e6e0000000200 */
[-C--:B---3--:R-:W-:Y:S08]  /*7e90*/  HMMA.16816.F32 R52, R188, R192.reuse, R52 ;  /* 0x000000c0bc34723c */ /* 0x088ff00000001834 */
[C---:B------:R-:W-:Y:S08]  /*7ea0*/  HMMA.16816.F32 R56, R196.reuse, R192, R56 ;  /* 0x000000c0c438723c */ /* 0x040ff00000001838 */
[-C--:B------:R-:W-:Y:S08]  /*7eb0*/  HMMA.16816.F32 R60, R196, R194.reuse, R60 ;  /* 0x000000c2c43c723c */ /* 0x080ff0000000183c */
[C---:B------:R-:W-:Y:S01]  /*7ec0*/  HMMA.16816.F32 R64, R188.reuse, R194, R64 ;  /* 0x000000c2bc40723c */ /* 0x040fe20000001840 */
[----:B------:R-:W3:Y:S07]  /*7ed0*/  LDSM.16.M88.4 R192, [R240] ;  /* 0x00000000f0c0783b */ /* 0x000eee0000000200 */
[-C--:B------:R-:W-:Y:S08]  /*7ee0*/  HMMA.16816.F32 R68, R188, R200.reuse, R68 ;  /* 0x000000c8bc44723c */ /* 0x080ff00000001844 */
[C---:B------:R-:W-:Y:S07]  /*7ef0*/  HMMA.16816.F32 R72, R196.reuse, R200, R72 ;  /* 0x000000c8c448723c */ /* 0x040fee0000001848 */
[----:B------:R-:W-:Y:S01]  /*7f00*/  @!P2 IMAD.MOV.U32 R200, RZ, RZ, R206 ;  /* 0x000000ffffc8a224 */ /* 0x000fe200078e00ce */
[-C--:B------:R-:W-:Y:S01]  /*7f10*/  HMMA.16816.F32 R76, R196, R202.reuse, R76 ;  /* 0x000000cac44c723c */ /* 0x080fe2000000184c */
[----:B------:R-:W4:Y:S03]  /*7f20*/  LDL R206, [R1+0x30] ;  /* 0x0000300001ce7983 */ /* 0x000f260000100800 */
[----:B------:R-:W-:Y:S01]  /*7f30*/  @!P2 MOV R201, R2 ;  /* 0x0000000200c9a202 */ /* 0x000fe20000000f00 */
[----:B------:R-:W-:Y:S01]  /*7f40*/  STL [R1+0xa8], R236 ;  /* 0x0000a8ec01007387 */ /* 0x000fe20000100800 */
[----:B------:R-:W-:Y:S02]  /*7f50*/  @!P2 IMAD.SHL.U32 R2, R135, 0x20, RZ ;  /* 0x000000208702a824 */ /* 0x000fe400078e00ff */
[C---:B------:R-:W-:Y:S01]  /*7f60*/  HMMA.16816.F32 R80, R188.reuse, R202, R80 ;  /* 0x000000cabc50723c */ /* 0x040fe20000001850 */
[----:B------:R-:W-:Y:S04]  /*7f70*/  STL [R1+0xac], R234 ;  /* 0x0000acea01007387 */ /* 0x000fe80000100800 */
[----:B------:R-:W-:Y:S02]  /*7f80*/  STL [R1+0xb0], R237 ;  /* 0x0000b0ed01007387 */ /* 0x000fe40000100800 */
[----:B------:R-:W-:Y:S01]  /*7f90*/  @!P2 IMAD.WIDE.U32 R202, R204, c[0x0][0x208], RZ ;  /* 0x00008200cccaaa25 */ /* 0x000fe200078e00ff */
[-C--:B-1----:R-:W-:Y:S04]  /*7fa0*/  HMMA.16816.F32 R84, R188, R136.reuse, R84 ;  /* 0x00000088bc54723c */ /* 0x082fe80000001854 */
[----:B------:R-:W-:Y:S02]  /*7fb0*/  @!P2 IMAD.IADD R0, R203, 0x1, R0 ;  /* 0x00000001cb00a824 */ /* 0x000fe400078e0200 */
[----:B------:R-:W-:Y:S02]  /*7fc0*/  @!P2 IMAD.WIDE.U32 R200, R202, 0x70, R200 ;  /* 0x00000070cac8a825 */ /* 0x000fe400078e00c8 */
[C---:B------:R-:W-:Y:S04]  /*7fd0*/  HMMA.16816.F32 R88, R196.reuse, R136, R88 ;  /* 0x00000088c458723c */ /* 0x040fe80000001858 */
[----:B------:R-:W-:Y:S03]  /*7fe0*/  @!P2 IMAD R0, R0, 0x70, RZ ;  /* 0x000000700000a824 */ /* 0x000fe600078e02ff */
[C---:B------:R-:W-:Y:S01]  /*7ff0*/  @!P2 LEA R136, P0, R200.reuse, c[0x0][0x1f8], 0x1 ;  /* 0x00007e00c888aa11 */ /* 0x040fe200078008ff */
[-C--:B------:R-:W-:Y:S01]  /*8000*/  HMMA.16816.F32 R92, R196, R138.reuse, R92 ;  /* 0x0000008ac45c723c */ /* 0x080fe2000000185c */
[----:B------:R-:W-:Y:S05]  /*8010*/  @!P2 IMAD.IADD R0, R201, 0x1, R0 ;  /* 0x00000001c900a824 */ /* 0x000fea00078e0200 */
[----:B------:R-:W-:Y:S02]  /*8020*/  @!P2 LEA.HI.X R137, R200, c[0x0][0x1fc], R0, 0x1, P0 ;  /* 0x00007f00c889aa11 */ /* 0x000fe400000f0c00 */
[C---:B------:R-:W-:Y:S01]  /*8030*/  HMMA.16816.F32 R96, R188.reuse, R138, R96 ;  /* 0x0000008abc60723c */ /* 0x040fe20000001860 */
[----:B------:R-:W-:Y:S02]  /*8040*/  @!P2 MOV R0, 0x5 ;  /* 0x000000050000a802 */ /* 0x000fe40000000f00 */
[----:B------:R-:W-:Y:S01]  /*8050*/  @!PT LDS RZ, [RZ] ;  /* 0x00000000fffff984 */ /* 0x000fe20000000800 */
[----:B------:R-:W-:Y:S01]  /*8060*/  @!PT LDS RZ, [RZ] ;  /* 0x00000000fffff984 */ /* 0x000fe20000000800 */
[----:B------:R-:W-:Y:S01]  /*8070*/  @!PT LDS RZ, [RZ] ;  /* 0x00000000fffff984 */ /* 0x000fe20000000800 */
[----:B------:R1:W-:Y:S01]  /*8080*/  @!P2 LDGSTS.E.BYPASS.LTC128B.128 [R246+0x100], [R136.64], !P6 ;  /* 0x0010000088f6afae */ /* 0x0003e2000f101d48 */
[----:B------:R-:W-:Y:S02]  /*8090*/  @!P2 IADD3 R200, P0, R136, R2, RZ ;  /* 0x0000000288c8a210 */ /* 0x000fe40007f1e0ff */
[----:B------:R-:W-:Y:S02]  /*80a0*/  @!P2 SHF.L.U64.HI R0, R135, R0, c[0x0][0x20c] ;  /* 0x000083008700a619 */ /* 0x000fe40000010200 */
[-C--:B---3--:R-:W-:Y:S04]  /*80b0*/  HMMA.16816.F32 R100, R188, R192.reuse, R100 ;  /* 0x000000c0bc64723c */ /* 0x088fe80000001864 */
[--C-:B------:R-:W-:Y:S04]  /*80c0*/  @!P2 IMAD.X R201, R137, 0x1, R0.reuse, P0 ;  /* 0x0000000189c9a824 */ /* 0x100fe800000e0600 */
[C---:B------:R-:W-:Y:S01]  /*80d0*/  HMMA.16816.F32 R104, R196.reuse, R192, R104 ;  /* 0x000000c0c468723c */ /* 0x040fe20000001868 */
[----:B------:R3:W-:Y:S07]  /*80e0*/  @!P2 LDGSTS.E.BYPASS.LTC128B.128 [R246+0x900], [R200.64], !P6 ;  /* 0x00900000c8f6afae */ /* 0x0007ee000f101d48 */
[-C--:B------:R-:W-:Y:S01]  /*80f0*/  HMMA.16816.F32 R108, R196, R194.reuse, R108 ;  /* 0x000000c2c46c723c */ /* 0x080fe2000000186c */
[----:B-1----:R-:W-:Y:S07]  /*8100*/  @!P2 IADD3 R136, P0, R200, R2, RZ ;  /* 0x00000002c888a210 */ /* 0x002fee0007f1e0ff */
[----:B------:R-:W-:Y:S01]  /*8110*/  HMMA.16816.F32 R112, R188, R194, R112 ;  /* 0x000000c2bc70723c */ /* 0x000fe20000001870 */
[----:B------:R-:W-:Y:S05]  /*8120*/  @!P2 IADD3.X R137, R201, R0, RZ, P0, !PT ;  /* 0x00000000c989a210 */ /* 0x000fea00007fe4ff */
[----:B------:R1:W-:Y:S01]  /*8130*/  @!P2 LDGSTS.E.BYPASS.LTC128B.128 [R246+0x1100], [R136.64], !P6 ;  /* 0x0110000088f6afae */ /* 0x0003e2000f101d48 */
[-C--:B---3--:R-:W-:Y:S05]  /*8140*/  @!P2 IADD3 R200, P1, R136, R2.reuse, RZ ;  /* 0x0000000288c8a210 */ /* 0x088fea0007f3e0ff */
[-C--:B------:R-:W-:Y:S01]  /*8150*/  @!P2 IADD3 R138, P0, R200, R2.reuse, RZ ;  /* 0x00000002c88aa210 */ /* 0x080fe20007f1e0ff */
[--C-:B------:R-:W-:Y:S04]  /*8160*/  @!P2 IMAD.X R201, R137, 0x1, R0.reuse, P1 ;  /* 0x0000000189c9a824 */ /* 0x100fe800008e0600 */
[--C-:B------:R-:W-:Y:S01]  /*8170*/  @!P2 IMAD.X R139, R201, 0x1, R0.reuse, P0 ;  /* 0x00000001c98ba824 */ /* 0x100fe200000e0600 */
[----:B------:R3:W-:Y:S08]  /*8180*/  @!P2 LDGSTS.E.BYPASS.LTC128B.128 [R246+0x1900], [R200.64], !P6 ;  /* 0x01900000c8f6afae */ /* 0x0007f0000f101d48 */
[----:B------:R2:W-:Y:S01]  /*8190*/  @!P2 LDGSTS.E.BYPASS.LTC128B.128 [R246+0x2100], [R138.64], !P6 ;  /* 0x021000008af6afae */ /* 0x0005e2000f101d48 */
[----:B-1----:R-:W-:Y:S04]  /*81a0*/  @!P2 IADD3 R136, P1, R138, R2, RZ ;  /* 0x000000028a88a210 */ /* 0x002fe80007f3e0ff */
[----:B------:R-:W-:Y:S02]  /*81b0*/  @!P2 IADD3.X R137, R139, R0, RZ, P1, !PT ;  /* 0x000000008b89a210 */ /* 0x000fe40000ffe4ff */
[----:B------:R-:W-:Y:S03]  /*81c0*/  @!P2 IADD3 R202, P0, R136, R2, RZ ;  /* 0x0000000288caa210 */ /* 0x000fe60007f1e0ff */
[----:B------:R2:W-:Y:S02]  /*81d0*/  @!P2 LDGSTS.E.BYPASS.LTC128B.128 [R246+0x2900], [R136.64], !P6 ;  /* 0x0290000088f6afae */ /* 0x0005e4000f101d48 */
[----:B------:R-:W-:Y:S06]  /*81e0*/  @!P2 IMAD.X R203, R137, 0x1, R0, P0 ;  /* 0x0000000189cba824 */ /* 0x000fec00000e0600 */
[----:B------:R3:W-:Y:S08]  /*81f0*/  @!P2 LDGSTS.E.BYPASS.LTC128B.128 [R246+0x3100], [R202.64], !P6 ;  /* 0x03100000caf6afae */ /* 0x0007f0000f101d48 */
[----:B------:R1:W4:Y:S04]  /*8200*/  LDL R0, [R1+0x4c] ;  /* 0x00004c0001007983 */ /* 0x0003280000100800 */
[----:B------:R-:W-:Y:S08]  /*8210*/  LDSM.16.M88.4 R196, [R236+0x2000] ;  /* 0x00200000ecc4783b */ /* 0x000ff00000000200 */
[----:B--2---:R-:W-:Y:S08]  /*8220*/  LDSM.16.M88.4 R136, [R236] ;  /* 0x00000000ec88783b */ /* 0x004ff00000000200 */
[----:B---3--:R-:W2:Y:S08]  /*8230*/  LDSM.16.M88.4 R200, [R234] ;  /* 0x00000000eac8783b */ /* 0x008eb00000000200 */
[----:B------:R-:W3:Y:S08]  /*8240*/  LDSM.16.M88.4 R188, [R234+0x800] ;  /* 0x00080000eabc783b */ /* 0x000ef00000000200 */
[----:B------:R-:W0:Y:S08]  /*8250*/  LDGDEPBAR ;  /* 0x00000000000079af */ /* 0x000e300000000000 */
[----:B------:R-:W1:Y:S01]  /*8260*/  LDSM.16.M88.4 R192, [R234+0x1000] ;  /* 0x00100000eac0783b */ /* 0x000e620000000200 */
[-C--:B--2---:R-:W-:Y:S08]  /*8270*/  HMMA.16816.F32 R4, R136, R200.reuse, R4 ;  /* 0x000000c88804723c */ /* 0x084ff00000001804 */
[C---:B------:R-:W-:Y:S08]  /*8280*/  HMMA.16816.F32 R8, R196.reuse, R200, R8 ;  /* 0x000000c8c408723c */ /* 0x040ff00000001808 */
[-C--:B------:R-:W-:Y:S08]  /*8290*/  HMMA.16816.F32 R12, R196, R202.reuse, R12 ;  /* 0x000000cac40c723c */ /* 0x080ff0000000180c */
[C---:B------:R-:W-:Y:S01]  /*82a0*/  HMMA.16816.F32 R16, R136.reuse, R202, R16 ;  /* 0x000000ca8810723c */ /* 0x040fe20000001810 */
[----:B------:R-:W2:Y:S07]  /*82b0*/  LDSM.16.M88.4 R200, [R234+0x1800] ;  /* 0x00180000eac8783b */ /* 0x000eae0000000200 */
[-C--:B---3--:R-:W-:Y:S08]  /*82c0*/  HMMA.16816.F32 R20, R136, R188.reuse, R20 ;  /* 0x000000bc8814723c */ /* 0x088ff00000001814 */
[C---:B------:R-:W-:Y:S08]  /*82d0*/  HMMA.16816.F32 R24, R196.reuse, R188, R24 ;  /* 0x000000bcc418723c */ /* 0x040ff00000001818 */
[-C--:B------:R-:W-:Y:S08]  /*82e0*/  HMMA.16816.F32 R28, R196, R190.reuse, R28 ;  /* 0x000000bec41c723c */ /* 0x080ff0000000181c */
[C---:B------:R-:W-:Y:S01]  /*82f0*/  HMMA.16816.F32 R32, R136.reuse, R190, R32 ;  /* 0x000000be8820723c */ /* 0x040fe20000001820 */
[----:B------:R-:W3:Y:S07]  /*8300*/  LDSM.16.M88.4 R188, [R234+0x2000] ;  /* 0x00200000eabc783b */ /* 0x000eee0000000200 */
        /* <DEDUP_REMOVED lines=14> */
[----:B------:R-:W-:Y:S07]  /*83f0*/  LDSM.16.M88.4 R188, [R237] ;  /* 0x00000000edbc783b */ /* 0x000fee0000000200 */
[-C--:B-1----:R-:W-:Y:S08]  /*8400*/  HMMA.16816.F32 R84, R136, R192.reuse, R84 ;  /* 0x000000c08854723c */ /* 0x082ff00000001854 */
[C---:B------:R-:W-:Y:S08]  /*8410*/  HMMA.16816.F32 R88, R196.reuse, R192, R88 ;  /* 0x000000c0c458723c */ /* 0x040ff00000001858 */
[-C--:B------:R-:W-:Y:S08]  /*8420*/  HMMA.16816.F32 R92, R196, R194.reuse, R92 ;  /* 0x000000c2c45c723c */ /* 0x080ff0000000185c */
[C---:B------:R-:W-:Y:S01]  /*8430*/  HMMA.16816.F32 R96, R136.reuse, R194, R96 ;  /* 0x000000c28860723c */ /* 0x040fe20000001860 */
[----:B------:R-:W1:Y:S07]  /*8440*/  LDSM.16.M88.4 R192, [R231] ;  /* 0x00000000e7c0783b */ /* 0x000e6e0000000200 */
[-C--:B--2---:R-:W-:Y:S08]  /*8450*/  HMMA.16816.F32 R100, R136, R200.reuse, R100 ;  /* 0x000000c88864723c */ /* 0x084ff00000001864 */
[C---:B------:R-:W-:Y:S07]  /*8460*/  HMMA.16816.F32 R104, R196.reuse, R200, R104 ;  /* 0x000000c8c468723c */ /* 0x040fee0000001868 */
[----:B------:R-:W-:Y:S01]  /*8470*/  IMAD R200, R204, -0x70, RZ ;  /* 0xffffff90ccc87824 */ /* 0x000fe200078e02ff */
[-C--:B------:R-:W-:Y:S01]  /*8480*/  HMMA.16816.F32 R108, R196, R202.reuse, R108 ;  /* 0x000000cac46c723c */ /* 0x080fe2000000186c */
[----:B------:R-:W2:Y:S03]  /*8490*/  LDSM.16.M88.4 R196, [R237+0x2000] ;  /* 0x00200000edc4783b */ /* 0x000ea60000000200 */
[----:B------:R-:W-:Y:S04]  /*84a0*/  IADD3 R200, -R205, 0x1, R200 ;  /* 0x00000001cdc87810 */ /* 0x000fe80007ffe1c8 */
[----:B------:R-:W-:Y:S01]  /*84b0*/  HMMA.16816.F32 R112, R136, R202, R112 ;  /* 0x000000ca8870723c */ /* 0x000fe20000001870 */
[----:B------:R-:W-:Y:S03]  /*84c0*/  LDSM.16.M88.4 R136, [R231+0x800] ;  /* 0x00080000e788783b */ /* 0x000fe60000000200 */
[----:B------:R-:W-:Y:S04]  /*84d0*/  IADD3 R200, R200, c[0x0][0x1d0], RZ ;  /* 0x00007400c8c87a10 */ /* 0x000fe80007ffe0ff */
[----:B------:R-:W-:Y:S01]  /*84e0*/  IADD3 R200, R200, -c[0x0][0x168], RZ ;  /* 0x80005a00c8c87a10 */ /* 0x000fe20007ffe0ff */
[-C--:B-1----:R-:W-:Y:S03]  /*84f0*/  HMMA.16816.F32 R4, R188, R192.reuse, R4 ;  /* 0x000000c0bc04723c */ /* 0x082fe60000001804 */
[----:B----4-:R-:W-:Y:S05]  /*8500*/  @P4 IMAD.MOV.U32 R0, RZ, RZ, R206 ;  /* 0x000000ffff004224 */ /* 0x010fea00078e00ce */
[----:B------:R-:W1:Y:S01]  /*8510*/  SHFL.IDX PT, R135, R0, 0x1, 0x1c1f ;  /* 0x003c1f0000877f89 */ /* 0x000e6200000e0000 */
[C---:B--2---:R-:W-:Y:S07]  /*8520*/  HMMA.16816.F32 R8, R196.reuse, R192, R8 ;  /* 0x000000c0c408723c */ /* 0x044fee0000001808 */
[----:B------:R-:W2:Y:S01]  /*8530*/  SHFL.IDX PT, R202, R0, RZ, 0x1c1f ;  /* 0x001c1fff00ca7589 */ /* 0x000ea200000e0000 */
[-C--:B------:R-:W-:Y:S07]  /*8540*/  HMMA.16816.F32 R12, R196, R194.reuse, R12 ;  /* 0x000000c2c40c723c */ /* 0x080fee000000180c */
[----:B------:R-:W-:Y:S01]  /*8550*/  SHFL.IDX PT, R201, R0, 0x3, 0x1c1f ;  /* 0x007c1f0000c97f89 */ /* 0x000fe200000e0000 */
[C---:B------:R-:W-:Y:S07]  /*8560*/  HMMA.16816.F32 R16, R188.reuse, R194, R16 ;  /* 0x000000c2bc10723c */ /* 0x040fee0000001810 */
[----:B------:R2:W3:Y:S01]  /*8570*/  SHFL.IDX PT, R2, R0, 0x2, 0x1c1f ;  /* 0x005c1f0000027f89 */ /* 0x0004e200000e0000 */
[----:B-1----:R-:W-:Y:S01]  /*8580*/  IMAD.IADD R135, R200, 0x1, R135 ;  /* 0x00000001c8877824 */ /* 0x002fe200078e0287 */
[-C--:B------:R-:W-:Y:S04]  /*8590*/  HMMA.16816.F32 R20, R188, R136.reuse, R20 ;  /* 0x00000088bc14723c */ /* 0x080fe80000001814 */
[C---:B------:R-:W-:Y:S02]  /*85a0*/  ISETP.GT.AND P1, PT, R135.reuse, RZ, PT ;  /* 0x000000ff8700720c */ /* 0x040fe40003f24270 */
[----:B------:R-:W1:Y:S01]  /*85b0*/  LDSM.16.M88.4 R192, [R231+0x1000] ;  /* 0x00100000e7c0783b */ /* 0x000e620000000200 */
[----:B------:R-:W-:Y:S02]  /*85c0*/  ISETP.GT.AND P0, PT, R135, 0x1, PT ;  /* 0x000000018700780c */ /* 0x000fe40003f04270 */
[----:B------:R-:W-:Y:S01]  /*85d0*/  FSEL R205, R6, -INF , P1 ;  /* 0xff80000006cd7808 */ /* 0x000fe20000800000 */
[C---:B------:R-:W-:Y:S02]  /*85e0*/  HMMA.16816.F32 R24, R196.reuse, R136, R24 ;  /* 0x00000088c418723c */ /* 0x040fe40000001818 */
[----:B------:R-:W-:Y:S06]  /*85f0*/  FSEL R203, R7, -INF , P0 ;  /* 0xff80000007cb7808 */ /* 0x000fec0000000000 */
[-C--:B------:R-:W-:Y:S01]  /*8600*/  HMMA.16816.F32 R28, R196, R138.reuse, R28 ;  /* 0x0000008ac41c723c */ /* 0x080fe2000000181c */
[C---:B--2---:R-:W-:Y:S03]  /*8610*/  IADD3 R0, R200.reuse, R202, RZ ;  /* 0x000000cac8007210 */ /* 0x044fe60007ffe0ff */
[C---:B---3--:R-:W-:Y:S01]  /*8620*/  IMAD.IADD R2, R200.reuse, 0x1, R2 ;  /* 0x00000001c8027824 */ /* 0x048fe200078e0202 */
[----:B------:R-:W-:Y:S02]  /*8630*/  IADD3 R200, R200, R201, RZ ;  /* 0x000000c9c8c87210 */ /* 0x000fe40007ffe0ff */
[C---:B------:R-:W-:Y:S01]  /*8640*/  ISETP.GT.AND P3, PT, R0.reuse, RZ, PT ;  /* 0x000000ff0000720c */ /* 0x040fe20003f64270 */
[C---:B------:R-:W-:Y:S01]  /*8650*/  HMMA.16816.F32 R32, R188.reuse, R138, R32 ;  /* 0x0000008abc20723c */ /* 0x040fe20000001820 */
[----:B------:R-:W-:Y:S03]  /*8660*/  ISETP.GT.AND P2, PT, R0, 0x1, PT ;  /* 0x000000010000780c */ /* 0x000fe60003f44270 */
[----:B------:R-:W-:Y:S02]  /*8670*/  FSEL R201, R4, -INF , P3 ;  /* 0xff80000004c97808 */ /* 0x000fe40001800000 */
[----:B------:R-:W-:Y:S02]  /*8680*/  FSEL R202, R5, -INF , P2 ;  /* 0xff80000005ca7808 */ /* 0x000fe40001000000 */
[----:B------:R-:W2:Y:S01]  /*8690*/  LDSM.16.M88.4 R4, [R231+0x1800] ;  /* 0x00180000e704783b */ /* 0x000ea20000000200 */
[C---:B------:R-:W-:Y:S02]  /*86a0*/  ISETP.GT.AND P3, PT, R2.reuse, RZ, PT ;  /* 0x000000ff0200720c */ /* 0x040fe40003f64270 */
[----:B------:R-:W-:Y:S02]  /*86b0*/  ISETP.GT.AND P2, PT, R2, 0x1, PT ;  /* 0x000000010200780c */ /* 0x000fe40003f44270 */
[C---:B------:R-:W-:Y:S02]  /*86c0*/  ISETP.GT.AND P1, PT, R200.reuse, RZ, PT ;  /* 0x000000ffc800720c */ /* 0x040fe40003f24270 */
[----:B------:R-:W-:Y:S02]  /*86d0*/  ISETP.GT.AND P0, PT, R200, 0x1, PT ;  /* 0x00000001c800780c */ /* 0x000fe40003f04270 */
[----:B------:R-:W-:Y:S02]  /*86e0*/  FSEL R206, R8, -INF , P3 ;  /* 0xff80000008ce7808 */ /* 0x000fe40001800000 */
[----:B------:R-:W-:Y:S01]  /*86f0*/  FSEL R207, R9, -INF , P2 ;  /* 0xff80000009cf7808 */ /* 0x000fe20001000000 */
[-C--:B-1----:R-:W-:Y:S01]  /*8700*/  HMMA.16816.F32 R36, R188, R192.reuse, R36 ;  /* 0x000000c0bc24723c */ /* 0x082fe20000001824 */
[----:B------:R-:W-:Y:S02]  /*8710*/  FSEL R209, R10, -INF , P1 ;  /* 0xff8000000ad17808 */ /* 0x000fe40000800000 */
[----:B------:R-:W-:Y:S02]  /*8720*/  FSEL R208, R11, -INF , P0 ;  /* 0xff8000000bd07808 */ /* 0x000fe40000000000 */
[----:B------:R-:W1:Y:S01]  /*8730*/  LDSM.16.M88.4 R8, [R231+0x2000] ;  /* 0x00200000e708783b */ /* 0x000e620000000200 */
[----:B------:R-:W-:Y:S02]  /*8740*/  ISETP.GT.AND P2, PT, R2, 0x9, PT ;  /* 0x000000090200780c */ /* 0x000fe40003f44270 */
[C---:B------:R-:W-:Y:S01]  /*8750*/  HMMA.16816.F32 R40, R196.reuse, R192, R40 ;  /* 0x000000c0c428723c */ /* 0x040fe20000001828 */
[C---:B------:R-:W-:Y:S02]  /*8760*/  ISETP.GT.AND P1, PT, R200.reuse, 0x8, PT ;  /* 0x00000008c800780c */ /* 0x040fe40003f24270 */
[----:B------:R-:W-:Y:S02]  /*8770*/  ISETP.GT.AND P0, PT, R200, 0x9, PT ;  /* 0x00000009c800780c */ /* 0x000fe40003f04270 */
[----:B------:R-:W-:Y:S02]  /*8780*/  FSEL R139, R13, -INF , P2 ;  /* 0xff8000000d8b7808 */ /* 0x000fe40001000000 */
[----:B------:R-:W-:Y:S01]  /*8790*/  ISETP.GT.AND P2, PT, R0, 0x9, PT ;  /* 0x000000090000780c */ /* 0x000fe20003f44270 */
[-C--:B------:R-:W-:Y:S01]  /*87a0*/  HMMA.16816.F32 R44, R196, R194.reuse, R44 ;  /* 0x000000c2c42c723c */ /* 0x080fe2000000182c */
[----:B------:R-:W-:Y:S02]  /*87b0*/  FSEL R14, R14, -INF , P1 ;  /* 0xff8000000e0e7808 */ /* 0x000fe40000800000 */
[----:B------:R-:W-:Y:S02]  /*87c0*/  ISETP.GT.AND P1, PT, R135, 0x8, PT ;  /* 0x000000088700780c */ /* 0x000fe40003f24270 */
[----:B------:R-:W-:Y:S02]  /*87d0*/  FSEL R17, R17, -INF , P2 ;  /* 0xff80000011117808 */ /* 0x000fe40001000000 */
[----:B------:R-:W-:Y:S01]  /*87e0*/  ISETP.GT.AND P2, PT, R0, 0x11, PT ;  /* 0x000000110000780c */ /* 0x000fe20003f44270 */
[C---:B------:R-:W-:Y:S01]  /*87f0*/  HMMA.16816.F32 R48, R188.reuse, R194, R48 ;  /* 0x000000c2bc30723c */ /* 0x040fe20000001830 */
[----:B------:R-:W-:Y:S02]  /*8800*/  FSEL R15, R15, -INF , P0 ;  /* 0xff8000000f0f7808 */ /* 0x000fe40000000000 */
[----:B------:R-:W-:Y:S02]  /*8810*/  ISETP.GT.AND P0, PT, R135, 0x9, PT ;  /* 0x000000098700780c */ /* 0x000fe40003f04270 */
[----:B------:R-:W-:Y:S02]  /*8820*/  FSEL R211, R21, -INF , P2 ;  /* 0xff80000015d37808 */ /* 0x000fe40001000000 */
[----:B------:R-:W-:Y:S01]  /*8830*/  ISETP.GT.AND P2, PT, R2, 0x11, PT ;  /* 0x000000110200780c */ /* 0x000fe20003f44270 */
[-C--:B--2---:R-:W-:Y:S01]  /*8840*/  HMMA.16816.F32 R52, R188, R4.reuse, R52 ;  /* 0x00000004bc34723c */ /* 0x084fe20000001834 */
        /* <DEDUP_REMOVED lines=8> */
[C---:B------:R-:W-:Y:S01]  /*88d0*/  ISETP.GT.AND P2, PT, R0.reuse, 0x19, PT ;  /* 0x000000190000780c */ /* 0x040fe20003f44270 */
[-C--:B------:R-:W-:Y:S01]  /*88e0*/  HMMA.16816.F32 R60, R196, R6.reuse, R60 ;  /* 0x00000006c43c723c */ /* 0x080fe2000000183c */
[----:B------:R-:W-:Y:S02]  /*88f0*/  FSEL R19, R19, -INF , P0 ;  /* 0xff80000013137808 */ /* 0x000fe40000000000 */
[----:B------:R-:W-:Y:S02]  /*8900*/  ISETP.GT.AND P0, PT, R135, 0x11, PT ;  /* 0x000000118700780c */ /* 0x000fe40003f04270 */
[----:B------:R-:W-:Y:S02]  /*8910*/  FSEL R193, R33, -INF , P2 ;  /* 0xff80000021c17808 */ /* 0x000fe40001000000 */
[----:B------:R-:W-:Y:S01]  /*8920*/  ISETP.GT.AND P2, PT, R0, 0x21, PT ;  /* 0x000000210000780c */ /* 0x000fe20003f44270 */
[C---:B------:R-:W-:Y:S01]  /*8930*/  HMMA.16816.F32 R64, R188.reuse, R6, R64 ;  /* 0x00000006bc40723c */ /* 0x040fe20000001840 */
[----:B------:R-:W2:Y:S01]  /*8940*/  LDSM.16.M88.4 R4, [R231+0x2800] ;  /* 0x00280000e704783b */ /* 0x000ea20000000200 */
[C---:B------:R-:W-:Y:S02]  /*8950*/  ISETP.GT.AND P3, PT, R2.reuse, 0x8, PT ;  /* 0x000000080200780c */ /* 0x040fe40003f64270 */
[----:B------:R-:W-:Y:S02]  /*8960*/  FSEL R250, R37, -INF , P2 ;  /* 0xff80000025fa7808 */ /* 0x000fe40001000000 */
[----:B------:R-:W-:Y:S02]  /*8970*/  ISETP.GT.AND P2, PT, R2, 0x21, PT ;  /* 0x000000210200780c */ /* 0x000fe40003f44270 */
[-C--:B-1----:R-:W-:Y:S01]  /*8980*/  HMMA.16816.F32 R68, R188, R8.reuse, R68 ;  /* 0x00000008bc44723c */ /* 0x082fe20000001844 */
        /* <DEDUP_REMOVED lines=9> */
[-C--:B------:R-:W-:Y:S01]  /*8a20*/  HMMA.16816.F32 R76, R196, R10.reuse, R76 ;  /* 0x0000000ac44c723c */ /* 0x080fe2000000184c */
[----:B------:R-:W-:Y:S02]  /*8a30*/  FSEL R221, R27, -INF , P0 ;  /* 0xff8000001bdd7808 */ /* 0x000fe40000000000 */
[----:B------:R-:W-:Y:S02]  /*8a40*/  ISETP.GT.AND P0, PT, R200, 0x19, PT ;  /* 0x00000019c800780c */ /* 0x000fe40003f04270 */
[----:B------:R-:W-:Y:S01]  /*8a50*/  FSEL R248, R49, -INF , P2 ;  /* 0xff80000031f87808 */ /* 0x000fe20001000000 */
[----:B------:R-:W-:Y:S01]  /*8a60*/  IMAD.MOV.U32 R49, RZ, RZ, R226 ;  /* 0x000000ffff317224 */ /* 0x000fe200078e00e2 */
[----:B------:R-:W-:Y:S01]  /*8a70*/  ISETP.GT.AND P2, PT, R0, 0x31, PT ;  /* 0x000000310000780c */ /* 0x000fe20003f44270 */
[C---:B------:R-:W-:Y:S01]  /*8a80*/  HMMA.16816.F32 R80, R188.reuse, R10, R80 ;  /* 0x0000000abc50723c */ /* 0x040fe20000001850 */
[----:B------:R-:W-:Y:S02]  /*8a90*/  FSEL R219, R30, -INF , P1 ;  /* 0xff8000001edb7808 */ /* 0x000fe40000800000 */
[----:B------:R-:W-:Y:S02]  /*8aa0*/  ISETP.GT.AND P1, PT, R135, 0x18, PT ;  /* 0x000000188700780c */ /* 0x000fe40003f24270 */
[----:B------:R-:W-:Y:S02]  /*8ab0*/  FSEL R53, R53, -INF , P2 ;  /* 0xff80000035357808 */ /* 0x000fe40001000000 */
[----:B------:R-:W-:Y:S02]  /*8ac0*/  ISETP.GT.AND P2, PT, R2, 0x31, PT ;  /* 0x000000310200780c */ /* 0x000fe40003f44270 */
[----:B------:R-:W-:Y:S01]  /*8ad0*/  FSEL R220, R31, -INF , P0 ;  /* 0xff8000001fdc7808 */ /* 0x000fe20000000000 */
[-C--:B--2---:R-:W-:Y:S01]  /*8ae0*/  HMMA.16816.F32 R84, R188, R4.reuse, R84 ;  /* 0x00000004bc54723c */ /* 0x084fe20000001854 */
[----:B------:R-:W-:Y:S02]  /*8af0*/  ISETP.GT.AND P0, PT, R135, 0x19, PT ;  /* 0x000000198700780c */ /* 0x000fe40003f04270 */
[----:B------:R-:W-:Y:S02]  /*8b00*/  FSEL R8, R57, -INF , P2 ;  /* 0xff80000039087808 */ /* 0x000fe40001000000 */
[----:B------:R-:W-:Y:S02]  /*8b10*/  FSEL R195, R34, -INF , P1 ;  /* 0xff80000022c37808 */ /* 0x000fe40000800000 */
[----:B------:R-:W-:Y:S01]  /*8b20*/  ISETP.GT.AND P1, PT, R135, 0x20, PT ;  /* 0x000000208700780c */ /* 0x000fe20003f24270 */
[----:B------:R1:W-:Y:S01]  /*8b30*/  STL [R1], R8 ;  /* 0x0000000801007387 */ /* 0x0003e20000100800 */
[----:B------:R-:W-:Y:S01]  /*8b40*/  FSEL R194, R35, -INF , P0 ;  /* 0xff80000023c27808 */ /* 0x000fe20000000000 */
[C---:B------:R-:W-:Y:S01]  /*8b50*/  HMMA.16816.F32 R88, R196.reuse, R4, R88 ;  /* 0x00000004c458723c */ /* 0x040fe20000001858 */
[----:B------:R-:W-:Y:S02]  /*8b60*/  ISETP.GT.AND P0, PT, R135, 0x21, PT ;  /* 0x000000218700780c */ /* 0x000fe40003f04270 */
[----:B------:R-:W-:Y:S02]  /*8b70*/  FSEL R34, R38, -INF , P1 ;  /* 0xff80000026227808 */ /* 0x000fe40000800000 */
[----:B------:R-:W-:Y:S02]  /*8b80*/  ISETP.GT.AND P1, PT, R200, 0x20, PT ;  /* 0x00000020c800780c */ /* 0x000fe40003f24270 */
[----:B------:R-:W-:Y:S01]  /*8b90*/  FSEL R235, R39, -INF , P0 ;  /* 0xff80000027eb7808 */ /* 0x000fe20000000000 */
[-C--:B------:R-:W-:Y:S01]  /*8ba0*/  HMMA.16816.F32 R92, R196, R6.reuse, R92 ;  /* 0x00000006c45c723c */ /* 0x080fe2000000185c */
[----:B------:R-:W-:Y:S02]  /*8bb0*/  FSEL R224, R42, -INF , P1 ;  /* 0xff8000002ae07808 */ /* 0x000fe40000800000 */
[C---:B------:R-:W-:Y:S01]  /*8bc0*/  ISETP.GT.AND P1, PT, R200.reuse, 0x28, PT ;  /* 0x00000028c800780c */ /* 0x040fe20003f24270 */
[----:B------:R-:W-:Y:S01]  /*8bd0*/  IMAD.MOV.U32 R41, RZ, RZ, R235 ;  /* 0x000000ffff297224 */ /* 0x000fe200078e00eb */
[----:B------:R-:W-:Y:S02]  /*8be0*/  ISETP.GT.AND P0, PT, R200, 0x21, PT ;  /* 0x00000021c800780c */ /* 0x000fe40003f04270 */
[----:B------:R-:W-:Y:S01]  /*8bf0*/  FSEL R222, R46, -INF , P1 ;  /* 0xff8000002ede7808 */ /* 0x000fe20000800000 */
[C---:B------:R-:W-:Y:S01]  /*8c00*/  HMMA.16816.F32 R96, R188.reuse, R6, R96 ;  /* 0x00000006bc60723c */ /* 0x040fe20000001860 */
[----:B------:R-:W-:Y:S02]  /*8c10*/  ISETP.GT.AND P1, PT, R135, 0x28, PT ;  /* 0x000000288700780c */ /* 0x000fe40003f24270 */
[----:B------:R-:W-:Y:S01]  /*8c20*/  ISETP.GT.AND P2, PT, R2, 0x39, PT ;  /* 0x000000390200780c */ /* 0x000fe20003f44270 */
[----:B------:R-:W-:Y:S01]  /*8c30*/  IMAD.MOV.U32 R57, RZ, RZ, R222 ;  /* 0x000000ffff397224 */ /* 0x000fe200078e00de */
[----:B------:R-:W-:Y:S02]  /*8c40*/  FSEL R223, R43, -INF , P0 ;  /* 0xff8000002bdf7808 */ /* 0x000fe40000000000 */
[----:B------:R-:W-:Y:S02]  /*8c50*/  ISETP.GT.AND P0, PT, R200, 0x29, PT ;  /* 0x00000029c800780c */ /* 0x000fe40003f04270 */
[----:B------:R-:W-:Y:S02]  /*8c60*/  FSEL R251, R50, -INF , P1 ;  /* 0xff80000032fb7808 */ /* 0x000fe40000800000 */
[----:B------:R-:W-:Y:S02]  /*8c70*/  ISETP.GT.AND P1, PT, R135, 0x30, PT ;  /* 0x000000308700780c */ /* 0x000fe40003f24270 */
[----:B------:R-:W-:Y:S02]  /*8c80*/  FSEL R25, R47, -INF , P0 ;  /* 0xff8000002f197808 */ /* 0x000fe40000000000 */
[----:B------:R-:W-:Y:S02]  /*8c90*/  ISETP.GT.AND P0, PT, R135, 0x29, PT ;  /* 0x000000298700780c */ /* 0x000fe40003f04270 */
[----:B------:R-:W-:Y:S02]  /*8ca0*/  FSEL R54, R54, -INF , P1 ;  /* 0xff80000036367808 */ /* 0x000fe40000800000 */
[----:B------:R-:W-:Y:S01]  /*8cb0*/  FSEL R252, R51, -INF , P0 ;  /* 0xff80000033fc7808 */ /* 0x000fe20000000000 */
[----:B------:R-:W-:Y:S01]  /*8cc0*/  IMAD.MOV.U32 R51, RZ, RZ, R223 ;  /* 0x000000ffff337224 */ /* 0x000fe200078e00df */
[----:B------:R-:W-:Y:S02]  /*8cd0*/  ISETP.GT.AND P0, PT, R135, 0x31, PT ;  /* 0x000000318700780c */ /* 0x000fe40003f04270 */
[----:B------:R-:W-:Y:S02]  /*8ce0*/  ISETP.GT.AND P1, PT, R200, 0x30, PT ;  /* 0x00000030c800780c */ /* 0x000fe40003f24270 */
[----:B------:R-:W-:Y:S02]  /*8cf0*/  FSEL R55, R55, -INF , P0 ;  /* 0xff80000037377808 */ /* 0x000fe40000000000 */
[----:B------:R-:W-:Y:S02]  /*8d00*/  FSEL R138, R12, -INF , P3 ;  /* 0xff8000000c8a7808 */ /* 0x000fe40001800000 */
[----:B------:R-:W-:Y:S02]  /*8d10*/  FSEL R30, R58, -INF , P1 ;  /* 0xff8000003a1e7808 */ /* 0x000fe40000800000 */
[----:B------:R-:W-:Y:S02]  /*8d20*/  ISETP.GT.AND P1, PT, R200, 0x38, PT ;  /* 0x00000038c800780c */ /* 0x000fe40003f24270 */
[----:B------:R-:W-:Y:S02]  /*8d30*/  ISETP.GT.AND P3, PT, R0, 0x8, PT ;  /* 0x000000080000780c */ /* 0x000fe40003f64270 */
[----:B------:R-:W-:Y:S02]  /*8d40*/  ISETP.GT.AND P0, PT, R200, 0x31, PT ;  /* 0x00000031c800780c */ /* 0x000fe40003f04270 */
[----:B-1----:R-:W-:Y:S02]  /*8d50*/  FSEL R8, R62, -INF , P1 ;  /* 0xff8000003e087808 */ /* 0x002fe40000800000 */
[----:B------:R-:W-:Y:S02]  /*8d60*/  FSEL R16, R16, -INF , P3 ;  /* 0xff80000010107808 */ /* 0x000fe40001800000 */
[----:B------:R-:W-:Y:S01]  /*8d70*/  ISETP.GT.AND P3, PT, R0, 0x10, PT ;  /* 0x000000100000780c */ /* 0x000fe20003f64270 */
[----:B------:R1:W-:Y:S01]  /*8d80*/  STL [R1+0x4], R8 ;  /* 0x0000040801007387 */ /* 0x0003e20000100800 */
[----:B------:R-:W-:Y:S02]  /*8d90*/  FSEL R31, R59, -INF , P0 ;  /* 0xff8000003b1f7808 */ /* 0x000fe40000000000 */
[----:B------:R-:W-:Y:S01]  /*8da0*/  ISETP.GT.AND P0, PT, R200, 0x39, PT ;  /* 0x00000039c800780c */ /* 0x000fe20003f04270 */
[----:B------:R-:W-:Y:S01]  /*8db0*/  STL [R1+0xb4], R231 ;  /* 0x0000b4e701007387 */ /* 0x000fe20000100800 */
[----:B------:R-:W-:Y:S02]  /*8dc0*/  FSEL R210, R20, -INF , P3 ;  /* 0xff80000014d27808 */ /* 0x000fe40001800000 */
[----:B------:R-:W-:Y:S02]  /*8dd0*/  ISETP.GT.AND P3, PT, R2, 0x10, PT ;  /* 0x000000100200780c */ /* 0x000fe40003f64270 */
[----:B------:R-:W-:Y:S02]  /*8de0*/  FSEL R42, R63, -INF , P0 ;  /* 0xff8000003f2a7808 */ /* 0x000fe40000000000 */
[----:B------:R-:W-:Y:S02]  /*8df0*/  ISETP.GT.AND P0, PT, R135, 0x39, PT ;  /* 0x000000398700780c */ /* 0x000fe40003f04270 */
[----:B------:R-:W-:Y:S02]  /*8e00*/  FSEL R214, R24, -INF , P3 ;  /* 0xff80000018d67808 */ /* 0x000fe40001800000 */
[----:B------:R-:W-:Y:S02]  /*8e10*/  FSEL R24, R67, -INF , P0 ;  /* 0xff80000043187808 */ /* 0x000fe40000000000 */
[----:B------:R-:W-:Y:S02]  /*8e20*/  ISETP.GT.AND P0, PT, R135, 0x41, PT ;  /* 0x000000418700780c */ /* 0x000fe40003f04270 */
[----:B------:R-:W-:Y:S02]  /*8e30*/  ISETP.GT.AND P3, PT, R2, 0x18, PT ;  /* 0x000000180200780c */ /* 0x000fe40003f64270 */
[----:B------:R-:W-:Y:S02]  /*8e40*/  FSEL R5, R71, -INF , P0 ;  /* 0xff80000047057808 */ /* 0x000fe40000000000 */
[----:B------:R-:W-:Y:S02]  /*8e50*/  FSEL R213, R28, -INF , P3 ;  /* 0xff8000001cd57808 */ /* 0x000fe40001800000 */
[----:B------:R-:W-:Y:S01]  /*8e60*/  ISETP.GT.AND P3, PT, R0, 0x18, PT ;  /* 0x000000180000780c */ /* 0x000fe20003f64270 */
[----:B------:R2:W-:Y:S01]  /*8e70*/  STL [R1+0x8], R5 ;  /* 0x0000080501007387 */ /* 0x0005e20000100800 */
[----:B------:R-:W-:Y:S02]  /*8e80*/  FSEL R241, R61, -INF , P2 ;  /* 0xff8000003df17808 */ /* 0x000fe40001000000 */
[----:B------:R-:W-:Y:S02]  /*8e90*/  FSEL R192, R32, -INF , P3 ;  /* 0xff80000020c07808 */ /* 0x000fe40001800000 */
[C---:B------:R-:W-:Y:S02]  /*8ea0*/  ISETP.GT.AND P3, PT, R0.reuse, 0x20, PT ;  /* 0x000000200000780c */ /* 0x040fe40003f64270 */
[----:B------:R-:W-:Y:S02]  /*8eb0*/  ISETP.GT.AND P2, PT, R0, 0x39, PT ;  /* 0x000000390000780c */ /* 0x000fe40003f44270 */
[----:B------:R-:W-:Y:S02]  /*8ec0*/  FSEL R249, R36, -INF , P3 ;  /* 0xff80000024f97808 */ /* 0x000fe40001800000 */
[----:B------:R-:W-:Y:S02]  /*8ed0*/  ISETP.GT.AND P3, PT, R2, 0x20, PT ;  /* 0x000000200200780c */ /* 0x000fe40003f64270 */
[----:B-1----:R-:W-:Y:S02]  /*8ee0*/  FMNMX.FTZ R8, R201, R3, !PT ;  /* 0x00000003c9087209 */ /* 0x002fe40007810000 */
[----:B------:R-:W-:Y:S02]  /*8ef0*/  FSEL R234, R40, -INF , P3 ;  /* 0xff80000028ea7808 */ /* 0x000fe40001800000 */
[----:B------:R-:W-:Y:S02]  /*8f00*/  ISETP.GT.AND P3, PT, R2, 0x28, PT ;  /* 0x000000280200780c */ /* 0x000fe40003f64270 */
[----:B------:R-:W-:Y:S01]  /*8f10*/  FMNMX.FTZ R12, R202, R8, !PT ;  /* 0x00000008ca0c7209 */ /* 0x000fe20007810000 */
[----:B------:R-:W-:Y:S01]  /*8f20*/  IMAD.MOV.U32 R46, RZ, RZ, R234 ;  /* 0x000000ffff2e7224 */ /* 0x000fe200078e00ea */
[----:B------:R-:W-:Y:S01]  /*8f30*/  FSEL R227, R44, -INF , P3 ;  /* 0xff8000002ce37808 */ /* 0x000fe20001800000 */
[----:B------:R-:W1:Y:S01]  /*8f40*/  LDSM.16.M88.4 R8, [R231+0x3000] ;  /* 0x00300000e708783b */ /* 0x000e620000000200 */
[----:B------:R-:W-:Y:S01]  /*8f50*/  FSEL R44, R65, -INF , P2 ;  /* 0xff800000412c7808 */ /* 0x000fe20001000000 */
[----:B------:R-:W-:Y:S04]  /*8f60*/  DEPBAR.LE SB0, 0x0 ;  /* 0x000080000000791a */ /* 0x000fe80000000000 */
[----:B------:R-:W-:Y:S02]  /*8f70*/  ISETP.GT.AND P2, PT, R0, 0x41, PT ;  /* 0x000000410000780c */ /* 0x000fe40003f44270 */
[----:B------:R-:W-:Y:S01]  /*8f80*/  FMNMX.FTZ R4, R16, R12, !PT ;  /* 0x0000000c10047209 */ /* 0x000fe20007810000 */
[----:B------:R-:W-:Y:S01]  /*8f90*/  BAR.SYNC.DEFER_BLOCKING 0x0 ;  /* 0x0000000000007b1d */ /* 0x000fe20000010000 */
[----:B------:R-:W-:Y:S02]  /*8fa0*/  FSEL R242, R69, -INF , P2 ;  /* 0xff80000045f27808 */ /* 0x000fe40001000000 */
[----:B------:R-:W-:Y:S02]  /*8fb0*/  ISETP.GT.AND P2, PT, R2, 0x41, PT ;  /* 0x000000410200780c */ /* 0x000fe40003f44270 */
[----:B------:R-:W-:Y:S02]  /*8fc0*/  ISETP.GT.AND P0, PT, R200, 0x41, PT ;  /* 0x00000041c800780c */ /* 0x000fe40003f04270 */
[----:B------:R-:W-:Y:S02]  /*8fd0*/  FSEL R12, R73, -INF , P2 ;  /* 0xff800000490c7808 */ /* 0x000fe40001000000 */
[----:B--2---:R-:W-:Y:S02]  /*8fe0*/  FSEL R5, R75, -INF , P0 ;  /* 0xff8000004b057808 */ /* 0x004fe40000000000 */
[----:B------:R-:W-:Y:S01]  /*8ff0*/  ISETP.GT.AND P2, PT, R2, 0x49, PT ;  /* 0x000000490200780c */ /* 0x000fe20003f44270 */
[----:B------:R-:W-:Y:S01]  /*9000*/  STL [R1+0xc], R12 ;  /* 0x00000c0c01007387 */ /* 0x000fe20000100800 */
[----:B------:R-:W-:Y:S02]  /*9010*/  ISETP.GT.AND P3, PT, R0, 0x28, PT ;  /* 0x000000280000780c */ /* 0x000fe40003f64270 */
[----:B------:R-:W-:Y:S01]  /*9020*/  FMNMX.FTZ R4, R17, R4, !PT ;  /* 0x0000000411047209 */ /* 0x000fe20007810000 */
[----:B------:R2:W-:Y:S01]  /*9030*/  STL [R1+0x14], R5 ;  /* 0x0000140501007387 */ /* 0x0005e20000100800 */
[----:B------:R-:W-:Y:S01]  /*9040*/  FSEL R225, R48, -INF , P3 ;  /* 0xff80000030e17808 */ /* 0x000fe20001800000 */
[----:B------:R-:W-:Y:S01]  /*9050*/  IMAD.MOV.U32 R48, RZ, RZ, R227 ;  /* 0x000000ffff307224 */ /* 0x000fe200078e00e3 */
[----:B------:R-:W-:Y:S02]  /*9060*/  ISETP.GT.AND P3, PT, R0, 0x30, PT ;  /* 0x000000300000780c */ /* 0x000fe40003f64270 */
[----:B------:R-:W-:Y:S02]  /*9070*/  FMNMX.FTZ R4, R210, R4, !PT ;  /* 0x00000004d2047209 */ /* 0x000fe40007810000 */
[----:B------:R-:W-:Y:S02]  /*9080*/  FSEL R36, R52, -INF , P3 ;  /* 0xff80000034247808 */ /* 0x000fe40001800000 */
[----:B------:R-:W-:Y:S02]  /*9090*/  ISETP.GT.AND P3, PT, R2, 0x30, PT ;  /* 0x000000300200780c */ /* 0x000fe40003f64270 */
[----:B------:R-:W-:Y:S02]  /*90a0*/  FMNMX.FTZ R4, R211, R4, !PT ;  /* 0x00000004d3047209 */ /* 0x000fe40007810000 */
[----:B------:R-:W-:Y:S02]  /*90b0*/  FSEL R26, R56, -INF , P3 ;  /* 0xff800000381a7808 */ /* 0x000fe40001800000 */
[----:B------:R-:W-:Y:S01]  /*90c0*/  ISETP.GT.AND P3, PT, R2, 0x38, PT ;  /* 0x000000380200780c */ /* 0x000fe20003f64270 */
[-C--:B-1----:R-:W-:Y:S01]  /*90d0*/  HMMA.16816.F32 R100, R188, R8.reuse, R100 ;  /* 0x00000008bc64723c */ /* 0x082fe20000001864 */
[----:B------:R-:W-:Y:S02]  /*90e0*/  FMNMX.FTZ R4, R192, R4, !PT ;  /* 0x00000004c0047209 */ /* 0x000fe40007810000 */
[----:B------:R-:W-:Y:S02]  /*90f0*/  FSEL R236, R60, -INF , P3 ;  /* 0xff8000003cec7808 */ /* 0x000fe40001800000 */
[C---:B------:R-:W-:Y:S02]  /*9100*/  ISETP.GT.AND P3, PT, R0.reuse, 0x38, PT ;  /* 0x000000380000780c */ /* 0x040fe40003f64270 */
[----:B------:R-:W-:Y:S01]  /*9110*/  FMNMX.FTZ R4, R193, R4, !PT ;  /* 0x00000004c1047209 */ /* 0x000fe20007810000 */
[C---:B------:R-:W-:Y:S01]  /*9120*/  HMMA.16816.F32 R104, R196.reuse, R8, R104 ;  /* 0x00000008c468723c */ /* 0x040fe20000001868 */
[----:B--2---:R-:W-:Y:S02]  /*9130*/  FSEL R5, R77, -INF , P2 ;  /* 0xff8000004d057808 */ /* 0x004fe40001000000 */
[----:B------:R-:W-:Y:S02]  /*9140*/  ISETP.GT.AND P2, PT, R0, 0x49, PT ;  /* 0x000000490000780c */ /* 0x000fe40003f44270 */
[----:B------:R-:W-:Y:S01]  /*9150*/  FSEL R35, R64, -INF , P3 ;  /* 0xff80000040237808 */ /* 0x000fe20001800000 */
[----:B------:R1:W-:Y:S01]  /*9160*/  STL [R1+0x10], R5 ;  /* 0x0000100501007387 */ /* 0x0003e20000100800 */
[----:B------:R-:W-:Y:S01]  /*9170*/  ISETP.GT.AND P3, PT, R0, 0x40, PT ;  /* 0x000000400000780c */ /* 0x000fe20003f64270 */
[-C--:B------:R-:W-:Y:S01]  /*9180*/  HMMA.16816.F32 R108, R196, R10.reuse, R108 ;  /* 0x0000000ac46c723c */ /* 0x080fe2000000186c */
[----:B------:R-:W-:Y:S01]  /*9190*/  FMNMX.FTZ R4, R249, R4, !PT ;  /* 0x00000004f9047209 */ /* 0x000fe20007810000 */
[----:B------:R-:W-:Y:S01]  /*91a0*/  STL [R1+0xb8], R242 ;  /* 0x0000b8f201007387 */ /* 0x000fe20000100800 */
[----:B------:R-:W-:Y:S02]  /*91b0*/  ISETP.GT.AND P0, PT, R200, 0x49, PT ;  /* 0x00000049c800780c */ /* 0x000fe40003f04270 */
[----:B------:R-:W-:Y:S01]  /*91c0*/  FSEL R43, R68, -INF , P3 ;  /* 0xff800000442b7808 */ /* 0x000fe20001800000 */
[----:B------:R2:W-:Y:S01]  /*91d0*/  STL [R1+0xd0], R251 ;  /* 0x0000d0fb01007387 */ /* 0x0005e20000100800 */
[----:B------:R-:W-:Y:S01]  /*91e0*/  ISETP.GT.AND P3, PT, R2, 0x40, PT ;  /* 0x000000400200780c */ /* 0x000fe20003f64270 */
[----:B------:R-:W-:Y:S01]  /*91f0*/  HMMA.16816.F32 R112, R188, R10, R112 ;  /* 0x0000000abc70723c */ /* 0x000fe20000001870 */
[----:B------:R-:W-:Y:S02]  /*9200*/  FMNMX.FTZ R4, R250, R4, !PT ;  /* 0x00000004fa047209 */ /* 0x000fe40007810000 */
[----:B------:R-:W-:Y:S02]  /*9210*/  ISETP.GT.AND P1, PT, R135, 0x38, PT ;  /* 0x000000388700780c */ /* 0x000fe40003f24270 */
[----:B------:R-:W-:Y:S02]  /*9220*/  FSEL R32, R72, -INF , P3 ;  /* 0xff80000048207808 */ /* 0x000fe40001800000 */
[----:B------:R-:W-:Y:S02]  /*9230*/  ISETP.GT.AND P3, PT, R2, 0x48, PT ;  /* 0x000000480200780c */ /* 0x000fe40003f64270 */
[----:B------:R-:W-:Y:S02]  /*9240*/  FMNMX.FTZ R4, R225, R4, !PT ;  /* 0x00000004e1047209 */ /* 0x000fe40007810000 */
[----:B------:R-:W-:Y:S02]  /*9250*/  ISETP.GT.AND P5, PT, R0, 0x60, PT ;  /* 0x000000600000780c */ /* 0x000fe40003fa4270 */
[----:B------:R-:W-:Y:S02]  /*9260*/  FSEL R244, R76, -INF , P3 ;  /* 0xff8000004cf47808 */ /* 0x000fe40001800000 */
[----:B-1----:R-:W-:Y:S02]  /*9270*/  FMNMX.FTZ R5, R205, R132, !PT ;  /* 0x00000084cd057209 */ /* 0x002fe40007810000 */
[----:B------:R-:W-:Y:S02]  /*9280*/  ISETP.GT.AND P3, PT, R0, 0x48, PT ;  /* 0x000000480000780c */ /* 0x000fe40003f64270 */
[----:B------:R-:W-:Y:S02]  /*9290*/  FMNMX.FTZ R5, R203, R5, !PT ;  /* 0x00000005cb057209 */ /* 0x000fe40007810000 */
[----:B------:R-:W-:Y:S02]  /*92a0*/  FSEL R231, R80, -INF , P3 ;  /* 0xff80000050e77808 */ /* 0x000fe40001800000 */
        /* <DEDUP_REMOVED lines=17> */
[----:B--2---:R-:W2:Y:S01]  /*93c0*/  LDL.LU R251, [R1] ;  /* 0x0000000001fb7983 */ /* 0x004ea20000300800 */
[----:B------:R-:W-:Y:S02]  /*93d0*/  FSEL R235, R81, -INF , P2 ;  /* 0xff80000051eb7808 */ /* 0x000fe40001000000 */
[----:B------:R-:W-:Y:S01]  /*93e0*/  ISETP.GT.AND P3, PT, R0, 0x50, PT ;  /* 0x000000500000780c */ /* 0x000fe20003f64270 */
[----:B------:R1:W-:Y:S01]  /*93f0*/  STL [R1+0xbc], R231 ;  /* 0x0000bce701007387 */ /* 0x0003e20000100800 */
[----:B------:R-:W-:Y:S02]  /*9400*/  FSEL R29, R79, -INF , P0 ;  /* 0xff8000004f1d7808 */ /* 0x000fe40000000000 */
[----:B------:R-:W-:Y:S02]  /*9410*/  FSEL R243, R84, -INF , P3 ;  /* 0xff80000054f37808 */ /* 0x000fe40001800000 */
[----:B------:R-:W-:Y:S02]  /*9420*/  ISETP.GT.AND P0, PT, R135, 0x49, PT ;  /* 0x000000498700780c */ /* 0x000fe40003f04270 */
[----:B------:R-:W-:Y:S02]  /*9430*/  MOV R47, R228 ;  /* 0x000000e4002f7202 */ /* 0x000fe40000000f00 */
[----:B------:R-:W-:Y:S02]  /*9440*/  FSEL R228, R83, -INF , P0 ;  /* 0xff80000053e47808 */ /* 0x000fe40000000000 */
[----:B------:R-:W-:Y:S02]  /*9450*/  ISETP.GT.AND P0, PT, R135, 0x51, PT ;  /* 0x000000518700780c */ /* 0x000fe40003f04270 */
[----:B------:R-:W-:Y:S02]  /*9460*/  FMNMX.FTZ R137, R235, R4, !PT ;  /* 0x00000004eb897209 */ /* 0x000fe40007810000 */
[----:B------:R-:W-:Y:S02]  /*9470*/  FSEL R237, R87, -INF , P0 ;  /* 0xff80000057ed7808 */ /* 0x000fe40000000000 */
[----:B------:R-:W-:Y:S02]  /*9480*/  FSEL R56, R66, -INF , P1 ;  /* 0xff80000042387808 */ /* 0x000fe40000800000 */
[----:B------:R-:W-:Y:S02]  /*9490*/  ISETP.GT.AND P1, PT, R135, 0x40, PT ;  /* 0x000000408700780c */ /* 0x000fe40003f24270 */
[----:B------:R-:W-:Y:S02]  /*94a0*/  ISETP.GT.AND P0, PT, R0, 0x59, PT ;  /* 0x000000590000780c */ /* 0x000fe40003f04270 */
[----:B------:R-:W-:Y:S01]  /*94b0*/  FMNMX.FTZ R137, R243, R137, !PT ;  /* 0x00000089f3897209 */ /* 0x000fe20007810000 */
[----:B-1----:R-:W3:Y:S01]  /*94c0*/  LDL.LU R231, [R1+0x8] ;  /* 0x0000080001e77983 */ /* 0x002ee20000300800 */
[----:B------:R-:W-:Y:S02]  /*94d0*/  FSEL R97, R97, -INF , P0 ;  /* 0xff80000061617808 */ /* 0x000fe40000000000 */
[----:B------:R-:W-:Y:S01]  /*94e0*/  FSEL R33, R70, -INF , P1 ;  /* 0xff80000046217808 */ /* 0x000fe20000800000 */
[----:B------:R-:W-:Y:S01]  /*94f0*/  STL [R1+0xc0], R235 ;  /* 0x0000c0eb01007387 */ /* 0x000fe20000100800 */
[----:B------:R-:W-:Y:S02]  /*9500*/  ISETP.GT.AND P1, PT, R200, 0x40, PT ;  /* 0x00000040c800780c */ /* 0x000fe40003f24270 */
[----:B------:R-:W-:Y:S01]  /*9510*/  FSEL R198, R100, -INF , P5 ;  /* 0xff80000064c67808 */ /* 0x000fe20002800000 */
[----:B------:R1:W-:Y:S01]  /*9520*/  STL [R1+0xc4], R243 ;  /* 0x0000c4f301007387 */ /* 0x0003e20000100800 */
[----:B------:R-:W-:Y:S02]  /*9530*/  FSEL R13, R74, -INF , P1 ;  /* 0xff8000004a0d7808 */ /* 0x000fe40000800000 */
[----:B------:R-:W-:Y:S02]  /*9540*/  ISETP.GT.AND P1, PT, R200, 0x48, PT ;  /* 0x00000048c800780c */ /* 0x000fe40003f24270 */
[----:B------:R-:W-:Y:S01]  /*9550*/  ISETP.GT.AND P2, PT, R0, 0x51, PT ;  /* 0x000000510000780c */ /* 0x000fe20003f44270 */
[----:B------:R-:W-:Y:S01]  /*9560*/  IMAD.MOV.U32 R197, RZ, RZ, R13 ;  /* 0x000000ffffc57224 */ /* 0x000fe200078e000d */
[----:B------:R-:W-:Y:S02]  /*9570*/  FSEL R12, R78, -INF , P1 ;  /* 0xff8000004e0c7808 */ /* 0x000fe40000800000 */
[----:B------:R-:W-:Y:S02]  /*9580*/  ISETP.GT.AND P1, PT, R135, 0x48, PT ;  /* 0x000000488700780c */ /* 0x000fe40003f24270 */
[----:B------:R-:W-:Y:S01]  /*9590*/  FSEL R28, R85, -INF , P2 ;  /* 0xff800000551c7808 */ /* 0x000fe20001000000 */
[----:B------:R-:W-:Y:S01]  /*95a0*/  IMAD.MOV.U32 R199, RZ, RZ, R12 ;  /* 0x000000ffffc77224 */ /* 0x000fe200078e000c */
[----:B------:R-:W-:Y:S02]  /*95b0*/  FSEL R27, R82, -INF , P1 ;  /* 0xff800000521b7808 */ /* 0x000fe40000800000 */
[----:B------:R-:W-:Y:S02]  /*95c0*/  ISETP.GT.AND P1, PT, R135, 0x50, PT ;  /* 0x000000508700780c */ /* 0x000fe40003f24270 */
[----:B------:R-:W-:Y:S02]  /*95d0*/  FMNMX.FTZ R137, R28, R137, !PT ;  /* 0x000000891c897209 */ /* 0x000fe40007810000 */
[----:B------:R-:W-:Y:S02]  /*95e0*/  FSEL R245, R86, -INF , P1 ;  /* 0xff80000056f57808 */ /* 0x000fe40000800000 */
[----:B------:R-:W-:Y:S02]  /*95f0*/  ISETP.GT.AND P1, PT, R0, 0x58, PT ;  /* 0x000000580000780c */ /* 0x000fe40003f24270 */
[----:B------:R-:W-:Y:S01]  /*9600*/  FMNMX.FTZ R4, R206, R133, !PT ;  /* 0x00000085ce047209 */ /* 0x000fe20007810000 */
[----:B-1----:R-:W4:Y:S01]  /*9610*/  LDL.LU R243, [R1+0xc] ;  /* 0x00000c0001f37983 */ /* 0x002f220000300800 */
[----:B------:R-:W-:Y:S02]  /*9620*/  FSEL R52, R96, -INF , P1 ;  /* 0xff80000060347808 */ /* 0x000fe40000800000 */
[----:B------:R-:W-:Y:S01]  /*9630*/  ISETP.GT.AND P3, PT, R0, 0x61, PT ;  /* 0x000000610000780c */ /* 0x000fe20003f64270 */
[----:B------:R-:W-:Y:S01]  /*9640*/  STL [R1+0xc8], R97 ;  /* 0x0000c86101007387 */ /* 0x000fe20000100800 */
[----:B------:R-:W-:Y:S02]  /*9650*/  FMNMX.FTZ R137, R52, R137, !PT ;  /* 0x0000008934897209 */ /* 0x000fe40007810000 */
[C---:B------:R-:W-:Y:S01]  /*9660*/  ISETP.GT.AND P2, PT, R0.reuse, 0x68, PT ;  /* 0x000000680000780c */ /* 0x040fe20003f44270 */
[----:B------:R1:W-:Y:S01]  /*9670*/  STL [R1+0xcc], R198 ;  /* 0x0000ccc601007387 */ /* 0x0003e20000100800 */
[----:B------:R-:W-:Y:S02]  /*9680*/  FMNMX.FTZ R137, R97, R137, !PT ;  /* 0x0000008961897209 */ /* 0x000fe40007810000 */
[----:B------:R-:W-:Y:S01]  /*9690*/  ISETP.GT.AND P1, PT, R0, 0x69, PT ;  /* 0x000000690000780c */ /* 0x000fe20003f24270 */
[----:B------:R-:W4:Y:S01]  /*96a0*/  LDL.64 R8, [R1+0x38] ;  /* 0x0000380001087983 */ /* 0x000f220000100a00 */
[----:B------:R-:W-:Y:S02]  /*96b0*/  FMNMX.FTZ R137, R198, R137, !PT ;  /* 0x00000089c6897209 */ /* 0x000fe40007810000 */
[----:B------:R-:W-:Y:S02]  /*96c0*/  FMNMX.FTZ R0, R252, R5, !PT ;  /* 0x00000005fc007209 */ /* 0x000fe40007810000 */
[----:B------:R-:W-:Y:S01]  /*96d0*/  FMNMX.FTZ R4, R207, R4, !PT ;  /* 0x00000004cf047209 */ /* 0x000fe20007810000 */
[----:B------:R-:W4:Y:S01]  /*96e0*/  LDL R10, [R1+0x34] ;  /* 0x00003400010a7983 */ /* 0x000f220000100800 */
[----:B------:R-:W-:Y:S02]  /*96f0*/  FMNMX.FTZ R0, R54, R0, !PT ;  /* 0x0000000036007209 */ /* 0x000fe40007810000 */
[----:B------:R-:W-:Y:S02]  /*9700*/  FMNMX.FTZ R4, R138, R4, !PT ;  /* 0x000000048a047209 */ /* 0x000fe40007810000 */
[----:B------:R-:W-:Y:S02]  /*9710*/  FMNMX.FTZ R0, R55, R0, !PT ;  /* 0x0000000037007209 */ /* 0x000fe40007810000 */
[----:B------:R-:W-:Y:S02]  /*9720*/  FSEL R196, R101, -INF , P3 ;  /* 0xff80000065c47808 */ /* 0x000fe40001800000 */
[----:B------:R-:W-:Y:S02]  /*9730*/  FMNMX.FTZ R0, R56, R0, !PT ;  /* 0x0000000038007209 */ /* 0x000fe40007810000 */
[----:B------:R-:W-:Y:S02]  /*9740*/  FMNMX.FTZ R4, R139, R4, !PT ;  /* 0x000000048b047209 */ /* 0x000fe40007810000 */
[----:B------:R-:W-:Y:S01]  /*9750*/  FSEL R190, R112, -INF , P2 ;  /* 0xff80000070be7808 */ /* 0x000fe20001000000 */
[----:B-1----:R-:W4:Y:S01]  /*9760*/  LDL.LU R198, [R1+0x4] ;  /* 0x0000040001c67983 */ /* 0x002f220000300800 */
[----:B------:R-:W-:Y:S02]  /*9770*/  FMNMX.FTZ R137, R196, R137, !PT ;  /* 0x00000089c4897209 */ /* 0x000fe40007810000 */
[----:B------:R-:W-:Y:S01]  /*9780*/  FMNMX.FTZ R5, R209, R134, !PT ;  /* 0x00000086d1057209 */ /* 0x000fe20007810000 */
[----:B------:R-:W4:Y:S01]  /*9790*/  LDL.LU R97, [R1+0x10] ;  /* 0x0000100001617983 */ /* 0x000f220000300800 */
[----:B------:R-:W-:Y:S02]  /*97a0*/  FMNMX.FTZ R0, R24, R0, !PT ;  /* 0x0000000018007209 */ /* 0x000fe40007810000 */
[----:B------:R-:W-:Y:S01]  /*97b0*/  FMNMX.FTZ R4, R214, R4, !PT ;  /* 0x00000004d6047209 */ /* 0x000fe20007810000 */
[----:B------:R-:W4:Y:S01]  /*97c0*/  LDL.LU R242, [R1+0x14] ;  /* 0x0000140001f27983 */ /* 0x000f220000300800 */
[----:B------:R-:W-:Y:S02]  /*97d0*/  FSEL R96, R113, -INF , P1 ;  /* 0xff80000071607808 */ /* 0x000fe40000800000 */
        /* <DEDUP_REMOVED lines=15> */
[----:B------:R-:W-:Y:S02]  /*98d0*/  MOV R50, R224 ;  /* 0x000000e000327202 */ /* 0x000fe40000000f00 */
[----:B------:R-:W-:Y:S02]  /*98e0*/  FMNMX.FTZ R4, R220, R4, !PT ;  /* 0x00000004dc047209 */ /* 0x000fe40007810000 */
[----:B------:R-:W-:Y:S02]  /*98f0*/  ISETP.GT.AND P0, PT, R135, 0x58, PT ;  /* 0x000000588700780c */ /* 0x000fe40003f04270 */
[----:B------:R-:W-:Y:S02]  /*9900*/  FMNMX.FTZ R4, R50, R4, !PT ;  /* 0x0000000432047209 */ /* 0x000fe40007810000 */
[----:B------:R-:W-:Y:S02]  /*9910*/  FSEL R238, R98, -INF , P0 ;  /* 0xff80000062ee7808 */ /* 0x000fe40000000000 */
[----:B------:R-:W-:Y:S02]  /*9920*/  FMNMX.FTZ R4, R51, R4, !PT ;  /* 0x0000000433047209 */ /* 0x000fe40007810000 */
[----:B-1----:R-:W-:Y:S02]  /*9930*/  FMNMX.FTZ R137, R137, R7, !PT ;  /* 0x0000000789897209 */ /* 0x002fe40007810000 */
[----:B------:R-:W-:Y:S02]  /*9940*/  FMNMX.FTZ R4, R57, R4, !PT ;  /* 0x0000000439047209 */ /* 0x000fe40007810000 */
[C---:B------:R-:W-:Y:S02]  /*9950*/  ISETP.GT.AND P5, PT, R135.reuse, 0x59, PT ;  /* 0x000000598700780c */ /* 0x040fe40003fa4270 */
[C---:B------:R-:W-:Y:S02]  /*9960*/  ISETP.GT.AND P3, PT, R135.reuse, 0x60, PT ;  /* 0x000000608700780c */ /* 0x040fe40003f64270 */
[C---:B------:R-:W-:Y:S02]  /*9970*/  ISETP.GT.AND P2, PT, R135.reuse, 0x61, PT ;  /* 0x000000618700780c */ /* 0x040fe40003f44270 */
[C---:B------:R-:W-:Y:S02]  /*9980*/  ISETP.GT.AND P1, PT, R135.reuse, 0x68, PT ;  /* 0x000000688700780c */ /* 0x040fe40003f24270 */
[----:B------:R-:W-:Y:S02]  /*9990*/  ISETP.GT.AND P0, PT, R135, 0x69, PT ;  /* 0x000000698700780c */ /* 0x000fe40003f04270 */
[----:B------:R-:W-:Y:S02]  /*99a0*/  FSEL R98, R99, -INF , P5 ;  /* 0xff80000063627808 */ /* 0x000fe40002800000 */
[----:B------:R-:W-:Y:S02]  /*99b0*/  FSEL R20, R103, -INF , P2 ;  /* 0xff80000067147808 */ /* 0x000fe40001000000 */
[----:B------:R-:W-:Y:S02]  /*99c0*/  FSEL R40, R102, -INF , P3 ;  /* 0xff80000066287808 */ /* 0x000fe40001800000 */
[----:B------:R-:W-:Y:S02]  /*99d0*/  ISETP.GT.AND P3, PT, R2, 0x50, PT ;  /* 0x000000500200780c */ /* 0x000fe40003f64270 */
[----:B------:R-:W-:Y:S02]  /*99e0*/  FSEL R239, R114, -INF , P1 ;  /* 0xff80000072ef7808 */ /* 0x000fe40000800000 */
[----:B------:R-:W-:Y:S02]  /*99f0*/  MOV R114, R20 ;  /* 0x0000001400727202 */ /* 0x000fe40000000f00 */
[----:B------:R-:W-:Y:S01]  /*9a00*/  FSEL R99, R88, -INF , P3 ;  /* 0xff80000058637808 */ /* 0x000fe20001800000 */
[----:B------:R-:W-:Y:S01]  /*9a10*/  IMAD.MOV.U32 R88, RZ, RZ, R34 ;  /* 0x000000ffff587224 */ /* 0x000fe200078e0022 */
[----:B------:R-:W-:Y:S02]  /*9a20*/  ISETP.GT.AND P3, PT, R2, 0x60, PT ;  /* 0x000000600200780c */ /* 0x000fe40003f64270 */
[----:B------:R-:W-:Y:S02]  /*9a30*/  FSEL R235, R115, -INF , P0 ;  /* 0xff80000073eb7808 */ /* 0x000fe40000000000 */
[----:B------:R-:W-:Y:S02]  /*9a40*/  FSEL R188, R104, -INF , P3 ;  /* 0xff80000068bc7808 */ /* 0x000fe40001800000 */
[C---:B------:R-:W-:Y:S02]  /*9a50*/  ISETP.GT.AND P0, PT, R200.reuse, 0x51, PT ;  /* 0x00000051c800780c */ /* 0x040fe40003f04270 */
[----:B------:R-:W-:Y:S02]  /*9a60*/  ISETP.GT.AND P1, PT, R200, 0x50, PT ;  /* 0x00000050c800780c */ /* 0x000fe40003f24270 */
[----:B------:R-:W-:Y:S02]  /*9a70*/  FSEL R240, R91, -INF , P0 ;  /* 0xff8000005bf07808 */ /* 0x000fe40000000000 */
[----:B------:R-:W-:Y:S02]  /*9a80*/  FSEL R45, R90, -INF , P1 ;  /* 0xff8000005a2d7808 */ /* 0x000fe40000800000 */
[C---:B------:R-:W-:Y:S02]  /*9a90*/  ISETP.GT.AND P2, PT, R2.reuse, 0x51, PT ;  /* 0x000000510200780c */ /* 0x040fe40003f44270 */
        /* <DEDUP_REMOVED lines=8> */
[----:B------:R-:W-:Y:S02]  /*9b20*/  ISETP.GT.AND P2, PT, R200, 0x58, PT ;  /* 0x00000058c800780c */ /* 0x000fe40003f44270 */
[----:B------:R-:W-:Y:S01]  /*9b30*/  FSEL R191, R93, -INF , P5 ;  /* 0xff8000005dbf7808 */ /* 0x000fe20002800000 */
[----:B------:R-:W-:Y:S01]  /*9b40*/  IMAD.MOV.U32 R93, RZ, RZ, R24 ;  /* 0x000000ffff5d7224 */ /* 0x000fe200078e0018 */
[----:B------:R-:W-:Y:S01]  /*9b50*/  FSEL R227, R94, -INF , P2 ;  /* 0xff8000005ee37808 */ /* 0x000fe20001000000 */
[----:B------:R-:W-:Y:S01]  /*9b60*/  IMAD.MOV.U32 R94, RZ, RZ, R52 ;  /* 0x000000ffff5e7224 */ /* 0x000fe200078e0034 */
        /* <DEDUP_REMOVED lines=8> */
[----:B------:R-:W-:Y:S01]  /*9bf0*/  FSEL R222, R107, -INF , P0 ;  /* 0xff8000006bde7808 */ /* 0x000fe20000000000 */
[----:B------:R-:W-:Y:S01]  /*9c00*/  IMAD.MOV.U32 R107, RZ, RZ, R40 ;  /* 0x000000ffff6b7224 */ /* 0x000fe200078e0028 */
[----:B------:R-:W-:Y:S01]  /*9c10*/  ISETP.GT.AND P0, PT, R200, 0x69, PT ;  /* 0x00000069c800780c */ /* 0x000fe20003f04270 */
[----:B------:R-:W-:Y:S01]  /*9c20*/  IMAD.MOV.U32 R200, RZ, RZ, R45 ;  /* 0x000000ffffc87224 */ /* 0x000fe200078e002d */
[----:B------:R-:W-:Y:S01]  /*9c30*/  FSEL R189, R110, -INF , P1 ;  /* 0xff8000006ebd7808 */ /* 0x000fe20000800000 */
[----:B------:R-:W-:Y:S01]  /*9c40*/  IMAD.MOV.U32 R110, RZ, RZ, R36 ;  /* 0x000000ffff6e7224 */ /* 0x000fe200078e0024 */
[----:B------:R-:W-:Y:S02]  /*9c50*/  FSEL R71, R111, -INF , P0 ;  /* 0xff8000006f477808 */ /* 0x000fe40000000000 */
[C---:B------:R-:W-:Y:S02]  /*9c60*/  ISETP.GT.AND P5, PT, R204.reuse, R247, PT ;  /* 0x000000f7cc00720c */ /* 0x040fe40003fa4270 */
[----:B------:R-:W-:Y:S02]  /*9c70*/  IADD3 R247, R204, -0x1, RZ ;  /* 0xffffffffccf77810 */ /* 0x000fe40007ffe0ff */
[----:B------:R-:W-:Y:S09]  /*9c80*/  MOV R89, R43 ;  /* 0x0000002b00597202 */ /* 0x000ff20000000f00 */
[----:B------:R-:W-:Y:S05]  /*9c90*/  @P5 SHF.R.S32.HI R7, RZ, 0x1f, R247 ;  /* 0x0000001fff075819 */ /* 0x000fea00000114f7 */
[----:B------:R-:W-:Y:S04]  /*9ca0*/  @P5 IMAD R7, R7, c[0x0][0x1e0], RZ ;  /* 0x0000780007075a24 */ /* 0x000fe800078e02ff */
[----:B------:R-:W-:Y:S01]  /*9cb0*/  @P5 IMAD R7, R247, c[0x0][0x1e4], R7 ;  /* 0x00007900f7075a24 */ /* 0x000fe200078e0207 */
[----:B---3--:R-:W-:Y:S04]  /*9cc0*/  FMNMX.FTZ R0, R231, R0, !PT ;  /* 0x00000000e7007209 */ /* 0x008fe80007810000 */
[----:B------:R-:W-:Y:S04]  /*9cd0*/  FMNMX.FTZ R0, R27, R0, !PT ;  /* 0x000000001b007209 */ /* 0x000fe80007810000 */
[----:B------:R-:W-:Y:S04]  /*9ce0*/  FMNMX.FTZ R0, R228, R0, !PT ;  /* 0x00000000e4007209 */ /* 0x000fe80007810000 */
[----:B------:R-:W-:Y:S04]  /*9cf0*/  FMNMX.FTZ R0, R245, R0, !PT ;  /* 0x00000000f5007209 */ /* 0x000fe80007810000 */
[----:B------:R-:W-:Y:S02]  /*9d00*/  FMNMX.FTZ R136, R237, R0, !PT ;  /* 0x00000000ed887209 */ /* 0x000fe40007810000 */
[----:B------:R-:W-:Y:S02]  /*9d10*/  FMNMX.FTZ R0, R48, R5, !PT ;  /* 0x0000000530007209 */ /* 0x000fe40007810000 */
[----:B------:R-:W1:Y:S01]  /*9d20*/  SHFL.BFLY PT, R5, R137, 0x1, 0x1f ;  /* 0x0c201f0089057f89 */ /* 0x000e6200000e0000 */
[----:B------:R-:W-:Y:S02]  /*9d30*/  FMNMX.FTZ R136, R238, R136, !PT ;  /* 0x00000088ee887209 */ /* 0x000fe40007810000 */
[----:B------:R-:W-:Y:S02]  /*9d40*/  FMNMX.FTZ R0, R49, R0, !PT ;  /* 0x0000000031007209 */ /* 0x000fe40007810000 */
[----:B------:R-:W-:Y:S02]  /*9d50*/  FMNMX.FTZ R136, R98, R136, !PT ;  /* 0x0000008862887209 */ /* 0x000fe40007810000 */
[----:B------:R-:W-:Y:S02]  /*9d60*/  FMNMX.FTZ R0, R26, R0, !PT ;  /* 0x000000001a007209 */ /* 0x000fe40007810000 */
[----:B------:R-:W-:Y:S02]  /*9d70*/  FMNMX.FTZ R136, R40, R136, !PT ;  /* 0x0000008828887209 */ /* 0x000fe40007810000 */
[----:B--2---:R-:W-:Y:S02]  /*9d80*/  FMNMX.FTZ R0, R251, R0, !PT ;  /* 0x00000000fb007209 */ /* 0x004fe40007810000 */
[----:B------:R-:W-:Y:S02]  /*9d90*/  FMNMX.FTZ R136, R114, R136, !PT ;  /* 0x0000008872887209 */ /* 0x000fe40007810000 */
[----:B------:R-:W-:Y:S02]  /*9da0*/  FMNMX.FTZ R0, R236, R0, !PT ;  /* 0x00000000ec007209 */ /* 0x000fe40007810000 */
[----:B------:R-:W-:Y:S02]  /*9db0*/  FMNMX.FTZ R136, R239, R136, !PT ;  /* 0x00000088ef887209 */ /* 0x000fe40007810000 */
[----:B------:R-:W-:Y:S02]  /*9dc0*/  FMNMX.FTZ R135, R241, R0, !PT ;  /* 0x00000000f1877209 */ /* 0x000fe40007810000 */
[----:B------:R-:W-:Y:S02]  /*9dd0*/  FMNMX.FTZ R0, R25, R4, !PT ;  /* 0x0000000419007209 */ /* 0x000fe40007810000 */
[----:B------:R-:W-:Y:S02]  /*9de0*/  FMNMX.FTZ R136, R235, R136, !PT ;  /* 0x00000088eb887209 */ /* 0x000fe40007810000 */
[----:B------:R-:W-:Y:S02]  /*9df0*/  FMNMX.FTZ R0, R30, R0, !PT ;  /* 0x000000001e007209 */ /* 0x000fe40007810000 */
[----:B-1----:R-:W-:Y:S01]  /*9e00*/  FMNMX.FTZ R137, R137, R5, !PT ;  /* 0x0000000589897209 */ /* 0x002fe20007810000 */
[----:B------:R-:W1:Y:S01]  /*9e10*/  SHFL.BFLY PT, R4, R136, 0x2, 0x1f ;  /* 0x0c401f0088047f89 */ /* 0x000e6200000e0000 */
[----:B------:R-:W-:Y:S02]  /*9e20*/  FMNMX.FTZ R0, R31, R0, !PT ;  /* 0x000000001f007209 */ /* 0x000fe40007810000 */
[C---:B------:R-:W-:Y:S01]  /*9e30*/  FSETP.NEU.FTZ.AND P3, PT, R137.reuse, -INF , PT ;  /* 0xff8000008900780b */ /* 0x040fe20003f7d000 */
[----:B------:R-:W-:Y:S01]  /*9e40*/  FMUL.FTZ R85, R137, c[0x0][0x2d0] ;  /* 0x0000b40089557a20 */ /* 0x000fe20000410000 */
[----:B------:R-:W-:Y:S02]  /*9e50*/  FMNMX.FTZ R135, R32, R135, !PT ;  /* 0x0000008720877209 */ /* 0x000fe40007810000 */
[----:B----4-:R-:W-:Y:S02]  /*9e60*/  @P5 MOV R9, c[0x0][0x1e0] ;  /* 0x0000780000095a02 */ /* 0x010fe40000000f00 */
[----:B------:R-:W-:Y:S02]  /*9e70*/  FSEL R85, R85, RZ, P3 ;  /* 0x000000ff55557208 */ /* 0x000fe40001800000 */
[----:B------:R-:W-:Y:S03]  /*9e80*/  FMNMX.FTZ R135, R243, R135, !PT ;  /* 0x00000087f3877209 */ /* 0x000fe60007810000 */
[--C-:B------:R-:W-:Y:S01]  /*9e90*/  FFMA.FTZ R89, R89, c[0x0][0x2d0], -R85.reuse ;  /* 0x0000b40059597a23 */ /* 0x100fe20000010855 */
[----:B------:R-:W-:Y:S01]  /*9ea0*/  FMNMX.FTZ R135, R244, R135, !PT ;  /* 0x00000087f4877209 */ /* 0x000fe20007810000 */
[--C-:B------:R-:W-:Y:S01]  /*9eb0*/  FFMA.FTZ R94, R94, c[0x0][0x2d0], -R85.reuse ;  /* 0x0000b4005e5e7a23 */ /* 0x100fe20000010855 */
        /* <DEDUP_REMOVED lines=12> */
[--C-:B------:R-:W-:Y:S01]  /*9f80*/  FFMA.FTZ R0, R201, c[0x0][0x2d0], -R85.reuse ;  /* 0x0000b400c9007a23 */ /* 0x100fe20000010855 */
[----:B-1----:R-:W-:Y:S01]  /*9f90*/  FMNMX.FTZ R136, R136, R4, !PT ;  /* 0x0000000488887209 */ /* 0x002fe20007810000 */
[----:B------:R-:W-:Y:S01]  /*9fa0*/  IMAD.MOV.U32 R201, RZ, RZ, R28 ;  /* 0x000000ffffc97224 */ /* 0x000fe200078e001c */
[----:B------:R-:W-:Y:S01]  /*9fb0*/  FMNMX.FTZ R2, R240, R2, !PT ;  /* 0x00000002f0027209 */ /* 0x000fe20007810000 */
[----:B------:R1:W-:Y:S01]  /*9fc0*/  MUFU.EX2 R100, R0 ;  /* 0x0000000000647308 */ /* 0x0003e20000000800 */
[----:B------:R-:W-:Y:S01]  /*9fd0*/  FMNMX.FTZ R135, R188, R135, !PT ;  /* 0x00000087bc877209 */ /* 0x000fe20007810000 */
[----:B------:R-:W2:Y:S03]  /*9fe0*/  SHFL.BFLY PT, R5, R136, 0x1, 0x1f ;  /* 0x0c201f0088057f89 */ /* 0x000ea600000e0000 */
[----:B------:R-:W-:Y:S04]  /*9ff0*/  FMNMX.FTZ R135, R105, R135, !PT ;  /* 0x0000008769877209 */ /* 0x000fe80007810000 */
[----:B------:R-:W-:Y:S04]  /*a000*/  FMNMX.FTZ R135, R103, R135, !PT ;  /* 0x0000008767877209 */ /* 0x000fe80007810000 */
[----:B------:R-:W-:Y:S05]  /*a010*/  FMNMX.FTZ R135, R91, R135, !PT ;  /* 0x000000875b877209 */ /* 0x000fea0007810000 */
[----:B------:R-:W3:Y:S01]  /*a020*/  SHFL.BFLY PT, R4, R135, 0x2, 0x1f ;  /* 0x0c401f0087047f89 */ /* 0x000ee200000e0000 */
[----:B-1----:R-:W-:Y:S01]  /*a030*/  FMNMX.FTZ R0, R227, R2, !PT ;  /* 0x00000002e3007209 */ /* 0x002fe20007810000 */
[--C-:B------:R-:W-:Y:S01]  /*a040*/  FFMA.FTZ R2, R202, c[0x0][0x2d0], -R85.reuse ;  /* 0x0000b400ca027a23 */ /* 0x100fe20000010855 */
[----:B--2---:R-:W-:Y:S01]  /*a050*/  FMNMX.FTZ R136, R136, R5, !PT ;  /* 0x0000000588887209 */ /* 0x004fe20007810000 */
[----:B------:R-:W-:Y:S01]  /*a060*/  IMAD.MOV.U32 R202, RZ, RZ, R30 ;  /* 0x000000ffffca7224 */ /* 0x000fe200078e001e */
[----:B------:R-:W-:Y:S01]  /*a070*/  FMNMX.FTZ R0, R226, R0, !PT ;  /* 0x00000000e2007209 */ /* 0x000fe20007810000 */
[----:B------:R-:W1:Y:S01]  /*a080*/  MUFU.EX2 R223, R2 ;  /* 0x0000000200df7308 */ /* 0x000e620000000800 */
[C---:B------:R-:W-:Y:S01]  /*a090*/  FSETP.NEU.FTZ.AND P2, PT, R136.reuse, -INF , PT ;  /* 0xff8000008800780b */ /* 0x040fe20003f5d000 */
[----:B------:R-:W-:Y:S01]  /*a0a0*/  FMUL.FTZ R84, R136, c[0x0][0x2d0] ;  /* 0x0000b40088547a20 */ /* 0x000fe20000410000 */
[----:B------:R-:W-:Y:S04]  /*a0b0*/  FMNMX.FTZ R0, R224, R0, !PT ;  /* 0x00000000e0007209 */ /* 0x000fe80007810000 */
[----:B------:R-:W-:Y:S02]  /*a0c0*/  FSEL R84, R84, RZ, P2 ;  /* 0x000000ff54547208 */ /* 0x000fe40001000000 */
[----:B------:R-:W-:Y:S03]  /*a0d0*/  FMNMX.FTZ R0, R222, R0, !PT ;  /* 0x00000000de007209 */ /* 0x000fe60007810000 */
[--C-:B------:R-:W-:Y:S01]  /*a0e0*/  FFMA.FTZ R6, R19, c[0x0][0x2d0], -R84.reuse ;  /* 0x0000b40013067a23 */ /* 0x100fe20000010854 */
[----:B---3--:R-:W-:Y:S01]  /*a0f0*/  FMNMX.FTZ R135, R135, R4, !PT ;  /* 0x0000000487877209 */ /* 0x008fe20007810000 */
[--C-:B------:R-:W-:Y:S01]  /*a100*/  FFMA.FTZ R4, R205, c[0x0][0x2d0], -R84.reuse ;  /* 0x0000b400cd047a23 */ /* 0x100fe20000010854 */
[----:B------:R-:W-:Y:S01]  /*a110*/  FMNMX.FTZ R0, R189, R0, !PT ;  /* 0x00000000bd007209 */ /* 0x000fe20007810000 */
[----:B------:R2:W-:Y:S01]  /*a120*/  MUFU.EX2 R87, R6 ;  /* 0x0000000600577308 */ /* 0x0005e20000000800 */
[--C-:B------:R-:W-:Y:S01]  /*a130*/  FFMA.FTZ R88, R88, c[0x0][0x2d0], -R84.reuse ;  /* 0x0000b40058587a23 */ /* 0x100fe20000010854 */
[----:B------:R-:W3:Y:S01]  /*a140*/  SHFL.BFLY PT, R5, R135, 0x1, 0x1f ;  /* 0x0c201f0087057f89 */ /* 0x000ee200000e0000 */
[--C-:B------:R-:W-:Y:S01]  /*a150*/  FFMA.FTZ R98, R98, c[0x0][0x2d0], -R84.reuse ;  /* 0x0000b40062627a23 */ /* 0x100fe20000010854 */
[----:B------:R-:W-:Y:S01]  /*a160*/  FMNMX.FTZ R0, R71, R0, !PT ;  /* 0x0000000047007209 */ /* 0x000fe20007810000 */
[----:B------:R-:W-:Y:S02]  /*a170*/  FFMA.FTZ R114, R114, c[0x0][0x2d0], -R84 ;  /* 0x0000b40072727a23 */ /* 0x000fe40000010854 */
[----:B------:R-:W-:Y:S01]  /*a180*/  IMAD.MOV.U32 R205, RZ, RZ, R32 ;  /* 0x000000ffffcd7224 */ /* 0x000fe200078e0020 */
[----:B-1----:R-:W-:Y:S01]  /*a190*/  F2FP.PACK_AB R72, R223, R100 ;  /* 0x00000064df48723e */ /* 0x002fe200000000ff */
[--C-:B------:R-:W-:Y:S01]  /*a1a0*/  FFMA.FTZ R2, R16, c[0x0][0x2d0], -R85.reuse ;  /* 0x0000b40010027a23 */ /* 0x100fe20000010855 */
[----:B------:R1:W-:Y:S10]  /*a1b0*/  MUFU.EX2 R90, R4 ;  /* 0x00000004005a7308 */ /* 0x0003f40000000800 */
[----:B------:R4:W-:Y:S01]  /*a1c0*/  MUFU.EX2 R13, R2 ;  /* 0x00000002000d7308 */ /* 0x0009e20000000800 */
[----:B--2---:R-:W-:Y:S01]  /*a1d0*/  @P5 IMAD.MOV.U32 R6, RZ, RZ, R8 ;  /* 0x000000ffff065224 */ /* 0x004fe200078e0008 */
[----:B---3--:R-:W-:Y:S04]  /*a1e0*/  FMNMX.FTZ R135, R135, R5, !PT ;  /* 0x0000000587877209 */ /* 0x008fe80007810000 */
[C---:B------:R-:W-:Y:S01]  /*a1f0*/  FSETP.NEU.FTZ.AND P1, PT, R135.reuse, -INF , PT ;  /* 0xff8000008700780b */ /* 0x040fe20003f3d000 */
[----:B------:R-:W-:Y:S02]  /*a200*/  FMUL.FTZ R86, R135, c[0x0][0x2d0] ;  /* 0x0000b40087567a20 */ /* 0x000fe40000410000 */
[----:B-1----:R-:W-:Y:S03]  /*a210*/  FFMA.FTZ R4, R203, c[0x0][0x2d0], -R84 ;  /* 0x0000b400cb047a23 */ /* 0x002fe60000010854 */
[----:B------:R-:W-:Y:S01]  /*a220*/  FSEL R86, R86, RZ, P1 ;  /* 0x000000ff56567208 */ /* 0x000fe20000800000 */
[----:B------:R1:W2:Y:S04]  /*a230*/  MUFU.EX2 R115, R4 ;  /* 0x0000000400737308 */ /* 0x0002a80000000800 */
[--C-:B------:R-:W-:Y:S02]  /*a240*/  FFMA.FTZ R99, R99, c[0x0][0x2d0], -R86.reuse ;  /* 0x0000b40063637a23 */ /* 0x100fe40000010856 */
[--C-:B------:R-:W-:Y:S02]  /*a250*/  FFMA.FTZ R101, R101, c[0x0][0x2d0], -R86.reuse ;  /* 0x0000b40065657a23 */ /* 0x100fe40000010856 */
[----:B----4-:R-:W-:Y:S02]  /*a260*/  FFMA.FTZ R2, R17, c[0x0][0x2d0], -R85 ;  /* 0x0000b40011027a23 */ /* 0x010fe40000010855 */
[----:B------:R-:W-:Y:S02]  /*a270*/  FFMA.FTZ R102, R102, c[0x0][0x2d0], -R86 ;  /* 0x0000b40066667a23 */ /* 0x000fe40000010856 */
[----:B------:R3:W4:Y:S01]  /*a280*/  MUFU.EX2 R12, R2 ;  /* 0x00000002000c7308 */ /* 0x0007220000000800 */
[----:B-1----:R-:W-:Y:S01]  /*a290*/  FFMA.FTZ R4, R18, c[0x0][0x2d0], -R84 ;  /* 0x0000b40012047a23 */ /* 0x002fe20000010854 */
[----:B--2---:R-:W-:Y:S08]  /*a2a0*/  F2FP.PACK_AB R73, R115, R90 ;  /* 0x0000005a7349723e */ /* 0x004ff000000000ff */
[----:B------:R1:W-:Y:S01]  /*a2b0*/  MUFU.EX2 R16, R4 ;  /* 0x0000000400107308 */ /* 0x0003e20000000800 */
[----:B---3--:R-:W2:Y:S01]  /*a2c0*/  SHFL.BFLY PT, R2, R0, 0x2, 0x1f ;  /* 0x0c401f0000027f89 */ /* 0x008ea200000e0000 */
[----:B-1----:R-:W-:Y:S05]  /*a2d0*/  @P5 IMAD.WIDE.U32 R4, R247, c[0x0][0x1e0], RZ ;  /* 0x00007800f7045a25 */ /* 0x002fea00078e00ff */
[----:B------:R-:W-:Y:S01]  /*a2e0*/  @P5 IADD3 R5, R5, R7, RZ ;  /* 0x0000000705055210 */ /* 0x000fe20007ffe0ff */
[----:B------:R-:W-:Y:S01]  /*a2f0*/  @P5 IMAD.MOV.U32 R7, RZ, RZ, R10 ;  /* 0x000000ffff075224 */ /* 0x000fe200078e000a */
[----:B--2---:R-:W-:Y:S01]  /*a300*/  FMNMX.FTZ R0, R0, R2, !PT ;  /* 0x0000000200007209 */ /* 0x004fe20007810000 */
[----:B------:R-:W-:Y:S02]  /*a310*/  @P5 IMAD.MOV.U32 R10, RZ, RZ, 0x5 ;  /* 0x00000005ff0a5424 */ /* 0x000fe400078e00ff */
[----:B------:R-:W-:Y:S02]  /*a320*/  @P5 IMAD.WIDE.U32 R6, R4, 0x70, R6 ;  /* 0x0000007004065825 */ /* 0x000fe400078e0006 */
[----:B------:R-:W1:Y:S02]  /*a330*/  SHFL.BFLY PT, R2, R0, 0x1, 0x1f ;  /* 0x0c201f0000027f89 */ /* 0x000e6400000e0000 */
[----:B------:R-:W-:Y:S01]  /*a340*/  @P5 IMAD R4, R5, 0x70, RZ ;  /* 0x0000007005045824 */ /* 0x000fe200078e02ff */
[----:B------:R-:W-:Y:S01]  /*a350*/  @P5 LEA R8, P0, R6, c[0x0][0x1c8], 0x1 ;  /* 0x0000720006085a11 */ /* 0x000fe200078008ff */
[----:B------:R-:W-:Y:S02]  /*a360*/  FFMA.FTZ R5, R206, c[0x0][0x2d0], -R86 ;  /* 0x0000b400ce057a23 */ /* 0x000fe40000010856 */
[----:B------:R-:W-:Y:S02]  /*a370*/  IMAD.MOV.U32 R206, RZ, RZ, R55 ;  /* 0x000000ffffce7224 */ /* 0x000fe400078e0037 */
[----:B------:R2:W-:Y:S01]  /*a380*/  MUFU.EX2 R112, R5 ;  /* 0x0000000500707308 */ /* 0x0005e20000000800 */
[----:B------:R-:W-:Y:S01]  /*a390*/  @P5 IMAD.IADD R7, R7, 0x1, R4 ;  /* 0x0000000107075824 */ /* 0x000fe200078e0204 */
[----:B------:R-:W-:Y:S01]  /*a3a0*/  @P5 SHF.L.U64.HI R4, R9, R10, c[0x0][0x1e4] ;  /* 0x0000790009045619 */ /* 0x000fe2000001020a */
[----:B------:R-:W-:Y:S02]  /*a3b0*/  FFMA.FTZ R10, R207, c[0x0][0x2d0], -R86 ;  /* 0x0000b400cf0a7a23 */ /* 0x000fe40000010856 */
[----:B----4-:R-:W-:Y:S05]  /*a3c0*/  IMAD.MOV.U32 R207, RZ, RZ, R12 ;  /* 0x000000ffffcf7224 */ /* 0x010fea00078e000c */
[----:B------:R3:W4:Y:S01]  /*a3d0*/  MUFU.EX2 R113, R10 ;  /* 0x0000000a00717308 */ /* 0x0007220000000800 */
[----:B-1----:R-:W-:Y:S01]  /*a3e0*/  FMNMX.FTZ R70, R0, R2, !PT ;  /* 0x0000000200467209 */ /* 0x002fe20007810000 */
[----:B------:R-:W-:Y:S01]  /*a3f0*/  FFMA.FTZ R0, R138, c[0x0][0x2d0], -R86 ;  /* 0x0000b4008a007a23 */ /* 0x000fe20000010856 */
[----:B------:R-:W-:Y:S07]  /*a400*/  MOV R138, R13 ;  /* 0x0000000d008a7202 */ /* 0x000fee0000000f00 */
[----:B------:R1:W-:Y:S01]  /*a410*/  MUFU.EX2 R106, R0 ;  /* 0x00000000006a7308 */ /* 0x0003e20000000800 */
[----:B------:R-:W-:Y:S01]  /*a420*/  FMUL.FTZ R92, R70, c[0x0][0x2d0] ;  /* 0x0000b400465c7a20 */ /* 0x000fe20000410000 */
[----:B------:R-:W-:Y:S02]  /*a430*/  F2FP.PACK_AB R74, R207, R138 ;  /* 0x0000008acf4a723e */ /* 0x000fe400000000ff */
[----:B--2---:R-:W-:Y:S02]  /*a440*/  @P5 SHF.L.U32 R5, R9, 0x5, RZ ;  /* 0x0000000509055819 */ /* 0x004fe400000006ff */
[----:B------:R-:W-:Y:S02]  /*a450*/  @P5 LEA.HI.X R9, R6, c[0x0][0x1cc], R7, 0x1, P0 ;  /* 0x0000730006095a11 */ /* 0x000fe400000f0c07 */
[-C--:B------:R-:W-:Y:S03]  /*a460*/  @P5 IADD3 R6, P0, R8, R5.reuse, RZ ;  /* 0x0000000508065210 */ /* 0x080fe60007f1e0ff */
[----:B------:R2:W-:Y:S02]  /*a470*/  @P5 LDGSTS.E.BYPASS.LTC128B.128 [R246+0x3900], [R8.64], !P6 ;  /* 0x0390000008f65fae */ /* 0x0005e4000f101d48 */
[----:B------:R-:W-:Y:S01]  /*a480*/  @P5 IMAD.X R7, R4, 0x1, R9, P0 ;  /* 0x0000000104075824 */ /* 0x000fe200000e0609 */
[-C--:B---3--:R-:W-:Y:S02]  /*a490*/  @P5 IADD3 R10, P0, R6, R5.reuse, RZ ;  /* 0x00000005060a5210 */ /* 0x088fe40007f1e0ff */
[----:B----4-:R-:W-:Y:S03]  /*a4a0*/  F2FP.PACK_AB R64, R113, R112 ;  /* 0x000000707140723e */ /* 0x010fe600000000ff */
[----:B------:R-:W-:Y:S01]  /*a4b0*/  @P5 IMAD.X R11, R7, 0x1, R4, P0 ;  /* 0x00000001070b5824 */ /* 0x000fe200000e0604 */
[----:B------:R-:W-:Y:S01]  /*a4c0*/  @P5 IADD3 R12, P0, R10, R5, RZ ;  /* 0x000000050a0c5210 */ /* 0x000fe20007f1e0ff */
[----:B------:R3:W-:Y:S01]  /*a4d0*/  @P5 LDGSTS.E.BYPASS.LTC128B.128 [R246+0x4100], [R6.64], !P6 ;  /* 0x0410000006f65fae */ /* 0x0007e2000f101d48 */
[----:B-1----:R-:W-:Y:S03]  /*a4e0*/  FFMA.FTZ R0, R139, c[0x0][0x2d0], -R86 ;  /* 0x0000b4008b007a23 */ /* 0x002fe60000010856 */
[----:B------:R-:W-:Y:S01]  /*a4f0*/  @P5 IMAD.X R13, R11, 0x1, R4, P0 ;  /* 0x000000010b0d5824 */ /* 0x000fe200000e0604 */
[----:B------:R-:W-:Y:S01]  /*a500*/  FSETP.NEU.FTZ.AND P0, PT, R70, -INF , PT ;  /* 0xff8000004600780b */ /* 0x000fe20003f1d000 */
[----:B------:R1:W4:Y:S02]  /*a510*/  MUFU.EX2 R234, R0 ;  /* 0x0000000000ea7308 */ /* 0x0003240000000800 */
[----:B------:R2:W-:Y:S01]  /*a520*/  @P5 LDGSTS.E.BYPASS.LTC128B.128 [R246+0x4900], [R10.64], !P6 ;  /* 0x049000000af65fae */ /* 0x0005e2000f101d48 */
[----:B------:R-:W-:Y:S05]  /*a530*/  FSEL R92, R92, RZ, P0 ;  /* 0x000000ff5c5c7208 */ /* 0x000fea0000000000 */
[--C-:B------:R-:W-:Y:S02]  /*a540*/  FFMA.FTZ R2, R15, c[0x0][0x2d0], -R92.reuse ;  /* 0x0000b4000f027a23 */ /* 0x100fe4000001085c */
[----:B------:R2:W-:Y:S02]  /*a550*/  @P5 LDGSTS.E.BYPASS.LTC128B.128 [R246+0x5100], [R12.64], !P6 ;  /* 0x051000000cf65fae */ /* 0x0005e4000f101d48 */
[----:B------:R-:W-:Y:S01]  /*a560*/  MUFU.EX2 R104, R2 ;  /* 0x0000000200687308 */ /* 0x000fe20000000800 */
[--C-:B-1----:R-:W-:Y:S01]  /*a570*/  FFMA.FTZ R0, R209, c[0x0][0x2d0], -R92.reuse ;  /* 0x0000b400d1007a23 */ /* 0x102fe2000001085c */
[----:B----4-:R-:W-:Y:S01]  /*a580*/  F2FP.PACK_AB R66, R234, R106 ;  /* 0x0000006aea42723e */ /* 0x010fe200000000ff */
[----:B------:R-:W-:Y:S07]  /*a590*/  IMAD.MOV.U32 R209, RZ, RZ, R29 ;  /* 0x000000ffffd17224 */ /* 0x000fee00078e001d */
[----:B------:R1:W-:Y:S02]  /*a5a0*/  MUFU.EX2 R95, R0 ;  /* 0x00000000005f7308 */ /* 0x0003e40000000800 */
[--C-:B-1----:R-:W-:Y:S02]  /*a5b0*/  FFMA.FTZ R0, R208, c[0x0][0x2d0], -R92.reuse ;  /* 0x0000b400d0007a23 */ /* 0x102fe4000001085c */
[----:B------:R-:W-:Y:S06]  /*a5c0*/  IMAD.MOV.U32 R208, RZ, RZ, R27 ;  /* 0x000000ffffd07224 */ /* 0x000fec00078e001b */
[----:B------:R1:W4:Y:S02]  /*a5d0*/  MUFU.EX2 R111, R0 ;  /* 0x00000000006f7308 */ /* 0x0003240000000800 */
[----:B-1----:R-:W-:Y:S01]  /*a5e0*/  FFMA.FTZ R0, R14, c[0x0][0x2d0], -R92 ;  /* 0x0000b4000e007a23 */ /* 0x002fe2000001085c */
[----:B----4-:R-:W-:Y:S07]  /*a5f0*/  F2FP.PACK_AB R65, R111, R95 ;  /* 0x0000005f6f41723e */ /* 0x010fee00000000ff */
[----:B------:R1:W4:Y:S02]  /*a600*/  MUFU.EX2 R203, R0 ;  /* 0x0000000000cb7308 */ /* 0x0003240000000800 */
[----:B-1----:R-:W-:Y:S02]  /*a610*/  FSEL R0, R137, RZ, P3 ;  /* 0x000000ff89007208 */ /* 0x002fe40001800000 */
[----:B--2---:R-:W-:Y:S02]  /*a620*/  @P5 IADD3 R8, P3, R12, R5, RZ ;  /* 0x000000050c085210 */ /* 0x004fe40007f7e0ff */
[----:B----4-:R-:W-:Y:S01]  /*a630*/  F2FP.PACK_AB R67, R104, R203 ;  /* 0x000000cb6843723e */ /* 0x010fe200000000ff */
[----:B------:R-:W-:Y:S01]  /*a640*/  FADD.FTZ R2, -R0, R3 ;  /* 0x0000000300027221 */ /* 0x000fe20000010100 */
[----:B------:R-:W-:Y:S02]  /*a650*/  FSEL R0, R136, RZ, P2 ;  /* 0x000000ff88007208 */ /* 0x000fe40001000000 */
[----:B------:R-:W-:Y:S01]  /*a660*/  @P5 IADD3.X R9, R13, R4, RZ, P3, !PT ;  /* 0x000000040d095210 */ /* 0x000fe20001ffe4ff */
[----:B------:R-:W-:Y:S01]  /*a670*/  FMUL.FTZ R2, R2, c[0x0][0x2d0] ;  /* 0x0000b40002027a20 */ /* 0x000fe20000410000 */
[-C--:B---3--:R-:W-:Y:S01]  /*a680*/  @P5 IADD3 R6, P2, R8, R5.reuse, RZ ;  /* 0x0000000508065210 */ /* 0x088fe20007f5e0ff */
[----:B------:R-:W-:Y:S02]  /*a690*/  FADD.FTZ R0, -R0, R132 ;  /* 0x0000008400007221 */ /* 0x000fe40000010100 */
[----:B------:R1:W2:Y:S01]  /*a6a0*/  MUFU.EX2 R69, R2 ;  /* 0x0000000200457308 */ /* 0x0002a20000000800 */
[----:B------:R3:W-:Y:S01]  /*a6b0*/  @P5 LDGSTS.E.BYPASS.LTC128B.128 [R246+0x5900], [R8.64], !P6 ;  /* 0x0590000008f65fae */ /* 0x0007e2000f101d48 */
[----:B------:R-:W-:Y:S01]  /*a6c0*/  FMUL.FTZ R0, R0, c[0x0][0x2d0] ;  /* 0x0000b40000007a20 */ /* 0x000fe20000410000 */
[----:B------:R-:W-:Y:S01]  /*a6d0*/  @P5 IADD3 R10, P3, R6, R5, RZ ;  /* 0x00000005060a5210 */ /* 0x000fe20007f7e0ff */
[--C-:B------:R-:W-:Y:S04]  /*a6e0*/  @P5 IMAD.X R7, R9, 0x1, R4.reuse, P2 ;  /* 0x0000000109075824 */ /* 0x100fe800010e0604 */
[----:B------:R-:W-:Y:S01]  /*a6f0*/  @P5 IMAD.X R11, R7, 0x1, R4, P3 ;  /* 0x00000001070b5824 */ /* 0x000fe200018e0604 */
[----:B------:R4:W-:Y:S01]  /*a700*/  @P5 LDGSTS.E.BYPASS.LTC128B.128 [R246+0x6100], [R6.64], !P6 ;  /* 0x0610000006f65fae */ /* 0x0009e2000f101d48 */
[----:B------:R3:W4:Y:S07]  /*a710*/  MUFU.EX2 R3, R0 ;  /* 0x0000000000037308 */ /* 0x00072e0000000800 */
[----:B------:R4:W-:Y:S01]  /*a720*/  @P5 LDGSTS.E.BYPASS.LTC128B.128 [R246+0x6900], [R10.64], !P6 ;  /* 0x069000000af65fae */ /* 0x0009e2000f101d48 */
[----:B-1----:R-:W-:Y:S07]  /*a730*/  FSEL R2, R135, RZ, P1 ;  /* 0x000000ff87027208 */ /* 0x002fee0000800000 */
[----:B------:R-:W1:Y:S01]  /*a740*/  LDSM.16.MT88.4 R20, [R229] ;  /* 0x00000000e514783b */ /* 0x000e620000004200 */
[C---:B--2---:R-:W-:Y:S02]  /*a750*/  FMUL.FTZ R4, R69.reuse, R140 ;  /* 0x0000008c45047220 */ /* 0x044fe40000410000 */
[C---:B------:R-:W-:Y:S02]  /*a760*/  FMUL.FTZ R5, R69.reuse, R141 ;  /* 0x0000008d45057220 */ /* 0x040fe40000410000 */
[C---:B------:R-:W-:Y:S02]  /*a770*/  FMUL.FTZ R17, R69.reuse, R153 ;  /* 0x0000009945117220 */ /* 0x040fe40000410000 */
[----:B------:R-:W-:Y:S01]  /*a780*/  FMUL.FTZ R32, R69, R168 ;  /* 0x000000a845207220 */ /* 0x000fe20000410000 */
[----:B------:R-:W-:Y:S01]  /*a790*/  MOV R168, R46 ;  /* 0x0000002e00a87202 */ /* 0x000fe20000000f00 */
[----:B---3--:R-:W-:Y:S01]  /*a7a0*/  FADD.FTZ R0, -R2, R133 ;  /* 0x0000008502007221 */ /* 0x008fe20000010100 */
[----:B------:R-:W-:Y:S01]  /*a7b0*/  FSEL R2, R70, RZ, P0 ;  /* 0x000000ff46027208 */ /* 0x000fe20000000000 */
[C---:B----4-:R-:W-:Y:S01]  /*a7c0*/  FMUL.FTZ R6, R3.reuse, R142 ;  /* 0x0000008e03067220 */ /* 0x050fe20000410000 */
[----:B------:R-:W2:Y:S01]  /*a7d0*/  LDSM.16.MT88.4 R36, [R233] ;  /* 0x00000000e924783b */ /* 0x000ea20000004200 */
[----:B------:R-:W-:Y:S02]  /*a7e0*/  FMUL.FTZ R0, R0, c[0x0][0x2d0] ;  /* 0x0000b40000007a20 */ /* 0x000fe40000410000 */
[C---:B------:R-:W-:Y:S01]  /*a7f0*/  FMUL.FTZ R7, R3.reuse, R143 ;  /* 0x0000008f03077220 */ /* 0x040fe20000410000 */
[----:B------:R-:W-:Y:S01]  /*a800*/  MOV R143, R35 ;  /* 0x00000023008f7202 */ /* 0x000fe20000000f00 */
[----:B------:R3:W4:Y:S01]  /*a810*/  MUFU.EX2 R68, R0 ;  /* 0x0000000000447308 */ /* 0x0007220000000800 */
[C---:B------:R-:W-:Y:S02]  /*a820*/  FMUL.FTZ R18, R3.reuse, R154 ;  /* 0x0000009a03127220 */ /* 0x040fe40000410000 */
[----:B------:R-:W-:Y:S01]  /*a830*/  FMUL.FTZ R19, R3, R155 ;  /* 0x0000009b03137220 */ /* 0x000fe20000410000 */
[----:B------:R-:W-:Y:S01]  /*a840*/  LDSM.16.MT88.4 R76, [R232] ;  /* 0x00000000e84c783b */ /* 0x000fe20000004200 */
[----:B------:R-:W-:Y:S01]  /*a850*/  IMAD.MOV.U32 R142, RZ, RZ, R33 ;  /* 0x000000ffff8e7224 */ /* 0x000fe200078e0021 */
[----:B------:R-:W-:Y:S01]  /*a860*/  MOV R155, R56 ;  /* 0x00000038009b7202 */ /* 0x000fe20000000f00 */
[----:B------:R-:W-:Y:S01]  /*a870*/  FMUL.FTZ R33, R69, R169 ;  /* 0x000000a945217220 */ /* 0x000fe20000410000 */
[----:B------:R-:W-:Y:S01]  /*a880*/  MOV R169, R41 ;  /* 0x0000002900a97202 */ /* 0x000fe20000000f00 */
[C---:B------:R-:W-:Y:S02]  /*a890*/  FMUL.FTZ R34, R3.reuse, R170 ;  /* 0x000000aa03227220 */ /* 0x040fe40000410000 */
[----:B------:R-:W-:Y:S01]  /*a8a0*/  FMUL.FTZ R35, R3, R171 ;  /* 0x000000ab03237220 */ /* 0x000fe20000410000 */
[----:B------:R-:W-:Y:S01]  /*a8b0*/  LDSM.16.MT88.4 R80, [R229+0x800] ;  /* 0x00080000e550783b */ /* 0x000fe20000004200 */
[----:B------:R-:W-:Y:S01]  /*a8c0*/  IMAD.MOV.U32 R170, RZ, RZ, R169 ;  /* 0x000000ffffaa7224 */ /* 0x000fe200078e00a9 */
[----:B------:R-:W-:Y:S06]  /*a8d0*/  MOV R169, R168 ;  /* 0x000000a800a97202 */ /* 0x000fec0000000f00 */
[----:B------:R-:W0:Y:S01]  /*a8e0*/  LDGDEPBAR ;  /* 0x00000000000079af */ /* 0x000e220000000000 */
[----:B---3--:R-:W-:Y:S01]  /*a8f0*/  FADD.FTZ R0, -R2, R134 ;  /* 0x0000008602007221 */ /* 0x008fe20000010100 */
[----:B------:R-:W-:Y:S01]  /*a900*/  MOV R134, R16 ;  /* 0x0000001000867202 */ /* 0x000fe20000000f00 */
[----:B------:R-:W-:Y:S02]  /*a910*/  FFMA.FTZ R2, R210, c[0x0][0x2d0], -R85 ;  /* 0x0000b400d2027a23 */ /* 0x000fe40000010855 */
[----:B------:R-:W-:Y:S01]  /*a920*/  FMUL.FTZ R0, R0, c[0x0][0x2d0] ;  /* 0x0000b40000007a20 */ /* 0x000fe20000410000 */
[----:B------:R-:W-:Y:S01]  /*a930*/  F2FP.PACK_AB R75, R87, R134 ;  /* 0x00000086574b723e */ /* 0x000fe200000000ff */
[----:B------:R3:W-:Y:S01]  /*a940*/  MUFU.EX2 R139, R2 ;  /* 0x00000002008b7308 */ /* 0x0007e20000000800 */
[C---:B----4-:R-:W-:Y:S02]  /*a950*/  FMUL.FTZ R56, R68.reuse, R120 ;  /* 0x0000007844387220 */ /* 0x050fe40000410000 */
[C---:B------:R-:W-:Y:S02]  /*a960*/  FMUL.FTZ R9, R68.reuse, R145 ;  /* 0x0000009144097220 */ /* 0x040fe40000410000 */
[----:B------:R-:W-:Y:S01]  /*a970*/  IMAD.MOV.U32 R145, RZ, RZ, R53 ;  /* 0x000000ffff917224 */ /* 0x000fe200078e0035 */
[-C--:B-1----:R-:W-:Y:S01]  /*a980*/  HMMA.16816.F32 R4, R72, R20.reuse, R4 ;  /* 0x000000144804723c */ /* 0x082fe20000001804 */
[----:B------:R-:W-:Y:S02]  /*a990*/  IMAD.MOV.U32 R210, RZ, RZ, R169 ;  /* 0x000000ffffd27224 */ /* 0x000fe400078e00a9 */
[C---:B------:R-:W-:Y:S01]  /*a9a0*/  FMUL.FTZ R8, R68.reuse, R144 ;  /* 0x0000009044087220 */ /* 0x040fe20000410000 */
[----:B------:R-:W1:Y:S01]  /*a9b0*/  MUFU.EX2 R0, R0 ;  /* 0x0000000000007308 */ /* 0x000e620000000800 */
[C---:B------:R-:W-:Y:S02]  /*a9c0*/  FMUL.FTZ R12, R68.reuse, R148 ;  /* 0x00000094440c7220 */ /* 0x040fe40000410000 */
[C---:B------:R-:W-:Y:S02]  /*a9d0*/  FMUL.FTZ R13, R68.reuse, R149 ;  /* 0x00000095440d7220 */ /* 0x040fe40000410000 */
[----:B------:R-:W-:Y:S03]  /*a9e0*/  FMUL.FTZ R16, R69, R152 ;  /* 0x0000009845107220 */ /* 0x000fe60000410000 */
[----:B------:R-:W-:Y:S01]  /*a9f0*/  IMAD.MOV.U32 R149, RZ, RZ, R26 ;  /* 0x000000ffff957224 */ /* 0x000fe200078e001a */
[----:B------:R-:W-:Y:S01]  /*aa00*/  MOV R152, R25 ;  /* 0x0000001900987202 */ /* 0x000fe20000000f00 */
[C---:B------:R-:W-:Y:S01]  /*aa10*/  FMUL.FTZ R28, R68.reuse, R164 ;  /* 0x000000a4441c7220 */ /* 0x040fe20000410000 */
[----:B------:R-:W-:Y:S01]  /*aa20*/  MOV R164, R50 ;  /* 0x0000003200a47202 */ /* 0x000fe20000000f00 */
[C---:B------:R-:W-:Y:S01]  /*aa30*/  FMUL.FTZ R29, R68.reuse, R165 ;  /* 0x000000a5441d7220 */ /* 0x040fe20000410000 */
[----:B------:R-:W-:Y:S01]  /*aa40*/  MOV R165, R49 ;  /* 0x0000003100a57202 */ /* 0x000fe20000000f00 */
[----:B---3--:R-:W-:Y:S02]  /*aa50*/  FFMA.FTZ R2, R211, c[0x0][0x2d0], -R85 ;  /* 0x0000b400d3027a23 */ /* 0x008fe40000010855 */
[C---:B------:R-:W-:Y:S02]  /*aa60*/  FMUL.FTZ R49, R69.reuse, R185 ;  /* 0x000000b945317220 */ /* 0x040fe40000410000 */
[----:B------:R3:W-:Y:S01]  /*aa70*/  MUFU.EX2 R140, R2 ;  /* 0x00000002008c7308 */ /* 0x0007e20000000800 */
[C---:B------:R-:W-:Y:S02]  /*aa80*/  FMUL.FTZ R60, R68.reuse, R124 ;  /* 0x0000007c443c7220 */ /* 0x040fe40000410000 */
[C---:B------:R-:W-:Y:S02]  /*aa90*/  FMUL.FTZ R61, R68.reuse, R125 ;  /* 0x0000007d443d7220 */ /* 0x040fe40000410000 */
[----:B------:R-:W-:Y:S02]  /*aaa0*/  FMUL.FTZ R24, R68, R160 ;  /* 0x000000a044187220 */ /* 0x000fe40000410000 */
[C---:B-1----:R-:W-:Y:S02]  /*aab0*/  FMUL.FTZ R10, R0.reuse, R146 ;  /* 0x00000092000a7220 */ /* 0x042fe40000410000 */
[C---:B------:R-:W-:Y:S01]  /*aac0*/  FMUL.FTZ R11, R0.reuse, R147 ;  /* 0x00000093000b7220 */ /* 0x040fe20000410000 */
[----:B------:R-:W-:Y:S01]  /*aad0*/  MOV R147, R31 ;  /* 0x0000001f00937202 */ /* 0x000fe20000000f00 */
[C---:B------:R-:W-:Y:S02]  /*aae0*/  FMUL.FTZ R14, R0.reuse, R150 ;  /* 0x00000096000e7220 */ /* 0x040fe40000410000 */
[C---:B------:R-:W-:Y:S02]  /*aaf0*/  FMUL.FTZ R15, R0.reuse, R151 ;  /* 0x00000097000f7220 */ /* 0x040fe40000410000 */
[C---:B------:R-:W-:Y:S01]  /*ab00*/  FMUL.FTZ R26, R0.reuse, R162 ;  /* 0x000000a2001a7220 */ /* 0x040fe20000410000 */
[C---:B------:R-:W-:Y:S01]  /*ab10*/  HMMA.16816.F32 R8, R64.reuse, R20, R8 ;  /* 0x000000144008723c */ /* 0x040fe20000001808 */
[----:B------:R-:W-:Y:S02]  /*ab20*/  IMAD.MOV.U32 R162, RZ, RZ, R57 ;  /* 0x000000ffffa27224 */ /* 0x000fe400078e0039 */
[C---:B------:R-:W-:Y:S01]  /*ab30*/  FMUL.FTZ R27, R0.reuse, R163 ;  /* 0x000000a3001b7220 */ /* 0x040fe20000410000 */
[----:B------:R-:W-:Y:S01]  /*ab40*/  MOV R163, R51 ;  /* 0x0000003300a37202 */ /* 0x000fe20000000f00 */
[----:B------:R-:W-:Y:S02]  /*ab50*/  FMUL.FTZ R30, R0, R166 ;  /* 0x000000a6001e7220 */ /* 0x000fe40000410000 */
[----:B------:R-:W-:Y:S01]  /*ab60*/  IMAD.MOV.U32 R166, RZ, RZ, R48 ;  /* 0x000000ffffa67224 */ /* 0x000fe200078e0030 */
[-C--:B------:R-:W-:Y:S01]  /*ab70*/  HMMA.16816.F32 R12, R64, R22.reuse, R12 ;  /* 0x00000016400c723c */ /* 0x080fe2000000180c */
[----:B---3--:R-:W-:Y:S03]  /*ab80*/  FFMA.FTZ R2, R192, c[0x0][0x2d0], -R85 ;  /* 0x0000b400c0027a23 */ /* 0x008fe60000010855 */
[----:B------:R-:W-:Y:S02]  /*ab90*/  FMUL.FTZ R31, R0, R167 ;  /* 0x000000a7001f7220 */ /* 0x000fe40000410000 */
[----:B------:R-:W-:Y:S02]  /*aba0*/  IMAD.MOV.U32 R167, RZ, RZ, R47 ;  /* 0x000000ffffa77224 */ /* 0x000fe400078e002f */
[C---:B------:R-:W-:Y:S01]  /*abb0*/  HMMA.16816.F32 R16, R72.reuse, R22, R16 ;  /* 0x000000164810723c */ /* 0x040fe20000001810 */
[----:B------:R-:W-:Y:S03]  /*abc0*/  FMUL.FTZ R20, R69, R156 ;  /* 0x0000009c45147220 */ /* 0x000fe60000410000 */
[----:B------:R-:W-:Y:S02]  /*abd0*/  IMAD.MOV.U32 R168, RZ, RZ, R167 ;  /* 0x000000ffffa87224 */ /* 0x000fe400078e00a7 */
[----:B------:R-:W-:Y:S01]  /*abe0*/  IMAD.MOV.U32 R167, RZ, RZ, R166 ;  /* 0x000000ffffa77224 */ /* 0x000fe200078e00a6 */
[----:B------:R-:W-:Y:S01]  /*abf0*/  MOV R166, R165 ;  /* 0x000000a500a67202 */ /* 0x000fe20000000f00 */
[C---:B------:R-:W-:Y:S01]  /*ac00*/  FMUL.FTZ R23, R3.reuse, R159 ;  /* 0x0000009f03177220 */ /* 0x040fe20000410000 */
[----:B------:R-:W-:Y:S01]  /*ac10*/  MOV R171, R168 ;  /* 0x000000a800ab7202 */ /* 0x000fe20000000f00 */
[----:B------:R1:W-:Y:S02]  /*ac20*/  MUFU.EX2 R159, R2 ;  /* 0x00000002009f7308 */ /* 0x0003e40000000800 */
[----:B------:R-:W-:Y:S02]  /*ac30*/  IMAD.MOV.U32 R165, RZ, RZ, R164 ;  /* 0x000000ffffa57224 */ /* 0x000fe400078e00a4 */
[----:B------:R-:W-:Y:S01]  /*ac40*/  IMAD.MOV.U32 R164, RZ, RZ, R163 ;  /* 0x000000ffffa47224 */ /* 0x000fe200078e00a3 */
[----:B------:R-:W-:Y:S01]  /*ac50*/  MOV R163, R162 ;  /* 0x000000a200a37202 */ /* 0x000fe20000000f00 */
[----:B------:R-:W-:Y:S01]  /*ac60*/  IMAD.MOV.U32 R162, RZ, RZ, R152 ;  /* 0x000000ffffa27224 */ /* 0x000fe200078e0098 */
[----:B------:R-:W-:Y:S01]  /*ac70*/  MOV R168, R165 ;  /* 0x000000a500a87202 */ /* 0x000fe20000000f00 */
[----:B------:R-:W-:Y:S01]  /*ac80*/  IMAD.MOV.U32 R152, RZ, RZ, R149 ;  /* 0x000000ffff987224 */ /* 0x000fe200078e0095 */
[----:B------:R-:W-:Y:S01]  /*ac90*/  MOV R149, R110 ;  /* 0x0000006e00957202 */ /* 0x000fe20000000f00 */
[----:B------:R-:W-:Y:S01]  /*aca0*/  IMAD.MOV.U32 R110, RZ, RZ, R251 ;  /* 0x000000ffff6e7224 */ /* 0x000fe200078e00fb */
[----:B------:R-:W-:Y:S01]  /*acb0*/  MOV R165, R162 ;  /* 0x000000a200a57202 */ /* 0x000fe20000000f00 */
[----:B------:R-:W3:Y:S01]  /*acc0*/  LDL.LU R251, [R1+0xd0] ;  /* 0x0000d00001fb7983 */ /* 0x000ee20000300800 */
[----:B------:R-:W-:Y:S01]  /*acd0*/  FMUL.FTZ R22, R3, R158 ;  /* 0x0000009e03167220 */ /* 0x000fe20000410000 */
[----:B------:R-:W-:Y:S01]  /*ace0*/  MOV R162, R143 ;  /* 0x0000008f00a27202 */ /* 0x000fe20000000f00 */
[----:B------:R-:W-:Y:S02]  /*acf0*/  FMUL.FTZ R21, R69, R157 ;  /* 0x0000009d45157220 */ /* 0x000fe40000410000 */
[----:B------:R-:W-:Y:S02]  /*ad00*/  IMAD.MOV.U32 R158, RZ, RZ, R54 ;  /* 0x000000ffff9e7224 */ /* 0x000fe400078e0036 */
[----:B------:R-:W4:Y:S01]  /*ad10*/  LDSM.16.MT88.4 R52, [R230] ;  /* 0x00000000e634783b */ /* 0x000f220000004200 */
[----:B------:R-:W-:Y:S02]  /*ad20*/  FMUL.FTZ R25, R68, R161 ;  /* 0x000000a144197220 */ /* 0x000fe40000410000 */
[-C--:B--2---:R-:W-:Y:S01]  /*ad30*/  HMMA.16816.F32 R20, R72, R36.reuse, R20 ;  /* 0x000000244814723c */ /* 0x084fe20000001814 */
[----:B------:R-:W-:Y:S02]  /*ad40*/  IMAD.MOV.U32 R160, RZ, RZ, R42 ;  /* 0x000000ffffa07224 */ /* 0x000fe400078e002a */
[--C-:B-1----:R-:W-:Y:S02]  /*ad50*/  FFMA.FTZ R2, R193, c[0x0][0x2d0], -R85.reuse ;  /* 0x0000b400c1027a23 */ /* 0x102fe40000010855 */
[C---:B------:R-:W-:Y:S02]  /*ad60*/  FMUL.FTZ R48, R69.reuse, R184 ;  /* 0x000000b845307220 */ /* 0x040fe40000410000 */
[----:B------:R1:W2:Y:S01]  /*ad70*/  MUFU.EX2 R154, R2 ;  /* 0x00000002009a7308 */ /* 0x0002a20000000800 */
[C---:B------:R-:W-:Y:S01]  /*ad80*/  HMMA.16816.F32 R24, R64.reuse, R36, R24 ;  /* 0x000000244018723c */ /* 0x040fe20000001818 */
[C---:B------:R-:W-:Y:S03]  /*ad90*/  FMUL.FTZ R42, R0.reuse, R178 ;  /* 0x000000b2002a7220 */ /* 0x040fe60000410000 */
[----:B------:R-:W-:Y:S02]  /*ada0*/  FMUL.FTZ R43, R0, R179 ;  /* 0x000000b3002b7220 */ /* 0x000fe40000410000 */
[C---:B------:R-:W-:Y:S02]  /*adb0*/  FMUL.FTZ R40, R68.reuse, R176 ;  /* 0x000000b044287220 */ /* 0x040fe40000410000 */
[-C--:B------:R-:W-:Y:S01]  /*adc0*/  HMMA.16816.F32 R28, R64, R38.reuse, R28 ;  /* 0x00000026401c723c */ /* 0x080fe2000000181c */
[C---:B------:R-:W-:Y:S03]  /*add0*/  FMUL.FTZ R36, R69.reuse, R172 ;  /* 0x000000ac45247220 */ /* 0x040fe60000410000 */
[----:B------:R-:W-:Y:S02]  /*ade0*/  FMUL.FTZ R37, R69, R173 ;  /* 0x000000ad45257220 */ /* 0x000fe40000410000 */
[----:B------:R-:W-:Y:S02]  /*adf0*/  FMUL.FTZ R41, R68, R177 ;  /* 0x000000b144297220 */ /* 0x000fe40000410000 */
[C---:B------:R-:W-:Y:S01]  /*ae00*/  HMMA.16816.F32 R32, R72.reuse, R38, R32 ;  /* 0x000000264820723c */ /* 0x040fe20000001820 */
[C---:B------:R-:W-:Y:S02]  /*ae10*/  FMUL.FTZ R46, R0.reuse, R182 ;  /* 0x000000b6002e7220 */ /* 0x040fe40000410000 */
[----:B------:R-:W-:Y:S01]  /*ae20*/  MUFU.EX2 R182, R89 ;  /* 0x0000005900b67308 */ /* 0x000fe20000000800 */
[----:B------:R-:W-:Y:S02]  /*ae30*/  FMUL.FTZ R47, R0, R183 ;  /* 0x000000b7002f7220 */ /* 0x000fe40000410000 */
[----:B------:R-:W-:Y:S02]  /*ae40*/  IMAD.MOV.U32 R161, RZ, RZ, R44 ;  /* 0x000000ffffa17224 */ /* 0x000fe400078e002c */
[----:B-1----:R-:W-:Y:S04]  /*ae50*/  FFMA.FTZ R2, R212, c[0x0][0x2d0], -R84 ;  /* 0x0000b400d4027a23 */ /* 0x002fe80000010854 */
[C---:B------:R-:W-:Y:S01]  /*ae60*/  FMUL.FTZ R50, R3.reuse, R186 ;  /* 0x000000ba03327220 */ /* 0x040fe20000410000 */
[----:B------:R1:W-:Y:S01]  /*ae70*/  MUFU.EX2 R132, R2 ;  /* 0x0000000200847308 */ /* 0x0003e20000000800 */
[C---:B------:R-:W-:Y:S02]  /*ae80*/  FMUL.FTZ R38, R3.reuse, R174 ;  /* 0x000000ae03267220 */ /* 0x040fe40000410000 */
[C---:B------:R-:W-:Y:S02]  /*ae90*/  FMUL.FTZ R39, R3.reuse, R175 ;  /* 0x000000af03277220 */ /* 0x040fe40000410000 */
[C---:B------:R-:W-:Y:S02]  /*aea0*/  FMUL.FTZ R44, R68.reuse, R180 ;  /* 0x000000b4442c7220 */ /* 0x040fe40000410000 */
[C---:B------:R-:W-:Y:S02]  /*aeb0*/  FMUL.FTZ R45, R68.reuse, R181 ;  /* 0x000000b5442d7220 */ /* 0x040fe40000410000 */
[----:B------:R-:W-:Y:S01]  /*aec0*/  FMUL.FTZ R51, R3, R187 ;  /* 0x000000bb03337220 */ /* 0x000fe20000410000 */
[-C--:B----4-:R-:W-:Y:S01]  /*aed0*/  HMMA.16816.F32 R36, R72, R52.reuse, R36 ;  /* 0x000000344824723c */ /* 0x090fe20000001824 */
[----:B------:R-:W-:Y:S01]  /*aee0*/  FMUL.FTZ R57, R68, R121 ;  /* 0x0000007944397220 */ /* 0x000fe20000410000 */
[----:B------:R-:W-:Y:S01]  /*aef0*/  LDSM.16.MT88.4 R184, [R230+0x3000] ;  /* 0x00300000e6b8783b */ /* 0x000fe20000004200 */
[C---:B------:R-:W-:Y:S02]  /*af00*/  FMUL.FTZ R58, R0.reuse, R122 ;  /* 0x0000007a003a7220 */ /* 0x040fe40000410000 */
[C---:B------:R-:W-:Y:S02]  /*af10*/  FMUL.FTZ R59, R0.reuse, R123 ;  /* 0x0000007b003b7220 */ /* 0x040fe40000410000 */
[C---:B------:R-:W-:Y:S01]  /*af20*/  FMUL.FTZ R62, R0.reuse, R126 ;  /* 0x0000007e003e7220 */ /* 0x040fe20000410000 */
[C---:B------:R-:W-:Y:S01]  /*af30*/  HMMA.16816.F32 R40, R64.reuse, R52, R40 ;  /* 0x000000344028723c */ /* 0x040fe20000001828 */
[----:B------:R-:W-:Y:S03]  /*af40*/  FMUL.FTZ R63, R0, R127 ;  /* 0x0000007f003f7220 */ /* 0x000fe60000410000 */
[----:B------:R-:W-:Y:S02]  /*af50*/  IMAD.MOV.U32 R169, RZ, RZ, R166 ;  /* 0x000000ffffa97224 */ /* 0x000fe400078e00a6 */
[--C-:B-1----:R-:W-:Y:S02]  /*af60*/  FFMA.FTZ R2, R195, c[0x0][0x2d0], -R84.reuse ;  /* 0x0000b400c3027a23 */ /* 0x102fe40000010854 */
[----:B------:R-:W-:Y:S01]  /*af70*/  FFMA.FTZ R53, R216, c[0x0][0x2d0], -R84 ;  /* 0x0000b400d8357a23 */ /* 0x000fe20000010854 */
[-C--:B------:R-:W-:Y:S01]  /*af80*/  HMMA.16816.F32 R44, R64, R54.reuse, R44 ;  /* 0x00000036402c723c */ /* 0x080fe2000000182c */
[----:B------:R1:W-:Y:S02]  /*af90*/  MUFU.EX2 R151, R2 ;  /* 0x0000000200977308 */ /* 0x0003e40000000800 */
[----:B------:R-:W-:Y:S02]  /*afa0*/  FFMA.FTZ R126, R188, c[0x0][0x2d0], -R86 ;  /* 0x0000b400bc7e7a23 */ /* 0x000fe40000010856 */
[----:B------:R-:W-:Y:S02]  /*afb0*/  FMUL.FTZ R52, R69, R116 ;  /* 0x0000007445347220 */ /* 0x000fe40000410000 */
[----:B------:R-:W-:Y:S01]  /*afc0*/  FFMA.FTZ R116, R190, c[0x0][0x2d0], -R85 ;  /* 0x0000b400be747a23 */ /* 0x000fe20000010855 */
[C---:B------:R-:W-:Y:S01]  /*afd0*/  HMMA.16816.F32 R48, R72.reuse, R54, R48 ;  /* 0x000000364830723c */ /* 0x040fe20000001830 */
[----:B------:R-:W-:Y:S02]  /*afe0*/  IMAD.MOV.U32 R166, RZ, RZ, R163 ;  /* 0x000000ffffa67224 */ /* 0x000fe400078e00a3 */
[----:B------:R4:W-:Y:S01]  /*aff0*/  MUFU.EX2 R133, R53 ;  /* 0x0000003500857308 */ /* 0x0009e20000000800 */
[----:B------:R-:W-:Y:S02]  /*b000*/  IMAD.MOV.U32 R163, RZ, RZ, R145 ;  /* 0x000000ffffa37224 */ /* 0x000fe400078e0091 */
[----:B------:R-:W-:Y:S02]  /*b010*/  IMAD.MOV.U32 R145, RZ, RZ, R87 ;  /* 0x000000ffff917224 */ /* 0x000fe400078e0057 */
[C---:B------:R-:W-:Y:S04]  /*b020*/  FMUL.FTZ R54, R3.reuse, R118 ;  /* 0x0000007603367220 */ /* 0x040fe80000410000 */
[----:B------:R-:W-:Y:S02]  /*b030*/  FMUL.FTZ R55, R3, R119 ;  /* 0x0000007703377220 */ /* 0x000fe40000410000 */
[--C-:B------:R-:W-:Y:S02]  /*b040*/  FFMA.FTZ R87, R252, c[0x0][0x2d0], -R84.reuse ;  /* 0x0000b400fc577a23 */ /* 0x100fe40000010854 */
[--C-:B------:R-:W-:Y:S02]  /*b050*/  FFMA.FTZ R118, R96, c[0x0][0x2d0], -R85.reuse ;  /* 0x0000b40060767a23 */ /* 0x100fe40000010855 */
[----:B-1----:R-:W-:Y:S04]  /*b060*/  FFMA.FTZ R2, R194, c[0x0][0x2d0], -R84 ;  /* 0x0000b400c2027a23 */ /* 0x002fe80000010854 */
[----:B------:R1:W1:Y:S01]  /*b070*/  MUFU.EX2 R153, R2 ;  /* 0x0000000200997308 */ /* 0x0002620000000800 */
[----:B----4-:R-:W-:Y:S07]  /*b080*/  FMUL.FTZ R53, R69, R117 ;  /* 0x0000007545357220 */ /* 0x010fee0000410000 */
[-C--:B------:R-:W-:Y:S08]  /*b090*/  HMMA.16816.F32 R52, R72, R76.reuse, R52 ;  /* 0x0000004c4834723c */ /* 0x080ff00000001834 */
[C---:B------:R-:W-:Y:S01]  /*b0a0*/  HMMA.16816.F32 R56, R64.reuse, R76, R56 ;  /* 0x0000004c4038723c */ /* 0x040fe20000001838 */
[----:B-1----:R-:W-:Y:S04]  /*b0b0*/  FFMA.FTZ R2, R214, c[0x0][0x2d0], -R86 ;  /* 0x0000b400d6027a23 */ /* 0x002fe80000010856 */
[----:B------:R1:W-:Y:S03]  /*b0c0*/  MUFU.EX2 R109, R2 ;  /* 0x00000002006d7308 */ /* 0x0003e60000000800 */
[-C--:B------:R-:W-:Y:S07]  /*b0d0*/  HMMA.16816.F32 R60, R64, R78.reuse, R60 ;  /* 0x0000004e403c723c */ /* 0x080fee000000183c */
[----:B------:R-:W-:Y:S02]  /*b0e0*/  FMUL.FTZ R67, R3, R131 ;  /* 0x0000008303437220 */ /* 0x000fe40000410000 */
[----:B------:R-:W-:Y:S03]  /*b0f0*/  FMUL.FTZ R65, R69, R129 ;  /* 0x0000008145417220 */ /* 0x000fe60000410000 */
[----:B------:R-:W-:Y:S02]  /*b100*/  FMUL.FTZ R66, R3, R130 ;  /* 0x0000008203427220 */ /* 0x000fe40000410000 */
[----:B------:R-:W-:Y:S01]  /*b110*/  MUFU.EX2 R130, R88 ;  /* 0x0000005800827308 */ /* 0x000fe20000000800 */
[----:B------:R-:W-:Y:S02]  /*b120*/  FMUL.FTZ R64, R69, R128 ;  /* 0x0000008045407220 */ /* 0x000fe40000410000 */
[----:B------:R-:W-:Y:S05]  /*b130*/  FFMA.FTZ R129, R224, c[0x0][0x2d0], -R92 ;  /* 0x0000b400e0817a23 */ /* 0x000fea000001085c */
[----:B------:R-:W-:Y:S01]  /*b140*/  HMMA.16816.F32 R64, R72, R78, R64 ;  /* 0x0000004e4840723c */ /* 0x000fe20000001840 */
[--C-:B-1----:R-:W-:Y:S02]  /*b150*/  FFMA.FTZ R2, R215, c[0x0][0x2d0], -R86.reuse ;  /* 0x0000b400d7027a23 */ /* 0x102fe40000010856 */
[----:B------:R-:W-:Y:S04]  /*b160*/  MUFU.EX2 R215, R87 ;  /* 0x0000005700d77308 */ /* 0x000fe80000000800 */
[----:B--2---:R-:W-:Y:S02]  /*b170*/  F2FP.PACK_AB R74, R154, R159 ;  /* 0x0000009f9a4a723e */ /* 0x004fe400000000ff */
[----:B------:R-:W-:Y:S03]  /*b180*/  F2FP.PACK_AB R75, R153, R151 ;  /* 0x00000097994b723e */ /* 0x000fe600000000ff */
[----:B------:R-:W-:Y:S01]  /*b190*/  F2FP.PACK_AB R72, R140, R139 ;  /* 0x0000008b8c48723e */ /* 0x000fe200000000ff */
[----:B------:R1:W2:Y:S01]  /*b1a0*/  MUFU.EX2 R144, R2 ;  /* 0x0000000200907308 */ /* 0x0002a20000000800 */
[----:B------:R-:W-:Y:S07]  /*b1b0*/  F2FP.PACK_AB R73, R133, R132 ;  /* 0x000000848549723e */ /* 0x000fee00000000ff */
[-C--:B------:R-:W-:Y:S01]  /*b1c0*/  HMMA.16816.F32 R4, R72, R80.reuse, R4 ;  /* 0x000000504804723c */ /* 0x080fe20000001804 */
[--C-:B-1----:R-:W-:Y:S01]  /*b1d0*/  FFMA.FTZ R2, R213, c[0x0][0x2d0], -R86.reuse ;  /* 0x0000b400d5027a23 */ /* 0x102fe20000010856 */
[----:B--2---:R-:W-:Y:S03]  /*b1e0*/  F2FP.PACK_AB R76, R144, R109 ;  /* 0x0000006d904c723e */ /* 0x004fe600000000ff */
[----:B------:R1:W-:Y:S02]  /*b1f0*/  MUFU.EX2 R146, R2 ;  /* 0x0000000200927308 */ /* 0x0003e40000000800 */
[----:B-1----:R-:W-:Y:S08]  /*b200*/  FFMA.FTZ R2, R217, c[0x0][0x2d0], -R86 ;  /* 0x0000b400d9027a23 */ /* 0x002ff00000010856 */
[----:B------:R1:W2:Y:S02]  /*b210*/  MUFU.EX2 R148, R2 ;  /* 0x0000000200947308 */ /* 0x0002a40000000800 */
[--C-:B-1----:R-:W-:Y:S01]  /*b220*/  FFMA.FTZ R2, R218, c[0x0][0x2d0], -R92.reuse ;  /* 0x0000b400da027a23 */ /* 0x102fe2000001085c */
[----:B--2---:R-:W-:Y:S07]  /*b230*/  F2FP.PACK_AB R78, R148, R146 ;  /* 0x00000092944e723e */ /* 0x004fee00000000ff */
[----:B------:R1:W-:Y:S02]  /*b240*/  MUFU.EX2 R108, R2 ;  /* 0x00000002006c7308 */ /* 0x0003e40000000800 */
[--C-:B-1----:R-:W-:Y:S08]  /*b250*/  FFMA.FTZ R2, R221, c[0x0][0x2d0], -R92.reuse ;  /* 0x0000b400dd027a23 */ /* 0x102ff0000001085c */
[----:B------:R1:W2:Y:S02]  /*b260*/  MUFU.EX2 R124, R2 ;  /* 0x00000002007c7308 */ /* 0x0002a40000000800 */
[--C-:B-1----:R-:W-:Y:S01]  /*b270*/  FFMA.FTZ R2, R219, c[0x0][0x2d0], -R92.reuse ;  /* 0x0000b400db027a23 */ /* 0x102fe2000001085c */
[----:B--2---:R-:W-:Y:S07]  /*b280*/  F2FP.PACK_AB R77, R124, R108 ;  /* 0x0000006c7c4d723e */ /* 0x004fee00000000ff */
[----:B------:R1:W-:Y:S02]  /*b290*/  MUFU.EX2 R125, R2 ;  /* 0x00000002007d7308 */ /* 0x0003e40000000800 */
[----:B-1----:R-:W-:Y:S08]  /*b2a0*/  FFMA.FTZ R2, R220, c[0x0][0x2d0], -R92 ;  /* 0x0000b400dc027a23 */ /* 0x002ff0000001085c */
[----:B------:R1:W2:Y:S02]  /*b2b0*/  MUFU.EX2 R141, R2 ;  /* 0x00000002008d7308 */ /* 0x0002a40000000800 */
[--C-:B-1----:R-:W-:Y:S01]  /*b2c0*/  FFMA.FTZ R2, R249, c[0x0][0x2d0], -R85.reuse ;  /* 0x0000b400f9027a23 */ /* 0x102fe20000010855 */
[----:B--2---:R-:W-:Y:S07]  /*b2d0*/  F2FP.PACK_AB R79, R141, R125 ;  /* 0x0000007d8d4f723e */ /* 0x004fee00000000ff */
[----:B------:R1:W-:Y:S01]  /*b2e0*/  MUFU.EX2 R150, R2 ;  /* 0x0000000200967308 */ /* 0x0003e20000000800 */
[C---:B------:R-:W-:Y:S08]  /*b2f0*/  HMMA.16816.F32 R8, R76.reuse, R80, R8 ;  /* 0x000000504c08723c */ /* 0x040ff00000001808 */
[-C--:B------:R-:W-:Y:S08]  /*b300*/  HMMA.16816.F32 R12, R76, R82.reuse, R12 ;  /* 0x000000524c0c723c */ /* 0x080ff0000000180c */
[C---:B------:R-:W-:Y:S01]  /*b310*/  HMMA.16816.F32 R16, R72.reuse, R82, R16 ;  /* 0x000000524810723c */ /* 0x040fe20000001810 */
[----:B------:R-:W2:Y:S03]  /*b320*/  LDSM.16.MT88.4 R80, [R233+0x800] ;  /* 0x00080000e950783b */ /* 0x000ea60000004200 */
[--C-:B-1----:R-:W-:Y:S04]  /*b330*/  FFMA.FTZ R2, R250, c[0x0][0x2d0], -R85.reuse ;  /* 0x0000b400fa027a23 */ /* 0x102fe80000010855 */
[----:B------:R1:W4:Y:S04]  /*b340*/  MUFU.EX2 R156, R2 ;  /* 0x00000002009c7308 */ /* 0x0003280000000800 */
[--C-:B-1----:R-:W-:Y:S06]  /*b350*/  FFMA.FTZ R2, R225, c[0x0][0x2d0], -R85.reuse ;  /* 0x0000b400e1027a23 */ /* 0x102fec0000010855 */
[----:B------:R1:W-:Y:S01]  /*b360*/  MUFU.EX2 R157, R2 ;  /* 0x00000002009d7308 */ /* 0x0003e20000000800 */
[-C--:B--2---:R-:W-:Y:S08]  /*b370*/  HMMA.16816.F32 R20, R72, R80.reuse, R20 ;  /* 0x000000504814723c */ /* 0x084ff00000001814 */
[C---:B------:R-:W-:Y:S08]  /*b380*/  HMMA.16816.F32 R24, R76.reuse, R80, R24 ;  /* 0x000000504c18723c */ /* 0x040ff00000001818 */
[-C--:B------:R-:W-:Y:S01]  /*b390*/  HMMA.16816.F32 R28, R76, R82.reuse, R28 ;  /* 0x000000524c1c723c */ /* 0x080fe2000000181c */
[----:B-1----:R-:W-:Y:S04]  /*b3a0*/  FFMA.FTZ R2, R248, c[0x0][0x2d0], -R85 ;  /* 0x0000b400f8027a23 */ /* 0x002fe80000010855 */
[----:B------:R1:W2:Y:S03]  /*b3b0*/  MUFU.EX2 R217, R2 ;  /* 0x0000000200d97308 */ /* 0x0002a60000000800 */
[C---:B------:R-:W-:Y:S01]  /*b3c0*/  HMMA.16816.F32 R32, R72.reuse, R82, R32 ;  /* 0x000000524820723c */ /* 0x040fe20000001820 */
[----:B------:R-:W2:Y:S03]  /*b3d0*/  LDSM.16.MT88.4 R80, [R230+0x800] ;  /* 0x00080000e650783b */ /* 0x000ea60000004200 */
[----:B-1----:R-:W-:Y:S02]  /*b3e0*/  FFMA.FTZ R2, R170, c[0x0][0x2d0], -R84 ;  /* 0x0000b400aa027a23 */ /* 0x002fe40000010854 */
[----:B------:R-:W-:Y:S02]  /*b3f0*/  IMAD.MOV.U32 R170, RZ, RZ, R167 ;  /* 0x000000ffffaa7224 */ /* 0x000fe400078e00a7 */
[----:B------:R-:W-:Y:S01]  /*b400*/  IMAD.MOV.U32 R167, RZ, RZ, R164 ;  /* 0x000000ffffa77224 */ /* 0x000fe200078e00a4 */
[----:B------:R3:W1:Y:S03]  /*b410*/  MUFU.EX2 R143, R2 ;  /* 0x00000002008f7308 */ /* 0x0006660000000800 */
[----:B------:R-:W-:Y:S01]  /*b420*/  IMAD.MOV.U32 R164, RZ, RZ, R149 ;  /* 0x000000ffffa47224 */ /* 0x000fe200078e0095 */
[-C--:B--2---:R-:W-:Y:S08]  /*b430*/  HMMA.16816.F32 R36, R72, R80.reuse, R36 ;  /* 0x000000504824723c */ /* 0x084ff00000001824 */
[C---:B------:R-:W-:Y:S01]  /*b440*/  HMMA.16816.F32 R40, R76.reuse, R80, R40 ;  /* 0x000000504c28723c */ /* 0x040fe20000001828 */
[----:B---3--:R-:W-:Y:S04]  /*b450*/  FFMA.FTZ R2, R251, c[0x0][0x2d0], -R84 ;  /* 0x0000b400fb027a23 */ /* 0x008fe80000010854 */
[----:B------:R2:W2:Y:S03]  /*b460*/  MUFU.EX2 R149, R2 ;  /* 0x0000000200957308 */ /* 0x0004a60000000800 */
[-C--:B------:R-:W-:Y:S08]  /*b470*/  HMMA.16816.F32 R44, R76, R82.reuse, R44 ;  /* 0x000000524c2c723c */ /* 0x080ff0000000182c */
[C---:B------:R-:W-:Y:S01]  /*b480*/  HMMA.16816.F32 R48, R72.reuse, R82, R48 ;  /* 0x000000524830723c */ /* 0x040fe20000001830 */
[----:B------:R-:W1:Y:S03]  /*b490*/  LDSM.16.MT88.4 R80, [R232+0x800] ;  /* 0x00080000e850783b */ /* 0x000e660000004200 */
[----:B--2---:R-:W-:Y:S02]  /*b4a0*/  FFMA.FTZ R2, R210, c[0x0][0x2d0], -R86 ;  /* 0x0000b400d2027a23 */ /* 0x004fe40000010856 */
[----:B------:R-:W-:Y:S01]  /*b4b0*/  IMAD.MOV.U32 R210, RZ, RZ, R171 ;  /* 0x000000ffffd27224 */ /* 0x000fe200078e00ab */
[----:B------:R-:W-:Y:S01]  /*b4c0*/  MOV R171, R170 ;  /* 0x000000aa00ab7202 */ /* 0x000fe20000000f00 */
[----:B------:R-:W-:Y:S01]  /*b4d0*/  IMAD.MOV.U32 R170, RZ, RZ, R169 ;  /* 0x000000ffffaa7224 */ /* 0x000fe200078e00a9 */
[----:B------:R2:W-:Y:S03]  /*b4e0*/  MUFU.EX2 R131, R2 ;  /* 0x0000000200837308 */ /* 0x0005e60000000800 */
[----:B------:R-:W-:Y:S01]  /*b4f0*/  IMAD.MOV.U32 R169, RZ, RZ, R168 ;  /* 0x000000ffffa97224 */ /* 0x000fe200078e00a8 */
[----:B------:R-:W-:Y:S01]  /*b500*/  MOV R168, R167 ;  /* 0x000000a700a87202 */ /* 0x000fe20000000f00 */
[----:B------:R-:W-:Y:S01]  /*b510*/  IMAD.MOV.U32 R167, RZ, RZ, R166 ;  /* 0x000000ffffa77224 */ /* 0x000fe200078e00a6 */
[----:B------:R-:W-:Y:S01]  /*b520*/  MOV R211, R171 ;  /* 0x000000ab00d37202 */ /* 0x000fe20000000f00 */
[----:B------:R-:W-:Y:S01]  /*b530*/  IMAD.MOV.U32 R166, RZ, RZ, R165 ;  /* 0x000000ffffa67224 */ /* 0x000fe200078e00a5 */
[----:B------:R-:W-:Y:S01]  /*b540*/  MOV R165, R164 ;  /* 0x000000a400a57202 */ /* 0x000fe20000000f00 */
[----:B------:R-:W-:Y:S02]  /*b550*/  IMAD.MOV.U32 R164, RZ, RZ, R163 ;  /* 0x000000ffffa47224 */ /* 0x000fe400078e00a3 */
[----:B------:R-:W-:Y:S01]  /*b560*/  IMAD.MOV.U32 R163, RZ, RZ, R162 ;  /* 0x000000ffffa37224 */ /* 0x000fe200078e00a2 */
[----:B------:R-:W-:Y:S01]  /*b570*/  MOV R162, R161 ;  /* 0x000000a100a27202 */ /* 0x000fe20000000f00 */
[----:B------:R-:W-:Y:S02]  /*b580*/  IMAD.MOV.U32 R161, RZ, RZ, R142 ;  /* 0x000000ffffa17224 */ /* 0x000fe400078e008e */
[----:B------:R-:W-:Y:S02]  /*b590*/  IMAD.MOV.U32 R142, RZ, RZ, R198 ;  /* 0x000000ffff8e7224 */ /* 0x000fe400078e00c6 */
[----:B------:R-:W-:Y:S01]  /*b5a0*/  IMAD.MOV.U32 R171, RZ, RZ, R169 ;  /* 0x000000ffffab7224 */ /* 0x000fe200078e00a9 */
[----:B------:R-:W3:Y:S01]  /*b5b0*/  LDL.LU R198, [R1+0xcc] ;  /* 0x0000cc0001c67983 */ /* 0x000ee20000300800 */
[----:B------:R-:W-:Y:S01]  /*b5c0*/  IMAD.MOV.U32 R169, RZ, RZ, R167 ;  /* 0x000000ffffa97224 */ /* 0x000fe200078e00a7 */
[----:B------:R-:W-:Y:S01]  /*b5d0*/  MOV R167, R165 ;  /* 0x000000a500a77202 */ /* 0x000fe20000000f00 */
[----:B------:R-:W-:Y:S02]  /*b5e0*/  IMAD.MOV.U32 R165, RZ, RZ, R163 ;  /* 0x000000ffffa57224 */ /* 0x000fe400078e00a3 */
[----:B------:R-:W-:Y:S01]  /*b5f0*/  IMAD.MOV.U32 R163, RZ, RZ, R97 ;  /* 0x000000ffffa37224 */ /* 0x000fe200078e0061 */
[-C--:B-1----:R-:W-:Y:S01]  /*b600*/  HMMA.16816.F32 R52, R72, R80.reuse, R52 ;  /* 0x000000504834723c */ /* 0x082fe20000001834 */
[----:B------:R-:W3:Y:S01]  /*b610*/  LDL.LU R97, [R1+0xc8] ;  /* 0x0000c80001617983 */ /* 0x000ee20000300800 */
[----:B--2---:R-:W-:Y:S02]  /*b620*/  FFMA.FTZ R2, R210, c[0x0][0x2d0], -R86 ;  /* 0x0000b400d2027a23 */ /* 0x004fe40000010856 */
[----:B------:R-:W-:Y:S01]  /*b630*/  IMAD.MOV.U32 R210, RZ, RZ, R170 ;  /* 0x000000ffffd27224 */ /* 0x000fe200078e00aa */
[----:B------:R-:W-:Y:S01]  /*b640*/  MOV R170, R168 ;  /* 0x000000a800aa7202 */ /* 0x000fe20000000f00 */
[----:B------:R-:W-:Y:S02]  /*b650*/  IMAD.MOV.U32 R168, RZ, RZ, R166 ;  /* 0x000000ffffa87224 */ /* 0x000fe400078e00a6 */
[----:B------:R-:W-:Y:S01]  /*b660*/  IMAD.MOV.U32 R166, RZ, RZ, R164 ;  /* 0x000000ffffa67224 */ /* 0x000fe200078e00a4 */
[----:B------:R-:W-:Y:S01]  /*b670*/  MOV R164, R162 ;  /* 0x000000a200a47202 */ /* 0x000fe20000000f00 */
[C---:B------:R-:W-:Y:S02]  /*b680*/  HMMA.16816.F32 R56, R76.reuse, R80, R56 ;  /* 0x000000504c38723c */ /* 0x040fe40000001838 */
[----:B------:R-:W-:Y:S01]  /*b690*/  IMAD.MOV.U32 R162, RZ, RZ, R142 ;  /* 0x000000ffffa27224 */ /* 0x000fe200078e008e */
[----:B------:R-:W-:Y:S01]  /*b6a0*/  MOV R172, R210 ;  /* 0x000000d200ac7202 */ /* 0x000fe20000000f00 */
[----:B------:R1:W-:Y:S01]  /*b6b0*/  MUFU.EX2 R142, R2 ;  /* 0x00000002008e7308 */ /* 0x0003e20000000800 */
[----:B------:R-:W-:Y:S02]  /*b6c0*/  IMAD.MOV.U32 R210, RZ, RZ, R170 ;  /* 0x000000ffffd27224 */ /* 0x000fe400078e00aa */
[----:B------:R-:W-:Y:S01]  /*b6d0*/  IMAD.MOV.U32 R170, RZ, RZ, R168 ;  /* 0x000000ffffaa7224 */ /* 0x000fe200078e00a8 */
[----:B------:R-:W-:Y:S01]  /*b6e0*/  MOV R168, R166 ;  /* 0x000000a600a87202 */ /* 0x000fe20000000f00 */
[----:B------:R-:W-:Y:S01]  /*b6f0*/  IMAD.MOV.U32 R166, RZ, RZ, R164 ;  /* 0x000000ffffa67224 */ /* 0x000fe200078e00a4 */
[-C--:B------:R-:W-:Y:S01]  /*b700*/  HMMA.16816.F32 R60, R76, R82.reuse, R60 ;  /* 0x000000524c3c723c */ /* 0x080fe2000000183c */
[----:B------:R-:W2:Y:S01]  /*b710*/  LDSM.16.MT88.4 R76, [R229+0x1000] ;  /* 0x00100000e54c783b */ /* 0x000ea20000004200 */
[----:B------:R-:W-:Y:S06]  /*b720*/  MOV R164, R147 ;  /* 0x0000009300a47202 */ /* 0x000fec0000000f00 */
[----:B------:R-:W-:Y:S07]  /*b730*/  HMMA.16816.F32 R64, R72, R82, R64 ;  /* 0x000000524840723c */ /* 0x000fee0000001840 */
[----:B----4-:R-:W-:Y:S02]  /*b740*/  F2FP.PACK_AB R72, R156, R150 ;  /* 0x000000969c48723e */ /* 0x010fe400000000ff */
[----:B------:R-:W-:Y:S03]  /*b750*/  F2FP.PACK_AB R74, R217, R157 ;  /* 0x0000009dd94a723e */ /* 0x000fe600000000ff */
[--C-:B-1----:R-:W-:Y:S01]  /*b760*/  FFMA.FTZ R2, R211, c[0x0][0x2d0], -R86.reuse ;  /* 0x0000b400d3027a23 */ /* 0x102fe20000010856 */
[----:B------:R-:W-:Y:S01]  /*b770*/  F2FP.PACK_AB R73, R143, R130 ;  /* 0x000000828f49723e */ /* 0x000fe200000000ff */
[----:B------:R-:W-:Y:S01]  /*b780*/  IMAD.MOV.U32 R211, RZ, RZ, R171 ;  /* 0x000000ffffd37224 */ /* 0x000fe200078e00ab */
[----:B------:R-:W-:Y:S01]  /*b790*/  F2FP.PACK_AB R75, R215, R149 ;  /* 0x00000095d74b723e */ /* 0x000fe200000000ff */
[----:B------:R1:W-:Y:S01]  /*b7a0*/  MUFU.EX2 R147, R2 ;  /* 0x0000000200937308 */ /* 0x0003e20000000800 */
[----:B------:R-:W-:Y:S01]  /*b7b0*/  MOV R171, R169 ;  /* 0x000000a900ab7202 */ /* 0x000fe20000000f00 */
[----:B------:R-:W-:Y:S02]  /*b7c0*/  IMAD.MOV.U32 R169, RZ, RZ, R167 ;  /* 0x000000ffffa97224 */ /* 0x000fe400078e00a7 */
[----:B------:R-:W-:Y:S02]  /*b7d0*/  IMAD.MOV.U32 R167, RZ, RZ, R165 ;  /* 0x000000ffffa77224 */ /* 0x000fe400078e00a5 */
[----:B------:R-:W-:Y:S02]  /*b7e0*/  IMAD.MOV.U32 R165, RZ, RZ, R243 ;  /* 0x000000ffffa57224 */ /* 0x000fe400078e00f3 */
[----:B------:R-:W4:Y:S01]  /*b7f0*/  LDL.LU R243, [R1+0xc4] ;  /* 0x0000c40001f37983 */ /* 0x000f220000300800 */
[-C--:B--2---:R-:W-:Y:S01]  /*b800*/  HMMA.16816.F32 R4, R72, R76.reuse, R4 ;  /* 0x0000004c4804723c */ /* 0x084fe20000001804 */
[----:B-1----:R-:W-:Y:S02]  /*b810*/  FFMA.FTZ R2, R172, c[0x0][0x2d0], -R86 ;  /* 0x0000b400ac027a23 */ /* 0x002fe40000010856 */
[----:B------:R-:W-:Y:S02]  /*b820*/  IMAD.MOV.U32 R172, RZ, RZ, R211 ;  /* 0x000000ffffac7224 */ /* 0x000fe400078e00d3 */
[----:B------:R1:W2:Y:S01]  /*b830*/  MUFU.EX2 R216, R2 ;  /* 0x0000000200d87308 */ /* 0x0002a20000000800 */
[----:B------:R-:W-:Y:S01]  /*b840*/  MOV R211, R210 ;  /* 0x000000d200d37202 */ /* 0x000fe20000000f00 */
[----:B------:R-:W-:Y:S02]  /*b850*/  IMAD.MOV.U32 R210, RZ, RZ, R171 ;  /* 0x000000ffffd27224 */ /* 0x000fe400078e00ab */
[----:B------:R-:W-:Y:S03]  /*b860*/  IMAD.MOV.U32 R171, RZ, RZ, R170 ;  /* 0x000000ffffab7224 */ /* 0x000fe600078e00aa */
[----:B------:R-:W-:Y:S01]  /*b870*/  MOV R170, R169 ;  /* 0x000000a900aa7202 */ /* 0x000fe20000000f00 */
[----:B------:R-:W-:Y:S02]  /*b880*/  IMAD.MOV.U32 R169, RZ, RZ, R168 ;  /* 0x000000ffffa97224 */ /* 0x000fe400078e00a8 */
[----:B------:R-:W-:Y:S01]  /*b890*/  IMAD.MOV.U32 R168, RZ, RZ, R167 ;  /* 0x000000ffffa87224 */ /* 0x000fe200078e00a7 */
[----:B------:R-:W-:Y:S01]  /*b8a0*/  MOV R167, R166 ;  /* 0x000000a600a77202 */ /* 0x000fe20000000f00 */
[----:B------:R-:W-:Y:S02]  /*b8b0*/  IMAD.MOV.U32 R166, RZ, RZ, R202 ;  /* 0x000000ffffa67224 */ /* 0x000fe400078e00ca */
[----:B------:R-:W-:Y:S02]  /*b8c0*/  IMAD.MOV.U32 R202, RZ, RZ, R235 ;  /* 0x000000ffffca7224 */ /* 0x000fe400078e00eb */
[----:B------:R-:W3:Y:S01]  /*b8d0*/  LDL.LU R235, [R1+0xc0] ;  /* 0x0000c00001eb7983 */ /* 0x000ee20000300800 */
[----:B-1----:R-:W-:Y:S01]  /*b8e0*/  FFMA.FTZ R2, R172, c[0x0][0x2d0], -R92 ;  /* 0x0000b400ac027a23 */ /* 0x002fe2000001085c */
[----:B--2---:R-:W-:Y:S02]  /*b8f0*/  F2FP.PACK_AB R82, R216, R147 ;  /* 0x00000093d852723e */ /* 0x004fe400000000ff */
[----:B------:R-:W-:Y:S01]  /*b900*/  MOV R172, R211 ;  /* 0x000000d300ac7202 */ /* 0x000fe20000000f00 */
[----:B------:R1:W-:Y:S01]  /*b910*/  MUFU.EX2 R127, R2 ;  /* 0x00000002007f7308 */ /* 0x0003e20000000800 */
[----:B------:R-:W-:Y:S02]  /*b920*/  IMAD.MOV.U32 R211, RZ, RZ, R210 ;  /* 0x000000ffffd37224 */ /* 0x000fe400078e00d2 */
[----:B------:R-:W-:Y:S01]  /*b930*/  IMAD.MOV.U32 R210, RZ, RZ, R171 ;  /* 0x000000ffffd27224 */ /* 0x000fe200078e00ab */
[----:B------:R-:W-:Y:S01]  /*b940*/  MOV R171, R170 ;  /* 0x000000aa00ab7202 */ /* 0x000fe20000000f00 */
[----:B------:R-:W-:Y:S02]  /*b950*/  IMAD.MOV.U32 R170, RZ, RZ, R169 ;  /* 0x000000ffffaa7224 */ /* 0x000fe400078e00a9 */
[----:B------:R-:W-:Y:S01]  /*b960*/  IMAD.MOV.U32 R169, RZ, RZ, R168 ;  /* 0x000000ffffa97224 */ /* 0x000fe200078e00a8 */
[----:B------:R-:W-:Y:S01]  /*b970*/  MOV R168, R167 ;  /* 0x000000a700a87202 */ /* 0x000fe20000000f00 */
[----:B------:R-:W-:Y:S02]  /*b980*/  IMAD.MOV.U32 R167, RZ, RZ, R158 ;  /* 0x000000ffffa77224 */ /* 0x000fe400078e009e */
[----:B------:R-:W-:Y:S02]  /*b990*/  IMAD.MOV.U32 R158, RZ, RZ, R231 ;  /* 0x000000ffff9e7224 */ /* 0x000fe400078e00e7 */
[----:B------:R-:W2:Y:S01]  /*b9a0*/  LDL.LU R231, [R1+0xbc] ;  /* 0x0000bc0001e77983 */ /* 0x000ea20000300800 */
[----:B-1----:R-:W-:Y:S01]  /*b9b0*/  FFMA.FTZ R2, R172, c[0x0][0x2d0], -R92 ;  /* 0x0000b400ac027a23 */ /* 0x002fe2000001085c */
[----:B------:R-:W-:Y:S01]  /*b9c0*/  MOV R172, R211 ;  /* 0x000000d300ac7202 */ /* 0x000fe20000000f00 */
[----:B------:R-:W-:Y:S02]  /*b9d0*/  IMAD.MOV.U32 R211, RZ, RZ, R210 ;  /* 0x000000ffffd37224 */ /* 0x000fe400078e00d2 */
[----:B------:R1:W1:Y:S01]  /*b9e0*/  MUFU.EX2 R128, R2 ;  /* 0x0000000200807308 */ /* 0x0002620000000800 */
        /* <DEDUP_REMOVED lines=9> */
[----:B------:R-:W-:Y:S02]  /*ba80*/  F2FP.PACK_AB R81, R128, R127 ;  /* 0x0000007f8051723e */ /* 0x000fe400000000ff */
[----:B------:R-:W-:Y:S01]  /*ba90*/  MOV R172, R211 ;  /* 0x000000d300ac7202 */ /* 0x000fe20000000f00 */
[----:B------:R1:W-:Y:S01]  /*baa0*/  MUFU.EX2 R175, R2 ;  /* 0x0000000200af7308 */ /* 0x0003e20000000800 */
        /* <DEDUP_REMOVED lines=9> */
[----:B------:R-:W-:Y:S02]  /*bb40*/  FFMA.FTZ R80, R173, c[0x0][0x2d0], -R85 ;  /* 0x0000b400ad507a23 */ /* 0x000fe40000010855 */
[----:B------:R-:W-:Y:S02]  /*bb50*/  IMAD.MOV.U32 R173, RZ, RZ, R211 ;  /* 0x000000ffffad7224 */ /* 0x000fe400078e00d3 */
[----:B------:R1:W-:Y:S01]  /*bb60*/  MUFU.EX2 R211, R80 ;  /* 0x0000005000d37308 */ /* 0x0003e20000000800 */
[----:B------:R-:W-:Y:S02]  /*bb70*/  IMAD.MOV.U32 R170, RZ, RZ, R169 ;  /* 0x000000ffffaa7224 */ /* 0x000fe400078e00a9 */
[----:B------:R-:W-:Y:S02]  /*bb80*/  IMAD.MOV.U32 R167, RZ, RZ, R155 ;  /* 0x000000ffffa77224 */ /* 0x000fe400078e009b */
[----:B------:R-:W-:Y:S03]  /*bb90*/  IMAD.MOV.U32 R169, RZ, RZ, R168 ;  /* 0x000000ffffa97224 */ /* 0x000fe600078e00a8 */
[----:B------:R-:W-:Y:S01]  /*bba0*/  MOV R168, R167 ;  /* 0x000000a700a87202 */ /* 0x000fe20000000f00 */
[----:B-1----:R-:W-:Y:S02]  /*bbb0*/  FFMA.FTZ R2, R172, c[0x0][0x2d0], -R92 ;  /* 0x0000b400ac027a23 */ /* 0x002fe4000001085c */
[----:B------:R-:W-:Y:S02]  /*bbc0*/  IMAD.MOV.U32 R172, RZ, RZ, R210 ;  /* 0x000000ffffac7224 */ /* 0x000fe400078e00d2 */
[----:B------:R1:W1:Y:S01]  /*bbd0*/  MUFU.EX2 R210, R2 ;  /* 0x0000000200d27308 */ /* 0x0002620000000800 */
[----:B------:R-:W-:Y:S02]  /*bbe0*/  IMAD.MOV.U32 R167, RZ, RZ, R93 ;  /* 0x000000ffffa77224 */ /* 0x000fe400078e005d */
[----:B------:R-:W-:Y:S01]  /*bbf0*/  MOV R174, R172 ;  /* 0x000000ac00ae7202 */ /* 0x000fe20000000f00 */
[----:B------:R-:W-:Y:S01]  /*bc00*/  IMAD.MOV.U32 R172, RZ, RZ, R171 ;  /* 0x000000ffffac7224 */ /* 0x000fe200078e00ab */
[----:B------:R-:W-:Y:S01]  /*bc10*/  MOV R171, R170 ;  /* 0x000000aa00ab7202 */ /* 0x000fe20000000f00 */
[----:B------:R-:W-:Y:S02]  /*bc20*/  IMAD.MOV.U32 R170, RZ, RZ, R169 ;  /* 0x000000ffffaa7224 */ /* 0x000fe400078e00a9 */
[----:B------:R-:W-:Y:S01]  /*bc30*/  IMAD.MOV.U32 R169, RZ, RZ, R168 ;  /* 0x000000ffffa97224 */ /* 0x000fe200078e00a8 */
[----:B------:R-:W-:Y:S01]  /*bc40*/  MOV R168, R167 ;  /* 0x000000a700a87202 */ /* 0x000fe20000000f00 */
[----:B------:R-:W-:Y:S01]  /*bc50*/  IMAD.MOV.U32 R167, RZ, RZ, R152 ;  /* 0x000000ffffa77224 */ /* 0x000fe200078e0098 */
[----:B------:R-:W-:Y:S01]  /*bc60*/  F2FP.PACK_AB R80, R142, R131 ;  /* 0x000000838e50723e */ /* 0x000fe200000000ff */
[----:B------:R-:W-:Y:S02]  /*bc70*/  IMAD.MOV.U32 R93, RZ, RZ, R237 ;  /* 0x000000ffff5d7224 */ /* 0x000fe400078e00ed */
[----:B------:R-:W-:Y:S02]  /*bc80*/  IMAD.MOV.U32 R152, RZ, RZ, R234 ;  /* 0x000000ffff987224 */ /* 0x000fe400078e00ea */
[----:B------:R-:W-:Y:S02]  /*bc90*/  FFMA.FTZ R93, R93, c[0x0][0x2d0], -R84 ;  /* 0x0000b4005d5d7a23 */ /* 0x000fe40000010854 */
[----:B-1----:R-:W-:Y:S01]  /*bca0*/  FFMA.FTZ R2, R174, c[0x0][0x2d0], -R85 ;  /* 0x0000b400ae027a23 */ /* 0x002fe20000010855 */
[----:B------:R-:W-:Y:S01]  /*bcb0*/  MOV R174, R173 ;  /* 0x000000ad00ae7202 */ /* 0x000fe20000000f00 */
[----:B------:R-:W-:Y:S01]  /*bcc0*/  IMAD.MOV.U32 R173, RZ, RZ, R172 ;  /* 0x000000ffffad7224 */ /* 0x000fe200078e00ac */
[----:B------:R-:W-:Y:S01]  /*bcd0*/  F2FP.PACK_AB R83, R210, R175 ;  /* 0x000000afd253723e */ /* 0x000fe200000000ff */
[----:B------:R1:W-:Y:S01]  /*bce0*/  MUFU.EX2 R212, R2 ;  /* 0x0000000200d47308 */ /* 0x0003e20000000800 */
[----:B------:R-:W-:Y:S01]  /*bcf0*/  IMAD.MOV.U32 R172, RZ, RZ, R171 ;  /* 0x000000ffffac7224 */ /* 0x000fe200078e00ab */
[----:B------:R-:W-:Y:S01]  /*bd00*/  MOV R171, R170 ;  /* 0x000000aa00ab7202 */ /* 0x000fe20000000f00 */
[----:B------:R-:W-:Y:S02]  /*bd10*/  IMAD.MOV.U32 R170, RZ, RZ, R169 ;  /* 0x000000ffffaa7224 */ /* 0x000fe400078e00a9 */
[----:B------:R-:W-:Y:S01]  /*bd20*/  IMAD.MOV.U32 R169, RZ, RZ, R168 ;  /* 0x000000ffffa97224 */ /* 0x000fe200078e00a8 */
[C---:B------:R-:W-:Y:S01]  /*bd30*/  HMMA.16816.F32 R8, R80.reuse, R76, R8 ;  /* 0x0000004c5008723c */ /* 0x040fe20000001808 */
[----:B------:R-:W-:Y:S01]  /*bd40*/  MOV R168, R167 ;  /* 0x000000a700a87202 */ /* 0x000fe20000000f00 */
[----:B------:R-:W-:Y:S02]  /*bd50*/  IMAD.MOV.U32 R167, RZ, RZ, R110 ;  /* 0x000000ffffa77224 */ /* 0x000fe400078e006e */
[----:B------:R-:W-:Y:S04]  /*bd60*/  IMAD.MOV.U32 R110, RZ, RZ, R236 ;  /* 0x000000ffff6e7224 */ /* 0x000fe800078e00ec */
[-C--:B------:R-:W-:Y:S08]  /*bd70*/  HMMA.16816.F32 R12, R80, R78.reuse, R12 ;  /* 0x0000004e500c723c */ /* 0x080ff0000000180c */
[C---:B------:R-:W-:Y:S01]  /*bd80*/  HMMA.16816.F32 R16, R72.reuse, R78, R16 ;  /* 0x0000004e4810723c */ /* 0x040fe20000001810 */
[----:B------:R-:W1:Y:S03]  /*bd90*/  LDSM.16.MT88.4 R76, [R233+0x1000] ;  /* 0x00100000e94c783b */ /* 0x000e660000004200 */
[----:B-1----:R-:W-:Y:S01]  /*bda0*/  FFMA.FTZ R2, R174, c[0x0][0x2d0], -R85 ;  /* 0x0000b400ae027a23 */ /* 0x002fe20000010855 */
[----:B------:R-:W-:Y:S01]  /*bdb0*/  MOV R174, R173 ;  /* 0x000000ad00ae7202 */ /* 0x000fe20000000f00 */
[----:B------:R-:W-:Y:S02]  /*bdc0*/  IMAD.MOV.U32 R173, RZ, RZ, R172 ;  /* 0x000000ffffad7224 */ /* 0x000fe400078e00ac */
[----:B------:R1:W-:Y:S01]  /*bdd0*/  MUFU.EX2 R214, R2 ;  /* 0x0000000200d67308 */ /* 0x0003e20000000800 */
[----:B------:R-:W-:Y:S03]  /*bde0*/  IMAD.MOV.U32 R172, RZ, RZ, R171 ;  /* 0x000000ffffac7224 */ /* 0x000fe600078e00ab */
[----:B------:R-:W-:Y:S01]  /*bdf0*/  MOV R171, R170 ;  /* 0x000000aa00ab7202 */ /* 0x000fe20000000f00 */
[----:B------:R-:W-:Y:S02]  /*be00*/  IMAD.MOV.U32 R170, RZ, RZ, R169 ;  /* 0x000000ffffaa7224 */ /* 0x000fe400078e00a9 */
[----:B------:R-:W-:Y:S01]  /*be10*/  IMAD.MOV.U32 R169, RZ, RZ, R168 ;  /* 0x000000ffffa97224 */ /* 0x000fe200078e00a8 */
[----:B------:R-:W-:Y:S01]  /*be20*/  MOV R168, R167 ;  /* 0x000000a700a87202 */ /* 0x000fe20000000f00 */
[----:B------:R-:W-:Y:S02]  /*be30*/  IMAD.MOV.U32 R167, RZ, RZ, R110 ;  /* 0x000000ffffa77224 */ /* 0x000fe400078e006e */
[----:B------:R-:W-:Y:S01]  /*be40*/  IMAD.MOV.U32 R110, RZ, RZ, R107 ;  /* 0x000000ffff6e7224 */ /* 0x000fe200078e006b */
[----:B------:R-:W-:Y:S03]  /*be50*/  MOV R107, R240 ;  /* 0x000000f0006b7202 */ /* 0x000fe60000000f00 */
[----:B------:R-:W-:Y:S02]  /*be60*/  FFMA.FTZ R110, R110, c[0x0][0x2d0], -R84 ;  /* 0x0000b4006e6e7a23 */ /* 0x000fe40000010854 */
[----:B-1----:R-:W-:Y:S02]  /*be70*/  FFMA.FTZ R2, R174, c[0x0][0x2d0], -R85 ;  /* 0x0000b400ae027a23 */ /* 0x002fe40000010855 */
[----:B------:R-:W-:Y:S02]  /*be80*/  IMAD.MOV.U32 R174, RZ, RZ, R173 ;  /* 0x000000ffffae7224 */ /* 0x000fe400078e00ad */
[----:B------:R1:W-:Y:S01]  /*be90*/  MUFU.EX2 R213, R2 ;  /* 0x0000000200d57308 */ /* 0x0003e20000000800 */
[----:B------:R-:W-:Y:S01]  /*bea0*/  IMAD.MOV.U32 R173, RZ, RZ, R172 ;  /* 0x000000ffffad7224 */ /* 0x000fe200078e00ac */
[----:B------:R-:W-:Y:S01]  /*beb0*/  MOV R172, R171 ;  /* 0x000000ab00ac7202 */ /* 0x000fe20000000f00 */
[----:B------:R-:W-:Y:S01]  /*bec0*/  IMAD.MOV.U32 R171, RZ, RZ, R170 ;  /* 0x000000ffffab7224 */ /* 0x000fe200078e00aa */
[-C--:B------:R-:W-:Y:S01]  /*bed0*/  HMMA.16816.F32 R20, R72, R76.reuse, R20 ;  /* 0x0000004c4814723c */ /* 0x080fe20000001814 */
[----:B------:R-:W-:Y:S01]  /*bee0*/  IMAD.MOV.U32 R170, RZ, RZ, R169 ;  /* 0x000000ffffaa7224 */ /* 0x000fe200078e00a9 */
[----:B------:R-:W-:Y:S01]  /*bef0*/  MOV R169, R168 ;  /* 0x000000a800a97202 */ /* 0x000fe20000000f00 */
[----:B------:R-:W-:Y:S01]  /*bf00*/  IMAD.MOV.U32 R168, RZ, RZ, R167 ;  /* 0x000000ffffa87224 */ /* 0x000fe200078e00a7 */
[----:B------:R-:W-:Y:S01]  /*bf10*/  MOV R176, R173 ;  /* 0x000000ad00b07202 */ /* 0x000fe20000000f00 */
[----:B------:R-:W-:Y:S02]  /*bf20*/  IMAD.MOV.U32 R167, RZ, RZ, R241 ;  /* 0x000000ffffa77224 */ /* 0x000fe400078e00f1 */
[----:B------:R-:W-:Y:S01]  /*bf30*/  IMAD.MOV.U32 R173, RZ, RZ, R172 ;  /* 0x000000ffffad7224 */ /* 0x000fe200078e00ac */
[C---:B------:R-:W-:Y:S01]  /*bf40*/  HMMA.16816.F32 R24, R80.reuse, R76, R24 ;  /* 0x0000004c5018723c */ /* 0x040fe20000001818 */
[----:B------:R-:W-:Y:S03]  /*bf50*/  IMAD.MOV.U32 R172, RZ, RZ, R171 ;  /* 0x000000ffffac7224 */ /* 0x000fe600078e00ab */
[----:B------:R-:W-:Y:S01]  /*bf60*/  MOV R171, R170 ;  /* 0x000000aa00ab7202 */ /* 0x000fe20000000f00 */
[----:B------:R-:W-:Y:S01]  /*bf70*/  IMAD.MOV.U32 R170, RZ, RZ, R169 ;  /* 0x000000ffffaa7224 */ /* 0x000fe200078e00a9 */
[----:B------:R-:W-:Y:S01]  /*bf80*/  MOV R177, R173 ;  /* 0x000000ad00b17202 */ /* 0x000fe20000000f00 */
[----:B------:R-:W-:Y:S01]  /*bf90*/  IMAD.MOV.U32 R169, RZ, RZ, R168 ;  /* 0x000000ffffa97224 */ /* 0x000fe200078e00a8 */
[-C--:B------:R-:W-:Y:S01]  /*bfa0*/  HMMA.16816.F32 R28, R80, R78.reuse, R28 ;  /* 0x0000004e501c723c */ /* 0x080fe2000000181c */
[----:B------:R-:W-:Y:S03]  /*bfb0*/  MOV R168, R167 ;  /* 0x000000a700a87202 */ /* 0x000fe60000000f00 */
[--C-:B-1----:R-:W-:Y:S02]  /*bfc0*/  FFMA.FTZ R2, R174, c[0x0][0x2d0], -R84.reuse ;  /* 0x0000b400ae027a23 */ /* 0x102fe40000010854 */
[----:B------:R-:W-:Y:S02]  /*bfd0*/  FFMA.FTZ R88, R177, c[0x0][0x2d0], -R84 ;  /* 0x0000b400b1587a23 */ /* 0x000fe40000010854 */
[----:B------:R1:W-:Y:S01]  /*bfe0*/  MUFU.EX2 R174, R2 ;  /* 0x0000000200ae7308 */ /* 0x0003e20000000800 */
[C---:B------:R-:W-:Y:S01]  /*bff0*/  HMMA.16816.F32 R32, R72.reuse, R78, R32 ;  /* 0x0000004e4820723c */ /* 0x040fe20000001820 */
[----:B------:R-:W4:Y:S02]  /*c000*/  LDSM.16.MT88.4 R76, [R230+0x1000] ;  /* 0x00100000e64c783b */ /* 0x000f240000004200 */
[----:B------:R-:W-:Y:S02]  /*c010*/  IMAD.MOV.U32 R167, RZ, RZ, R166 ;  /* 0x000000ffffa77224 */ /* 0x000fe400078e00a6 */
[----:B------:R-:W-:Y:S01]  /*c020*/  IMAD.MOV.U32 R166, RZ, RZ, R165 ;  /* 0x000000ffffa67224 */ /* 0x000fe200078e00a5 */
[----:B------:R-:W-:Y:S01]  /*c030*/  MOV R165, R164 ;  /* 0x000000a400a57202 */ /* 0x000fe20000000f00 */
[----:B------:R-:W-:Y:S02]  /*c040*/  IMAD.MOV.U32 R164, RZ, RZ, R163 ;  /* 0x000000ffffa47224 */ /* 0x000fe400078e00a3 */
[----:B------:R-:W-:Y:S03]  /*c050*/  IMAD.MOV.U32 R163, RZ, RZ, R162 ;  /* 0x000000ffffa37224 */ /* 0x000fe600078e00a2 */
[----:B------:R-:W-:Y:S01]  /*c060*/  MOV R162, R161 ;  /* 0x000000a100a27202 */ /* 0x000fe20000000f00 */
[----:B------:R-:W-:Y:S02]  /*c070*/  IMAD.MOV.U32 R161, RZ, RZ, R160 ;  /* 0x000000ffffa17224 */ /* 0x000fe400078e00a0 */
[----:B------:R-:W-:Y:S02]  /*c080*/  IMAD.MOV.U32 R173, RZ, RZ, R171 ;  /* 0x000000ffffad7224 */ /* 0x000fe400078e00ab */
[----:B------:R-:W-:Y:S01]  /*c090*/  IMAD.MOV.U32 R171, RZ, RZ, R169 ;  /* 0x000000ffffab7224 */ /* 0x000fe200078e00a9 */
[----:B------:R-:W-:Y:S01]  /*c0a0*/  MOV R169, R167 ;  /* 0x000000a700a97202 */ /* 0x000fe20000000f00 */
[----:B------:R-:W-:Y:S01]  /*c0b0*/  IMAD.MOV.U32 R167, RZ, RZ, R165 ;  /* 0x000000ffffa77224 */ /* 0x000fe200078e00a5 */
[----:B------:R-:W-:Y:S01]  /*c0c0*/  MOV R177, R173 ;  /* 0x000000ad00b17202 */ /* 0x000fe20000000f00 */
[----:B------:R-:W-:Y:S01]  /*c0d0*/  IMAD.MOV.U32 R165, RZ, RZ, R163 ;  /* 0x000000ffffa57224 */ /* 0x000fe200078e00a3 */
[----:B------:R-:W-:Y:S01]  /*c0e0*/  MOV R163, R161 ;  /* 0x000000a100a37202 */ /* 0x000fe20000000f00 */
[----:B-1----:R-:W-:Y:S02]  /*c0f0*/  FFMA.FTZ R2, R176, c[0x0][0x2d0], -R84 ;  /* 0x0000b400b0027a23 */ /* 0x002fe40000010854 */
[----:B------:R-:W-:Y:S01]  /*c100*/  IMAD.MOV.U32 R176, RZ, RZ, R172 ;  /* 0x000000ffffb07224 */ /* 0x000fe200078e00ac */
[----:B------:R-:W-:Y:S01]  /*c110*/  MOV R172, R170 ;  /* 0x000000aa00ac7202 */ /* 0x000fe20000000f00 */
[----:B------:R-:W-:Y:S02]  /*c120*/  IMAD.MOV.U32 R170, RZ, RZ, R168 ;  /* 0x000000ffffaa7224 */ /* 0x000fe400078e00a8 */
[----:B------:R-:W-:Y:S01]  /*c130*/  IMAD.MOV.U32 R168, RZ, RZ, R166 ;  /* 0x000000ffffa87224 */ /* 0x000fe200078e00a6 */
[----:B------:R-:W-:Y:S01]  /*c140*/  MOV R166, R164 ;  /* 0x000000a400a67202 */ /* 0x000fe20000000f00 */
[----:B------:R-:W-:Y:S02]  /*c150*/  IMAD.MOV.U32 R164, RZ, RZ, R162 ;  /* 0x000000ffffa47224 */ /* 0x000fe400078e00a2 */
[----:B------:R-:W-:Y:S02]  /*c160*/  IMAD.MOV.U32 R161, RZ, RZ, R158 ;  /* 0x000000ffffa17224 */ /* 0x000fe400078e009e */
[----:B------:R-:W-:Y:S02]  /*c170*/  IMAD.MOV.U32 R178, RZ, RZ, R176 ;  /* 0x000000ffffb27224 */ /* 0x000fe400078e00b0 */
[----:B------:R-:W-:Y:S02]  /*c180*/  IMAD.MOV.U32 R173, RZ, RZ, R171 ;  /* 0x000000ffffad7224 */ /* 0x000fe400078e00ab */
[----:B------:R-:W-:Y:S01]  /*c190*/  IMAD.MOV.U32 R171, RZ, RZ, R169 ;  /* 0x000000ffffab7224 */ /* 0x000fe200078e00a9 */
[----:B------:R-:W-:Y:S01]  /*c1a0*/  MOV R169, R167 ;  /* 0x000000a700a97202 */ /* 0x000fe20000000f00 */
[----:B------:R-:W-:Y:S01]  /*c1b0*/  IMAD.MOV.U32 R167, RZ, RZ, R165 ;  /* 0x000000ffffa77224 */ /* 0x000fe200078e00a5 */
[-C--:B----4-:R-:W-:Y:S01]  /*c1c0*/  HMMA.16816.F32 R36, R72, R76.reuse, R36 ;  /* 0x0000004c4824723c */ /* 0x090fe20000001824 */
[----:B------:R-:W-:Y:S01]  /*c1d0*/  IMAD.MOV.U32 R165, RZ, RZ, R163 ;  /* 0x000000ffffa57224 */ /* 0x000fe200078e00a3 */
[----:B------:R-:W-:Y:S01]  /*c1e0*/  MOV R163, R161 ;  /* 0x000000a100a37202 */ /* 0x000fe20000000f00 */
[----:B------:R-:W-:Y:S02]  /*c1f0*/  IMAD.MOV.U32 R179, RZ, RZ, R177 ;  /* 0x000000ffffb37224 */ /* 0x000fe400078e00b1 */
[----:B------:R-:W-:Y:S01]  /*c200*/  IMAD.MOV.U32 R177, RZ, RZ, R173 ;  /* 0x000000ffffb17224 */ /* 0x000fe200078e00ad */
[----:B------:R-:W-:Y:S01]  /*c210*/  MOV R173, R171 ;  /* 0x000000ab00ad7202 */ /* 0x000fe20000000f00 */
[----:B------:R-:W-:Y:S01]  /*c220*/  IMAD.MOV.U32 R171, RZ, RZ, R169 ;  /* 0x000000ffffab7224 */ /* 0x000fe200078e00a9 */
[C---:B------:R-:W-:Y:S01]  /*c230*/  HMMA.16816.F32 R40, R80.reuse, R76, R40 ;  /* 0x0000004c5028723c */ /* 0x040fe20000001828 */
[----:B------:R-:W-:Y:S03]  /*c240*/  IMAD.MOV.U32 R169, RZ, RZ, R167 ;  /* 0x000000ffffa97224 */ /* 0x000fe600078e00a7 */
[----:B------:R-:W-:Y:S01]  /*c250*/  IMAD.MOV.U32 R158, RZ, RZ, R243 ;  /* 0x000000ffff9e7224 */ /* 0x000fe200078e00f3 */
[----:B------:R-:W-:Y:S01]  /*c260*/  MOV R167, R165 ;  /* 0x000000a500a77202 */ /* 0x000fe20000000f00 */
[----:B------:R-:W-:Y:S02]  /*c270*/  IMAD.MOV.U32 R165, RZ, RZ, R163 ;  /* 0x000000ffffa57224 */ /* 0x000fe400078e00a3 */
[----:B------:R-:W-:Y:S01]  /*c280*/  IMAD.MOV.U32 R161, RZ, RZ, R158 ;  /* 0x000000ffffa17224 */ /* 0x000fe200078e009e */
[-C--:B------:R-:W-:Y:S03]  /*c290*/  HMMA.16816.F32 R44, R80, R78.reuse, R44 ;  /* 0x0000004e502c723c */ /* 0x080fe6000000182c */
[----:B------:R-:W-:Y:S02]  /*c2a0*/  IMAD.MOV.U32 R158, RZ, RZ, R244 ;  /* 0x000000ffff9e7224 */ /* 0x000fe400078e00f4 */
[----:B------:R-:W-:Y:S02]  /*c2b0*/  IMAD.MOV.U32 R163, RZ, RZ, R161 ;  /* 0x000000ffffa37224 */ /* 0x000fe400078e00a1 */
[----:B------:R-:W-:Y:S01]  /*c2c0*/  IMAD.MOV.U32 R176, RZ, RZ, R172 ;  /* 0x000000ffffb07224 */ /* 0x000fe200078e00ac */
[----:B------:R-:W-:Y:S01]  /*c2d0*/  MOV R161, R158 ;  /* 0x0000009e00a17202 */ /* 0x000fe20000000f00 */
[----:B------:R-:W-:Y:S01]  /*c2e0*/  IMAD.MOV.U32 R158, RZ, RZ, R208 ;  /* 0x000000ffff9e7224 */ /* 0x000fe200078e00d0 */
[C---:B------:R-:W-:Y:S02]  /*c2f0*/  HMMA.16816.F32 R48, R72.reuse, R78, R48 ;  /* 0x0000004e4830723c */ /* 0x040fe40000001830 */
[----:B------:R-:W-:Y:S01]  /*c300*/  MOV R172, R170 ;  /* 0x000000aa00ac7202 */ /* 0x000fe20000000f00 */
[----:B------:R-:W-:Y:S02]  /*c310*/  IMAD.MOV.U32 R170, RZ, RZ, R168 ;  /* 0x000000ffffaa7224 */ /* 0x000fe400078e00a8 */
[----:B------:R-:W-:Y:S01]  /*c320*/  IMAD.MOV.U32 R168, RZ, RZ, R166 ;  /* 0x000000ffffa87224 */ /* 0x000fe200078e00a6 */
[----:B------:R-:W-:Y:S01]  /*c330*/  MOV R166, R164 ;  /* 0x000000a400a67202 */ /* 0x000fe20000000f00 */
[----:B---3--:R-:W-:Y:S04]  /*c340*/  FFMA.FTZ R97, R97, c[0x0][0x2d0], -R85 ;  /* 0x0000b40061617a23 */ /* 0x008fe80000010855 */
[----:B------:R-:W-:Y:S10]  /*c350*/  MUFU.EX2 R188, R97 ;  /* 0x0000006100bc7308 */ /* 0x000ff40000000800 */
[----:B------:R-:W-:Y:S01]  /*c360*/  MUFU.EX2 R97, R129 ;  /* 0x0000008100617308 */ /* 0x000fe20000000800 */
[----:B--2---:R-:W-:Y:S02]  /*c370*/  IMAD.MOV.U32 R155, RZ, RZ, R231 ;  /* 0x000000ffff9b7224 */ /* 0x004fe400078e00e7 */
[----:B------:R1:W5:Y:S04]  /*c380*/  LDL.LU R231, [R1+0xb4] ;  /* 0x0000b40001e77983 */ /* 0x0003680000300800 */
[----:B------:R1:W5:Y:S04]  /*c390*/  LDL.LU R237, [R1+0xb0] ;  /* 0x0000b00001ed7983 */ /* 0x0003680000300800 */
[----:B------:R1:W5:Y:S04]  /*c3a0*/  LDL.LU R234, [R1+0xac] ;  /* 0x0000ac0001ea7983 */ /* 0x0003680000300800 */
[----:B------:R1:W5:Y:S04]  /*c3b0*/  LDL.LU R236, [R1+0xa8] ;  /* 0x0000a80001ec7983 */ /* 0x0003680000300800 */
[----:B------:R1:W5:Y:S04]  /*c3c0*/  LDL.LU R240, [R1+0xa4] ;  /* 0x0000a40001f07983 */ /* 0x0003680000300800 */
[----:B------:R1:W5:Y:S01]  /*c3d0*/  LDL.LU R241, [R1+0xa0] ;  /* 0x0000a00001f17983 */ /* 0x0003620000300800 */
[----:B------:R-:W-:Y:S03]  /*c3e0*/  IMAD.MOV.U32 R160, RZ, RZ, R242 ;  /* 0x000000ffffa07224 */ /* 0x000fe600078e00f2 */
[----:B------:R1:W5:Y:S01]  /*c3f0*/  LDL.LU R242, [R1+0x9c] ;  /* 0x00009c0001f27983 */ /* 0x0003620000300800 */
[----:B------:R-:W-:Y:S01]  /*c400*/  IMAD.MOV.U32 R162, RZ, RZ, R160 ;  /* 0x000000ffffa27224 */ /* 0x000fe200078e00a0 */
[----:B------:R-:W-:Y:S02]  /*c410*/  MOV R160, R209 ;  /* 0x000000d100a07202 */ /* 0x000fe40000000f00 */
[----:B------:R1:W5:Y:S01]  /*c420*/  LDL.LU R243, [R1+0x98] ;  /* 0x0000980001f37983 */ /* 0x0003620000300800 */
[----:B------:R2:W-:Y:S01]  /*c430*/  MUFU.EX2 R209, R2 ;  /* 0x0000000200d17308 */ /* 0x0005e20000000800 */
[----:B------:R-:W-:Y:S02]  /*c440*/  IMAD.MOV.U32 R164, RZ, RZ, R162 ;  /* 0x000000ffffa47224 */ /* 0x000fe400078e00a2 */
[----:B------:R-:W-:Y:S01]  /*c450*/  IMAD.MOV.U32 R162, RZ, RZ, R160 ;  /* 0x000000ffffa27224 */ /* 0x000fe200078e00a0 */
[----:B------:R-:W-:Y:S01]  /*c460*/  MOV R160, R206 ;  /* 0x000000ce00a07202 */ /* 0x000fe20000000f00 */
[----:B------:R1:W5:Y:S05]  /*c470*/  LDL.LU R244, [R1+0x94] ;  /* 0x0000940001f47983 */ /* 0x00036a0000300800 */
[----:B------:R-:W-:Y:S01]  /*c480*/  MUFU.EX2 R206, R88 ;  /* 0x0000005800ce7308 */ /* 0x000fe20000000800 */
[----:B--2---:R-:W-:Y:S01]  /*c490*/  FFMA.FTZ R2, R178, c[0x0][0x2d0], -R84 ;  /* 0x0000b400b2027a23 */ /* 0x004fe20000010854 */
[----:B------:R-:W-:Y:S01]  /*c4a0*/  MOV R178, R176 ;  /* 0x000000b000b27202 */ /* 0x000fe20000000f00 */
[----:B------:R-:W-:Y:S07]  /*c4b0*/  IMAD.MOV.U32 R176, RZ, RZ, R172 ;  /* 0x000000ffffb07224 */ /* 0x000fee00078e00ac */
[----:B------:R2:W-:Y:S01]  /*c4c0*/  MUFU.EX2 R208, R2 ;  /* 0x0000000200d07308 */ /* 0x0005e20000000800 */
        /* <DEDUP_REMOVED lines=8> */
[----:B------:R-:W-:Y:S01]  /*c550*/  IMAD.MOV.U32 R160, RZ, RZ, R155 ;  /* 0x000000ffffa07224 */ /* 0x000fe200078e009b */
[----:B------:R-:W-:Y:S01]  /*c560*/  MOV R155, R245 ;  /* 0x000000f5009b7202 */ /* 0x000fe20000000f00 */
[----:B------:R-:W-:Y:S01]  /*c570*/  FFMA.FTZ R87, R192, c[0x0][0x2d0], -R86 ;  /* 0x0000b400c0577a23 */ /* 0x000fe20000010856 */
[----:B------:R1:W5:Y:S01]  /*c580*/  LDL.LU R245, [R1+0x90] ;  /* 0x0000900001f57983 */ /* 0x0003620000300800 */
[----:B------:R-:W-:Y:S02]  /*c590*/  IMAD.MOV.U32 R192, RZ, RZ, R178 ;  /* 0x000000ffffc07224 */ /* 0x000fe400078e00b2 */
[----:B------:R-:W-:Y:S01]  /*c5a0*/  IMAD.MOV.U32 R176, RZ, RZ, R172 ;  /* 0x000000ffffb07224 */ /* 0x000fe200078e00ac */
[----:B------:R-:W-:Y:S01]  /*c5b0*/  MOV R172, R171 ;  /* 0x000000ab00ac7202 */ /* 0x000fe20000000f00 */
[----:B------:R-:W-:Y:S01]  /*c5c0*/  IMAD.MOV.U32 R171, RZ, RZ, R169 ;  /* 0x000000ffffab7224 */ /* 0x000fe200078e00a9 */
[----:B------:R-:W-:Y:S01]  /*c5d0*/  MUFU.EX2 R178, R87 ;  /* 0x0000005700b27308 */ /* 0x000fe20000000800 */
[----:B------:R-:W-:Y:S01]  /*c5e0*/  IMAD.MOV.U32 R169, RZ, RZ, R168 ;  /* 0x000000ffffa97224 */ /* 0x000fe200078e00a8 */
[----:B------:R-:W-:Y:S01]  /*c5f0*/  MOV R168, R167 ;  /* 0x000000a700a87202 */ /* 0x000fe20000000f00 */
[----:B------:R-:W-:Y:S02]  /*c600*/  IMAD.MOV.U32 R167, RZ, RZ, R166 ;  /* 0x000000ffffa77224 */ /* 0x000fe400078e00a6 */
[----:B--2---:R-:W-:Y:S02]  /*c610*/  FFMA.FTZ R2, R179, c[0x0][0x2d0], -R86 ;  /* 0x0000b400b3027a23 */ /* 0x004fe40000010856 */
[----:B------:R-:W-:Y:S02]  /*c620*/  IMAD.MOV.U32 R179, RZ, RZ, R177 ;  /* 0x000000ffffb37224 */ /* 0x000fe400078e00b1 */
[----:B------:R-:W-:Y:S02]  /*c630*/  IMAD.MOV.U32 R177, RZ, RZ, R173 ;  /* 0x000000ffffb17224 */ /* 0x000fe400078e00ad */
[----:B------:R2:W3:Y:S01]  /*c640*/  MUFU.EX2 R173, R2 ;  /* 0x0000000200ad7308 */ /* 0x0004e20000000800 */
        /* <DEDUP_REMOVED lines=15> */
[----:B------:R-:W-:Y:S01]  /*c740*/  IMAD.MOV.U32 R155, RZ, RZ, R238 ;  /* 0x000000ffff9b7224 */ /* 0x000fe200078e00ee */
[----:B------:R-:W-:Y:S01]  /*c750*/  MOV R158, R207 ;  /* 0x000000cf009e7202 */ /* 0x000fe20000000f00 */
[----:B------:R1:W5:Y:S01]  /*c760*/  LDL.LU R238, [R1+0x8c] ;  /* 0x00008c0001ee7983 */ /* 0x0003620000300800 */
[--C-:B--2---:R-:W-:Y:S04]  /*c770*/  FFMA.FTZ R2, R179, c[0x0][0x2d0], -R86.reuse ;  /* 0x0000b400b3027a23 */ /* 0x104fe80000010856 */
[----:B------:R2:W-:Y:S02]  /*c780*/  MUFU.EX2 R179, R2 ;  /* 0x0000000200b37308 */ /* 0x0005e40000000800 */
[----:B--2---:R-:W-:Y:S02]  /*c790*/  FFMA.FTZ R2, R192, c[0x0][0x2d0], -R86 ;  /* 0x0000b400c0027a23 */ /* 0x004fe40000010856 */
[----:B------:R-:W-:Y:S01]  /*c7a0*/  IMAD.MOV.U32 R192, RZ, RZ, R172 ;  /* 0x000000ffffc07224 */ /* 0x000fe200078e00ac */
[----:B------:R-:W-:Y:S05]  /*c7b0*/  MOV R172, R169 ;  /* 0x000000a900ac7202 */ /* 0x000fea0000000f00 */
[----:B------:R2:W-:Y:S01]  /*c7c0*/  MUFU.EX2 R207, R2 ;  /* 0x0000000200cf7308 */ /* 0x0005e20000000800 */
[----:B------:R-:W-:Y:S02]  /*c7d0*/  IMAD.MOV.U32 R169, RZ, RZ, R167 ;  /* 0x000000ffffa97224 */ /* 0x000fe400078e00a7 */
[----:B------:R-:W-:Y:S02]  /*c7e0*/  IMAD.MOV.U32 R180, RZ, RZ, R192 ;  /* 0x000000ffffb47224 */ /* 0x000fe400078e00c0 */
        /* <DEDUP_REMOVED lines=9> */
[----:B------:R-:W-:Y:S02]  /*c880*/  IMAD.MOV.U32 R107, RZ, RZ, R239 ;  /* 0x000000ffff6b7224 */ /* 0x000fe400078e00ef */
[----:B------:R-:W-:Y:S01]  /*c890*/  FFMA.FTZ R88, R169, c[0x0][0x2d0], -R85 ;  /* 0x0000b400a9587a23 */ /* 0x000fe20000010855 */
[----:B------:R1:W5:Y:S01]  /*c8a0*/  LDL.LU R239, [R1+0x88] ;  /* 0x0000880001ef7983 */ /* 0x0003620000300800 */
[----:B------:R-:W-:Y:S02]  /*c8b0*/  IMAD.MOV.U32 R169, RZ, RZ, R168 ;  /* 0x000000ffffa97224 */ /* 0x000fe400078e00a8 */
[----:B--2---:R-:W-:Y:S01]  /*c8c0*/  FFMA.FTZ R2, R193, c[0x0][0x2d0], -R92 ;  /* 0x0000b400c1027a23 */ /* 0x004fe2000001085c */
[----:B------:R-:W-:Y:S01]  /*c8d0*/  MOV R193, R177 ;  /* 0x000000b100c17202 */ /* 0x000fe20000000f00 */
[----:B------:R-:W-:Y:S01]  /*c8e0*/  IMAD.MOV.U32 R177, RZ, RZ, R171 ;  /* 0x000000ffffb17224 */ /* 0x000fe200078e00ab */
[----:B------:R-:W-:Y:S01]  /*c8f0*/  MOV R171, R164 ;  /* 0x000000a400ab7202 */ /* 0x000fe20000000f00 */
[----:B------:R2:W-:Y:S01]  /*c900*/  MUFU.EX2 R172, R2 ;  /* 0x0000000200ac7308 */ /* 0x0005e20000000800 */
[----:B------:R-:W-:Y:S01]  /*c910*/  MOV R181, R193 ;  /* 0x000000c100b57202 */ /* 0x000fe20000000f00 */
[----:B------:R-:W-:Y:S02]  /*c920*/  IMAD.MOV.U32 R193, RZ, RZ, R177 ;  /* 0x000000ffffc17224 */ /* 0x000fe400078e00b1 */
        /* <DEDUP_REMOVED lines=12> */
[----:B------:R-:W-:Y:S01]  /*c9f0*/  MOV R167, R166 ;  /* 0x000000a600a77202 */ /* 0x000fe20000000f00 */
[----:B------:R-:W-:Y:S01]  /*ca00*/  IMAD.MOV.U32 R166, RZ, RZ, R201 ;  /* 0x000000ffffa67224 */ /* 0x000fe200078e00c9 */
[----:B------:R1:W5:Y:S01]  /*ca10*/  LDL.LU R228, [R1+0x84] ;  /* 0x0000840001e47983 */ /* 0x0003620000300800 */
[----:B--2---:R-:W-:Y:S01]  /*ca20*/  FFMA.FTZ R2, R180, c[0x0][0x2d0], -R92 ;  /* 0x0000b400b4027a23 */ /* 0x004fe2000001085c */
[----:B------:R-:W-:Y:S01]  /*ca30*/  MUFU.EX2 R201, R88 ;  /* 0x0000005800c97308 */ /* 0x000fe20000000800 */
[----:B------:R-:W-:Y:S01]  /*ca40*/  IMAD.MOV.U32 R180, RZ, RZ, R192 ;  /* 0x000000ffffb47224 */ /* 0x000fe200078e00c0 */
[----:B------:R-:W-:Y:S01]  /*ca50*/  MOV R192, R176 ;  /* 0x000000b000c07202 */ /* 0x000fe20000000f00 */
[----:B------:R-:W-:Y:S02]  /*ca60*/  IMAD.MOV.U32 R176, RZ, RZ, R235 ;  /* 0x000000ffffb07224 */ /* 0x000fe400078e00eb */
[----:B------:R1:W5:Y:S01]  /*ca70*/  LDL.LU R235, [R1+0x80] ;  /* 0x0000800001eb7983 */ /* 0x0003620000300800 */
[----:B------:R-:W-:Y:S02]  /*ca80*/  FFMA.FTZ R76, R171, c[0x0][0x2d0], -R86 ;  /* 0x0000b400ab4c7a23 */ /* 0x000fe40000010856 */
[----:B------:R-:W-:Y:S01]  /*ca90*/  IMAD.MOV.U32 R171, RZ, RZ, R170 ;  /* 0x000000ffffab7224 */ /* 0x000fe200078e00aa */
[----:B------:R-:W2:Y:S01]  /*caa0*/  LDL.LU R122, [R1+0x18] ;  /* 0x00001800017a7983 */ /* 0x000ea20000300800 */
[----:B------:R4:W1:Y:S01]  /*cab0*/  MUFU.EX2 R177, R2 ;  /* 0x0000000200b17308 */ /* 0x0008620000000800 */
[----:B------:R-:W-:Y:S02]  /*cac0*/  MOV R170, R197 ;  /* 0x000000c500aa7202 */ /* 0x000fe40000000f00 */
[----:B------:R-:W2:Y:S04]  /*cad0*/  LDL.LU R89, [R1+0x1c] ;  /* 0x00001c0001597983 */ /* 0x000ea80000300800 */
[----:B------:R-:W2:Y:S04]  /*cae0*/  LDL.LU R121, [R1+0x24] ;  /* 0x0000240001797983 */ /* 0x000ea80000300800 */
[----:B------:R-:W2:Y:S04]  /*caf0*/  LDL.LU R120, [R1+0x20] ;  /* 0x0000200001787983 */ /* 0x000ea80000300800 */
[----:B------:R-:W2:Y:S01]  /*cb00*/  LDL R218, [R1+0x2c] ;  /* 0x00002c0001da7983 */ /* 0x000ea20000100800 */
[--C-:B----4-:R-:W-:Y:S02]  /*cb10*/  FFMA.FTZ R2, R181, c[0x0][0x2d0], -R92.reuse ;  /* 0x0000b400b5027a23 */ /* 0x110fe4000001085c */
[----:B------:R-:W-:Y:S01]  /*cb20*/  IMAD.MOV.U32 R181, RZ, RZ, R193 ;  /* 0x000000ffffb57224 */ /* 0x000fe200078e00c1 */
[----:B------:R-:W-:Y:S02]  /*cb30*/  MOV R193, R176 ;  /* 0x000000b000c17202 */ /* 0x000fe40000000f00 */
[----:B------:R4:W-:Y:S03]  /*cb40*/  MUFU.EX2 R176, R2 ;  /* 0x0000000200b07308 */ /* 0x0009e60000000800 */
[--C-:B------:R-:W-:Y:S01]  /*cb50*/  FFMA.FTZ R87, R193, c[0x0][0x2d0], -R85.reuse ;  /* 0x0000b400c1577a23 */ /* 0x100fe20000010855 */
[----:B------:R-:W-:Y:S06]  /*cb60*/  MOV R193, R205 ;  /* 0x000000cd00c17202 */ /* 0x000fec0000000f00 */
[----:B------:R-:W-:Y:S01]  /*cb70*/  MUFU.EX2 R205, R87 ;  /* 0x0000005700cd7308 */ /* 0x000fe20000000800 */
[----:B----4-:R-:W-:Y:S09]  /*cb80*/  FFMA.FTZ R2, R181, c[0x0][0x2d0], -R92 ;  /* 0x0000b400b5027a23 */ /* 0x010ff2000001085c */
[----:B------:R4:W1:Y:S02]  /*cb90*/  MUFU.EX2 R183, R2 ;  /* 0x0000000200b77308 */ /* 0x0008640000000800 */
[----:B----4-:R-:W-:Y:S02]  /*cba0*/  FFMA.FTZ R2, R164, c[0x0][0x2d0], -R85 ;  /* 0x0000b400a4027a23 */ /* 0x010fe40000010855 */
[----:B------:R-:W-:Y:S01]  /*cbb0*/  IMAD.MOV.U32 R164, RZ, RZ, R163 ;  /* 0x000000ffffa47224 */ /* 0x000fe200078e00a3 */
[----:B------:R-:W-:Y:S01]  /*cbc0*/  MOV R163, R162 ;  /* 0x000000a200a37202 */ /* 0x000fe20000000f00 */
[----:B------:R-:W-:Y:S02]  /*cbd0*/  IMAD.MOV.U32 R162, RZ, RZ, R161 ;  /* 0x000000ffffa27224 */ /* 0x000fe400078e00a1 */
[----:B------:R-:W-:Y:S01]  /*cbe0*/  IMAD.MOV.U32 R161, RZ, RZ, R158 ;  /* 0x000000ffffa17224 */ /* 0x000fe200078e009e */
[----:B------:R-:W-:Y:S01]  /*cbf0*/  MOV R158, R145 ;  /* 0x00000091009e7202 */ /* 0x000fe20000000f00 */
[----:B------:R-:W-:Y:S02]  /*cc00*/  IMAD.MOV.U32 R145, RZ, RZ, R203 ;  /* 0x000000ffff917224 */ /* 0x000fe400078e00cb */
[----:B------:R-:W-:Y:S02]  /*cc10*/  IMAD.MOV.U32 R203, RZ, RZ, R202 ;  /* 0x000000ffffcb7224 */ /* 0x000fe400078e00ca */
[----:B------:R4:W-:Y:S02]  /*cc20*/  MUFU.EX2 R202, R2 ;  /* 0x0000000200ca7308 */ /* 0x0009e40000000800 */
[--C-:B----4-:R-:W-:Y:S08]  /*cc30*/  FFMA.FTZ R2, R180, c[0x0][0x2d0], -R84.reuse ;  /* 0x0000b400b4027a23 */ /* 0x110ff00000010854 */
[----:B------:R4:W-:Y:S02]  /*cc40*/  MUFU.EX2 R181, R2 ;  /* 0x0000000200b57308 */ /* 0x0009e40000000800 */
[----:B----4-:R-:W-:Y:S02]  /*cc50*/  FFMA.FTZ R2, R169, c[0x0][0x2d0], -R84 ;  /* 0x0000b400a9027a23 */ /* 0x010fe40000010854 */
[----:B------:R-:W-:Y:S02]  /*cc60*/  IMAD.MOV.U32 R169, RZ, RZ, R168 ;  /* 0x000000ffffa97224 */ /* 0x000fe400078e00a8 */
[----:B------:R-:W-:Y:S01]  /*cc70*/  IMAD.MOV.U32 R168, RZ, RZ, R167 ;  /* 0x000000ffffa87224 */ /* 0x000fe200078e00a7 */
[----:B------:R-:W-:Y:S01]  /*cc80*/  MOV R167, R166 ;  /* 0x000000a600a77202 */ /* 0x000fe20000000f00 */
[----:B------:R-:W-:Y:S02]  /*cc90*/  IMAD.MOV.U32 R166, RZ, RZ, R199 ;  /* 0x000000ffffa67224 */ /* 0x000fe400078e00c7 */
[----:B------:R4:W-:Y:S01]  /*cca0*/  MUFU.EX2 R199, R2 ;  /* 0x0000000200c77308 */ /* 0x0009e20000000800 */
[--C-:B------:R-:W-:Y:S02]  /*ccb0*/  FFMA.FTZ R87, R169, c[0x0][0x2d0], -R85.reuse ;  /* 0x0000b400a9577a23 */ /* 0x100fe40000010855 */
[----:B------:R-:W-:Y:S02]  /*ccc0*/  IMAD.MOV.U32 R169, RZ, RZ, R168 ;  /* 0x000000ffffa97224 */ /* 0x000fe400078e00a8 */
[----:B------:R-:W-:Y:S02]  /*ccd0*/  IMAD.MOV.U32 R168, RZ, RZ, R166 ;  /* 0x000000ffffa87224 */ /* 0x000fe400078e00a6 */
[----:B------:R-:W-:Y:S01]  /*cce0*/  FFMA.FTZ R88, R167, c[0x0][0x2d0], -R85 ;  /* 0x0000b400a7587a23 */ /* 0x000fe20000010855 */
[----:B------:R-:W-:Y:S03]  /*ccf0*/  MOV R167, R165 ;  /* 0x000000a500a77202 */ /* 0x000fe60000000f00 */
[----:B------:R-:W-:Y:S01]  /*cd00*/  MUFU.EX2 R195, R88 ;  /* 0x0000005800c37308 */ /* 0x000fe20000000800 */
[----:B----4-:R-:W-:Y:S02]  /*cd10*/  FFMA.FTZ R2, R164, c[0x0][0x2d0], -R84 ;  /* 0x0000b400a4027a23 */ /* 0x010fe40000010854 */
[----:B------:R-:W-:Y:S01]  /*cd20*/  IMAD.MOV.U32 R164, RZ, RZ, R163 ;  /* 0x000000ffffa47224 */ /* 0x000fe200078e00a3 */
[----:B------:R-:W-:Y:S01]  /*cd30*/  MOV R163, R162 ;  /* 0x000000a200a37202 */ /* 0x000fe20000000f00 */
[----:B------:R-:W-:Y:S05]  /*cd40*/  IMAD.MOV.U32 R162, RZ, RZ, R200 ;  /* 0x000000ffffa27224 */ /* 0x000fea00078e00c8 */
[----:B------:R4:W-:Y:S01]  /*cd50*/  MUFU.EX2 R200, R2 ;  /* 0x0000000200c87308 */ /* 0x0009e20000000800 */
[----:B------:R-:W-:Y:S01]  /*cd60*/  IMAD.MOV.U32 R166, RZ, RZ, R164 ;  /* 0x000000ffffa67224 */ /* 0x000fe200078e00a4 */
[----:B------:R-:W-:Y:S01]  /*cd70*/  MOV R165, R163 ;  /* 0x000000a300a57202 */ /* 0x000fe20000000f00 */
[----:B------:R-:W-:Y:S01]  /*cd80*/  IMAD.MOV.U32 R164, RZ, RZ, R162 ;  /* 0x000000ffffa47224 */ /* 0x000fe200078e00a2 */
[----:B------:R-:W-:Y:S01]  /*cd90*/  MOV R163, R107 ;  /* 0x0000006b00a37202 */ /* 0x000fe20000000f00 */
[----:B------:R-:W-:Y:S02]  /*cda0*/  IMAD.MOV.U32 R162, RZ, RZ, R106 ;  /* 0x000000ffffa27224 */ /* 0x000fe400078e006a */
[--C-:B------:R-:W-:Y:S02]  /*cdb0*/  FFMA.FTZ R106, R196, c[0x0][0x2d0], -R85.reuse ;  /* 0x0000b400c46a7a23 */ /* 0x100fe40000010855 */
[----:B------:R-:W-:Y:S02]  /*cdc0*/  FFMA.FTZ R107, R198, c[0x0][0x2d0], -R85 ;  /* 0x0000b400c66b7a23 */ /* 0x000fe40000010855 */
[----:B------:R1:W-:Y:S01]  /*cdd0*/  MUFU.EX2 R198, R76 ;  /* 0x0000004c00c67308 */ /* 0x0003e20000000800 */
[--C-:B------:R-:W-:Y:S01]  /*cde0*/  FFMA.FTZ R96, R165, c[0x0][0x2d0], -R84.reuse ;  /* 0x0000b400a5607a23 */ /* 0x100fe20000010854 */
[----:B------:R-:W-:Y:S01]  /*cdf0*/  MOV R165, R160 ;  /* 0x000000a000a57202 */ /* 0x000fe20000000f00 */
[--C-:B------:R-:W-:Y:S02]  /*ce00*/  FFMA.FTZ R117, R164, c[0x0][0x2d0], -R84.reuse ;  /* 0x0000b400a4757a23 */ /* 0x100fe40000010854 */
[----:B------:R-:W-:Y:S01]  /*ce10*/  FFMA.FTZ R119, R163, c[0x0][0x2d0], -R84 ;  /* 0x0000b400a3777a23 */ /* 0x000fe20000010854 */
[----:B------:R-:W-:Y:S01]  /*ce20*/  MOV R163, R152 ;  /* 0x0000009800a37202 */ /* 0x000fe20000000f00 */
[--C-:B------:R-:W-:Y:S02]  /*ce30*/  FFMA.FTZ R152, R105, c[0x0][0x2d0], -R86.reuse ;  /* 0x0000b40069987a23 */ /* 0x100fe40000010856 */
[----:B------:R-:W-:Y:S01]  /*ce40*/  IMAD.MOV.U32 R164, RZ, RZ, R155 ;  /* 0x000000ffffa47224 */ /* 0x000fe200078e009b */
[----:B------:R-:W-:Y:S01]  /*ce50*/  MUFU.EX2 R107, R107 ;  /* 0x0000006b006b7308 */ /* 0x000fe20000000800 */
[----:B------:R-:W-:Y:S02]  /*ce60*/  FFMA.FTZ R155, R103, c[0x0][0x2d0], -R86 ;  /* 0x0000b400679b7a23 */ /* 0x000fe40000010856 */
[----:B----4-:R-:W-:Y:S02]  /*ce70*/  FFMA.FTZ R2, R203, c[0x0][0x2d0], -R84 ;  /* 0x0000b400cb027a23 */ /* 0x010fe40000010854 */
[--C-:B------:R-:W-:Y:S02]  /*ce80*/  FFMA.FTZ R103, R227, c[0x0][0x2d0], -R92.reuse ;  /* 0x0000b400e3677a23 */ /* 0x100fe4000001085c */
[--C-:B------:R-:W-:Y:S02]  /*ce90*/  FFMA.FTZ R105, R226, c[0x0][0x2d0], -R92.reuse ;  /* 0x0000b400e2697a23 */ /* 0x100fe4000001085c */
[----:B------:R-:W-:Y:S01]  /*cea0*/  FFMA.FTZ R160, R71, c[0x0][0x2d0], -R92 ;  /* 0x0000b40047a07a23 */ /* 0x000fe2000001085c */
[----:B------:R4:W-:Y:S01]  /*ceb0*/  MUFU.EX2 R203, R2 ;  /* 0x0000000200cb7308 */ /* 0x0009e20000000800 */
[----:B-1----:R-:W1:Y:S09]  /*cec0*/  LDSM.16.MT88.4 R76, [R232+0x1000] ;  /* 0x00100000e84c783b */ /* 0x002e720000004200 */
[----:B------:R-:W-:Y:S01]  /*ced0*/  MUFU.EX2 R106, R106 ;  /* 0x0000006a006a7308 */ /* 0x000fe20000000800 */
[--C-:B----4-:R-:W-:Y:S09]  /*cee0*/  FFMA.FTZ R2, R193, c[0x0][0x2d0], -R86.reuse ;  /* 0x0000b400c1027a23 */ /* 0x110ff20000010856 */
[----:B------:R-:W-:Y:S10]  /*cef0*/  MUFU.EX2 R193, R87 ;  /* 0x0000005700c17308 */ /* 0x000ff40000000800 */
[----:B------:R4:W-:Y:S01]  /*cf00*/  MUFU.EX2 R180, R2 ;  /* 0x0000000200b47308 */ /* 0x0009e20000000800 */
[-C--:B-1----:R-:W-:Y:S08]  /*cf10*/  HMMA.16816.F32 R52, R72, R76.reuse, R52 ;  /* 0x0000004c4834723c */ /* 0x082ff00000001834 */
[C---:B------:R-:W-:Y:S07]  /*cf20*/  HMMA.16816.F32 R56, R80.reuse, R76, R56 ;  /* 0x0000004c5038723c */ /* 0x040fee0000001838 */
[----:B---3--:R-:W-:Y:S01]  /*cf30*/  F2FP.PACK_AB R76, R178, R173 ;  /* 0x000000adb24c723e */ /* 0x008fe200000000ff */
[-C--:B------:R-:W-:Y:S01]  /*cf40*/  HMMA.16816.F32 R60, R80, R78.reuse, R60 ;  /* 0x0000004e503c723c */ /* 0x080fe2000000183c */
[----:B----4-:R-:W-:Y:S01]  /*cf50*/  FFMA.FTZ R2, R192, c[0x0][0x2d0], -R86 ;  /* 0x0000b400c0027a23 */ /* 0x010fe20000010856 */
[----:B------:R-:W-:Y:S02]  /*cf60*/  LDSM.16.MT88.4 R80, [R233+0x1800] ;  /* 0x00180000e950783b */ /* 0x000fe40000004200 */
[----:B------:R-:W-:Y:S01]  /*cf70*/  F2FP.PACK_AB R77, R177, R172 ;  /* 0x000000acb14d723e */ /* 0x000fe200000000ff */
[----:B------:R1:W-:Y:S03]  /*cf80*/  MUFU.EX2 R197, R2 ;  /* 0x0000000200c57308 */ /* 0x0003e60000000800 */
[----:B------:R-:W-:Y:S07]  /*cf90*/  HMMA.16816.F32 R64, R72, R78, R64 ;  /* 0x0000004e4840723c */ /* 0x000fee0000001840 */
[----:B------:R-:W-:Y:S02]  /*cfa0*/  F2FP.PACK_AB R72, R212, R211 ;  /* 0x000000d3d448723e */ /* 0x000fe400000000ff */
[----:B------:R-:W-:Y:S03]  /*cfb0*/  F2FP.PACK_AB R74, R213, R214 ;  /* 0x000000d6d54a723e */ /* 0x000fe600000000ff */
[----:B------:R-:W-:Y:S02]  /*cfc0*/  F2FP.PACK_AB R73, R209, R174 ;  /* 0x000000aed149723e */ /* 0x000fe400000000ff */
[----:B------:R-:W-:Y:S02]  /*cfd0*/  F2FP.PACK_AB R75, R208, R206 ;  /* 0x000000ced04b723e */ /* 0x000fe400000000ff */
[----:B------:R-:W-:Y:S01]  /*cfe0*/  F2FP.PACK_AB R78, R207, R179 ;  /* 0x000000b3cf4e723e */ /* 0x000fe200000000ff */
[----:B--2---:R-:W-:Y:S01]  /*cff0*/  FFMA.FTZ R69, R69, R122, R100 ;  /* 0x0000007a45457223 */ /* 0x004fe20000010064 */
[----:B------:R-:W-:Y:S01]  /*d000*/  F2FP.PACK_AB R79, R183, R176 ;  /* 0x000000b0b74f723e */ /* 0x000fe200000000ff */
[----:B------:R-:W-:Y:S01]  /*d010*/  MUFU.EX2 R122, R93 ;  /* 0x0000005d007a7308 */ /* 0x000fe20000000800 */
[----:B------:R-:W-:Y:S02]  /*d020*/  FFMA.FTZ R100, R145, c[0x0][0x2d0], -R92 ;  /* 0x0000b40091647a23 */ /* 0x000fe4000001085c */
[----:B-1----:R-:W-:Y:S02]  /*d030*/  FFMA.FTZ R2, R171, c[0x0][0x2d0], -R86 ;  /* 0x0000b400ab027a23 */ /* 0x002fe40000010856 */
[----:B------:R-:W-:Y:S02]  /*d040*/  FFMA.FTZ R3, R3, R89, R90 ;  /* 0x0000005903037223 */ /* 0x000fe4000001005a */
[----:B------:R-:W-:Y:S02]  /*d050*/  FFMA.FTZ R145, R222, c[0x0][0x2d0], -R92 ;  /* 0x0000b400de917a23 */ /* 0x000fe4000001085c */
[----:B------:R-:W-:Y:S01]  /*d060*/  FADD.FTZ R3, R115, R3 ;  /* 0x0000000373037221 */ /* 0x000fe20000010000 */
[----:B------:R1:W-:Y:S01]  /*d070*/  MUFU.EX2 R196, R2 ;  /* 0x0000000200c47308 */ /* 0x0003e20000000800 */
[----:B------:R-:W-:Y:S02]  /*d080*/  FFMA.FTZ R0, R0, R120, R95 ;  /* 0x0000007800007223 */ /* 0x000fe4000001005f */
[----:B------:R-:W-:Y:S01]  /*d090*/  FADD.FTZ R71, R223, R69 ;  /* 0x00000045df477221 */ /* 0x000fe20000010000 */
[----:B------:R-:W-:Y:S01]  /*d0a0*/  ISETP.GT.AND P0, PT, R204, R218, PT ;  /* 0x000000dacc00720c */ /* 0x000fe20003f04270 */
[----:B------:R-:W-:Y:S01]  /*d0b0*/  FADD.FTZ R69, R111, R0 ;  /* 0x000000006f457221 */ /* 0x000fe20000010000 */
[----:B------:R-:W-:Y:S01]  /*d0c0*/  MOV R204, R247 ;  /* 0x000000f700cc7202 */ /* 0x000fe20000000f00 */
[----:B------:R-:W-:Y:S03]  /*d0d0*/  FFMA.FTZ R68, R68, R121, R112 ;  /* 0x0000007944447223 */ /* 0x000fe60000010070 */
[----:B------:R-:W-:Y:S01]  /*d0e0*/  MUFU.EX2 R112, R100 ;  /* 0x0000006400707308 */ /* 0x000fe20000000800 */
[----:B------:R-:W-:Y:S09]  /*d0f0*/  FADD.FTZ R68, R113, R68 ;  /* 0x0000004471447221 */ /* 0x000ff20000010000 */
[----:B------:R-:W-:Y:S01]  /*d100*/  MUFU.EX2 R100, R119 ;  /* 0x0000007700647308 */ /* 0x000fe20000000800 */
[--C-:B-1----:R-:W-:Y:S09]  /*d110*/  FFMA.FTZ R2, R170, c[0x0][0x2d0], -R92.reuse ;  /* 0x0000b400aa027a23 */ /* 0x102ff2000001085c */
[----:B------:R1:W-:Y:S10]  /*d120*/  MUFU.EX2 R123, R2 ;  /* 0x00000002007b7308 */ /* 0x0003f40000000800 */
[----:B------:R-:W-:Y:S10]  /*d130*/  MUFU.EX2 R113, R102 ;  /* 0x0000006600717308 */ /* 0x000ff40000000800 */
[----:B------:R-:W-:Y:S01]  /*d140*/  MUFU.EX2 R102, R118 ;  /* 0x0000007600667308 */ /* 0x000fe20000000800 */
[----:B-1----:R-:W-:Y:S02]  /*d150*/  FFMA.FTZ R2, R169, c[0x0][0x2d0], -R92 ;  /* 0x0000b400a9027a23 */ /* 0x002fe4000001085c */
[----:B------:R-:W-:Y:S07]  /*d160*/  IMAD.MOV.U32 R169, RZ, RZ, R138 ;  /* 0x000000ffffa97224 */ /* 0x000fee00078e008a */
[----:B------:R1:W-:Y:S01]  /*d170*/  MUFU.EX2 R190, R2 ;  /* 0x0000000200be7308 */ /* 0x0003e20000000800 */
[----:B------:R-:W-:Y:S09]  /*d180*/  FADD.FTZ R0, R169, R71 ;  /* 0x00000047a9007221 */ /* 0x000ff20000010000 */
[----:B------:R-:W-:Y:S10]  /*d190*/  MUFU.EX2 R138, R96 ;  /* 0x00000060008a7308 */ /* 0x000ff40000000800 */
[----:B------:R-:W-:Y:S01]  /*d1a0*/  MUFU.EX2 R121, R99 ;  /* 0x0000006300797308 */ /* 0x000fe20000000800 */
[--C-:B-1----:R-:W-:Y:S01]  /*d1b0*/  FFMA.FTZ R2, R168, c[0x0][0x2d0], -R92.reuse ;  /* 0x0000b400a8027a23 */ /* 0x102fe2000001085c */
[----:B------:R-:W-:Y:S08]  /*d1c0*/  MOV R168, R134 ;  /* 0x0000008600a87202 */ /* 0x000ff00000000f00 */
[----:B------:R1:W-:Y:S01]  /*d1d0*/  MUFU.EX2 R192, R2 ;  /* 0x0000000200c07308 */ /* 0x0003e20000000800 */
[----:B------:R-:W-:Y:S02]  /*d1e0*/  FADD.FTZ R3, R168, R3 ;  /* 0x00000003a8037221 */ /* 0x000fe40000010000 */
[----:B------:R-:W-:Y:S02]  /*d1f0*/  LDSM.16.MT88.4 R168, [R233+0x3000] ;  /* 0x00300000e9a8783b */ /* 0x000fe40000004200 */
[----:B------:R-:W-:Y:S04]  /*d200*/  FADD.FTZ R3, R164, R3 ;  /* 0x00000003a4037221 */ /* 0x000fe80000010000 */
[----:B------:R-:W-:Y:S01]  /*d210*/  FADD.FTZ R3, R132, R3 ;  /* 0x0000000384037221 */ /* 0x000fe20000010000 */
[----:B------:R-:W-:Y:S01]  /*d220*/  MUFU.EX2 R134, R98 ;  /* 0x0000006200867308 */ /* 0x000fe20000000800 */
[----:B------:R-:W-:Y:S09]  /*d230*/  MOV R132, R136 ;  /* 0x0000008800847202 */ /* 0x000ff20000000f00 */
[----:B------:R-:W-:Y:S01]  /*d240*/  MUFU.EX2 R98, R152 ;  /* 0x0000009800627308 */ /* 0x000fe20000000800 */
[----:B-1----:R-:W-:Y:S01]  /*d250*/  FFMA.FTZ R2, R167, c[0x0][0x2d0], -R92 ;  /* 0x0000b400a7027a23 */ /* 0x002fe2000001085c */
[----:B------:R-:W-:Y:S01]  /*d260*/  MOV R167, R162 ;  /* 0x000000a200a77202 */ /* 0x000fe20000000f00 */
[----:B------:R-:W-:Y:S02]  /*d270*/  IMAD.MOV.U32 R162, RZ, RZ, R104 ;  /* 0x000000ffffa27224 */ /* 0x000fe400078e0068 */
[----:B------:R-:W-:Y:S05]  /*d280*/  FFMA.FTZ R104, R191, c[0x0][0x2d0], -R86 ;  /* 0x0000b400bf687a23 */ /* 0x000fea0000010856 */
[----:B------:R1:W-:Y:S10]  /*d290*/  MUFU.EX2 R194, R2 ;  /* 0x0000000200c27308 */ /* 0x0003f40000000800 */
[----:B------:R-:W-:Y:S10]  /*d2a0*/  MUFU.EX2 R120, R101 ;  /* 0x0000006500787308 */ /* 0x000ff40000000800 */
[----:B------:R-:W-:Y:S01]  /*d2b0*/  MUFU.EX2 R101, R117 ;  /* 0x0000007500657308 */ /* 0x000fe20000000800 */
[----:B-1----:R-:W-:Y:S02]  /*d2c0*/  FFMA.FTZ R2, R166, c[0x0][0x2d0], -R84 ;  /* 0x0000b400a6027a23 */ /* 0x002fe40000010854 */
[----:B------:R-:W-:Y:S02]  /*d2d0*/  IMAD.MOV.U32 R166, RZ, RZ, R161 ;  /* 0x000000ffffa67224 */ /* 0x000fe400078e00a1 */
[----:B------:R-:W-:Y:S02]  /*d2e0*/  FFMA.FTZ R161, R91, c[0x0][0x2d0], -R86 ;  /* 0x0000b4005ba17a23 */ /* 0x000fe40000010856 */
[----:B------:R-:W1:Y:S03]  /*d2f0*/  LDSM.16.MT88.4 R84, [R229+0x1800] ;  /* 0x00180000e554783b */ /* 0x000e660000004200 */
[----:B------:R2:W-:Y:S01]  /*d300*/  MUFU.EX2 R191, R2 ;  /* 0x0000000200bf7308 */ /* 0x0005e20000000800 */
[----:B------:R-:W-:Y:S04]  /*d310*/  FADD.FTZ R69, R166, R69 ;  /* 0x00000045a6457221 */ /* 0x000fe80000010000 */
[----:B------:R-:W3:Y:S05]  /*d320*/  LDSM.16.MT88.4 R88, [R230+0x1800] ;  /* 0x00180000e658783b */ /* 0x000eea0000004200 */
[----:B------:R-:W-:Y:S10]  /*d330*/  MUFU.EX2 R111, R104 ;  /* 0x00000068006f7308 */ /* 0x000ff40000000800 */
[----:B------:R-:W-:Y:S01]  /*d340*/  MUFU.EX2 R104, R116 ;  /* 0x0000007400687308 */ /* 0x000fe20000000800 */
[--C-:B--2---:R-:W-:Y:S02]  /*d350*/  FFMA.FTZ R2, R158, c[0x0][0x2d0], -R92.reuse ;  /* 0x0000b4009e027a23 */ /* 0x104fe4000001085c */
[----:B------:R-:W-:Y:S07]  /*d360*/  FFMA.FTZ R158, R189, c[0x0][0x2d0], -R92 ;  /* 0x0000b400bd9e7a23 */ /* 0x000fee000001085c */
[----:B------:R2:W-:Y:S01]  /*d370*/  MUFU.EX2 R189, R94 ;  /* 0x0000005e00bd7308 */ /* 0x0005e20000000800 */
[-C--:B-1----:R-:W-:Y:S09]  /*d380*/  HMMA.16816.F32 R4, R72, R84.reuse, R4 ;  /* 0x000000544804723c */ /* 0x082ff20000001804 */
[----:B------:R1:W-:Y:S01]  /*d390*/  MUFU.EX2 R115, R2 ;  /* 0x0000000200737308 */ /* 0x0003e20000000800 */
[C---:B------:R-:W-:Y:S09]  /*d3a0*/  HMMA.16816.F32 R8, R76.reuse, R84, R8 ;  /* 0x000000544c08723c */ /* 0x040ff20000001808 */
[----:B------:R-:W4:Y:S01]  /*d3b0*/  MUFU.EX2 R99, R126 ;  /* 0x0000007e00637308 */ /* 0x000f220000000800 */
[----:B--2---:R-:W2:Y:S01]  /*d3c0*/  LDSM.16.MT88.4 R92, [R232+0x1800] ;  /* 0x00180000e85c783b */ /* 0x004ea20000004200 */
[-C--:B------:R-:W-:Y:S08]  /*d3d0*/  HMMA.16816.F32 R12, R76, R86.reuse, R12 ;  /* 0x000000564c0c723c */ /* 0x080ff0000000180c */
[C---:B------:R-:W-:Y:S01]  /*d3e0*/  HMMA.16816.F32 R16, R72.reuse, R86, R16 ;  /* 0x000000564810723c */ /* 0x040fe20000001810 */
[----:B------:R-:W-:Y:S03]  /*d3f0*/  LDSM.16.MT88.4 R84, [R233+0x2000] ;  /* 0x00200000e954783b */ /* 0x000fe60000004200 */
[----:B-1----:R-:W-:Y:S02]  /*d400*/  FADD.FTZ R2, R167, R68 ;  /* 0x00000044a7027221 */ /* 0x002fe40000010000 */
[----:B------:R-:W-:Y:S02]  /*d410*/  FADD.FTZ R68, R165, R0 ;  /* 0x00000000a5447221 */ /* 0x000fe40000010000 */
[-C--:B------:R-:W-:Y:S01]  /*d420*/  HMMA.16816.F32 R20, R72, R80.reuse, R20 ;  /* 0x000000504814723c */ /* 0x080fe20000001814 */
[----:B------:R-:W-:Y:S03]  /*d430*/  FADD.FTZ R2, R163, R2 ;  /* 0x00000002a3027221 */ /* 0x000fe60000010000 */
[----:B------:R-:W-:Y:S02]  /*d440*/  FADD.FTZ R0, R162, R69 ;  /* 0x00000045a2007221 */ /* 0x000fe40000010000 */
[----:B------:R-:W-:Y:S02]  /*d450*/  FADD.FTZ R71, R109, R2 ;  /* 0x000000026d477221 */ /* 0x000fe40000010000 */
[C---:B------:R-:W-:Y:S01]  /*d460*/  HMMA.16816.F32 R24, R76.reuse, R80, R24 ;  /* 0x000000504c18723c */ /* 0x040fe20000001818 */
[----:B------:R-:W-:Y:S01]  /*d470*/  FADD.FTZ R69, R108, R0 ;  /* 0x000000006c457221 */ /* 0x000fe20000010000 */
[----:B------:R-:W-:Y:S02]  /*d480*/  MUFU.EX2 R109, R103 ;  /* 0x00000067006d7308 */ /* 0x000fe40000000800 */
[----:B------:R-:W-:Y:S02]  /*d490*/  FADD.FTZ R68, R139, R68 ;  /* 0x000000448b447221 */ /* 0x000fe40000010000 */
[----:B------:R-:W-:Y:S01]  /*d4a0*/  FADD.FTZ R0, R133, R3 ;  /* 0x0000000385007221 */ /* 0x000fe20000010000 */
[----:B------:R-:W-:Y:S01]  /*d4b0*/  MOV R133, R135 ;  /* 0x0000008700857202 */ /* 0x000fe20000000f00 */
[-C--:B------:R-:W-:Y:S01]  /*d4c0*/  HMMA.16816.F32 R28, R76, R82.reuse, R28 ;  /* 0x000000524c1c723c */ /* 0x080fe2000000181c */
[----:B------:R-:W-:Y:S03]  /*d4d0*/  FADD.FTZ R2, R140, R68 ;  /* 0x000000448c027221 */ /* 0x000fe60000010000 */
[----:B------:R-:W-:Y:S01]  /*d4e0*/  FADD.FTZ R0, R151, R0 ;  /* 0x0000000097007221 */ /* 0x000fe20000010000 */
[----:B------:R-:W-:Y:S01]  /*d4f0*/  MUFU.EX2 R103, R114 ;  /* 0x0000007200677308 */ /* 0x000fe20000000800 */
[----:B------:R-:W-:Y:S02]  /*d500*/  FADD.FTZ R2, R159, R2 ;  /* 0x000000029f027221 */ /* 0x000fe40000010000 */
[C---:B------:R-:W-:Y:S01]  /*d510*/  HMMA.16816.F32 R32, R72.reuse, R82, R32 ;  /* 0x000000524820723c */ /* 0x040fe20000001820 */
[----:B------:R-:W1:Y:S03]  /*d520*/  LDSM.16.MT88.4 R80, [R229+0x2000] ;  /* 0x00200000e550783b */ /* 0x000e660000004200 */
[----:B------:R-:W-:Y:S02]  /*d530*/  FADD.FTZ R96, R154, R2 ;  /* 0x000000029a607221 */ /* 0x000fe40000010000 */
[----:B------:R-:W-:Y:S01]  /*d540*/  FADD.FTZ R3, R124, R69 ;  /* 0x000000457c037221 */ /* 0x000fe20000010000 */
[----:B------:R-:W-:Y:S01]  /*d550*/  MUFU.EX2 R108, R105 ;  /* 0x00000069006c7308 */ /* 0x000fe20000000800 */
[-C--:B---3--:R-:W-:Y:S01]  /*d560*/  HMMA.16816.F32 R36, R72, R88.reuse, R36 ;  /* 0x000000584824723c */ /* 0x088fe20000001824 */
[----:B------:R-:W-:Y:S03]  /*d570*/  FADD.FTZ R69, R153, R0 ;  /* 0x0000000099457221 */ /* 0x000fe60000010000 */
[----:B------:R-:W-:Y:S01]  /*d580*/  FADD.FTZ R68, R144, R71 ;  /* 0x0000004790447221 */ /* 0x000fe20000010000 */
[----:B----4-:R-:W-:Y:S01]  /*d590*/  F2FP.PACK_AB R124, R98, R99 ;  /* 0x00000063627c723e */ /* 0x010fe200000000ff */
[----:B------:R-:W-:Y:S02]  /*d5a0*/  FADD.FTZ R3, R125, R3 ;  /* 0x000000037d037221 */ /* 0x000fe40000010000 */
[C---:B------:R-:W-:Y:S01]  /*d5b0*/  HMMA.16816.F32 R40, R76.reuse, R88, R40 ;  /* 0x000000584c28723c */ /* 0x040fe20000001828 */
[----:B------:R-:W-:Y:S03]  /*d5c0*/  MUFU.EX2 R71, R160 ;  /* 0x000000a000477308 */ /* 0x000fe60000000800 */
[----:B------:R-:W-:Y:S02]  /*d5d0*/  FADD.FTZ R2, R141, R3 ;  /* 0x000000038d027221 */ /* 0x000fe40000010000 */
[----:B------:R-:W-:Y:S01]  /*d5e0*/  FADD.FTZ R3, R130, R69 ;  /* 0x0000004582037221 */ /* 0x000fe20000010000 */
[----:B------:R-:W-:Y:S01]  /*d5f0*/  F2FP.PACK_AB R130, R102, R104 ;  /* 0x000000686682723e */ /* 0x000fe200000000ff */
[-C--:B------:R-:W-:Y:S01]  /*d600*/  HMMA.16816.F32 R44, R76, R90.reuse, R44 ;  /* 0x0000005a4c2c723c */ /* 0x080fe2000000182c */
[----:B------:R-:W-:Y:S02]  /*d610*/  FADD.FTZ R2, R127, R2 ;  /* 0x000000027f027221 */ /* 0x000fe40000010000 */
[----:B------:R-:W3:Y:S01]  /*d620*/  MUFU.EX2 R105, R110 ;  /* 0x0000006e00697308 */ /* 0x000ee20000000800 */
[----:B------:R-:W-:Y:S02]  /*d630*/  FADD.FTZ R3, R143, R3 ;  /* 0x000000038f037221 */ /* 0x000fe40000010000 */
[----:B------:R-:W-:Y:S01]  /*d640*/  FADD.FTZ R2, R128, R2 ;  /* 0x0000000280027221 */ /* 0x000fe20000010000 */
[----:B------:R-:W-:Y:S01]  /*d650*/  F2FP.PACK_AB R128, R106, R107 ;  /* 0x0000006b6a80723e */ /* 0x000fe200000000ff */
[C---:B------:R-:W-:Y:S01]  /*d660*/  HMMA.16816.F32 R48, R72.reuse, R90, R48 ;  /* 0x0000005a4830723c */ /* 0x040fe20000001830 */
[----:B------:R-:W4:Y:S03]  /*d670*/  LDSM.16.MT88.4 R88, [R230+0x2000] ;  /* 0x00200000e658783b */ /* 0x000f260000004200 */
[----:B------:R-:W-:Y:S02]  /*d680*/  FADD.FTZ R68, R146, R68 ;  /* 0x0000004492447221 */ /* 0x000fe40000010000 */
[----:B------:R-:W-:Y:S02]  /*d690*/  FADD.FTZ R2, R175, R2 ;  /* 0x00000002af027221 */ /* 0x000fe40000010000 */
[-C--:B--2---:R-:W-:Y:S01]  /*d6a0*/  HMMA.16816.F32 R52, R72, R92.reuse, R52 ;  /* 0x0000005c4834723c */ /* 0x084fe20000001834 */
[----:B------:R-:W-:Y:S03]  /*d6b0*/  FADD.FTZ R0, R148, R68 ;  /* 0x0000004494007221 */ /* 0x000fe60000010000 */
[----:B------:R-:W-:Y:S02]  /*d6c0*/  FADD.FTZ R2, R210, R2 ;  /* 0x00000002d2027221 */ /* 0x000fe40000010000 */
[----:B------:R-:W-:Y:S01]  /*d6d0*/  FADD.FTZ R0, R131, R0 ;  /* 0x0000000083007221 */ /* 0x000fe20000010000 */
[----:B------:R-:W-:Y:S01]  /*d6e0*/  F2FP.PACK_AB R131, R100, R101 ;  /* 0x000000656483723e */ /* 0x000fe200000000ff */
[C---:B------:R-:W-:Y:S01]  /*d6f0*/  HMMA.16816.F32 R56, R76.reuse, R92, R56 ;  /* 0x0000005c4c38723c */ /* 0x040fe20000001838 */
[----:B------:R-:W-:Y:S03]  /*d700*/  FADD.FTZ R3, R149, R3 ;  /* 0x0000000395037221 */ /* 0x000fe60000010000 */
[----:B------:R-:W-:Y:S01]  /*d710*/  FADD.FTZ R0, R142, R0 ;  /* 0x000000008e007221 */ /* 0x000fe20000010000 */
[----:B---3--:R-:W-:Y:S01]  /*d720*/  F2FP.PACK_AB R129, R103, R105 ;  /* 0x000000696781723e */ /* 0x008fe200000000ff */
[----:B------:R-:W-:Y:S02]  /*d730*/  FADD.FTZ R68, R150, R96 ;  /* 0x0000006096447221 */ /* 0x000fe40000010000 */
[-C--:B------:R-:W-:Y:S01]  /*d740*/  HMMA.16816.F32 R60, R76, R94.reuse, R60 ;  /* 0x0000005e4c3c723c */ /* 0x080fe2000000183c */
[----:B------:R-:W-:Y:S03]  /*d750*/  FADD.FTZ R69, R147, R0 ;  /* 0x0000000093457221 */ /* 0x000fe60000010000 */
[----:B------:R-:W-:Y:S03]  /*d760*/  FADD.FTZ R68, R156, R68 ;  /* 0x000000449c447221 */ /* 0x000fe60000010000 */
[----:B------:R-:W-:Y:S01]  /*d770*/  F2FP.PACK_AB R76, R197, R180 ;  /* 0x000000b4c54c723e */ /* 0x000fe200000000ff */
[----:B------:R-:W-:Y:S01]  /*d780*/  HMMA.16816.F32 R64, R72, R94, R64 ;  /* 0x0000005e4840723c */ /* 0x000fe20000001840 */
[----:B------:R-:W-:Y:S01]  /*d790*/  F2FP.PACK_AB R78, R196, R198 ;  /* 0x000000c6c44e723e */ /* 0x000fe200000000ff */
[----:B------:R-:W2:Y:S02]  /*d7a0*/  LDSM.16.MT88.4 R92, [R232+0x2000] ;  /* 0x00200000e85c783b */ /* 0x000ea40000004200 */
[----:B------:R-:W-:Y:S01]  /*d7b0*/  F2FP.PACK_AB R77, R190, R123 ;  /* 0x0000007bbe4d723e */ /* 0x000fe200000000ff */
[----:B------:R-:W-:Y:S01]  /*d7c0*/  FADD.FTZ R68, R157, R68 ;  /* 0x000000449d447221 */ /* 0x000fe20000010000 */
[----:B------:R-:W-:Y:S02]  /*d7d0*/  F2FP.PACK_AB R79, R194, R192 ;  /* 0x000000c0c24f723e */ /* 0x000fe400000000ff */
[----:B------:R-:W-:Y:S01]  /*d7e0*/  F2FP.PACK_AB R72, R201, R182 ;  /* 0x000000b6c948723e */ /* 0x000fe200000000ff */
[----:B------:R-:W-:Y:S03]  /*d7f0*/  FADD.FTZ R0, R217, R68 ;  /* 0x00000044d9007221 */ /* 0x000fe60000010000 */
[----:B------:R-:W-:Y:S01]  /*d800*/  F2FP.PACK_AB R74, R205, R202 ;  /* 0x000000cacd4a723e */ /* 0x000fe200000000ff */
[----:B------:R-:W-:Y:S01]  /*d810*/  FADD.FTZ R0, R211, R0 ;  /* 0x00000000d3007221 */ /* 0x000fe20000010000 */
[----:B------:R-:W-:Y:S02]  /*d820*/  F2FP.PACK_AB R73, R199, R181 ;  /* 0x000000b5c749723e */ /* 0x000fe400000000ff */
[----:B------:R-:W-:Y:S07]  /*d830*/  F2FP.PACK_AB R75, R203, R200 ;  /* 0x000000c8cb4b723e */ /* 0x000fee00000000ff */
[-C--:B-1----:R-:W-:Y:S08]  /*d840*/  HMMA.16816.F32 R4, R72, R80.reuse, R4 ;  /* 0x000000504804723c */ /* 0x082ff00000001804 */
[C---:B------:R-:W-:Y:S08]  /*d850*/  HMMA.16816.F32 R8, R76.reuse, R80, R8 ;  /* 0x000000504c08723c */ /* 0x040ff00000001808 */
[-C--:B------:R-:W-:Y:S08]  /*d860*/  HMMA.16816.F32 R12, R76, R82.reuse, R12 ;  /* 0x000000524c0c723c */ /* 0x080ff0000000180c */
[C---:B------:R-:W-:Y:S01]  /*d870*/  HMMA.16816.F32 R16, R72.reuse, R82, R16 ;  /* 0x000000524810723c */ /* 0x040fe20000001810 */
[----:B------:R-:W1:Y:S07]  /*d880*/  LDSM.16.MT88.4 R80, [R229+0x2800] ;  /* 0x00280000e550783b */ /* 0x000e6e0000004200 */
[-C--:B------:R-:W-:Y:S08]  /*d890*/  HMMA.16816.F32 R20, R72, R84.reuse, R20 ;  /* 0x000000544814723c */ /* 0x080ff00000001814 */
[C---:B------:R-:W-:Y:S08]  /*d8a0*/  HMMA.16816.F32 R24, R76.reuse, R84, R24 ;  /* 0x000000544c18723c */ /* 0x040ff00000001818 */
[-C--:B------:R-:W-:Y:S08]  /*d8b0*/  HMMA.16816.F32 R28, R76, R86.reuse, R28 ;  /* 0x000000564c1c723c */ /* 0x080ff0000000181c */
[C---:B------:R-:W-:Y:S01]  /*d8c0*/  HMMA.16816.F32 R32, R72.reuse, R86, R32 ;  /* 0x000000564820723c */ /* 0x040fe20000001820 */
[----:B------:R-:W3:Y:S07]  /*d8d0*/  LDSM.16.MT88.4 R84, [R233+0x2800] ;  /* 0x00280000e954783b */ /* 0x000eee0000004200 */
[-C--:B----4-:R-:W-:Y:S08]  /*d8e0*/  HMMA.16816.F32 R36, R72, R88.reuse, R36 ;  /* 0x000000584824723c */ /* 0x090ff00000001824 */
[C---:B------:R-:W-:Y:S08]  /*d8f0*/  HMMA.16816.F32 R40, R76.reuse, R88, R40 ;  /* 0x000000584c28723c */ /* 0x040ff00000001828 */
[-C--:B------:R-:W-:Y:S08]  /*d900*/  HMMA.16816.F32 R44, R76, R90.reuse, R44 ;  /* 0x0000005a4c2c723c */ /* 0x080ff0000000182c */
[C---:B------:R-:W-:Y:S01]  /*d910*/  HMMA.16816.F32 R48, R72.reuse, R90, R48 ;  /* 0x0000005a4830723c */ /* 0x040fe20000001830 */
[----:B------:R-:W4:Y:S07]  /*d920*/  LDSM.16.MT88.4 R88, [R230+0x2800] ;  /* 0x00280000e658783b */ /* 0x000f2e0000004200 */
[-C--:B--2---:R-:W-:Y:S08]  /*d930*/  HMMA.16816.F32 R52, R72, R92.reuse, R52 ;  /* 0x0000005c4834723c */ /* 0x084ff00000001834 */
[C---:B------:R-:W-:Y:S08]  /*d940*/  HMMA.16816.F32 R56, R76.reuse, R92, R56 ;  /* 0x0000005c4c38723c */ /* 0x040ff00000001838 */
[-C--:B------:R-:W-:Y:S07]  /*d950*/  HMMA.16816.F32 R60, R76, R94.reuse, R60 ;  /* 0x0000005e4c3c723c */ /* 0x080fee000000183c */
[----:B------:R-:W-:Y:S01]  /*d960*/  F2FP.PACK_AB R76, R120, R121 ;  /* 0x00000079784c723e */ /* 0x000fe200000000ff */
[----:B------:R-:W-:Y:S01]  /*d970*/  HMMA.16816.F32 R64, R72, R94, R64 ;  /* 0x0000005e4840723c */ /* 0x000fe20000001840 */
[----:B------:R-:W-:Y:S01]  /*d980*/  F2FP.PACK_AB R77, R112, R115 ;  /* 0x00000073704d723e */ /* 0x000fe200000000ff */
[----:B------:R-:W2:Y:S02]  /*d990*/  LDSM.16.MT88.4 R92, [R232+0x2800] ;  /* 0x00280000e85c783b */ /* 0x000ea40000004200 */
[----:B------:R-:W-:Y:S02]  /*d9a0*/  F2FP.PACK_AB R78, R111, R113 ;  /* 0x000000716f4e723e */ /* 0x000fe400000000ff */
[----:B------:R-:W-:Y:S02]  /*d9b0*/  F2FP.PACK_AB R79, R108, R109 ;  /* 0x0000006d6c4f723e */ /* 0x000fe400000000ff */
[----:B------:R-:W-:Y:S04]  /*d9c0*/  F2FP.PACK_AB R72, R195, R193 ;  /* 0x000000c1c348723e */ /* 0x000fe800000000ff */
[----:B------:R-:W-:Y:S02]  /*d9d0*/  F2FP.PACK_AB R73, R122, R191 ;  /* 0x000000bf7a49723e */ /* 0x000fe400000000ff */
[----:B------:R-:W-:Y:S02]  /*d9e0*/  F2FP.PACK_AB R74, R188, R189 ;  /* 0x000000bdbc4a723e */ /* 0x000fe400000000ff */
[----:B------:R-:W-:Y:S07]  /*d9f0*/  F2FP.PACK_AB R75, R134, R138 ;  /* 0x0000008a864b723e */ /* 0x000fee00000000ff */
[-C--:B-1----:R-:W-:Y:S08]  /*da00*/  HMMA.16816.F32 R4, R72, R80.reuse, R4 ;  /* 0x000000504804723c */ /* 0x082ff00000001804 */
[C---:B------:R-:W-:Y:S01]  /*da10*/  HMMA.16816.F32 R8, R76.reuse, R80, R8 ;  /* 0x000000504c08723c */ /* 0x040fe20000001808 */
[----:B------:R-:W-:Y:S07]  /*da20*/  MUFU.EX2 R81, R161 ;  /* 0x000000a100517308 */ /* 0x000fee0000000800 */
[-C--:B------:R-:W-:Y:S03]  /*da30*/  HMMA.16816.F32 R12, R76, R82.reuse, R12 ;  /* 0x000000524c0c723c */ /* 0x080fe6000000180c */
[----:B------:R-:W1:Y:S05]  /*da40*/  MUFU.EX2 R80, R158 ;  /* 0x0000009e00507308 */ /* 0x000e6a0000000800 */
[C---:B------:R-:W-:Y:S05]  /*da50*/  HMMA.16816.F32 R16, R72.reuse, R82, R16 ;  /* 0x000000524810723c */ /* 0x040fea0000001810 */
[----:B------:R2:W2:Y:S03]  /*da60*/  MUFU.EX2 R82, R155 ;  /* 0x0000009b00527308 */ /* 0x0004a60000000800 */
[-C--:B---3--:R-:W-:Y:S07]  /*da70*/  HMMA.16816.F32 R20, R72, R84.reuse, R20 ;  /* 0x000000544814723c */ /* 0x088fee0000001814 */
[----:B------:R-:W3:Y:S01]  /*da80*/  MUFU.EX2 R83, R145 ;  /* 0x0000009100537308 */ /* 0x000ee20000000800 */
[C---:B------:R-:W-:Y:S01]  /*da90*/  HMMA.16816.F32 R24, R76.reuse, R84, R24 ;  /* 0x000000544c18723c */ /* 0x040fe20000001818 */
[----:B-1----:R-:W-:Y:S07]  /*daa0*/  F2FP.PACK_AB R127, R71, R80 ;  /* 0x00000050477f723e */ /* 0x002fee00000000ff */
[-C--:B------:R-:W-:Y:S01]  /*dab0*/  HMMA.16816.F32 R28, R76, R86.reuse, R28 ;  /* 0x000000564c1c723c */ /* 0x080fe2000000181c */
[----:B--2---:R-:W1:Y:S03]  /*dac0*/  LDSM.16.MT88.4 R152, [R229+0x3000] ;  /* 0x00300000e598783b */ /* 0x004e660000004200 */
[----:B------:R-:W-:Y:S04]  /*dad0*/  F2FP.PACK_AB R126, R81, R82 ;  /* 0x00000052517e723e */ /* 0x000fe800000000ff */
[C---:B------:R-:W-:Y:S01]  /*dae0*/  HMMA.16816.F32 R32, R72.reuse, R86, R32 ;  /* 0x000000564820723c */ /* 0x040fe20000001820 */
[----:B---3--:R-:W-:Y:S07]  /*daf0*/  F2FP.PACK_AB R125, R83, R97 ;  /* 0x00000061537d723e */ /* 0x008fee00000000ff */
[-C--:B----4-:R-:W-:Y:S08]  /*db00*/  HMMA.16816.F32 R36, R72, R88.reuse, R36 ;  /* 0x000000584824723c */ /* 0x090ff00000001824 */
[C---:B------:R-:W-:Y:S08]  /*db10*/  HMMA.16816.F32 R40, R76.reuse, R88, R40 ;  /* 0x000000584c28723c */ /* 0x040ff00000001828 */
[-C--:B------:R-:W-:Y:S08]  /*db20*/  HMMA.16816.F32 R44, R76, R90.reuse, R44 ;  /* 0x0000005a4c2c723c */ /* 0x080ff0000000182c */
[C---:B------:R-:W-:Y:S08]  /*db30*/  HMMA.16816.F32 R48, R72.reuse, R90, R48 ;  /* 0x0000005a4830723c */ /* 0x040ff00000001830 */
[-C--:B------:R-:W-:Y:S08]  /*db40*/  HMMA.16816.F32 R52, R72, R92.reuse, R52 ;  /* 0x0000005c4834723c */ /* 0x080ff00000001834 */
[C---:B------:R-:W-:Y:S08]  /*db50*/  HMMA.16816.F32 R56, R76.reuse, R92, R56 ;  /* 0x0000005c4c38723c */ /* 0x040ff00000001838 */
[-C--:B------:R-:W-:Y:S08]  /*db60*/  HMMA.16816.F32 R60, R76, R94.reuse, R60 ;  /* 0x0000005e4c3c723c */ /* 0x080ff0000000183c */
[----:B------:R-:W-:Y:S08]  /*db70*/  HMMA.16816.F32 R64, R72, R94, R64 ;  /* 0x0000005e4840723c */ /* 0x000ff00000001840 */
[-C--:B-1----:R-:W-:Y:S01]  /*db80*/  HMMA.16816.F32 R140, R128, R152.reuse, R4 ;  /* 0x00000098808c723c */ /* 0x082fe20000001804 */
[----:B------:R-:W1:Y:S07]  /*db90*/  LDSM.16.MT88.4 R4, [R232+0x3000] ;  /* 0x00300000e804783b */ /* 0x000e6e0000004200 */
[C---:B------:R-:W-:Y:S07]  /*dba0*/  HMMA.16816.F32 R144, R124.reuse, R152, R8 ;  /* 0x000000987c90723c */ /* 0x040fee0000001808 */
        /* <DEDUP_REMOVED lines=46> */
[-C--:B-1----:R-:W-:Y:S01]  /*de90*/  HMMA.16816.F32 R116, R128, R4.reuse, R52 ;  /* 0x000000048074723c */ /* 0x082fe20000001834 */
[----:B------:R-:W-:Y:S03]  /*dea0*/  FADD.FTZ R0, R115, R9 ;  /* 0x0000000973007221 */ /* 0x000fe60000010000 */
[----:B------:R-:W-:Y:S02]  /*deb0*/  FADD.FTZ R11, R195, R8 ;  /* 0x00000008c30b7221 */ /* 0x000fe40000010000 */
[----:B------:R-:W-:Y:S02]  /*dec0*/  FADD.FTZ R10, R122, R3 ;  /* 0x000000037a0a7221 */ /* 0x000fe40000010000 */
[----:B------:R-:W-:Y:S02]  /*ded0*/  FADD.FTZ R9, R120, R2 ;  /* 0x0000000278097221 */ /* 0x000fe40000010000 */
[C---:B------:R-:W-:Y:S02]  /*dee0*/  HMMA.16816.F32 R120, R124.reuse, R4, R56 ;  /* 0x000000047c78723c */ /* 0x040fe40000001838 */
        /* <DEDUP_REMOVED lines=8> */
[----:B------:R-:W-:Y:S01]  /*df70*/  HMMA.16816.F32 R128, R128, R6, R64 ;  /* 0x000000068080723c */ /* 0x000fe20000001840 */
        /* <DEDUP_REMOVED lines=18> */
[----:B------:R-:W-:Y:S01]  /*e0a0*/  FADD.FTZ R0, R71, R0 ;  /* 0x0000000047007221 */ /* 0x000fe20000010000 */
[----:B------:R1:W-:Y:S01]  /*e0b0*/  STL [R1+0x1c], R3 ;  /* 0x00001c0301007387 */ /* 0x0003e20000100800 */
[----:B------:R-:W-:Y:S03]  /*e0c0*/  IMAD.MOV.U32 R134, RZ, RZ, R70 ;  /* 0x000000ffff867224 */ /* 0x000fe600078e0046 */
[----:B------:R2:W-:Y:S04]  /*e0d0*/  STL [R1+0x24], R2 ;  /* 0x0000240201007387 */ /* 0x0005e80000100800 */
[----:B------:R2:W-:Y:S01]  /*e0e0*/  STL [R1+0x20], R0 ;  /* 0x0000200001007387 */ /* 0x0005e20000100800 */
[----:B-1----:R-:W-:Y:S01]  /*e0f0*/  IMAD.MOV.U32 R3, RZ, RZ, R137 ;  /* 0x000000ffff037224 */ /* 0x002fe200078e0089 */
[----:B------:R-:W-:-:S05]  /*e100*/  @P0 BRA `(.L_x_1141) ;  /* 0xffff989000000947 */ /* 0x000fca000383ffff */
.L_x_1140:
[----:B-12---:R-:W2:Y:S02]  /*e110*/  LDL R0, [R1+0x28] ;  /* 0x0000280001007983 */ /* 0x006ea40000100800 */
[----:B--2---:R-:W-:-:S13]  /*e120*/  ISETP.GE.AND P0, PT, R247, R0, PT ;  /* 0x00000000f700720c */ /* 0x004fda0003f06270 */
[----:B------:R-:W-:Y:S05]  /*e130*/  @!P0 BRA `(.L_x_1142) ;  /* 0x0000404000008947 */ /* 0x000fea0003800000 */
[----:B------:R-:W-:Y:S01]  /*e140*/  IMAD.MOV.U32 R3, RZ, RZ, R136 ;  /* 0x000000ffff037224 */ /* 0x000fe200078e0088 */
[----:B------:R-:W-:Y:S01]  /*e150*/  MOV R138, R70 ;  /* 0x00000046008a7202 */ /* 0x000fe20000000f00 */
[----:B------:R-:W-:Y:S01]  /*e160*/  IMAD.MOV.U32 R0, RZ, RZ, R137 ;  /* 0x000000ffff007224 */ /* 0x000fe200078e0089 */
[----:B------:R-:W-:Y:S02]  /*e170*/  MOV R132, R135 ;  /* 0x0000008700847202 */ /* 0x000fe40000000f00 */
.L_x_1143:
        /* <DEDUP_REMOVED lines=9> */
[----:B------:R-:W-:Y:S02]  /*e210*/  SHF.L.U32 R104, R78, 0x5, RZ ;  /* 0x000000054e687819 */ /* 0x000fe400000006ff */
[----:B------:R-:W-:Y:S01]  /*e220*/  MOV R252, 0x5 ;  /* 0x0000000500fc7802 */ /* 0x000fe20000000f00 */
[----:B------:R-:W-:Y:S05]  /*e230*/  IMAD R2, R247, c[0x0][0x20c], R2 ;  /* 0x00008300f7027a24 */ /* 0x000fea00078e0202 */
[----:B------:R-:W-:Y:S05]  /*e240*/  IADD3 R2, R73, R2, RZ ;  /* 0x0000000249027210 */ /* 0x000fea0007ffe0ff */
[----:B------:R-:W-:Y:S01]  /*e250*/  IMAD R2, R2, 0x70, RZ ;  /* 0x0000007002027824 */ /* 0x000fe200078e02ff */
[----:B-----5:R-:W-:Y:S08]  /*e260*/  LDSM.16.M88.4 R112, [R235] ;  /* 0x00000000eb70783b */ /* 0x020ff00000000200 */
[----:B------:R-:W1:Y:S08]  /*e270*/  LDSM.16.M88.4 R16, [R228] ;  /* 0x00000000e410783b */ /* 0x000e700000000200 */
[----:B------:R-:W4:Y:S08]  /*e280*/  LDSM.16.M88.4 R108, [R235+0x2000] ;  /* 0x00200000eb6c783b */ /* 0x000f300000000200 */
[----:B------:R-:W4:Y:S08]  /*e290*/  LDSM.16.M88.4 R32, [R228+0x800] ;  /* 0x00080000e420783b */ /* 0x000f300000000200 */
[----:B------:R-:W4:Y:S08]  /*e2a0*/  LDSM.16.M88.4 R48, [R228+0x1000] ;  /* 0x00100000e430783b */ /* 0x000f300000000200 */
[----:B------:R-:W4:Y:S01]  /*e2b0*/  LDSM.16.M88.4 R64, [R228+0x1800] ;  /* 0x00180000e440783b */ /* 0x000f220000000200 */
[-C--:B-1----:R-:W-:Y:S07]  /*e2c0*/  HMMA.16816.F32 R4, R112, R16.reuse, RZ ;  /* 0x000000107004723c */ /* 0x082fee00000018ff */
[----:B------:R-:W1:Y:S01]  /*e2d0*/  LDSM.16.M88.4 R80, [R228+0x2000] ;  /* 0x00200000e450783b */ /* 0x000e620000000200 */
[C---:B----4-:R-:W-:Y:S07]  /*e2e0*/  HMMA.16816.F32 R8, R108.reuse, R16, RZ ;  /* 0x000000106c08723c */ /* 0x050fee00000018ff */
[----:B------:R-:W4:Y:S01]  /*e2f0*/  LDSM.16.M88.4 R96, [R228+0x2800] ;  /* 0x00280000e460783b */ /* 0x000f220000000200 */
[-C--:B------:R-:W-:Y:S07]  /*e300*/  HMMA.16816.F32 R12, R108, R18.reuse, RZ ;  /* 0x000000126c0c723c */ /* 0x080fee00000018ff */
[----:B------:R-:W1:Y:S01]  /*e310*/  LDSM.16.M88.4 R188, [R228+0x3000] ;  /* 0x00300000e4bc783b */ /* 0x000e620000000200 */
[C---:B------:R-:W-:Y:S07]  /*e320*/  HMMA.16816.F32 R16, R112.reuse, R18, RZ ;  /* 0x000000127010723c */ /* 0x040fee00000018ff */
[----:B------:R-:W-:Y:S01]  /*e330*/  LDSM.16.M88.4 R192, [R238] ;  /* 0x00000000eec0783b */ /* 0x000fe20000000200 */
[-C--:B------:R-:W-:Y:S07]  /*e340*/  HMMA.16816.F32 R20, R112, R32.reuse, RZ ;  /* 0x000000207014723c */ /* 0x080fee00000018ff */
[----:B------:R-:W1:Y:S01]  /*e350*/  LDSM.16.M88.4 R196, [R239] ;  /* 0x00000000efc4783b */ /* 0x000e620000000200 */
        /* <DEDUP_REMOVED lines=11> */
[----:B------:R-:W1:Y:S01]  /*e410*/  LDSM.16.M88.4 R220, [R241] ;  /* 0x00000000f1dc783b */ /* 0x000e620000000200 */
[C---:B------:R-:W-:Y:S07]  /*e420*/  HMMA.16816.F32 R48, R112.reuse, R50, RZ ;  /* 0x000000327030723c */ /* 0x040fee00000018ff */
[----:B------:R-:W2:Y:S01]  /*e430*/  LDSM.16.M88.4 R224, [R240] ;  /* 0x00000000f0e0783b */ /* 0x000ea20000000200 */
[-C--:B------:R-:W-:Y:S08]  /*e440*/  HMMA.16816.F32 R52, R112, R64.reuse, RZ ;  /* 0x000000407034723c */ /* 0x080ff000000018ff */
[C---:B------:R-:W-:Y:S08]  /*e450*/  HMMA.16816.F32 R56, R108.reuse, R64, RZ ;  /* 0x000000406c38723c */ /* 0x040ff000000018ff */
[-C--:B------:R-:W-:Y:S08]  /*e460*/  HMMA.16816.F32 R60, R108, R66.reuse, RZ ;  /* 0x000000426c3c723c */ /* 0x080ff000000018ff */
[C---:B------:R-:W-:Y:S08]  /*e470*/  HMMA.16816.F32 R64, R112.reuse, R66, RZ ;  /* 0x000000427040723c */ /* 0x040ff000000018ff */
[-C--:B-1----:R-:W-:Y:S01]  /*e480*/  HMMA.16816.F32 R68, R112, R80.reuse, RZ ;  /* 0x000000507044723c */ /* 0x082fe200000018ff */
[----:B--2---:R-:W-:Y:S03]  /*e490*/  MOV R77, R76 ;  /* 0x0000004c004d7202 */ /* 0x004fe60000000f00 */
[----:B---3--:R-:W-:Y:S05]  /*e4a0*/  MOV R76, R74 ;  /* 0x0000004a004c7202 */ /* 0x008fea0000000f00 */
[----:B------:R-:W-:Y:S02]  /*e4b0*/  IMAD.WIDE.U32 R76, R72, 0x70, R76 ;  /* 0x00000070484c7825 */ /* 0x000fe400078e004c */
[C---:B------:R-:W-:Y:S03]  /*e4c0*/  HMMA.16816.F32 R72, R108.reuse, R80, RZ ;  /* 0x000000506c48723c */ /* 0x040fe600000018ff */
[----:B------:R-:W-:Y:S02]  /*e4d0*/  LEA R90, P0, R76, c[0x0][0x1f8], 0x1 ;  /* 0x00007e004c5a7a11 */ /* 0x000fe400078008ff */
[----:B------:R-:W-:Y:S02]  /*e4e0*/  IADD3 R2, R77, R2, RZ ;  /* 0x000000024d027210 */ /* 0x000fe40007ffe0ff */
[----:B------:R-:W-:Y:S02]  /*e4f0*/  IADD3 R88, P1, R90, R104, RZ ;  /* 0x000000685a587210 */ /* 0x000fe40007f3e0ff */
[----:B------:R-:W-:Y:S03]  /*e500*/  LEA.HI.X R91, R76, c[0x0][0x1fc], R2, 0x1, P0 ;  /* 0x00007f004c5b7a11 */ /* 0x000fe600000f0c02 */
[----:B------:R-:W-:Y:S02]  /*e510*/  SHF.L.U64.HI R2, R78, R252, c[0x0][0x20c] ;  /* 0x000083004e027619 */ /* 0x000fe400000102fc */
[-C--:B------:R-:W-:Y:S01]  /*e520*/  HMMA.16816.F32 R76, R108, R82.reuse, RZ ;  /* 0x000000526c4c723c */ /* 0x080fe200000018ff */
[----:B------:R-:W-:Y:S01]  /*e530*/  @!PT LDS RZ, [RZ] ;  /* 0x00000000fffff984 */ /* 0x000fe20000000800 */
[----:B------:R-:W-:Y:S01]  /*e540*/  @!PT LDS RZ, [RZ] ;  /* 0x00000000fffff984 */ /* 0x000fe20000000800 */
[----:B------:R-:W-:Y:S01]  /*e550*/  @!PT LDS RZ, [RZ] ;  /* 0x00000000fffff984 */ /* 0x000fe20000000800 */
[----:B------:R1:W-:Y:S01]  /*e560*/  LDGSTS.E.BYPASS.LTC128B.128 [R246+0x100], [R90.64], !P6 ;  /* 0x001000005af67fae */ /* 0x0003e2000f101d48 */
[----:B------:R-:W-:Y:S02]  /*e570*/  IADD3.X R89, R91, R2, RZ, P1, !PT ;  /* 0x000000025b597210 */ /* 0x000fe40000ffe4ff */
[----:B------:R-:W-:Y:S04]  /*e580*/  IADD3 R94, P0, R88, R104, RZ ;  /* 0x00000068585e7210 */ /* 0x000fe80007f1e0ff */
[C---:B------:R-:W-:Y:S01]  /*e590*/  HMMA.16816.F32 R80, R112.reuse, R82, RZ ;  /* 0x000000527050723c */ /* 0x040fe200000018ff */
[----:B------:R1:W-:Y:S03]  /*e5a0*/  LDGSTS.E.BYPASS.LTC128B.128 [R246+0x900], [R88.64], !P6 ;  /* 0x0090000058f67fae */ /* 0x0003e6000f101d48 */
[----:B------:R-:W-:Y:S02]  /*e5b0*/  IADD3.X R95, R89, R2, RZ, P0, !PT ;  /* 0x00000002595f7210 */ /* 0x000fe400007fe4ff */
[----:B------:R-:W-:Y:S02]  /*e5c0*/  IADD3 R92, P1, R94, R104, RZ ;  /* 0x000000685e5c7210 */ /* 0x000fe40007f3e0ff */
[-C--:B----4-:R-:W-:Y:S01]  /*e5d0*/  HMMA.16816.F32 R84, R112, R96.reuse, RZ ;  /* 0x000000607054723c */ /* 0x090fe200000018ff */
[----:B------:R2:W-:Y:S03]  /*e5e0*/  LDGSTS.E.BYPASS.LTC128B.128 [R246+0x1100], [R94.64], !P6 ;  /* 0x011000005ef67fae */ /* 0x0005e6000f101d48 */
[----:B------:R-:W-:Y:S02]  /*e5f0*/  IADD3.X R93, R95, R2, RZ, P1, !PT ;  /* 0x000000025f5d7210 */ /* 0x000fe40000ffe4ff */
[----:B------:R-:W-:Y:S03]  /*e600*/  IADD3 R102, P0, R92, R104, RZ ;  /* 0x000000685c667210 */ /* 0x000fe60007f1e0ff */
[----:B------:R2:W-:Y:S03]  /*e610*/  LDGSTS.E.BYPASS.LTC128B.128 [R246+0x1900], [R92.64], !P6 ;  /* 0x019000005cf67fae */ /* 0x0005e6000f101d48 */
[----:B------:R-:W-:Y:S02]  /*e620*/  IADD3.X R103, R93, R2, RZ, P0, !PT ;  /* 0x000000025d677210 */ /* 0x000fe400007fe4ff */
[----:B------:R-:W-:Y:S03]  /*e630*/  IADD3 R100, P0, R102, R104, RZ ;  /* 0x0000006866647210 */ /* 0x000fe60007f1e0ff */
[----:B------:R3:W-:Y:S01]  /*e640*/  LDGSTS.E.BYPASS.LTC128B.128 [R246+0x2100], [R102.64], !P6 ;  /* 0x0210000066f67fae */ /* 0x0007e2000f101d48 */
[----:B------:R-:W-:Y:S01]  /*e650*/  IADD3.X R101, R103, R2, RZ, P0, !PT ;  /* 0x0000000267657210 */ /* 0x000fe200007fe4ff */
[C---:B-1----:R-:W-:Y:S06]  /*e660*/  HMMA.16816.F32 R88, R108.reuse, R96, RZ ;  /* 0x000000606c58723c */ /* 0x042fec00000018ff */
[----:B------:R1:W-:Y:S02]  /*e670*/  LDGSTS.E.BYPASS.LTC128B.128 [R246+0x2900], [R100.64], !P6 ;  /* 0x0290000064f67fae */ /* 0x0003e4000f101d48 */
[-C--:B--2---:R-:W-:Y:S08]  /*e680*/  HMMA.16816.F32 R92, R108, R98.reuse, RZ ;  /* 0x000000626c5c723c */ /* 0x084ff000000018ff */
[C---:B------:R-:W-:Y:S04]  /*e690*/  HMMA.16816.F32 R96, R112.reuse, R98, RZ ;  /* 0x000000627060723c */ /* 0x040fe800000018ff */
[----:B---3--:R-:W-:Y:S04]  /*e6a0*/  IADD3 R102, P0, R100, R104, RZ ;  /* 0x0000006864667210 */ /* 0x008fe80007f1e0ff */
[----:B------:R-:W-:Y:S05]  /*e6b0*/  IADD3.X R103, R101, R2, RZ, P0, !PT ;  /* 0x0000000265677210 */ /* 0x000fea00007fe4ff */
[----:B------:R1:W-:Y:S08]  /*e6c0*/  LDGSTS.E.BYPASS.LTC128B.128 [R246+0x3100], [R102.64], !P6 ;  /* 0x0310000066f67fae */ /* 0x0003f0000f101d48 */
[----:B------:R-:W0:Y:S01]  /*e6d0*/  LDGDEPBAR ;  /* 0x00000000000079af */ /* 0x000e220000000000 */
[-C--:B-1----:R-:W-:Y:S08]  /*e6e0*/  HMMA.16816.F32 R100, R112, R188.reuse, RZ ;  /* 0x000000bc7064723c */ /* 0x082ff000000018ff */
[C---:B------:R-:W-:Y:S08]  /*e6f0*/  HMMA.16816.F32 R104, R108.reuse, R188, RZ ;  /* 0x000000bc6c68723c */ /* 0x040ff000000018ff */
[-C--:B------:R-:W-:Y:S08]  /*e700*/  HMMA.16816.F32 R108, R108, R190.reuse, RZ ;  /* 0x000000be6c6c723c */ /* 0x080ff000000018ff */
[----:B------:R-:W-:Y:S01]  /*e710*/  HMMA.16816.F32 R112, R112, R190, RZ ;  /* 0x000000be7070723c */ /* 0x000fe200000018ff */
[----:B------:R-:W-:Y:S07]  /*e720*/  LDSM.16.M88.4 R188, [R236] ;  /* 0x00000000ecbc783b */ /* 0x000fee0000000200 */
[-C--:B------:R-:W-:Y:S08]  /*e730*/  HMMA.16816.F32 R4, R192, R196.reuse, R4 ;  /* 0x000000c4c004723c */ /* 0x080ff00000001804 */
        /* <DEDUP_REMOVED lines=64> */
[----:B------:R-:W1:Y:S07]  /*eb40*/  LDSM.16.M88.4 R192, [R237] ;  /* 0x00000000edc0783b */ /* 0x000e6e0000000200 */
        /* <DEDUP_REMOVED lines=35> */
[C---:B------:R-:W-:Y:S01]  /*ed80*/  HMMA.16816.F32 R48, R192.reuse, R214, R48 ;  /* 0x000000d6c030723c */ /* 0x040fe20000001830 */
[----:B------:R-:W4:Y:S03]  /*ed90*/  LDL R214, [R1+0x34] ;  /* 0x0000340001d67983 */ /* 0x000f260000100800 */
        /* <DEDUP_REMOVED lines=15> */
[-C--:B--2---:R-:W-:Y:S04]  /*ee90*/  HMMA.16816.F32 R68, R192, R204.reuse, R68 ;  /* 0x000000ccc044723c */ /* 0x084fe80000001844 */
[----:B------:R-:W-:Y:S02]  /*eea0*/  FMNMX.FTZ R134, R25, R134, !PT ;  /* 0x0000008619867209 */ /* 0x000fe40007810000 */
[----:B------:R-:W-:Y:S02]  /*eeb0*/  FMNMX.FTZ R2, R49, R2, !PT ;  /* 0x0000000231027209 */ /* 0x000fe40007810000 */
[C---:B------:R-:W-:Y:S01]  /*eec0*/  HMMA.16816.F32 R72, R200.reuse, R204, R72 ;  /* 0x000000ccc848723c */ /* 0x040fe20000001848 */
[----:B------:R-:W2:Y:S03]  /*eed0*/  LDL.64 R204, [R1+0x38] ;  /* 0x0000380001cc7983 */ /* 0x000ea60000100a00 */
        /* <DEDUP_REMOVED lines=72> */
[----:B------:R-:W3:Y:S01]  /*f360*/  SHFL.BFLY PT, R136, R2, 0x2, 0x1f ;  /* 0x0c401f0002887f89 */ /* 0x000ee200000e0000 */
        /* <DEDUP_REMOVED lines=14> */
[----:B---3--:R-:W-:Y:S02]  /*f450*/  FMNMX.FTZ R2, R2, R136, !PT ;  /* 0x0000008802027209 */ /* 0x008fe40007810000 */
[----:B------:R-:W-:Y:S02]  /*f460*/  FMNMX.FTZ R133, R108, R133, !PT ;  /* 0x000000856c857209 */ /* 0x000fe40007810000 */
[----:B------:R-:W-:Y:S01]  /*f470*/  FMNMX.FTZ R134, R78, R134, !PT ;  /* 0x000000864e867209 */ /* 0x000fe20007810000 */
[----:B------:R-:W3:Y:S01]  /*f480*/  SHFL.BFLY PT, R136, R2, 0x1, 0x1f ;  /* 0x0c201f0002887f89 */ /* 0x000ee200000e0000 */
[----:B------:R-:W-:Y:S02]  /*f490*/  FMNMX.FTZ R133, R109, R133, !PT ;  /* 0x000000856d857209 */ /* 0x000fe40007810000 */
        /* <DEDUP_REMOVED lines=11> */
[----:B---3--:R-:W-:Y:S01]  /*f550*/  FMNMX.FTZ R136, R2, R136, !PT ;  /* 0x0000008802887209 */ /* 0x008fe20007810000 */
[----:B------:R-:W-:Y:S01]  /*f560*/  FMUL.FTZ R2, R0, c[0x0][0x2d0] ;  /* 0x0000b40000027a20 */ /* 0x000fe20000410000 */
[----:B------:R-:W-:Y:S01]  /*f570*/  FMNMX.FTZ R0, R107, R134, !PT ;  /* 0x000000866b007209 */ /* 0x000fe20007810000 */
[----:B------:R-:W-:Y:S01]  /*f580*/  MUFU.EX2 R217, R4 ;  /* 0x0000000400d97308 */ /* 0x000fe20000000800 */
[--C-:B------:R-:W-:Y:S02]  /*f590*/  FFMA.FTZ R20, R20, c[0x0][0x2d0], -R139.reuse ;  /* 0x0000b40014147a23 */ /* 0x100fe4000001088b */
[--C-:B------:R-:W-:Y:S01]  /*f5a0*/  FFMA.FTZ R21, R21, c[0x0][0x2d0], -R139.reuse ;  /* 0x0000b40015157a23 */ /* 0x100fe2000001088b */
[----:B------:R-:W-:Y:S01]  /*f5b0*/  FMNMX.FTZ R133, R133, R135, !PT ;  /* 0x0000008785857209 */ /* 0x000fe20007810000 */
[--C-:B------:R-:W-:Y:S01]  /*f5c0*/  FFMA.FTZ R36, R36, c[0x0][0x2d0], -R139.reuse ;  /* 0x0000b40024247a23 */ /* 0x100fe2000001088b */
[----:B------:R-:W-:Y:S01]  /*f5d0*/  FMNMX.FTZ R0, R110, R0, !PT ;  /* 0x000000006e007209 */ /* 0x000fe20007810000 */
[--C-:B------:R-:W-:Y:S02]  /*f5e0*/  FFMA.FTZ R37, R37, c[0x0][0x2d0], -R139.reuse ;  /* 0x0000b40025257a23 */ /* 0x100fe4000001088b */
[--C-:B------:R-:W-:Y:S01]  /*f5f0*/  FFMA.FTZ R64, R64, c[0x0][0x2d0], -R139.reuse ;  /* 0x0000b40040407a23 */ /* 0x100fe2000001088b */
[----:B------:R1:W3:Y:S01]  /*f600*/  MUFU.EX2 R134, R2 ;  /* 0x0000000200867308 */ /* 0x0002e20000000800 */
[----:B------:R-:W1:Y:S01]  /*f610*/  SHFL.BFLY PT, R135, R133, 0x1, 0x1f ;  /* 0x0c201f0085877f89 */ /* 0x000e6200000e0000 */
[----:B------:R-:W-:Y:S01]  /*f620*/  FMNMX.FTZ R0, R111, R0, !PT ;  /* 0x000000006f007209 */ /* 0x000fe20007810000 */
[----:B------:R-:W-:Y:S02]  /*f630*/  FMUL.FTZ R188, R136, c[0x0][0x2d0] ;  /* 0x0000b40088bc7a20 */ /* 0x000fe40000410000 */
[--C-:B------:R-:W-:Y:S02]  /*f640*/  FFMA.FTZ R5, R5, c[0x0][0x2d0], -R139.reuse ;  /* 0x0000b40005057a23 */ /* 0x100fe4000001088b */
[--C-:B------:R-:W-:Y:S02]  /*f650*/  FFMA.FTZ R6, R6, c[0x0][0x2d0], -R188.reuse ;  /* 0x0000b40006067a23 */ /* 0x100fe400000108bc */
[--C-:B------:R-:W-:Y:S01]  /*f660*/  FFMA.FTZ R22, R22, c[0x0][0x2d0], -R188.reuse ;  /* 0x0000b40016167a23 */ /* 0x100fe200000108bc */
[----:B------:R-:W-:Y:S01]  /*f670*/  MUFU.EX2 R218, R5 ;  /* 0x0000000500da7308 */ /* 0x000fe20000000800 */
[--C-:B------:R-:W-:Y:S02]  /*f680*/  FFMA.FTZ R23, R23, c[0x0][0x2d0], -R188.reuse ;  /* 0x0000b40017177a23 */ /* 0x100fe400000108bc */
[--C-:B------:R-:W-:Y:S02]  /*f690*/  FFMA.FTZ R38, R38, c[0x0][0x2d0], -R188.reuse ;  /* 0x0000b40026267a23 */ /* 0x100fe400000108bc */
[--C-:B------:R-:W-:Y:S02]  /*f6a0*/  FFMA.FTZ R39, R39, c[0x0][0x2d0], -R188.reuse ;  /* 0x0000b40027277a23 */ /* 0x100fe400000108bc */
[----:B------:R-:W-:Y:S02]  /*f6b0*/  FFMA.FTZ R65, R65, c[0x0][0x2d0], -R139 ;  /* 0x0000b40041417a23 */ /* 0x000fe4000001088b */
[--C-:B------:R-:W-:Y:S01]  /*f6c0*/  FFMA.FTZ R66, R66, c[0x0][0x2d0], -R188.reuse ;  /* 0x0000b40042427a23 */ /* 0x100fe200000108bc */
[----:B------:R-:W-:Y:S01]  /*f6d0*/  MUFU.EX2 R215, R6 ;  /* 0x0000000600d77308 */ /* 0x000fe20000000800 */
[--C-:B------:R-:W-:Y:S02]  /*f6e0*/  FFMA.FTZ R7, R7, c[0x0][0x2d0], -R188.reuse ;  /* 0x0000b40007077a23 */ /* 0x100fe400000108bc */
[--C-:B------:R-:W-:Y:S02]  /*f6f0*/  FFMA.FTZ R67, R67, c[0x0][0x2d0], -R188.reuse ;  /* 0x0000b40043437a23 */ /* 0x100fe400000108bc */
[----:B-1----:R-:W-:Y:S01]  /*f700*/  FADD.FTZ R2, -R136, R3 ;  /* 0x0000000388027221 */ /* 0x002fe20000010100 */
[----:B------:R-:W-:Y:S01]  /*f710*/  FMNMX.FTZ R135, R133, R135, !PT ;  /* 0x0000008785877209 */ /* 0x000fe20007810000 */
[----:B------:R-:W1:Y:S01]  /*f720*/  SHFL.BFLY PT, R3, R0, 0x2, 0x1f ;  /* 0x0c401f0000037f89 */ /* 0x000e6200000e0000 */
[--C-:B------:R-:W-:Y:S02]  /*f730*/  FFMA.FTZ R68, R68, c[0x0][0x2d0], -R139.reuse ;  /* 0x0000b40044447a23 */ /* 0x100fe4000001088b */
[----:B------:R-:W-:Y:S01]  /*f740*/  MUFU.EX2 R216, R7 ;  /* 0x0000000700d87308 */ /* 0x000fe20000000800 */
[----:B------:R-:W-:Y:S02]  /*f750*/  FMUL.FTZ R2, R2, c[0x0][0x2d0] ;  /* 0x0000b40002027a20 */ /* 0x000fe40000410000 */
[--C-:B------:R-:W-:Y:S02]  /*f760*/  FFMA.FTZ R69, R69, c[0x0][0x2d0], -R139.reuse ;  /* 0x0000b40045457a23 */ /* 0x100fe4000001088b */
[--C-:B------:R-:W-:Y:S02]  /*f770*/  FFMA.FTZ R70, R70, c[0x0][0x2d0], -R188.reuse ;  /* 0x0000b40046467a23 */ /* 0x100fe400000108bc */
[--C-:B------:R-:W-:Y:S02]  /*f780*/  FFMA.FTZ R71, R71, c[0x0][0x2d0], -R188.reuse ;  /* 0x0000b40047477a23 */ /* 0x100fe400000108bc */
[--C-:B------:R-:W-:Y:S01]  /*f790*/  FFMA.FTZ R16, R16, c[0x0][0x2d0], -R139.reuse ;  /* 0x0000b40010107a23 */ /* 0x100fe2000001088b */
[----:B------:R2:W2:Y:S01]  /*f7a0*/  MUFU.EX2 R133, R2 ;  /* 0x0000000200857308 */ /* 0x0004a20000000800 */
[--C-:B------:R-:W-:Y:S02]  /*f7b0*/  FFMA.FTZ R17, R17, c[0x0][0x2d0], -R139.reuse ;  /* 0x0000b40011117a23 */ /* 0x100fe4000001088b */
[--C-:B------:R-:W-:Y:S02]  /*f7c0*/  FFMA.FTZ R18, R18, c[0x0][0x2d0], -R188.reuse ;  /* 0x0000b40012127a23 */ /* 0x100fe400000108bc */
[--C-:B------:R-:W-:Y:S02]  /*f7d0*/  FFMA.FTZ R19, R19, c[0x0][0x2d0], -R188.reuse ;  /* 0x0000b40013137a23 */ /* 0x100fe400000108bc */
[--C-:B------:R-:W-:Y:S02]  /*f7e0*/  FFMA.FTZ R52, R52, c[0x0][0x2d0], -R139.reuse ;  /* 0x0000b40034347a23 */ /* 0x100fe4000001088b */
[----:B------:R-:W-:Y:S01]  /*f7f0*/  FFMA.FTZ R53, R53, c[0x0][0x2d0], -R139 ;  /* 0x0000b40035357a23 */ /* 0x000fe2000001088b */
[----:B------:R-:W-:Y:S01]  /*f800*/  MUFU.EX2 R249, R20 ;  /* 0x0000001400f97308 */ /* 0x000fe20000000800 */
[----:B-1----:R-:W-:Y:S01]  /*f810*/  FMNMX.FTZ R0, R0, R3, !PT ;  /* 0x0000000300007209 */ /* 0x002fe20007810000 */
[--C-:B------:R-:W-:Y:S01]  /*f820*/  FFMA.FTZ R54, R54, c[0x0][0x2d0], -R188.reuse ;  /* 0x0000b40036367a23 */ /* 0x100fe200000108bc */
[----:B----4-:R-:W-:Y:S01]  /*f830*/  ISETP.GT.AND P0, PT, R247, R219, PT ;  /* 0x000000dbf700720c */ /* 0x010fe20003f04270 */
[--C-:B------:R-:W-:Y:S01]  /*f840*/  FFMA.FTZ R55, R55, c[0x0][0x2d0], -R188.reuse ;  /* 0x0000b40037377a23 */ /* 0x100fe200000108bc */
[----:B------:R-:W-:Y:S01]  /*f850*/  IADD3 R247, R247, -0x1, RZ ;  /* 0xfffffffff7f77810 */ /* 0x000fe20007ffe0ff */
[C---:B---3--:R-:W-:Y:S02]  /*f860*/  FMUL.FTZ R128, R134.reuse, R128 ;  /* 0x0000008086807220 */ /* 0x048fe40000410000 */
[----:B------:R-:W-:Y:S02]  /*f870*/  FMUL.FTZ R129, R134, R129 ;  /* 0x0000008186817220 */ /* 0x000fe40000410000 */
[----:B------:R-:W-:Y:S01]  /*f880*/  MUFU.EX2 R223, R21 ;  /* 0x0000001500df7308 */ /* 0x000fe20000000800 */
[--C-:B------:R-:W-:Y:S02]  /*f890*/  FFMA.FTZ R82, R82, c[0x0][0x2d0], -R188.reuse ;  /* 0x0000b40052527a23 */ /* 0x100fe400000108bc */
[----:B------:R-:W-:Y:S02]  /*f8a0*/  FFMA.FTZ R83, R83, c[0x0][0x2d0], -R188 ;  /* 0x0000b40053537a23 */ /* 0x000fe400000108bc */
[----:B--2---:R-:W-:Y:S01]  /*f8b0*/  FADD.FTZ R2, -R135, R132 ;  /* 0x0000008487027221 */ /* 0x004fe20000010100 */
[----:B------:R-:W-:Y:S01]  /*f8c0*/  @P0 SHF.R.S32.HI R4, RZ, 0x1f, R247 ;  /* 0x0000001fff040819 */ /* 0x000fe200000114f7 */
[C---:B------:R-:W-:Y:S02]  /*f8d0*/  FMUL.FTZ R118, R133.reuse, R118 ;  /* 0x0000007685767220 */ /* 0x040fe40000410000 */
[----:B------:R-:W-:Y:S01]  /*f8e0*/  FMUL.FTZ R2, R2, c[0x0][0x2d0] ;  /* 0x0000b40002027a20 */ /* 0x000fe20000410000 */
[----:B------:R-:W-:Y:S01]  /*f8f0*/  MUFU.EX2 R209, R22 ;  /* 0x0000001600d17308 */ /* 0x000fe20000000800 */
[C---:B------:R-:W-:Y:S02]  /*f900*/  FMUL.FTZ R119, R133.reuse, R119 ;  /* 0x0000007785777220 */ /* 0x040fe40000410000 */
[C---:B------:R-:W-:Y:S02]  /*f910*/  FMUL.FTZ R130, R133.reuse, R130 ;  /* 0x0000008285827220 */ /* 0x040fe40000410000 */
[----:B------:R-:W-:Y:S02]  /*f920*/  FMUL.FTZ R131, R133, R131 ;  /* 0x0000008385837220 */ /* 0x000fe40000410000 */
[--C-:B------:R-:W-:Y:S02]  /*f930*/  FFMA.FTZ R32, R32, c[0x0][0x2d0], -R139.reuse ;  /* 0x0000b40020207a23 */ /* 0x100fe4000001088b */
[----:B------:R-:W-:Y:S01]  /*f940*/  FFMA.FTZ R34, R34, c[0x0][0x2d0], -R188 ;  /* 0x0000b40022227a23 */ /* 0x000fe200000108bc */
[----:B------:R1:W2:Y:S01]  /*f950*/  MUFU.EX2 R132, R2 ;  /* 0x0000000200847308 */ /* 0x0002a20000000800 */
[----:B------:R-:W-:Y:S02]  /*f960*/  @P0 IMAD R6, R4, c[0x0][0x1e0], RZ ;  /* 0x0000780004060a24 */ /* 0x000fe400078e02ff */
[C---:B------:R-:W-:Y:S04]  /*f970*/  @P0 IMAD.WIDE.U32 R4, R247.reuse, c[0x0][0x1e0], RZ ;  /* 0x00007800f7040a25 */ /* 0x040fe800078e00ff */
[----:B------:R-:W-:Y:S02]  /*f980*/  @P0 IMAD R6, R247, c[0x0][0x1e4], R6 ;  /* 0x00007900f7060a24 */ /* 0x000fe400078e0206 */
[--C-:B------:R-:W-:Y:S01]  /*f990*/  FFMA.FTZ R35, R35, c[0x0][0x2d0], -R188.reuse ;  /* 0x0000b40023237a23 */ /* 0x100fe200000108bc */
[----:B------:R-:W-:Y:S01]  /*f9a0*/  MUFU.EX2 R224, R23 ;  /* 0x0000001700e07308 */ /* 0x000fe20000000800 */
[--C-:B------:R-:W-:Y:S01]  /*f9b0*/  FFMA.FTZ R48, R48, c[0x0][0x2d0], -R139.reuse ;  /* 0x0000b40030307a23 */ /* 0x100fe2000001088b */
[----:B------:R-:W-:Y:S01]  /*f9c0*/  @P0 IADD3 R6, R5, R6, RZ ;  /* 0x0000000605060210 */ /* 0x000fe20007ffe0ff */
[--C-:B------:R-:W-:Y:S02]  /*f9d0*/  FFMA.FTZ R49, R49, c[0x0][0x2d0], -R139.reuse ;  /* 0x0000b40031317a23 */ /* 0x100fe4000001088b */
[--C-:B------:R-:W-:Y:S02]  /*f9e0*/  FFMA.FTZ R50, R50, c[0x0][0x2d0], -R188.reuse ;  /* 0x0000b40032327a23 */ /* 0x100fe400000108bc */
[----:B------:R-:W-:Y:S02]  /*f9f0*/  @P0 IMAD R6, R6, 0x70, RZ ;  /* 0x0000007006060824 */ /* 0x000fe400078e02ff */
[--C-:B------:R-:W-:Y:S01]  /*fa00*/  FFMA.FTZ R51, R51, c[0x0][0x2d0], -R188.reuse ;  /* 0x0000b40033337a23 */ /* 0x100fe200000108bc */
[----:B------:R3:W-:Y:S01]  /*fa10*/  MUFU.EX2 R221, R16 ;  /* 0x0000001000dd7308 */ /* 0x0007e20000000800 */
[C---:B------:R-:W-:Y:S02]  /*fa20*/  FMUL.FTZ R116, R134.reuse, R116 ;  /* 0x0000007486747220 */ /* 0x040fe40000410000 */
[----:B------:R-:W-:Y:S01]  /*fa30*/  FMUL.FTZ R117, R134, R117 ;  /* 0x0000007586757220 */ /* 0x000fe20000410000 */
[----:B-1----:R-:W1:Y:S01]  /*fa40*/  SHFL.BFLY PT, R2, R0, 0x1, 0x1f ;  /* 0x0c201f0000027f89 */ /* 0x002e6200000e0000 */
[C---:B--2---:R-:W-:Y:S02]  /*fa50*/  FMUL.FTZ R120, R132.reuse, R120 ;  /* 0x0000007884787220 */ /* 0x044fe40000410000 */
[C---:B------:R-:W-:Y:S02]  /*fa60*/  FMUL.FTZ R121, R132.reuse, R121 ;  /* 0x0000007984797220 */ /* 0x040fe40000410000 */
[C---:B------:R-:W-:Y:S01]  /*fa70*/  FMUL.FTZ R124, R132.reuse, R124 ;  /* 0x0000007c847c7220 */ /* 0x040fe20000410000 */
[----:B------:R2:W-:Y:S01]  /*fa80*/  MUFU.EX2 R251, R17 ;  /* 0x0000001100fb7308 */ /* 0x0005e20000000800 */
        /* <DEDUP_REMOVED lines=8> */
[----:B---3--:R-:W-:Y:S02]  /*fb10*/  FMUL.FTZ R16, R134, R152 ;  /* 0x0000009886107220 */ /* 0x008fe40000410000 */
[----:B------:R-:W-:Y:S01]  /*fb20*/  FFMA.FTZ R99, R99, c[0x0][0x2d0], -R188 ;  /* 0x0000b40063637a23 */ /* 0x000fe200000108bc */
[----:B-1----:R-:W-:Y:S01]  /*fb30*/  FMNMX.FTZ R2, R0, R2, !PT ;  /* 0x0000000200027209 */ /* 0x002fe20007810000 */
[--C-:B------:R-:W-:Y:S01]  /*fb40*/  FFMA.FTZ R84, R84, c[0x0][0x2d0], -R139.reuse ;  /* 0x0000b40054547a23 */ /* 0x100fe2000001088b */
[----:B------:R1:W-:Y:S01]  /*fb50*/  MUFU.EX2 R250, R19 ;  /* 0x0000001300fa7308 */ /* 0x0003e20000000800 */
[----:B------:R-:W-:Y:S02]  /*fb60*/  FFMA.FTZ R85, R85, c[0x0][0x2d0], -R139 ;  /* 0x0000b40055557a23 */ /* 0x000fe4000001088b */
[C---:B------:R-:W-:Y:S02]  /*fb70*/  FMUL.FTZ R3, R2.reuse, c[0x0][0x2d0] ;  /* 0x0000b40002037a20 */ /* 0x040fe40000410000 */
[----:B------:R-:W-:Y:S02]  /*fb80*/  FADD.FTZ R0, -R2, R138 ;  /* 0x0000008a02007221 */ /* 0x000fe40000010100 */
[--C-:B------:R-:W-:Y:S02]  /*fb90*/  FFMA.FTZ R10, R10, c[0x0][0x2d0], -R3.reuse ;  /* 0x0000b4000a0a7a23 */ /* 0x100fe40000010803 */
[--C-:B------:R-:W-:Y:S01]  /*fba0*/  FFMA.FTZ R11, R11, c[0x0][0x2d0], -R3.reuse ;  /* 0x0000b4000b0b7a23 */ /* 0x100fe20000010803 */
[----:B------:R-:W-:Y:S01]  /*fbb0*/  MUFU.EX2 R198, R36 ;  /* 0x0000002400c67308 */ /* 0x000fe20000000800 */
[----:B--2---:R-:W-:Y:S02]  /*fbc0*/  FMUL.FTZ R17, R134, R153 ;  /* 0x0000009986117220 */ /* 0x004fe40000410000 */
[--C-:B------:R-:W-:Y:S02]  /*fbd0*/  FFMA.FTZ R58, R58, c[0x0][0x2d0], -R3.reuse ;  /* 0x0000b4003a3a7a23 */ /* 0x100fe40000010803 */
[----:B----4-:R-:W-:Y:S02]  /*fbe0*/  FMUL.FTZ R18, R133, R154 ;  /* 0x0000009a85127220 */ /* 0x010fe40000410000 */
[--C-:B------:R-:W-:Y:S02]  /*fbf0*/  FFMA.FTZ R59, R59, c[0x0][0x2d0], -R3.reuse ;  /* 0x0000b4003b3b7a23 */ /* 0x100fe40000010803 */
[--C-:B------:R-:W-:Y:S01]  /*fc00*/  FFMA.FTZ R74, R74, c[0x0][0x2d0], -R3.reuse ;  /* 0x0000b4004a4a7a23 */ /* 0x100fe20000010803 */
[----:B------:R2:W-:Y:S01]  /*fc10*/  MUFU.EX2 R189, R10 ;  /* 0x0000000a00bd7308 */ /* 0x0005e20000000800 */
[--C-:B------:R-:W-:Y:S02]  /*fc20*/  FFMA.FTZ R75, R75, c[0x0][0x2d0], -R3.reuse ;  /* 0x0000b4004b4b7a23 */ /* 0x100fe40000010803 */
[----:B------:R-:W-:Y:S02]  /*fc30*/  FMUL.FTZ R138, R135, c[0x0][0x2d0] ;  /* 0x0000b400878a7a20 */ /* 0x000fe40000410000 */
[----:B-1----:R-:W-:Y:S02]  /*fc40*/  FMUL.FTZ R19, R133, R155 ;  /* 0x0000009b85137220 */ /* 0x002fe40000410000 */
        /* <DEDUP_REMOVED lines=10> */
[--C-:B------:R-:W-:Y:S01]  /*fcf0*/  FFMA.FTZ R15, R15, c[0x0][0x2d0], -R3.reuse ;  /* 0x0000b4000f0f7a23 */ /* 0x100fe20000010803 */
[----:B--2---:R-:W-:Y:S01]  /*fd00*/  @P0 MOV R10, R204 ;  /* 0x000000cc000a0202 */ /* 0x004fe20000000f00 */
[--C-:B------:R-:W-:Y:S02]  /*fd10*/  FFMA.FTZ R13, R13, c[0x0][0x2d0], -R138.reuse ;  /* 0x0000b4000d0d7a23 */ /* 0x100fe4000001088a */
[--C-:B------:R-:W-:Y:S02]  /*fd20*/  FFMA.FTZ R60, R60, c[0x0][0x2d0], -R138.reuse ;  /* 0x0000b4003c3c7a23 */ /* 0x100fe4000001088a */
[----:B------:R-:W-:Y:S01]  /*fd30*/  FFMA.FTZ R61, R61, c[0x0][0x2d0], -R138 ;  /* 0x0000b4003d3d7a23 */ /* 0x000fe2000001088a */
[----:B------:R-:W-:Y:S01]  /*fd40*/  MUFU.EX2 R204, R37 ;  /* 0x0000002500cc7308 */ /* 0x000fe20000000800 */
[--C-:B------:R-:W-:Y:S02]  /*fd50*/  FFMA.FTZ R62, R62, c[0x0][0x2d0], -R3.reuse ;  /* 0x0000b4003e3e7a23 */ /* 0x100fe40000010803 */
[--C-:B------:R-:W-:Y:S01]  /*fd60*/  FFMA.FTZ R63, R63, c[0x0][0x2d0], -R3.reuse ;  /* 0x0000b4003f3f7a23 */ /* 0x100fe20000010803 */
[----:B-1----:R-:W-:Y:S01]  /*fd70*/  @P0 MOV R11, R214 ;  /* 0x000000d6000b0202 */ /* 0x002fe20000000f00 */
[----:B------:R-:W-:Y:S02]  /*fd80*/  FFMA.FTZ R78, R78, c[0x0][0x2d0], -R3 ;  /* 0x0000b4004e4e7a23 */ /* 0x000fe40000010803 */
[----:B------:R-:W-:Y:S02]  /*fd90*/  FMUL.FTZ R0, R0, c[0x0][0x2d0] ;  /* 0x0000b40000007a20 */ /* 0x000fe40000410000 */
[----:B------:R-:W-:Y:S01]  /*fda0*/  @P0 IMAD.WIDE.U32 R10, R4, 0x70, R10 ;  /* 0x00000070040a0825 */ /* 0x000fe200078e000a */
[----:B------:R1:W-:Y:S01]  /*fdb0*/  MUFU.EX2 R213, R9 ;  /* 0x0000000900d57308 */ /* 0x0003e20000000800 */
[----:B------:R-:W-:Y:S02]  /*fdc0*/  @P0 MOV R4, c[0x0][0x1e0] ;  /* 0x0000780000040a02 */ /* 0x000fe40000000f00 */
[--C-:B------:R-:W-:Y:S01]  /*fdd0*/  FFMA.FTZ R24, R24, c[0x0][0x2d0], -R138.reuse ;  /* 0x0000b40018187a23 */ /* 0x100fe2000001088a */
[----:B---3--:R-:W-:Y:S01]  /*fde0*/  @P0 LEA R8, P2, R10, c[0x0][0x1c8], 0x1 ;  /* 0x000072000a080a11 */ /* 0x008fe200078408ff */
[--C-:B------:R-:W-:Y:S01]  /*fdf0*/  FFMA.FTZ R25, R25, c[0x0][0x2d0], -R138.reuse ;  /* 0x0000b40019197a23 */ /* 0x100fe2000001088a */
[----:B------:R-:W-:Y:S01]  /*fe00*/  @P0 IADD3 R7, R11, R6, RZ ;  /* 0x000000060b070210 */ /* 0x000fe20007ffe0ff */
[--C-:B------:R-:W-:Y:S01]  /*fe10*/  FFMA.FTZ R26, R26, c[0x0][0x2d0], -R3.reuse ;  /* 0x0000b4001a1a7a23 */ /* 0x100fe20000010803 */
[C---:B------:R-:W-:Y:S01]  /*fe20*/  @P0 SHF.L.U32 R5, R4.reuse, 0x5, RZ ;  /* 0x0000000504050819 */ /* 0x040fe200000006ff */
[--C-:B------:R-:W-:Y:S01]  /*fe30*/  FFMA.FTZ R27, R27, c[0x0][0x2d0], -R3.reuse ;  /* 0x0000b4001b1b7a23 */ /* 0x100fe20000010803 */
[----:B------:R-:W-:Y:S01]  /*fe40*/  MUFU.EX2 R202, R38 ;  /* 0x0000002600ca7308 */ /* 0x000fe20000000800 */
[----:B------:R-:W-:Y:S01]  /*fe50*/  @P0 SHF.L.U64.HI R4, R4, R252, c[0x0][0x1e4] ;  /* 0x0000790004040619 */ /* 0x000fe200000102fc */
[--C-:B------:R-:W-:Y:S01]  /*fe60*/  FFMA.FTZ R28, R28, c[0x0][0x2d0], -R138.reuse ;  /* 0x0000b4001c1c7a23 */ /* 0x100fe2000001088a */
[-C--:B------:R-:W-:Y:S01]  /*fe70*/  @P0 IADD3 R6, P1, R8, R5.reuse, RZ ;  /* 0x0000000508060210 */ /* 0x080fe20007f3e0ff */
[--C-:B------:R-:W-:Y:S02]  /*fe80*/  FFMA.FTZ R29, R29, c[0x0][0x2d0], -R138.reuse ;  /* 0x0000b4001d1d7a23 */ /* 0x100fe4000001088a */
[--C-:B------:R-:W-:Y:S02]  /*fe90*/  FFMA.FTZ R30, R30, c[0x0][0x2d0], -R3.reuse ;  /* 0x0000b4001e1e7a23 */ /* 0x100fe40000010803 */
[----:B------:R-:W-:Y:S02]  /*fea0*/  FFMA.FTZ R31, R31, c[0x0][0x2d0], -R3 ;  /* 0x0000b4001f1f7a23 */ /* 0x000fe40000010803 */
[----:B------:R2:W-:Y:S01]  /*feb0*/  MUFU.EX2 R226, R12 ;  /* 0x0000000c00e27308 */ /* 0x0005e20000000800 */
[--C-:B------:R-:W-:Y:S02]  /*fec0*/  FFMA.FTZ R40, R40, c[0x0][0x2d0], -R138.reuse ;  /* 0x0000b40028287a23 */ /* 0x100fe4000001088a */
[--C-:B------:R-:W-:Y:S01]  /*fed0*/  FFMA.FTZ R41, R41, c[0x0][0x2d0], -R138.reuse ;  /* 0x0000b40029297a23 */ /* 0x100fe2000001088a */
[----:B-1----:R-:W-:Y:S01]  /*fee0*/  @P0 LEA.HI.X R9, R10, c[0x0][0x1cc], R7, 0x1, P2 ;  /* 0x000073000a090a11 */ /* 0x002fe200010f0c07 */
[--C-:B------:R-:W-:Y:S02]  /*fef0*/  FFMA.FTZ R42, R42, c[0x0][0x2d0], -R3.reuse ;  /* 0x0000b4002a2a7a23 */ /* 0x100fe40000010803 */
[--C-:B------:R-:W-:Y:S01]  /*ff00*/  FFMA.FTZ R43, R43, c[0x0][0x2d0], -R3.reuse ;  /* 0x0000b4002b2b7a23 */ /* 0x100fe20000010803 */
[-C--:B------:R-:W-:Y:S01]  /*ff10*/  @P0 IADD3.X R7, R9, R4.reuse, RZ, P1, !PT ;  /* 0x0000000409070210 */ /* 0x080fe20000ffe4ff */
[----:B------:R1:W-:Y:S01]  /*ff20*/  @P0 LDGSTS.E.BYPASS.LTC128B.128 [R246+0x3900], [R8.64], !P6 ;  /* 0x0390000008f60fae */ /* 0x0003e2000f101d48 */
[----:B------:R-:W-:Y:S01]  /*ff30*/  MUFU.EX2 R200, R39 ;  /* 0x0000002700c87308 */ /* 0x000fe20000000800 */
[--C-:B------:R-:W-:Y:S02]  /*ff40*/  FFMA.FTZ R44, R44, c[0x0][0x2d0], -R138.reuse ;  /* 0x0000b4002c2c7a23 */ /* 0x100fe4000001088a */
[--C-:B------:R-:W-:Y:S02]  /*ff50*/  FFMA.FTZ R45, R45, c[0x0][0x2d0], -R138.reuse ;  /* 0x0000b4002d2d7a23 */ /* 0x100fe4000001088a */
[--C-:B------:R-:W-:Y:S02]  /*ff60*/  FFMA.FTZ R46, R46, c[0x0][0x2d0], -R3.reuse ;  /* 0x0000b4002e2e7a23 */ /* 0x100fe40000010803 */
[----:B------:R3:W-:Y:S01]  /*ff70*/  @P0 LDGSTS.E.BYPASS.LTC128B.128 [R246+0x4100], [R6.64], !P6 ;  /* 0x0410000006f60fae */ /* 0x0007e2000f101d48 */
[--C-:B------:R-:W-:Y:S02]  /*ff80*/  FFMA.FTZ R47, R47, c[0x0][0x2d0], -R3.reuse ;  /* 0x0000b4002f2f7a23 */ /* 0x100fe40000010803 */
[----:B------:R4:W-:Y:S01]  /*ff90*/  MUFU.EX2 R227, R13 ;  /* 0x0000000d00e37308 */ /* 0x0009e20000000800 */
[--C-:B------:R-:W-:Y:S02]  /*ffa0*/  FFMA.FTZ R79, R79, c[0x0][0x2d0], -R3.reuse ;  /* 0x0000b4004f4f7a23 */ /* 0x100fe40000010803 */
[--C-:B------:R-:W-:Y:S01]  /*ffb0*/  FFMA.FTZ R90, R90, c[0x0][0x2d0], -R3.reuse ;  /* 0x0000b4005a5a7a23 */ /* 0x100fe20000010803 */
[-C--:B--2---:R-:W-:Y:S01]  /*ffc0*/  @P0 IADD3 R12, P3, R6, R5.reuse, RZ ;  /* 0x00000005060c0210 */ /* 0x084fe20007f7e0ff */
[--C-:B------:R-:W-:Y:S02]  /*ffd0*/  FFMA.FTZ R91, R91, c[0x0][0x2d0], -R3.reuse ;  /* 0x0000b4005b5b7a23 */ /* 0x100fe40000010803 */
[--C-:B------:R-:W-:Y:S01]  /*ffe0*/  FFMA.FTZ R94, R94, c[0x0][0x2d0], -R3.reuse ;  /* 0x0000b4005e5e7a23 */ /* 0x100fe20000010803 */
[-C--:B------:R-:W-:Y:S01]  /*fff0*/  @P0 IADD3 R10, P2, R12, R5.reuse, RZ ;  /* 0x000000050c0a0210 */ /* 0x080fe20007f5e0ff */
[--C-:B------:R-:W-:Y:S01]  /*10000*/  FFMA.FTZ R95, R95, c[0x0][0x2d0], -R3.reuse ;  /* 0x0000b4005f5f7a23 */ /* 0x100fe20000010803 */
[----:B------:R-:W2:Y:S01]  /*10010*/  MUFU.EX2 R0, R0 ;  /* 0x0000000000007308 */ /* 0x000ea20000000800 */
[--C-:B------:R-:W-:Y:S02]  /*10020*/  FFMA.FTZ R107, R107, c[0x0][0x2d0], -R3.reuse ;  /* 0x0000b4006b6b7a23 */ /* 0x100fe40000010803 */
[----:B------:R-:W-:Y:S02]  /*10030*/  FFMA.FTZ R110, R110, c[0x0][0x2d0], -R3 ;  /* 0x0000b4006e6e7a23 */ /* 0x000fe40000010803 */
[--C-:B------:R-:W-:Y:S01]  /*10040*/  FFMA.FTZ R76, R76, c[0x0][0x2d0], -R138.reuse ;  /* 0x0000b4004c4c7a23 */ /* 0x100fe2000001088a */
[-C--:B-1----:R-:W-:Y:S01]  /*10050*/  @P0 IADD3 R8, P1, R10, R5.reuse, RZ ;  /* 0x000000050a080210 */ /* 0x082fe20007f3e0ff */
[----:B------:R-:W-:Y:S02]  /*10060*/  FFMA.FTZ R77, R77, c[0x0][0x2d0], -R138 ;  /* 0x0000b4004d4d7a23 */ /* 0x000fe4000001088a */
[--C-:B------:R-:W-:Y:S01]  /*10070*/  FFMA.FTZ R86, R86, c[0x0][0x2d0], -R188.reuse ;  /* 0x0000b40056567a23 */ /* 0x100fe200000108bc */
[----:B------:R1:W-:Y:S01]  /*10080*/  MUFU.EX2 R191, R14 ;  /* 0x0000000e00bf7308 */ /* 0x0003e20000000800 */
[----:B------:R-:W-:Y:S02]  /*10090*/  FFMA.FTZ R87, R87, c[0x0][0x2d0], -R188 ;  /* 0x0000b40057577a23 */ /* 0x000fe400000108bc */
[--C-:B------:R-:W-:Y:S01]  /*100a0*/  FFMA.FTZ R100, R100, c[0x0][0x2d0], -R139.reuse ;  /* 0x0000b40064647a23 */ /* 0x100fe2000001088b */
[-C--:B----4-:R-:W-:Y:S01]  /*100b0*/  @P0 IADD3.X R13, R7, R4.reuse, RZ, P3, !PT ;  /* 0x00000004070d0210 */ /* 0x090fe20001ffe4ff */
[--C-:B------:R-:W-:Y:S02]  /*100c0*/  FFMA.FTZ R101, R101, c[0x0][0x2d0], -R139.reuse ;  /* 0x0000b40065657a23 */ /* 0x100fe4000001088b */
[--C-:B------:R-:W-:Y:S01]  /*100d0*/  FFMA.FTZ R112, R112, c[0x0][0x2d0], -R139.reuse ;  /* 0x0000b40070707a23 */ /* 0x100fe2000001088b */
[-C--:B------:R-:W-:Y:S01]  /*100e0*/  @P0 IADD3.X R11, R13, R4.reuse, RZ, P2, !PT ;  /* 0x000000040d0b0210 */ /* 0x080fe200017fe4ff */
[----:B------:R4:W-:Y:S01]  /*100f0*/  @P0 LDGSTS.E.BYPASS.LTC128B.128 [R246+0x4900], [R12.64], !P6 ;  /* 0x049000000cf60fae */ /* 0x0009e2000f101d48 */
[----:B---3--:R-:W-:Y:S01]  /*10100*/  @P0 IADD3 R6, P2, R8, R5, RZ ;  /* 0x0000000508060210 */ /* 0x008fe20007f5e0ff */
[----:B------:R3:W3:Y:S01]  /*10110*/  MUFU.EX2 R193, R15 ;  /* 0x0000000f00c17308 */ /* 0x0006e20000000800 */
[----:B------:R-:W-:Y:S01]  /*10120*/  @P0 IADD3.X R9, R11, R4, RZ, P1, !PT ;  /* 0x000000040b090210 */ /* 0x000fe20000ffe4ff */
[----:B------:R-:W-:Y:S02]  /*10130*/  FFMA.FTZ R139, R113, c[0x0][0x2d0], -R139 ;  /* 0x0000b400718b7a23 */ /* 0x000fe4000001088b */
[C---:B--2---:R-:W-:Y:S01]  /*10140*/  FMUL.FTZ R122, R0.reuse, R122 ;  /* 0x0000007a007a7220 */ /* 0x044fe20000410000 */
[----:B------:R-:W-:Y:S01]  /*10150*/  @P0 IADD3.X R7, R9, R4, RZ, P2, !PT ;  /* 0x0000000409070210 */ /* 0x000fe200017fe4ff */
[----:B------:R2:W-:Y:S01]  /*10160*/  @P0 LDGSTS.E.BYPASS.LTC128B.128 [R246+0x5100], [R10.64], !P6 ;  /* 0x051000000af60fae */ /* 0x0005e2000f101d48 */
[C---:B------:R-:W-:Y:S02]  /*10170*/  FMUL.FTZ R123, R0.reuse, R123 ;  /* 0x0000007b007b7220 */ /* 0x040fe40000410000 */
[C---:B------:R-:W-:Y:S01]  /*10180*/  FMUL.FTZ R126, R0.reuse, R126 ;  /* 0x0000007e007e7220 */ /* 0x040fe20000410000 */
[----:B------:R2:W-:Y:S01]  /*10190*/  MUFU.EX2 R222, R24 ;  /* 0x0000001800de7308 */ /* 0x0005e20000000800 */
[C---:B------:R-:W-:Y:S02]  /*101a0*/  FMUL.FTZ R127, R0.reuse, R127 ;  /* 0x0000007f007f7220 */ /* 0x040fe40000410000 */
[----:B-1----:R-:W-:Y:S01]  /*101b0*/  FMUL.FTZ R14, R0, R150 ;  /* 0x00000096000e7220 */ /* 0x002fe20000410000 */
[----:B------:R1:W-:Y:S01]  /*101c0*/  @P0 LDGSTS.E.BYPASS.LTC128B.128 [R246+0x5900], [R8.64], !P6 ;  /* 0x0590000008f60fae */ /* 0x0003e2000f101d48 */
[--C-:B------:R-:W-:Y:S02]  /*101d0*/  FFMA.FTZ R88, R88, c[0x0][0x2d0], -R138.reuse ;  /* 0x0000b40058587a23 */ /* 0x100fe4000001088a */
[--C-:B------:R-:W-:Y:S02]  /*101e0*/  FFMA.FTZ R89, R89, c[0x0][0x2d0], -R138.reuse ;  /* 0x0000b40059597a23 */ /* 0x100fe4000001088a */
[--C-:B------:R-:W-:Y:S01]  /*101f0*/  FFMA.FTZ R92, R92, c[0x0][0x2d0], -R138.reuse ;  /* 0x0000b4005c5c7a23 */ /* 0x100fe2000001088a */
[----:B------:R1:W-:Y:S01]  /*10200*/  MUFU.EX2 R220, R25 ;  /* 0x0000001900dc7308 */ /* 0x0003e20000000800 */
[----:B------:R-:W-:Y:S01]  /*10210*/  FFMA.FTZ R93, R93, c[0x0][0x2d0], -R138 ;  /* 0x0000b4005d5d7a23 */ /* 0x000fe2000001088a */
[----:B------:R1:W-:Y:S01]  /*10220*/  @P0 LDGSTS.E.BYPASS.LTC128B.128 [R246+0x6100], [R6.64], !P6 ;  /* 0x0610000006f60fae */ /* 0x0003e2000f101d48 */
[--C-:B------:R-:W-:Y:S01]  /*10230*/  FFMA.FTZ R102, R102, c[0x0][0x2d0], -R188.reuse ;  /* 0x0000b40066667a23 */ /* 0x100fe200000108bc */
[----:B----4-:R-:W-:Y:S01]  /*10240*/  @P0 IADD3 R12, P1, R6, R5, RZ ;  /* 0x00000005060c0210 */ /* 0x010fe20007f3e0ff */
[----:B------:R-:W-:Y:S01]  /*10250*/  FMUL.FTZ R5, R134, R141 ;  /* 0x0000008d86057220 */ /* 0x000fe20000410000 */
[----:B------:R-:W-:Y:S01]  /*10260*/  F2FP.PACK_AB R141, R216, R215 ;  /* 0x000000d7d88d723e */ /* 0x000fe200000000ff */
[----:B---3--:R-:W-:Y:S01]  /*10270*/  FMUL.FTZ R15, R0, R151 ;  /* 0x00000097000f7220 */ /* 0x008fe20000410000 */
[----:B------:R-:W-:Y:S01]  /*10280*/  @P0 IADD3.X R13, R7, R4, RZ, P1, !PT ;  /* 0x00000004070d0210 */ /* 0x000fe20000ffe4ff */
[----:B------:R-:W-:Y:S01]  /*10290*/  FMUL.FTZ R4, R134, R140 ;  /* 0x0000008c86047220 */ /* 0x000fe20000410000 */
[----:B------:R-:W-:Y:S01]  /*102a0*/  F2FP.PACK_AB R140, R218, R217 ;  /* 0x000000d9da8c723e */ /* 0x000fe200000000ff */
[----:B------:R3:W-:Y:S01]  /*102b0*/  MUFU.EX2 R194, R26 ;  /* 0x0000001a00c27308 */ /* 0x0007e20000000800 */
[C---:B--2---:R-:W-:Y:S01]  /*102c0*/  FMUL.FTZ R10, R0.reuse, R146 ;  /* 0x00000092000a7220 */ /* 0x044fe20000410000 */
[----:B------:R2:W-:Y:S01]  /*102d0*/  @P0 LDGSTS.E.BYPASS.LTC128B.128 [R246+0x6900], [R12.64], !P6 ;  /* 0x069000000cf60fae */ /* 0x0005e2000f101d48 */
[----:B------:R-:W-:Y:S01]  /*102e0*/  F2FP.PACK_AB R146, R227, R226 ;  /* 0x000000e2e392723e */ /* 0x000fe200000000ff */
[----:B------:R-:W-:Y:S01]  /*102f0*/  FMUL.FTZ R11, R0, R147 ;  /* 0x00000093000b7220 */ /* 0x000fe20000410000 */
[----:B------:R-:W-:Y:S01]  /*10300*/  F2FP.PACK_AB R147, R193, R191 ;  /* 0x000000bfc193723e */ /* 0x000fe200000000ff */
[C---:B------:R-:W-:Y:S02]  /*10310*/  FMUL.FTZ R24, R132.reuse, R160 ;  /* 0x000000a084187220 */ /* 0x040fe40000410000 */
[----:B------:R-:W-:Y:S02]  /*10320*/  FFMA.FTZ R103, R103, c[0x0][0x2d0], -R188 ;  /* 0x0000b40067677a23 */ /* 0x000fe400000108bc */
[----:B------:R-:W4:Y:S01]  /*10330*/  LDSM.16.MT88.4 R20, [R229] ;  /* 0x00000000e514783b */ /* 0x000f220000004200 */
[C---:B-1----:R-:W-:Y:S01]  /*10340*/  FMUL.FTZ R8, R132.reuse, R144 ;  /* 0x0000009084087220 */ /* 0x042fe20000410000 */
[----:B------:R-:W-:Y:S01]  /*10350*/  F2FP.PACK_AB R144, R213, R212 ;  /* 0x000000d4d590723e */ /* 0x000fe200000000ff */
[----:B------:R-:W-:Y:S01]  /*10360*/  FMUL.FTZ R9, R132, R145 ;  /* 0x0000009184097220 */ /* 0x000fe20000410000 */
[----:B------:R-:W-:Y:S01]  /*10370*/  F2FP.PACK_AB R145, R190, R189 ;  /* 0x000000bdbe91723e */ /* 0x000fe200000000ff */
[----:B------:R1:W-:Y:S01]  /*10380*/  MUFU.EX2 R195, R27 ;  /* 0x0000001b00c37308 */ /* 0x0003e20000000800 */
[----:B------:R-:W-:Y:S02]  /*10390*/  FMUL.FTZ R25, R132, R161 ;  /* 0x000000a184197220 */ /* 0x000fe40000410000 */
[----:B------:R-:W-:Y:S01]  /*103a0*/  FMUL.FTZ R6, R133, R142 ;  /* 0x0000008e85067220 */ /* 0x000fe20000410000 */
[----:B------:R-:W-:Y:S01]  /*103b0*/  F2FP.PACK_AB R142, R251, R221 ;  /* 0x000000ddfb8e723e */ /* 0x000fe200000000ff */
[C---:B------:R-:W-:Y:S01]  /*103c0*/  FMUL.FTZ R7, R133.reuse, R143 ;  /* 0x0000008f85077220 */ /* 0x040fe20000410000 */
[----:B------:R-:W-:Y:S01]  /*103d0*/  F2FP.PACK_AB R143, R250, R248 ;  /* 0x000000f8fa8f723e */ /* 0x000fe200000000ff */
[----:B------:R-:W4:Y:S01]  /*103e0*/  LDSM.16.MT88.4 R36, [R233] ;  /* 0x00000000e924783b */ /* 0x000f220000004200 */
[--C-:B------:R-:W-:Y:S02]  /*103f0*/  FFMA.FTZ R108, R108, c[0x0][0x2d0], -R138.reuse ;  /* 0x0000b4006c6c7a23 */ /* 0x100fe4000001088a */
[----:B------:R-:W-:Y:S01]  /*10400*/  MUFU.EX2 R219, R67 ;  /* 0x0000004300db7308 */ /* 0x000fe20000000800 */
[----:B---3--:R-:W-:Y:S02]  /*10410*/  FMUL.FTZ R26, R0, R162 ;  /* 0x000000a2001a7220 */ /* 0x008fe40000410000 */
[C---:B--2---:R-:W-:Y:S02]  /*10420*/  FMUL.FTZ R12, R132.reuse, R148 ;  /* 0x00000094840c7220 */ /* 0x044fe40000410000 */
[----:B------:R-:W-:Y:S01]  /*10430*/  LDSM.16.MT88.4 R152, [R232] ;  /* 0x00000000e898783b */ /* 0x000fe20000004200 */
[----:B------:R-:W-:Y:S04]  /*10440*/  FMUL.FTZ R13, R132, R149 ;  /* 0x00000095840d7220 */ /* 0x000fe80000410000 */
[----:B------:R2:W-:Y:S03]  /*10450*/  MUFU.EX2 R199, R29 ;  /* 0x0000001d00c77308 */ /* 0x0005e60000000800 */
[----:B------:R-:W3:Y:S01]  /*10460*/  LDSM.16.MT88.4 R148, [R230] ;  /* 0x00000000e694783b */ /* 0x000ee20000004200 */
[----:B-1----:R-:W-:Y:S06]  /*10470*/  FMUL.FTZ R27, R0, R163 ;  /* 0x000000a3001b7220 */ /* 0x002fec0000410000 */
[----:B------:R-:W-:Y:S01]  /*10480*/  MUFU.EX2 R208, R32 ;  /* 0x0000002000d07308 */ /* 0x000fe20000000800 */
[----:B------:R-:W0:Y:S01]  /*10490*/  LDGDEPBAR ;  /* 0x00000000000079af */ /* 0x000e220000000000 */
[-C--:B----4-:R-:W-:Y:S08]  /*104a0*/  HMMA.16816.F32 R4, R140, R20.reuse, R4 ;  /* 0x000000148c04723c */ /* 0x090ff00000001804 */
[----:B------:R-:W-:Y:S01]  /*104b0*/  MUFU.EX2 R211, R34 ;  /* 0x0000002200d37308 */ /* 0x000fe20000000800 */
[C---:B------:R-:W-:Y:S04]  /*104c0*/  HMMA.16816.F32 R8, R144.reuse, R20, R8 ;  /* 0x000000149008723c */ /* 0x040fe80000001808 */
[----:B--2---:R-:W-:Y:S01]  /*104d0*/  FMUL.FTZ R29, R132, R165 ;  /* 0x000000a5841d7220 */ /* 0x004fe20000410000 */
[----:B------:R-:W-:Y:S04]  /*104e0*/  MOV R165, R204 ;  /* 0x000000cc00a57202 */ /* 0x000fe80000000f00 */
[----:B------:R-:W-:Y:S01]  /*104f0*/  MUFU.EX2 R204, R72 ;  /* 0x0000004800cc7308 */ /* 0x000fe20000000800 */
[-C--:B------:R-:W-:Y:S03]  /*10500*/  HMMA.16816.F32 R12, R144, R22.reuse, R12 ;  /* 0x00000016900c723c */ /* 0x080fe6000000180c */
[C---:B------:R-:W-:Y:S02]  /*10510*/  FMUL.FTZ R20, R134.reuse, R156 ;  /* 0x0000009c86147220 */ /* 0x040fe40000410000 */
[----:B------:R-:W-:Y:S03]  /*10520*/  FMUL.FTZ R21, R134, R157 ;  /* 0x0000009d86157220 */ /* 0x000fe60000410000 */
[C---:B------:R-:W-:Y:S01]  /*10530*/  HMMA.16816.F32 R16, R140.reuse, R22, R16 ;  /* 0x000000168c10723c */ /* 0x040fe20000001810 */
[----:B------:R1:W2:Y:S06]  /*10540*/  MUFU.EX2 R192, R28 ;  /* 0x0000001c00c07308 */ /* 0x0002ac0000000800 */
[C---:B------:R-:W-:Y:S02]  /*10550*/  FMUL.FTZ R22, R133.reuse, R158 ;  /* 0x0000009e85167220 */ /* 0x040fe40000410000 */
[C---:B------:R-:W-:Y:S02]  /*10560*/  FMUL.FTZ R23, R133.reuse, R159 ;  /* 0x0000009f85177220 */ /* 0x040fe40000410000 */
[----:B------:R4:W-:Y:S05]  /*10570*/  MUFU.EX2 R197, R30 ;  /* 0x0000001e00c57308 */ /* 0x0009ea0000000800 */
[-C--:B------:R-:W-:Y:S05]  /*10580*/  HMMA.16816.F32 R20, R140, R36.reuse, R20 ;  /* 0x000000248c14723c */ /* 0x080fea0000001814 */
[----:B------:R3:W-:Y:S03]  /*10590*/  MUFU.EX2 R196, R31 ;  /* 0x0000001f00c47308 */ /* 0x0007e60000000800 */
[C---:B------:R-:W-:Y:S04]  /*105a0*/  HMMA.16816.F32 R24, R144.reuse, R36, R24 ;  /* 0x000000249018723c */ /* 0x040fe80000001818 */
[----:B-1----:R-:W-:Y:S01]  /*105b0*/  FMUL.FTZ R28, R132, R164 ;  /* 0x000000a4841c7220 */ /* 0x002fe20000410000 */
[----:B--2---:R-:W-:Y:S02]  /*105c0*/  MOV R162, R192 ;  /* 0x000000c000a27202 */ /* 0x004fe40000000f00 */
[----:B------:R-:W1:Y:S01]  /*105d0*/  MUFU.EX2 R210, R35 ;  /* 0x0000002300d27308 */ /* 0x000e620000000800 */
[----:B------:R-:W-:Y:S04]  /*105e0*/  FMUL.FTZ R36, R134, R172 ;  /* 0x000000ac86247220 */ /* 0x000fe80000410000 */
[----:B----4-:R-:W-:Y:S02]  /*105f0*/  FMUL.FTZ R30, R0, R166 ;  /* 0x000000a6001e7220 */ /* 0x010fe40000410000 */
[----:B------:R-:W-:Y:S03]  /*10600*/  FMUL.FTZ R37, R134, R173 ;  /* 0x000000ad86257220 */ /* 0x000fe60000410000 */
[----:B------:R-:W2:Y:S01]  /*10610*/  MUFU.EX2 R225, R33 ;  /* 0x0000002100e17308 */ /* 0x000ea20000000800 */
[----:B---3--:R-:W-:Y:S01]  /*10620*/  FMUL.FTZ R31, R0, R167 ;  /* 0x000000a7001f7220 */ /* 0x008fe20000410000 */
[----:B------:R-:W-:Y:S08]  /*10630*/  MOV R167, R202 ;  /* 0x000000ca00a77202 */ /* 0x000ff00000000f00 */
[----:B------:R-:W3:Y:S01]  /*10640*/  MUFU.EX2 R32, R48 ;  /* 0x0000003000207308 */ /* 0x000ee20000000800 */
[-C--:B------:R-:W-:Y:S03]  /*10650*/  HMMA.16816.F32 R28, R144, R38.reuse, R28 ;  /* 0x00000026901c723c */ /* 0x080fe6000000181c */
[----:B-1----:R-:W-:Y:S06]  /*10660*/  MOV R160, R210 ;  /* 0x000000d200a07202 */ /* 0x002fec0000000f00 */
[----:B------:R-:W1:Y:S03]  /*10670*/  MUFU.EX2 R35, R49 ;  /* 0x0000003100237308 */ /* 0x000e660000000800 */
[----:B--2---:R-:W-:Y:S07]  /*10680*/  MOV R161, R225 ;  /* 0x000000e100a17202 */ /* 0x004fee0000000f00 */
[----:B------:R-:W2:Y:S01]  /*10690*/  MUFU.EX2 R33, R50 ;  /* 0x0000003200217308 */ /* 0x000ea20000000800 */
[----:B---3--:R-:W-:Y:S01]  /*106a0*/  MOV R163, R32 ;  /* 0x0000002000a37202 */ /* 0x008fe20000000f00 */
[C---:B------:R-:W-:Y:S01]  /*106b0*/  FMUL.FTZ R32, R134.reuse, R168 ;  /* 0x000000a886207220 */ /* 0x040fe20000410000 */
[----:B------:R-:W-:Y:S01]  /*106c0*/  MOV R168, R209 ;  /* 0x000000d100a87202 */ /* 0x000fe20000000f00 */
[C---:B------:R-:W-:Y:S01]  /*106d0*/  FMUL.FTZ R48, R134.reuse, R184 ;  /* 0x000000b886307220 */ /* 0x040fe20000410000 */
[----:B------:R-:W-:Y:S05]  /*106e0*/  MOV R184, R211 ;  /* 0x000000d300b87202 */ /* 0x000fea0000000f00 */
[----:B------:R-:W3:Y:S01]  /*106f0*/  MUFU.EX2 R34, R51 ;  /* 0x0000003300227308 */ /* 0x000ee20000000800 */
[----:B-1----:R-:W-:Y:S01]  /*10700*/  MOV R156, R35 ;  /* 0x00000023009c7202 */ /* 0x002fe20000000f00 */
[C---:B------:R-:W-:Y:S01]  /*10710*/  FMUL.FTZ R35, R133.reuse, R171 ;  /* 0x000000ab85237220 */ /* 0x040fe20000410000 */
[----:B------:R-:W-:Y:S01]  /*10720*/  MOV R171, R224 ;  /* 0x000000e000ab7202 */ /* 0x000fe20000000f00 */
[C---:B------:R-:W-:Y:S06]  /*10730*/  FMUL.FTZ R49, R134.reuse, R185 ;  /* 0x000000b986317220 */ /* 0x040fec0000410000 */
[----:B------:R1:W4:Y:S01]  /*10740*/  MUFU.EX2 R203, R40 ;  /* 0x0000002800cb7308 */ /* 0x0003220000000800 */
[----:B--2---:R-:W-:Y:S01]  /*10750*/  MOV R159, R33 ;  /* 0x00000021009f7202 */ /* 0x004fe20000000f00 */
[----:B------:R-:W-:Y:S01]  /*10760*/  FMUL.FTZ R33, R134, R169 ;  /* 0x000000a986217220 */ /* 0x000fe20000410000 */
[----:B------:R-:W-:Y:S01]  /*10770*/  MOV R169, R222 ;  /* 0x000000de00a97202 */ /* 0x000fe20000000f00 */
[C---:B------:R-:W-:Y:S01]  /*10780*/  FMUL.FTZ R50, R133.reuse, R186 ;  /* 0x000000ba85327220 */ /* 0x040fe20000410000 */
[----:B------:R-:W-:Y:S05]  /*10790*/  MOV R186, R200 ;  /* 0x000000c800ba7202 */ /* 0x000fea0000000f00 */
[----:B------:R-:W2:Y:S01]  /*107a0*/  MUFU.EX2 R201, R41 ;  /* 0x0000002900c97308 */ /* 0x000ea20000000800 */
[----:B---3--:R-:W-:Y:S01]  /*107b0*/  MOV R157, R34 ;  /* 0x00000022009d7202 */ /* 0x008fe20000000f00 */
[C---:B------:R-:W-:Y:S01]  /*107c0*/  FMUL.FTZ R34, R133.reuse, R170 ;  /* 0x000000aa85227220 */ /* 0x040fe20000410000 */
[----:B------:R-:W-:Y:S01]  /*107d0*/  MOV R170, R223 ;  /* 0x000000df00aa7202 */ /* 0x000fe20000000f00 */
[C---:B------:R-:W-:Y:S01]  /*107e0*/  FMUL.FTZ R51, R133.reuse, R187 ;  /* 0x000000bb85337220 */ /* 0x040fe20000410000 */
[----:B------:R-:W-:Y:S05]  /*107f0*/  MOV R187, R208 ;  /* 0x000000d000bb7202 */ /* 0x000fea0000000f00 */
[----:B------:R3:W-:Y:S01]  /*10800*/  MUFU.EX2 R164, R42 ;  /* 0x0000002a00a47308 */ /* 0x0007e20000000800 */
[C---:B------:R-:W-:Y:S04]  /*10810*/  HMMA.16816.F32 R32, R140.reuse, R38, R32 ;  /* 0x000000268c20723c */ /* 0x040fe80000001820 */
[C---:B-1----:R-:W-:Y:S01]  /*10820*/  FMUL.FTZ R40, R132.reuse, R176 ;  /* 0x000000b084287220 */ /* 0x042fe20000410000 */
[----:B----4-:R-:W-:Y:S02]  /*10830*/  MOV R166, R203 ;  /* 0x000000cb00a67202 */ /* 0x010fe40000000f00 */
[C---:B------:R-:W-:Y:S02]  /*10840*/  FMUL.FTZ R38, R133.reuse, R174 ;  /* 0x000000ae85267220 */ /* 0x040fe40000410000 */
[----:B------:R1:W2:Y:S03]  /*10850*/  MUFU.EX2 R192, R43 ;  /* 0x0000002b00c07308 */ /* 0x0002a60000000800 */
[----:B------:R-:W-:Y:S01]  /*10860*/  FMUL.FTZ R39, R133, R175 ;  /* 0x000000af85277220 */ /* 0x000fe20000410000 */
[----:B--2---:R-:W-:Y:S01]  /*10870*/  MOV R185, R201 ;  /* 0x000000c900b97202 */ /* 0x004fe20000000f00 */
[----:B------:R-:W-:Y:S05]  /*10880*/  FMUL.FTZ R41, R132, R177 ;  /* 0x000000b184297220 */ /* 0x000fea0000410000 */
[-C--:B------:R-:W-:Y:S01]  /*10890*/  HMMA.16816.F32 R36, R140, R148.reuse, R36 ;  /* 0x000000948c24723c */ /* 0x080fe20000001824 */
[----:B------:R2:W-:Y:S02]  /*108a0*/  MUFU.EX2 R252, R44 ;  /* 0x0000002c00fc7308 */ /* 0x0005e40000000800 */
[C---:B---3--:R-:W-:Y:S08]  /*108b0*/  FMUL.FTZ R42, R0.reuse, R178 ;  /* 0x000000b2002a7220 */ /* 0x048ff00000410000 */
[----:B------:R3:W3:Y:S01]  /*108c0*/  MUFU.EX2 R158, R45 ;  /* 0x0000002d009e7308 */ /* 0x0006e20000000800 */
[----:B-1----:R-:W-:Y:S09]  /*108d0*/  FMUL.FTZ R43, R0, R179 ;  /* 0x000000b3002b7220 */ /* 0x002ff20000410000 */
[----:B------:R1:W-:Y:S01]  /*108e0*/  MUFU.EX2 R172, R46 ;  /* 0x0000002e00ac7308 */ /* 0x0003e20000000800 */
[C---:B------:R-:W-:Y:S04]  /*108f0*/  HMMA.16816.F32 R40, R144.reuse, R148, R40 ;  /* 0x000000949028723c */ /* 0x040fe80000001828 */
[C---:B--2---:R-:W-:Y:S05]  /*10900*/  FMUL.FTZ R44, R132.reuse, R180 ;  /* 0x000000b4842c7220 */ /* 0x044fea0000410000 */
[----:B------:R2:W2:Y:S03]  /*10910*/  MUFU.EX2 R173, R47 ;  /* 0x0000002f00ad7308 */ /* 0x0004a60000000800 */
[----:B---3--:R-:W-:Y:S07]  /*10920*/  FMUL.FTZ R45, R132, R181 ;  /* 0x000000b5842d7220 */ /* 0x008fee0000410000 */
[----:B------:R3:W-:Y:S01]  /*10930*/  MUFU.EX2 R225, R52 ;  /* 0x0000003400e17308 */ /* 0x0007e20000000800 */
[C---:B-1----:R-:W-:Y:S09]  /*10940*/  FMUL.FTZ R46, R0.reuse, R182 ;  /* 0x000000b6002e7220 */ /* 0x042ff20000410000 */
[----:B------:R1:W-:Y:S01]  /*10950*/  MUFU.EX2 R224, R53 ;  /* 0x0000003500e07308 */ /* 0x0003e20000000800 */
[----:B--2---:R-:W-:Y:S09]  /*10960*/  FMUL.FTZ R47, R0, R183 ;  /* 0x000000b7002f7220 */ /* 0x004ff20000410000 */
[----:B------:R-:W-:Y:S01]  /*10970*/  MUFU.EX2 R223, R64 ;  /* 0x0000004000df7308 */ /* 0x000fe20000000800 */
[-C--:B------:R-:W-:Y:S03]  /*10980*/  HMMA.16816.F32 R44, R144, R150.reuse, R44 ;  /* 0x00000096902c723c */ /* 0x080fe6000000182c */
[----:B---3--:R-:W-:Y:S05]  /*10990*/  F2FP.PACK_AB R52, R170, R249 ;  /* 0x000000f9aa34723e */ /* 0x008fea00000000ff */
[C---:B------:R-:W-:Y:S01]  /*109a0*/  HMMA.16816.F32 R48, R140.reuse, R150, R48 ;  /* 0x000000968c30723c */ /* 0x040fe20000001830 */
[----:B------:R-:W2:Y:S01]  /*109b0*/  LDSM.16.MT88.4 R148, [R229+0x800] ;  /* 0x00080000e594783b */ /* 0x000ea20000004200 */
[----:B------:R-:W-:Y:S02]  /*109c0*/  MUFU.EX2 R222, R65 ;  /* 0x0000004100de7308 */ /* 0x000fe40000000800 */
[----:B-1----:R-:W-:Y:S04]  /*109d0*/  F2FP.PACK_AB R53, R171, R168 ;  /* 0x000000a8ab35723e */ /* 0x002fe800000000ff */
[-C--:B------:R-:W-:Y:S04]  /*109e0*/  HMMA.16816.F32 R116, R140, R152.reuse, R116 ;  /* 0x000000988c74723c */ /* 0x080fe80000001874 */
[----:B------:R1:W-:Y:S04]  /*109f0*/  MUFU.EX2 R179, R66 ;  /* 0x0000004200b37308 */ /* 0x0003e80000000800 */
[C---:B------:R-:W-:Y:S06]  /*10a00*/  HMMA.16816.F32 R120, R144.reuse, R152, R120 ;  /* 0x000000989078723c */ /* 0x040fec0000001878 */
[----:B------:R3:W-:Y:S01]  /*10a10*/  MUFU.EX2 R175, R54 ;  /* 0x0000003600af7308 */ /* 0x0007e20000000800 */
[----:B------:R-:W-:Y:S01]  /*10a20*/  MOV R153, R220 ;  /* 0x000000dc00997202 */ /* 0x000fe20000000f00 */
[-C--:B------:R-:W-:Y:S01]  /*10a30*/  HMMA.16816.F32 R124, R144, R154.reuse, R124 ;  /* 0x0000009a907c723c */ /* 0x080fe2000000187c */
[----:B------:R-:W2:Y:S03]  /*10a40*/  LDSM.16.MT88.4 R144, [R233+0x800] ;  /* 0x00080000e990783b */ /* 0x000ea60000004200 */
[----:B------:R-:W-:Y:S04]  /*10a50*/  MOV R152, R199 ;  /* 0x000000c700987202 */ /* 0x000fe80000000f00 */
[----:B------:R-:W-:Y:S01]  /*10a60*/  HMMA.16816.F32 R128, R140, R154, R128 ;  /* 0x0000009a8c80723c */ /* 0x000fe20000001880 */
[----:B------:R2:W-:Y:S01]  /*10a70*/  MUFU.EX2 R220, R55 ;  /* 0x0000003700dc7308 */ /* 0x0005e20000000800 */
[----:B------:R-:W4:Y:S04]  /*10a80*/  LDL.LU R155, [R1+0x1c] ;  /* 0x00001c00019b7983 */ /* 0x000f280000300800 */
[----:B-1----:R-:W1:Y:S01]  /*10a90*/  LDSM.16.MT88.4 R64, [R230+0x800] ;  /* 0x00080000e640783b */ /* 0x002e620000004200 */
[----:B------:R-:W-:Y:S02]  /*10aa0*/  F2FP.PACK_AB R140, R153, R169 ;  /* 0x000000a9998c723e */ /* 0x000fe400000000ff */
[----:B------:R-:W-:Y:S02]  /*10ab0*/  F2FP.PACK_AB R142, R152, R162 ;  /* 0x000000a2988e723e */ /* 0x000fe400000000ff */
[----:B------:R-:W-:Y:S01]  /*10ac0*/  MUFU.EX2 R174, R56 ;  /* 0x0000003800ae7308 */ /* 0x000fe20000000800 */
[----:B------:R-:W-:Y:S02]  /*10ad0*/  F2FP.PACK_AB R141, R195, R194 ;  /* 0x000000c2c38d723e */ /* 0x000fe400000000ff */
[----:B---3--:R-:W-:Y:S01]  /*10ae0*/  F2FP.PACK_AB R54, R161, R187 ;  /* 0x000000bba136723e */ /* 0x008fe200000000ff */
[----:B------:R-:W3:Y:S01]  /*10af0*/  LDL.LU R154, [R1+0x24] ;  /* 0x00002400019a7983 */ /* 0x000ee20000300800 */
[----:B------:R-:W-:Y:S05]  /*10b00*/  F2FP.PACK_AB R143, R196, R197 ;  /* 0x000000c5c48f723e */ /* 0x000fea00000000ff */
[----:B------:R-:W1:Y:S01]  /*10b10*/  MUFU.EX2 R178, R57 ;  /* 0x0000003900b27308 */ /* 0x000e620000000800 */
[----:B--2---:R-:W-:Y:S09]  /*10b20*/  F2FP.PACK_AB R55, R160, R184 ;  /* 0x000000b8a037723e */ /* 0x004ff200000000ff */
[----:B------:R-:W-:Y:S01]  /*10b30*/  MUFU.EX2 R177, R58 ;  /* 0x0000003a00b17308 */ /* 0x000fe20000000800 */
[-C--:B------:R-:W-:Y:S08]  /*10b40*/  HMMA.16816.F32 R4, R52, R148.reuse, R4 ;  /* 0x000000943404723c */ /* 0x080ff00000001804 */
[C---:B------:R-:W-:Y:S01]  /*10b50*/  HMMA.16816.F32 R8, R140.reuse, R148, R8 ;  /* 0x000000948c08723c */ /* 0x040fe20000001808 */
[----:B------:R2:W1:Y:S07]  /*10b60*/  MUFU.EX2 R176, R59 ;  /* 0x0000003b00b07308 */ /* 0x00046e0000000800 */
[-C--:B------:R-:W-:Y:S03]  /*10b70*/  HMMA.16816.F32 R12, R140, R150.reuse, R12 ;  /* 0x000000968c0c723c */ /* 0x080fe6000000180c */
[----:B------:R-:W-:Y:S05]  /*10b80*/  MUFU.EX2 R182, R68 ;  /* 0x0000004400b67308 */ /* 0x000fea0000000800 */
[C---:B------:R-:W-:Y:S01]  /*10b90*/  HMMA.16816.F32 R16, R52.reuse, R150, R16 ;  /* 0x000000963410723c */ /* 0x040fe20000001810 */
[----:B------:R-:W1:Y:S04]  /*10ba0*/  LDSM.16.MT88.4 R148, [R232+0x800] ;  /* 0x00080000e894783b */ /* 0x000e680000004200 */
[----:B------:R-:W-:Y:S03]  /*10bb0*/  MUFU.EX2 R211, R69 ;  /* 0x0000004500d37308 */ /* 0x000fe60000000800 */
[-C--:B------:R-:W-:Y:S01]  /*10bc0*/  HMMA.16816.F32 R20, R52, R144.reuse, R20 ;  /* 0x000000903414723c */ /* 0x080fe20000001814 */
[----:B--2---:R-:W2:Y:S06]  /*10bd0*/  LDSM.16.MT88.4 R56, [R229+0x1000] ;  /* 0x00100000e538783b */ /* 0x004eac0000004200 */
[----:B------:R-:W-:Y:S01]  /*10be0*/  MUFU.EX2 R210, R70 ;  /* 0x0000004600d27308 */ /* 0x000fe20000000800 */
[C---:B------:R-:W-:Y:S01]  /*10bf0*/  HMMA.16816.F32 R24, R140.reuse, R144, R24 ;  /* 0x000000908c18723c */ /* 0x040fe20000001818 */
[----:B------:R-:W3:Y:S06]  /*10c00*/  LDL.LU R145, [R1+0x20] ;  /* 0x0000200001917983 */ /* 0x000eec0000300800 */
[----:B------:R-:W-:Y:S01]  /*10c10*/  MOV R144, R198 ;  /* 0x000000c600907202 */ /* 0x000fe20000000f00 */
[-C--:B------:R-:W-:Y:S01]  /*10c20*/  HMMA.16816.F32 R28, R140, R146.reuse, R28 ;  /* 0x000000928c1c723c */ /* 0x080fe2000000181c */
[----:B------:R2:W-:Y:S07]  /*10c30*/  MUFU.EX2 R209, R71 ;  /* 0x0000004700d17308 */ /* 0x0005ee0000000800 */
[C---:B------:R-:W-:Y:S01]  /*10c40*/  HMMA.16816.F32 R32, R52.reuse, R146, R32 ;  /* 0x000000923420723c */ /* 0x040fe20000001820 */
[----:B------:R-:W3:Y:S02]  /*10c50*/  LDL.LU R147, [R1+0x18] ;  /* 0x0000180001937983 */ /* 0x000ee40000300800 */
[----:B------:R-:W-:Y:S04]  /*10c60*/  MUFU.EX2 R203, R73 ;  /* 0x0000004900cb7308 */ /* 0x000fe80000000800 */
[----:B------:R-:W-:Y:S01]  /*10c70*/  MOV R146, R171 ;  /* 0x000000ab00927202 */ /* 0x000fe20000000f00 */
[-C--:B-1----:R-:W-:Y:S05]  /*10c80*/  HMMA.16816.F32 R36, R52, R64.reuse, R36 ;  /* 0x000000403424723c */ /* 0x082fea0000001824 */
[----:B------:R1:W-:Y:S03]  /*10c90*/  MUFU.EX2 R214, R60 ;  /* 0x0000003c00d67308 */ /* 0x0003e60000000800 */
[C---:B------:R-:W-:Y:S01]  /*10ca0*/  HMMA.16816.F32 R40, R140.reuse, R64, R40 ;  /* 0x000000408c28723c */ /* 0x040fe20000001828 */
[----:B--2---:R-:W-:Y:S06]  /*10cb0*/  LDSM.16.MT88.4 R68, [R230+0x1000] ;  /* 0x00100000e644783b */ /* 0x004fec0000004200 */
[----:B------:R2:W2:Y:S01]  /*10cc0*/  MUFU.EX2 R183, R61 ;  /* 0x0000003d00b77308 */ /* 0x0004a20000000800 */
[-C--:B------:R-:W-:Y:S08]  /*10cd0*/  HMMA.16816.F32 R44, R140, R66.reuse, R44 ;  /* 0x000000428c2c723c */ /* 0x080ff0000000182c */
[C---:B------:R-:W-:Y:S01]  /*10ce0*/  HMMA.16816.F32 R48, R52.reuse, R66, R48 ;  /* 0x000000423430723c */ /* 0x040fe20000001830 */
[----:B------:R-:W2:Y:S01]  /*10cf0*/  LDSM.16.MT88.4 R64, [R233+0x1000] ;  /* 0x00100000e940783b */ /* 0x000ea20000004200 */
[----:B------:R2:W-:Y:S02]  /*10d00*/  MUFU.EX2 R181, R62 ;  /* 0x0000003e00b57308 */ /* 0x0005e40000000800 */
[----:B-1----:R-:W-:Y:S04]  /*10d10*/  F2FP.PACK_AB R60, R185, R166 ;  /* 0x000000a6b93c723e */ /* 0x002fe800000000ff */
[-C--:B------:R-:W-:Y:S04]  /*10d20*/  HMMA.16816.F32 R116, R52, R148.reuse, R116 ;  /* 0x000000943474723c */ /* 0x080fe80000001874 */
[----:B------:R1:W1:Y:S01]  /*10d30*/  MUFU.EX2 R180, R63 ;  /* 0x0000003f00b47308 */ /* 0x0002620000000800 */
[----:B--2---:R-:W-:Y:S03]  /*10d40*/  F2FP.PACK_AB R61, R192, R164 ;  /* 0x000000a4c03d723e */ /* 0x004fe600000000ff */
[C---:B------:R-:W-:Y:S06]  /*10d50*/  HMMA.16816.F32 R120, R140.reuse, R148, R120 ;  /* 0x000000948c78723c */ /* 0x040fec0000001878 */
[----:B------:R-:W-:Y:S01]  /*10d60*/  MUFU.EX2 R206, R82 ;  /* 0x0000005200ce7308 */ /* 0x000fe20000000800 */
[----:B------:R-:W-:Y:S01]  /*10d70*/  MOV R149, R170 ;  /* 0x000000aa00957202 */ /* 0x000fe20000000f00 */
[-C--:B------:R-:W-:Y:S04]  /*10d80*/  HMMA.16816.F32 R124, R140, R150.reuse, R124 ;  /* 0x000000968c7c723c */ /* 0x080fe8000000187c */
[----:B------:R-:W-:Y:S02]  /*10d90*/  F2FP.PACK_AB R62, R158, R252 ;  /* 0x000000fc9e3e723e */ /* 0x000fe400000000ff */
[----:B------:R-:W-:Y:S02]  /*10da0*/  MOV R148, R169 ;  /* 0x000000a900947202 */ /* 0x000fe40000000f00 */
[----:B------:R-:W-:Y:S01]  /*10db0*/  HMMA.16816.F32 R128, R52, R150, R128 ;  /* 0x000000963480723c */ /* 0x000fe20000001880 */
[----:B------:R-:W-:Y:S03]  /*10dc0*/  MUFU.EX2 R82, R75 ;  /* 0x0000004b00527308 */ /* 0x000fe60000000800 */
[----:B-1----:R-:W-:Y:S02]  /*10dd0*/  F2FP.PACK_AB R63, R173, R172 ;  /* 0x000000acad3f723e */ /* 0x002fe400000000ff */
[----:B------:R-:W-:Y:S02]  /*10de0*/  MOV R143, R168 ;  /* 0x000000a8008f7202 */ /* 0x000fe40000000f00 */
[----:B------:R-:W-:Y:S01]  /*10df0*/  F2FP.PACK_AB R53, R186, R167 ;  /* 0x000000a7ba35723e */ /* 0x000fe200000000ff */
[----:B------:R-:W-:Y:S02]  /*10e00*/  LDSM.16.MT88.4 R168, [R233+0x3000] ;  /* 0x00300000e9a8783b */ /* 0x000fe40000004200 */
[----:B------:R-:W-:Y:S01]  /*10e10*/  MUFU.EX2 R205, R83 ;  /* 0x0000005300cd7308 */ /* 0x000fe20000000800 */
[----:B------:R-:W-:Y:S02]  /*10e20*/  F2FP.PACK_AB R52, R165, R144 ;  /* 0x00000090a534723e */ /* 0x000fe400000000ff */
[----:B------:R-:W-:Y:S02]  /*10e30*/  F2FP.PACK_AB R54, R156, R163 ;  /* 0x000000a39c36723e */ /* 0x000fe400000000ff */
[----:B------:R-:W-:Y:S05]  /*10e40*/  F2FP.PACK_AB R55, R157, R159 ;  /* 0x0000009f9d37723e */ /* 0x000fea00000000ff */
[----:B------:R1:W2:Y:S02]  /*10e50*/  MUFU.EX2 R83, R74 ;  /* 0x0000004a00537308 */ /* 0x0002a40000000800 */
[-C--:B------:R-:W-:Y:S08]  /*10e60*/  HMMA.16816.F32 R4, R52, R56.reuse, R4 ;  /* 0x000000383404723c */ /* 0x080ff00000001804 */
[C---:B------:R-:W-:Y:S01]  /*10e70*/  HMMA.16816.F32 R8, R60.reuse, R56, R8 ;  /* 0x000000383c08723c */ /* 0x040fe20000001808 */
[----:B------:R-:W-:Y:S07]  /*10e80*/  MUFU.EX2 R139, R139 ;  /* 0x0000008b008b7308 */ /* 0x000fee0000000800 */
[-C--:B------:R-:W-:Y:S03]  /*10e90*/  HMMA.16816.F32 R12, R60, R58.reuse, R12 ;  /* 0x0000003a3c0c723c */ /* 0x080fe6000000180c */
[----:B------:R-:W-:Y:S01]  /*10ea0*/  MUFU.EX2 R208, R80 ;  /* 0x0000005000d07308 */ /* 0x000fe20000000800 */
[----:B-1----:R-:W-:Y:S04]  /*10eb0*/  LDSM.16.MT88.4 R72, [R232+0x1800] ;  /* 0x00180000e848783b */ /* 0x002fe80000004200 */
[C---:B------:R-:W-:Y:S05]  /*10ec0*/  HMMA.16816.F32 R16, R52.reuse, R58, R16 ;  /* 0x0000003a3410723c */ /* 0x040fea0000001810 */
[----:B------:R-:W-:Y:S01]  /*10ed0*/  MUFU.EX2 R80, R78 ;  /* 0x0000004e00507308 */ /* 0x000fe20000000800 */
[----:B------:R-:W1:Y:S02]  /*10ee0*/  LDSM.16.MT88.4 R56, [R232+0x1000] ;  /* 0x00100000e838783b */ /* 0x000e640000004200 */
[-C--:B------:R-:W-:Y:S07]  /*10ef0*/  HMMA.16816.F32 R20, R52, R64.reuse, R20 ;  /* 0x000000403414723c */ /* 0x080fee0000001814 */
[----:B------:R-:W-:Y:S01]  /*10f00*/  MUFU.EX2 R207, R81 ;  /* 0x0000005100cf7308 */ /* 0x000fe20000000800 */
[C---:B------:R-:W-:Y:S08]  /*10f10*/  HMMA.16816.F32 R24, R60.reuse, R64, R24 ;  /* 0x000000403c18723c */ /* 0x040ff00000001818 */
[-C--:B------:R-:W-:Y:S01]  /*10f20*/  HMMA.16816.F32 R28, R60, R66.reuse, R28 ;  /* 0x000000423c1c723c */ /* 0x080fe2000000181c */
[----:B------:R-:W-:Y:S07]  /*10f30*/  MUFU.EX2 R202, R76 ;  /* 0x0000004c00ca7308 */ /* 0x000fee0000000800 */
[C---:B------:R-:W-:Y:S01]  /*10f40*/  HMMA.16816.F32 R32, R52.reuse, R66, R32 ;  /* 0x000000423420723c */ /* 0x040fe20000001820 */
[----:B------:R-:W2:Y:S02]  /*10f50*/  LDSM.16.MT88.4 R64, [R229+0x1800] ;  /* 0x00180000e540783b */ /* 0x000ea40000004200 */
[----:B------:R-:W1:Y:S05]  /*10f60*/  MUFU.EX2 R201, R77 ;  /* 0x0000004d00c97308 */ /* 0x000e6a0000000800 */
[-C--:B------:R-:W-:Y:S05]  /*10f70*/  HMMA.16816.F32 R36, R52, R68.reuse, R36 ;  /* 0x000000443424723c */ /* 0x080fea0000001824 */
[----:B------:R1:W1:Y:S03]  /*10f80*/  MUFU.EX2 R81, R79 ;  /* 0x0000004f00517308 */ /* 0x0002660000000800 */
[C---:B------:R-:W-:Y:S07]  /*10f90*/  HMMA.16816.F32 R40, R60.reuse, R68, R40 ;  /* 0x000000443c28723c */ /* 0x040fee0000001828 */
[----:B------:R2:W-:Y:S01]  /*10fa0*/  MUFU.EX2 R200, R84 ;  /* 0x0000005400c87308 */ /* 0x0005e20000000800 */
[-C--:B------:R-:W-:Y:S08]  /*10fb0*/  HMMA.16816.F32 R44, R60, R70.reuse, R44 ;  /* 0x000000463c2c723c */ /* 0x080ff0000000182c */
[C---:B------:R-:W-:Y:S01]  /*10fc0*/  HMMA.16816.F32 R48, R52.reuse, R70, R48 ;  /* 0x000000463430723c */ /* 0x040fe20000001830 */
[----:B------:R-:W-:Y:S01]  /*10fd0*/  LDSM.16.MT88.4 R68, [R230+0x1800] ;  /* 0x00180000e644783b */ /* 0x000fe20000004200 */
[----:B------:R4:W-:Y:S02]  /*10fe0*/  MUFU.EX2 R199, R85 ;  /* 0x0000005500c77308 */ /* 0x0009e40000000800 */
[--C-:B-1----:R-:W-:Y:S01]  /*10ff0*/  FFMA.FTZ R79, R106, c[0x0][0x2d0], -R3.reuse ;  /* 0x0000b4006a4f7a23 */ /* 0x102fe20000010803 */
[----:B------:R-:W-:Y:S01]  /*11000*/  MOV R106, R185 ;  /* 0x000000b9006a7202 */ /* 0x000fe20000000f00 */
[----:B------:R-:W-:Y:S02]  /*11010*/  FFMA.FTZ R3, R111, c[0x0][0x2d0], -R3 ;  /* 0x0000b4006f037a23 */ /* 0x000fe40000010803 */
[-C--:B------:R-:W-:Y:S04]  /*11020*/  HMMA.16816.F32 R116, R52, R56.reuse, R116 ;  /* 0x000000383474723c */ /* 0x080fe80000001874 */
[----:B------:R-:W-:Y:S01]  /*11030*/  MOV R111, R186 ;  /* 0x000000ba006f7202 */ /* 0x000fe20000000f00 */
[----:B------:R1:W-:Y:S01]  /*11040*/  MUFU.EX2 R198, R86 ;  /* 0x0000005600c67308 */ /* 0x0003e20000000800 */
[--C-:B--2---:R-:W-:Y:S02]  /*11050*/  FFMA.FTZ R84, R105, c[0x0][0x2d0], -R138.reuse ;  /* 0x0000b40069547a23 */ /* 0x104fe4000001088a */
[C---:B------:R-:W-:Y:S04]  /*11060*/  HMMA.16816.F32 R120, R60.reuse, R56, R120 ;  /* 0x000000383c78723c */ /* 0x040fe80000001878 */
[----:B------:R-:W-:Y:S03]  /*11070*/  MOV R105, R159 ;  /* 0x0000009f00697202 */ /* 0x000fe60000000f00 */
[----:B------:R-:W-:Y:S01]  /*11080*/  F2FP.PACK_AB R56, R178, R174 ;  /* 0x000000aeb238723e */ /* 0x000fe200000000ff */
[-C--:B------:R-:W-:Y:S01]  /*11090*/  HMMA.16816.F32 R124, R60, R58.reuse, R124 ;  /* 0x0000003a3c7c723c */ /* 0x080fe2000000187c */
[----:B------:R-:W2:Y:S01]  /*110a0*/  LDSM.16.MT88.4 R60, [R233+0x1800] ;  /* 0x00180000e93c783b */ /* 0x000ea20000004200 */
[----:B------:R-:W-:Y:S02]  /*110b0*/  MUFU.EX2 R84, R84 ;  /* 0x0000005400547308 */ /* 0x000fe40000000800 */
[----:B------:R-:W-:Y:S01]  /*110c0*/  F2FP.PACK_AB R57, R176, R177 ;  /* 0x000000b1b039723e */ /* 0x000fe200000000ff */
[--C-:B----4-:R-:W-:Y:S01]  /*110d0*/  FFMA.FTZ R85, R104, c[0x0][0x2d0], -R138.reuse ;  /* 0x0000b40068557a23 */ /* 0x110fe2000001088a */
[----:B------:R-:W-:Y:S01]  /*110e0*/  MOV R104, R156 ;  /* 0x0000009c00687202 */ /* 0x000fe20000000f00 */
[----:B------:R-:W-:Y:S01]  /*110f0*/  FFMA.FTZ R138, R109, c[0x0][0x2d0], -R138 ;  /* 0x0000b4006d8a7a23 */ /* 0x000fe2000001088a */
[----:B------:R-:W-:Y:S04]  /*11100*/  HMMA.16816.F32 R128, R52, R58, R128 ;  /* 0x0000003a3480723c */ /* 0x000fe80000001880 */
[----:B------:R-:W-:Y:S01]  /*11110*/  MOV R109, R163 ;  /* 0x000000a3006d7202 */ /* 0x000fe20000000f00 */
[----:B------:R-:W-:Y:S01]  /*11120*/  MUFU.EX2 R138, R138 ;  /* 0x0000008a008a7308 */ /* 0x000fe20000000800 */
[--C-:B-1----:R-:W-:Y:S01]  /*11130*/  FFMA.FTZ R86, R114, c[0x0][0x2d0], -R188.reuse ;  /* 0x0000b40072567a23 */ /* 0x102fe200000108bc */
[----:B------:R-:W-:Y:S01]  /*11140*/  F2FP.PACK_AB R52, R224, R225 ;  /* 0x000000e1e034723e */ /* 0x000fe200000000ff */
[----:B------:R-:W-:Y:S01]  /*11150*/  FFMA.FTZ R133, R133, R155, R215 ;  /* 0x0000009b85857223 */ /* 0x000fe200000100d7 */
[----:B------:R-:W-:Y:S03]  /*11160*/  F2FP.PACK_AB R54, R222, R223 ;  /* 0x000000dfde36723e */ /* 0x000fe600000000ff */
[----:B------:R-:W-:Y:S01]  /*11170*/  F2FP.PACK_AB R53, R220, R175 ;  /* 0x000000afdc35723e */ /* 0x000fe200000000ff */
[----:B------:R-:W-:Y:S01]  /*11180*/  FADD.FTZ R133, R216, R133 ;  /* 0x00000085d8857221 */ /* 0x000fe20000010000 */
[----:B------:R-:W-:Y:S01]  /*11190*/  F2FP.PACK_AB R55, R219, R179 ;  /* 0x000000b3db37723e */ /* 0x000fe200000000ff */
[----:B------:R-:W-:Y:S01]  /*111a0*/  FFMA.FTZ R188, R115, c[0x0][0x2d0], -R188 ;  /* 0x0000b40073bc7a23 */ /* 0x000fe200000108bc */
[----:B------:R-:W-:Y:S01]  /*111b0*/  F2FP.PACK_AB R58, R183, R214 ;  /* 0x000000d6b73a723e */ /* 0x000fe200000000ff */
[----:B------:R-:W-:Y:S01]  /*111c0*/  MUFU.EX2 R86, R86 ;  /* 0x0000005600567308 */ /* 0x000fe20000000800 */
[----:B------:R-:W-:Y:S01]  /*111d0*/  F2FP.PACK_AB R59, R180, R181 ;  /* 0x000000b5b43b723e */ /* 0x000fe200000000ff */
[----:B---3--:R-:W-:Y:S02]  /*111e0*/  FFMA.FTZ R132, R132, R154, R212 ;  /* 0x0000009a84847223 */ /* 0x008fe400000100d4 */
[-C--:B------:R-:W-:Y:S03]  /*111f0*/  HMMA.16816.F32 R4, R52, R64.reuse, R4 ;  /* 0x000000403404723c */ /* 0x080fe60000001804 */
[----:B------:R-:W-:Y:S01]  /*11200*/  FADD.FTZ R132, R213, R132 ;  /* 0x00000084d5847221 */ /* 0x000fe20000010000 */
[----:B------:R-:W-:Y:S02]  /*11210*/  MOV R114, R158 ;  /* 0x0000009e00727202 */ /* 0x000fe40000000f00 */
[----:B------:R-:W-:Y:S01]  /*11220*/  MUFU.EX2 R188, R188 ;  /* 0x000000bc00bc7308 */ /* 0x000fe20000000800 */
[----:B------:R-:W-:Y:S01]  /*11230*/  MOV R115, R157 ;  /* 0x0000009d00737202 */ /* 0x000fe20000000f00 */
[C---:B------:R-:W-:Y:S08]  /*11240*/  HMMA.16816.F32 R8, R56.reuse, R64, R8 ;  /* 0x000000403808723c */ /* 0x040ff00000001808 */
[-C--:B------:R-:W-:Y:S01]  /*11250*/  HMMA.16816.F32 R12, R56, R66.reuse, R12 ;  /* 0x00000042380c723c */ /* 0x080fe2000000180c */
[----:B------:R-:W-:Y:S07]  /*11260*/  MUFU.EX2 R113, R87 ;  /* 0x0000005700717308 */ /* 0x000fee0000000800 */
[C---:B------:R-:W-:Y:S01]  /*11270*/  HMMA.16816.F32 R16, R52.reuse, R66, R16 ;  /* 0x000000423410723c */ /* 0x040fe20000001810 */
[----:B------:R-:W-:Y:S02]  /*11280*/  LDSM.16.MT88.4 R64, [R233+0x2000] ;  /* 0x00200000e940783b */ /* 0x000fe40000004200 */
[----:B------:R-:W-:Y:S05]  /*11290*/  MUFU.EX2 R87, R112 ;  /* 0x0000007000577308 */ /* 0x000fea0000000800 */
[-C--:B--2---:R-:W-:Y:S05]  /*112a0*/  HMMA.16816.F32 R20, R52, R60.reuse, R20 ;  /* 0x0000003c3414723c */ /* 0x084fea0000001814 */
[----:B------:R-:W-:Y:S03]  /*112b0*/  MUFU.EX2 R96, R96 ;  /* 0x0000006000607308 */ /* 0x000fe60000000800 */
[C---:B------:R-:W-:Y:S07]  /*112c0*/  HMMA.16816.F32 R24, R56.reuse, R60, R24 ;  /* 0x0000003c3818723c */ /* 0x040fee0000001818 */
[----:B------:R-:W-:Y:S01]  /*112d0*/  MUFU.EX2 R97, R97 ;  /* 0x0000006100617308 */ /* 0x000fe20000000800 */
[-C--:B------:R-:W-:Y:S08]  /*112e0*/  HMMA.16816.F32 R28, R56, R62.reuse, R28 ;  /* 0x0000003e381c723c */ /* 0x080ff0000000181c */
[C---:B------:R-:W-:Y:S01]  /*112f0*/  HMMA.16816.F32 R32, R52.reuse, R62, R32 ;  /* 0x0000003e3420723c */ /* 0x040fe20000001820 */
[----:B------:R-:W1:Y:S01]  /*11300*/  LDSM.16.MT88.4 R60, [R229+0x2000] ;  /* 0x00200000e53c783b */ /* 0x000e620000004200 */
[----:B------:R-:W-:Y:S02]  /*11310*/  MUFU.EX2 R98, R98 ;  /* 0x0000006200627308 */ /* 0x000fe40000000800 */
[----:B------:R-:W-:Y:S01]  /*11320*/  FFMA.FTZ R0, R0, R145, R189 ;  /* 0x0000009100007223 */ /* 0x000fe200000100bd */
[----:B------:R-:W-:Y:S03]  /*11330*/  MOV R145, R152 ;  /* 0x0000009800917202 */ /* 0x000fe60000000f00 */
[-C--:B------:R-:W-:Y:S04]  /*11340*/  HMMA.16816.F32 R36, R52, R68.reuse, R36 ;  /* 0x000000443424723c */ /* 0x080fe80000001824 */
[----:B------:R-:W-:Y:S01]  /*11350*/  MOV R215, R145 ;  /* 0x0000009100d77202 */ /* 0x000fe20000000f00 */
[----:B------:R-:W-:Y:S01]  /*11360*/  MUFU.EX2 R99, R99 ;  /* 0x0000006300637308 */ /* 0x000fe20000000800 */
[----:B------:R-:W-:Y:S02]  /*11370*/  FADD.FTZ R76, R190, R0 ;  /* 0x00000000be4c7221 */ /* 0x000fe40000010000 */
[C---:B------:R-:W-:Y:S04]  /*11380*/  HMMA.16816.F32 R40, R56.reuse, R68, R40 ;  /* 0x000000443828723c */ /* 0x040fe80000001828 */
[----:B------:R-:W-:Y:S01]  /*11390*/  FFMA.FTZ R134, R134, R147, R217 ;  /* 0x0000009386867223 */ /* 0x000fe200000100d9 */
[----:B------:R-:W-:Y:S01]  /*113a0*/  MOV R147, R153 ;  /* 0x0000009900937202 */ /* 0x000fe20000000f00 */
[----:B------:R-:W-:Y:S01]  /*113b0*/  FADD.FTZ R0, R226, R132 ;  /* 0x00000084e2007221 */ /* 0x000fe20000010000 */
[----:B------:R-:W-:Y:S01]  /*113c0*/  LDSM.16.MT88.4 R152, [R229+0x3000] ;  /* 0x00300000e598783b */ /* 0x000fe20000004200 */
[-C--:B------:R-:W-:Y:S01]  /*113d0*/  HMMA.16816.F32 R44, R56, R70.reuse, R44 ;  /* 0x00000046382c723c */ /* 0x080fe2000000182c */
[----:B------:R-:W-:Y:S03]  /*113e0*/  MUFU.EX2 R88, R88 ;  /* 0x0000005800587308 */ /* 0x000fe60000000800 */
[----:B------:R-:W-:Y:S01]  /*113f0*/  FADD.FTZ R0, R227, R0 ;  /* 0x00000000e3007221 */ /* 0x000fe20000010000 */
[----:B------:R-:W-:Y:S01]  /*11400*/  MOV R217, R144 ;  /* 0x0000009000d97202 */ /* 0x000fe20000000f00 */
[----:B------:R-:W-:Y:S01]  /*11410*/  FADD.FTZ R134, R218, R134 ;  /* 0x00000086da867221 */ /* 0x000fe20000010000 */
[----:B------:R-:W-:Y:S01]  /*11420*/  MOV R132, R135 ;  /* 0x0000008700847202 */ /* 0x000fe20000000f00 */
[C---:B------:R-:W-:Y:S01]  /*11430*/  HMMA.16816.F32 R48, R52.reuse, R70, R48 ;  /* 0x000000463430723c */ /* 0x040fe20000001830 */
[----:B------:R-:W2:Y:S02]  /*11440*/  LDSM.16.MT88.4 R68, [R230+0x2000] ;  /* 0x00200000e644783b */ /* 0x000ea40000004200 */
[----:B------:R-:W-:Y:S01]  /*11450*/  MUFU.EX2 R89, R89 ;  /* 0x0000005900597308 */ /* 0x000fe20000000800 */
[----:B------:R-:W-:Y:S02]  /*11460*/  FADD.FTZ R0, R148, R0 ;  /* 0x0000000094007221 */ /* 0x000fe40000010000 */
[----:B------:R-:W-:Y:S02]  /*11470*/  FADD.FTZ R134, R221, R134 ;  /* 0x00000086dd867221 */ /* 0x000fe40000010000 */
[-C--:B------:R-:W-:Y:S05]  /*11480*/  HMMA.16816.F32 R116, R52, R72.reuse, R116 ;  /* 0x000000483474723c */ /* 0x080fea0000001874 */
[----:B------:R-:W-:Y:S03]  /*11490*/  MUFU.EX2 R90, R90 ;  /* 0x0000005a005a7308 */ /* 0x000fe60000000800 */
[C---:B------:R-:W-:Y:S07]  /*114a0*/  HMMA.16816.F32 R120, R56.reuse, R72, R120 ;  /* 0x000000483878723c */ /* 0x040fee0000001878 */
[----:B------:R-:W-:Y:S01]  /*114b0*/  MUFU.EX2 R91, R91 ;  /* 0x0000005b005b7308 */ /* 0x000fe20000000800 */
[-C--:B------:R-:W-:Y:S07]  /*114c0*/  HMMA.16816.F32 R124, R56, R74.reuse, R124 ;  /* 0x0000004a387c723c */ /* 0x080fee000000187c */
[----:B------:R-:W-:Y:S01]  /*114d0*/  F2FP.PACK_AB R56, R203, R204 ;  /* 0x000000cccb38723e */ /* 0x000fe200000000ff */
[----:B------:R-:W-:Y:S01]  /*114e0*/  HMMA.16816.F32 R128, R52, R74, R128 ;  /* 0x0000004a3480723c */ /* 0x000fe20000001880 */
[----:B------:R-:W3:Y:S01]  /*114f0*/  LDSM.16.MT88.4 R72, [R232+0x2000] ;  /* 0x00200000e848783b */ /* 0x000ee20000004200 */
[----:B------:R-:W-:Y:S02]  /*11500*/  MUFU.EX2 R92, R92 ;  /* 0x0000005c005c7308 */ /* 0x000fe40000000800 */
[----:B------:R-:W-:Y:S02]  /*11510*/  F2FP.PACK_AB R57, R82, R83 ;  /* 0x000000535239723e */ /* 0x000fe400000000ff */
[----:B------:R-:W-:Y:S02]  /*11520*/  F2FP.PACK_AB R58, R201, R202 ;  /* 0x000000cac93a723e */ /* 0x000fe400000000ff */
[----:B------:R-:W-:Y:S04]  /*11530*/  F2FP.PACK_AB R52, R211, R182 ;  /* 0x000000b6d334723e */ /* 0x000fe800000000ff */
[----:B------:R-:W-:Y:S01]  /*11540*/  F2FP.PACK_AB R53, R209, R210 ;  /* 0x000000d2d135723e */ /* 0x000fe200000000ff */
[----:B------:R-:W4:Y:S01]  /*11550*/  MUFU.EX2 R93, R93 ;  /* 0x0000005d005d7308 */ /* 0x000f220000000800 */
[----:B------:R-:W-:Y:S02]  /*11560*/  F2FP.PACK_AB R54, R207, R208 ;  /* 0x000000d0cf36723e */ /* 0x000fe400000000ff */
[----:B------:R-:W-:Y:S02]  /*11570*/  F2FP.PACK_AB R55, R205, R206 ;  /* 0x000000cecd37723e */ /* 0x000fe400000000ff */
[----:B------:R-:W-:Y:S05]  /*11580*/  F2FP.PACK_AB R59, R81, R80 ;  /* 0x00000050513b723e */ /* 0x000fea00000000ff */
[-C--:B-1----:R-:W-:Y:S01]  /*11590*/  HMMA.16816.F32 R4, R52, R60.reuse, R4 ;  /* 0x0000003c3404723c */ /* 0x082fe20000001804 */
[----:B------:R-:W-:Y:S07]  /*115a0*/  MUFU.EX2 R94, R94 ;  /* 0x0000005e005e7308 */ /* 0x000fee0000000800 */
[C---:B------:R-:W-:Y:S03]  /*115b0*/  HMMA.16816.F32 R8, R56.reuse, R60, R8 ;  /* 0x0000003c3808723c */ /* 0x040fe60000001808 */
[----:B------:R-:W1:Y:S05]  /*115c0*/  MUFU.EX2 R95, R95 ;  /* 0x0000005f005f7308 */ /* 0x000e6a0000000800 */
[-C--:B------:R-:W-:Y:S05]  /*115d0*/  HMMA.16816.F32 R12, R56, R62.reuse, R12 ;  /* 0x0000003e380c723c */ /* 0x080fea000000180c */
[----:B------:R-:W-:Y:S03]  /*115e0*/  MUFU.EX2 R100, R100 ;  /* 0x0000006400647308 */ /* 0x000fe60000000800 */
[C---:B------:R-:W-:Y:S01]  /*115f0*/  HMMA.16816.F32 R16, R52.reuse, R62, R16 ;  /* 0x0000003e3410723c */ /* 0x040fe20000001810 */
[----:B------:R-:W1:Y:S06]  /*11600*/  LDSM.16.MT88.4 R60, [R229+0x2800] ;  /* 0x00280000e53c783b */ /* 0x000e6c0000004200 */
[----:B------:R-:W-:Y:S01]  /*11610*/  MUFU.EX2 R101, R101 ;  /* 0x0000006500657308 */ /* 0x000fe20000000800 */
[-C--:B------:R-:W-:Y:S08]  /*11620*/  HMMA.16816.F32 R20, R52, R64.reuse, R20 ;  /* 0x000000403414723c */ /* 0x080ff00000001814 */
[C---:B------:R-:W-:Y:S01]  /*11630*/  HMMA.16816.F32 R24, R56.reuse, R64, R24 ;  /* 0x000000403818723c */ /* 0x040fe20000001818 */
[----:B------:R-:W-:Y:S07]  /*11640*/  MUFU.EX2 R102, R102 ;  /* 0x0000006600667308 */ /* 0x000fee0000000800 */
[-C--:B------:R-:W-:Y:S03]  /*11650*/  HMMA.16816.F32 R28, R56, R66.reuse, R28 ;  /* 0x00000042381c723c */ /* 0x080fe6000000181c */
[----:B------:R-:W-:Y:S05]  /*11660*/  MUFU.EX2 R103, R103 ;  /* 0x0000006700677308 */ /* 0x000fea0000000800 */
[C---:B------:R-:W-:Y:S01]  /*11670*/  HMMA.16816.F32 R32, R52.reuse, R66, R32 ;  /* 0x000000423420723c */ /* 0x040fe20000001820 */
[----:B------:R-:W1:Y:S04]  /*11680*/  LDSM.16.MT88.4 R64, [R233+0x2800] ;  /* 0x00280000e940783b */ /* 0x000e680000004200 */
[----:B------:R-:W-:Y:S03]  /*11690*/  MUFU.EX2 R85, R85 ;  /* 0x0000005500557308 */ /* 0x000fe60000000800 */
[-C--:B--2---:R-:W-:Y:S07]  /*116a0*/  HMMA.16816.F32 R36, R52, R68.reuse, R36 ;  /* 0x000000443424723c */ /* 0x084fee0000001824 */
[----:B------:R-:W-:Y:S01]  /*116b0*/  MUFU.EX2 R79, R79 ;  /* 0x0000004f004f7308 */ /* 0x000fe20000000800 */
[C---:B------:R-:W-:Y:S07]  /*116c0*/  HMMA.16816.F32 R40, R56.reuse, R68, R40 ;  /* 0x000000443828723c */ /* 0x040fee0000001828 */
[----:B------:R-:W-:Y:S01]  /*116d0*/  FADD.FTZ R68, R248, R133 ;  /* 0x00000085f8447221 */ /* 0x000fe20000010000 */
[-C--:B------:R-:W-:Y:S04]  /*116e0*/  HMMA.16816.F32 R44, R56, R70.reuse, R44 ;  /* 0x00000046382c723c */ /* 0x080fe8000000182c */
[----:B------:R-:W-:Y:S04]  /*116f0*/  FADD.FTZ R78, R250, R68 ;  /* 0x00000044fa4e7221 */ /* 0x000fe80000010000 */
[C---:B------:R-:W-:Y:S01]  /*11700*/  HMMA.16816.F32 R48, R52.reuse, R70, R48 ;  /* 0x000000463430723c */ /* 0x040fe20000001830 */
[----:B------:R-:W2:Y:S07]  /*11710*/  LDSM.16.MT88.4 R68, [R230+0x2800] ;  /* 0x00280000e644783b */ /* 0x000eae0000004200 */
[-C--:B---3--:R-:W-:Y:S08]  /*11720*/  HMMA.16816.F32 R116, R52, R72.reuse, R116 ;  /* 0x000000483474723c */ /* 0x088ff00000001874 */
[C---:B------:R-:W-:Y:S08]  /*11730*/  HMMA.16816.F32 R120, R56.reuse, R72, R120 ;  /* 0x000000483878723c */ /* 0x040ff00000001878 */
[-C--:B------:R-:W-:Y:S07]  /*11740*/  HMMA.16816.F32 R124, R56, R74.reuse, R124 ;  /* 0x0000004a387c723c */ /* 0x080fee000000187c */
[----:B----4-:R-:W-:Y:S01]  /*11750*/  F2FP.PACK_AB R58, R93, R92 ;  /* 0x0000005c5d3a723e */ /* 0x010fe200000000ff */
[----:B------:R-:W-:Y:S01]  /*11760*/  HMMA.16816.F32 R128, R52, R74, R128 ;  /* 0x0000004a3480723c */ /* 0x000fe20000001880 */
[----:B------:R-:W3:Y:S03]  /*11770*/  LDSM.16.MT88.4 R72, [R232+0x2800] ;  /* 0x00280000e848783b */ /* 0x000ee60000004200 */
[----:B------:R-:W-:Y:S01]  /*11780*/  FADD.FTZ R57, R191, R76 ;  /* 0x0000004cbf397221 */ /* 0x000fe20000010000 */
[----:B-1----:R-:W-:Y:S01]  /*11790*/  F2FP.PACK_AB R59, R95, R94 ;  /* 0x0000005e5f3b723e */ /* 0x002fe200000000ff */
[----:B------:R-:W-:Y:S01]  /*117a0*/  FADD.FTZ R56, R251, R134 ;  /* 0x00000086fb387221 */ /* 0x000fe20000010000 */
[----:B------:R-:W-:Y:S01]  /*117b0*/  F2FP.PACK_AB R52, R199, R200 ;  /* 0x000000c8c734723e */ /* 0x000fe200000000ff */
[----:B------:R-:W-:Y:S01]  /*117c0*/  FADD.FTZ R77, R193, R57 ;  /* 0x00000039c14d7221 */ /* 0x000fe20000010000 */
[----:B------:R-:W-:Y:S03]  /*117d0*/  F2FP.PACK_AB R53, R113, R198 ;  /* 0x000000c67135723e */ /* 0x000fe600000000ff */
[----:B------:R-:W-:Y:S01]  /*117e0*/  F2FP.PACK_AB R54, R97, R96 ;  /* 0x000000606136723e */ /* 0x000fe200000000ff */
[----:B------:R-:W-:Y:S01]  /*117f0*/  FADD.FTZ R76, R249, R56 ;  /* 0x00000038f94c7221 */ /* 0x000fe20000010000 */
[----:B------:R-:W-:Y:S02]  /*11800*/  F2FP.PACK_AB R55, R99, R98 ;  /* 0x000000626337723e */ /* 0x000fe400000000ff */
[----:B------:R-:W-:Y:S02]  /*11810*/  F2FP.PACK_AB R56, R89, R88 ;  /* 0x000000585938723e */ /* 0x000fe400000000ff */
[----:B------:R-:W-:Y:S03]  /*11820*/  F2FP.PACK_AB R57, R91, R90 ;  /* 0x0000005a5b39723e */ /* 0x000fe600000000ff */
[-C--:B------:R-:W-:Y:S08]  /*11830*/  HMMA.16816.F32 R4, R52, R60.reuse, R4 ;  /* 0x0000003c3404723c */ /* 0x080ff00000001804 */
[C---:B------:R-:W-:Y:S08]  /*11840*/  HMMA.16816.F32 R8, R56.reuse, R60, R8 ;  /* 0x0000003c3808723c */ /* 0x040ff00000001808 */
[-C--:B------:R-:W-:Y:S08]  /*11850*/  HMMA.16816.F32 R12, R56, R62.reuse, R12 ;  /* 0x0000003e380c723c */ /* 0x080ff0000000180c */
[C---:B------:R-:W-:Y:S01]  /*11860*/  HMMA.16816.F32 R16, R52.reuse, R62, R16 ;  /* 0x0000003e3410723c */ /* 0x040fe20000001810 */
[----:B------:R1:W-:Y:S06]  /*11870*/  MUFU.EX2 R63, R3 ;  /* 0x00000003003f7308 */ /* 0x0003ec0000000800 */
[----:B------:R-:W-:Y:S01]  /*11880*/  FADD.FTZ R62, R147, R0 ;  /* 0x00000000933e7221 */ /* 0x000fe20000010000 */
[-C--:B------:R-:W-:Y:S08]  /*11890*/  HMMA.16816.F32 R20, R52, R64.reuse, R20 ;  /* 0x000000403414723c */ /* 0x080ff00000001814 */
[C---:B------:R-:W-:Y:S01]  /*118a0*/  HMMA.16816.F32 R24, R56.reuse, R64, R24 ;  /* 0x000000403818723c */ /* 0x040fe20000001818 */
[----:B------:R-:W-:Y:S07]  /*118b0*/  MUFU.EX2 R64, R110 ;  /* 0x0000006e00407308 */ /* 0x000fee0000000800 */
[-C--:B------:R-:W-:Y:S03]  /*118c0*/  HMMA.16816.F32 R28, R56, R66.reuse, R28 ;  /* 0x00000042381c723c */ /* 0x080fe6000000181c */
[----:B------:R-:W-:Y:S01]  /*118d0*/  MUFU.EX2 R65, R107 ;  /* 0x0000006b00417308 */ /* 0x000fe20000000800 */
[----:B-1----:R-:W-:Y:S04]  /*118e0*/  FADD.FTZ R3, R143, R78 ;  /* 0x0000004e8f037221 */ /* 0x002fe80000010000 */
[C---:B------:R-:W-:Y:S04]  /*118f0*/  HMMA.16816.F32 R32, R52.reuse, R66, R32 ;  /* 0x000000423420723c */ /* 0x040fe80000001820 */
[----:B------:R-:W-:Y:S01]  /*11900*/  FADD.FTZ R3, R146, R3 ;  /* 0x0000000392037221 */ /* 0x000fe20000010000 */
[----:B------:R-:W1:Y:S03]  /*11910*/  MUFU.EX2 R66, R108 ;  /* 0x0000006c00427308 */ /* 0x000e660000000800 */
[-C--:B--2---:R-:W-:Y:S04]  /*11920*/  HMMA.16816.F32 R36, R52, R68.reuse, R36 ;  /* 0x000000443424723c */ /* 0x084fe80000001824 */
[----:B------:R-:W-:Y:S04]  /*11930*/  FADD.FTZ R60, R184, R3 ;  /* 0x00000003b83c7221 */ /* 0x000fe80000010000 */
[C---:B------:R-:W-:Y:S08]  /*11940*/  HMMA.16816.F32 R40, R56.reuse, R68, R40 ;  /* 0x000000443828723c */ /* 0x040ff00000001828 */
[-C--:B------:R-:W-:Y:S08]  /*11950*/  HMMA.16816.F32 R44, R56, R70.reuse, R44 ;  /* 0x00000046382c723c */ /* 0x080ff0000000182c */
[C---:B------:R-:W-:Y:S07]  /*11960*/  HMMA.16816.F32 R48, R52.reuse, R70, R48 ;  /* 0x000000463430723c */ /* 0x040fee0000001830 */
[----:B------:R-:W-:Y:S01]  /*11970*/  MOV R70, R2 ;  /* 0x0000000200467202 */ /* 0x000fe20000000f00 */
[-C--:B---3--:R-:W-:Y:S08]  /*11980*/  HMMA.16816.F32 R116, R52, R72.reuse, R116 ;  /* 0x000000483474723c */ /* 0x088ff00000001874 */
[C---:B------:R-:W-:Y:S08]  /*11990*/  HMMA.16816.F32 R120, R56.reuse, R72, R120 ;  /* 0x000000483878723c */ /* 0x040ff00000001878 */
[-C--:B------:R-:W-:Y:S07]  /*119a0*/  HMMA.16816.F32 R124, R56, R74.reuse, R124 ;  /* 0x0000004a387c723c */ /* 0x080fee000000187c */
[----:B------:R-:W-:Y:S01]  /*119b0*/  FADD.FTZ R57, R194, R77 ;  /* 0x0000004dc2397221 */ /* 0x000fe20000010000 */
[----:B------:R-:W-:Y:S04]  /*119c0*/  HMMA.16816.F32 R128, R52, R74, R128 ;  /* 0x0000004a3480723c */ /* 0x000fe80000001880 */
[----:B------:R-:W-:Y:S01]  /*119d0*/  FADD.FTZ R56, R149, R76 ;  /* 0x0000004c95387221 */ /* 0x000fe20000010000 */
[----:B-1----:R-:W-:Y:S01]  /*119e0*/  F2FP.PACK_AB R58, R138, R66 ;  /* 0x000000428a3a723e */ /* 0x002fe200000000ff */
[----:B------:R-:W-:Y:S01]  /*119f0*/  FADD.FTZ R61, R195, R57 ;  /* 0x00000039c33d7221 */ /* 0x000fe20000010000 */
[----:B------:R-:W-:Y:S01]  /*11a00*/  F2FP.PACK_AB R52, R101, R100 ;  /* 0x000000646534723e */ /* 0x000fe200000000ff */
[----:B------:R-:W-:Y:S01]  /*11a10*/  FADD.FTZ R0, R187, R56 ;  /* 0x00000038bb007221 */ /* 0x000fe20000010000 */
[----:B------:R-:W-:Y:S01]  /*11a20*/  F2FP.PACK_AB R53, R103, R102 ;  /* 0x000000666735723e */ /* 0x000fe200000000ff */
[----:B------:R-:W1:Y:S02]  /*11a30*/  LDSM.16.MT88.4 R184, [R230+0x3000] ;  /* 0x00300000e6b8783b */ /* 0x000e640000004200 */
[----:B------:R-:W-:Y:S01]  /*11a40*/  FADD.FTZ R3, R197, R61 ;  /* 0x0000003dc5037221 */ /* 0x000fe20000010000 */
[----:B------:R-:W-:Y:S01]  /*11a50*/  F2FP.PACK_AB R54, R139, R87 ;  /* 0x000000578b36723e */ /* 0x000fe200000000ff */
[----:B------:R-:W-:Y:S01]  /*11a60*/  FADD.FTZ R0, R161, R0 ;  /* 0x00000000a1007221 */ /* 0x000fe20000010000 */
[----:B------:R-:W-:Y:S01]  /*11a70*/  F2FP.PACK_AB R55, R188, R86 ;  /* 0x00000056bc37723e */ /* 0x000fe200000000ff */
[----:B------:R-:W-:Y:S01]  /*11a80*/  FADD.FTZ R3, R196, R3 ;  /* 0x00000003c4037221 */ /* 0x000fe20000010000 */
[----:B------:R-:W-:Y:S01]  /*11a90*/  F2FP.PACK_AB R56, R84, R85 ;  /* 0x000000555438723e */ /* 0x000fe200000000ff */
[----:B------:R-:W-:Y:S01]  /*11aa0*/  FADD.FTZ R0, R217, R0 ;  /* 0x00000000d9007221 */ /* 0x000fe20000010000 */
[----:B------:R-:W-:Y:S02]  /*11ab0*/  F2FP.PACK_AB R57, R65, R79 ;  /* 0x0000004f4139723e */ /* 0x000fe400000000ff */
[----:B------:R-:W-:Y:S01]  /*11ac0*/  F2FP.PACK_AB R59, R63, R64 ;  /* 0x000000403f3b723e */ /* 0x000fe200000000ff */
[-C--:B------:R-:W-:Y:S07]  /*11ad0*/  HMMA.16816.F32 R140, R52, R152.reuse, R4 ;  /* 0x00000098348c723c */ /* 0x080fee0000001804 */
        /* <DEDUP_REMOVED lines=95> */
[----:B------:R-:W-:Y:S01]  /*120d0*/  FADD.FTZ R3, R138, R3 ;  /* 0x000000038a037221 */ /* 0x000fe20000010000 */
[----:B------:R-:W-:Y:S01]  /*120e0*/  MOV R138, R2 ;  /* 0x00000002008a7202 */ /* 0x000fe20000000f00 */
[----:B------:R-:W-:Y:S02]  /*120f0*/  FADD.FTZ R4, R188, R4 ;  /* 0x00000004bc047221 */ /* 0x000fe40000010000 */
[----:B------:R-:W-:Y:S03]  /*12100*/  FADD.FTZ R0, R64, R7 ;  /* 0x0000000740007221 */ /* 0x000fe60000010000 */
[----:B------:R-:W-:Y:S01]  /*12110*/  STL [R1+0x1c], R4 ;  /* 0x00001c0401007387 */ /* 0x000fe20000100800 */
[----:B------:R-:W-:Y:S03]  /*12120*/  FADD.FTZ R0, R63, R0 ;  /* 0x000000003f007221 */ /* 0x000fe60000010000 */
[----:B------:R1:W-:Y:S04]  /*12130*/  STL [R1+0x24], R3 ;  /* 0x0000240301007387 */ /* 0x0003e80000100800 */
[----:B------:R2:W-:Y:S01]  /*12140*/  STL [R1+0x20], R0 ;  /* 0x0000200001007387 */ /* 0x0005e20000100800 */
[----:B-1----:R-:W-:Y:S02]  /*12150*/  MOV R3, R136 ;  /* 0x0000008800037202 */ /* 0x002fe40000000f00 */
[----:B--2---:R-:W-:Y:S01]  /*12160*/  MOV R0, R137 ;  /* 0x0000008900007202 */ /* 0x004fe20000000f00 */
[----:B------:R-:W-:-:S05]  /*12170*/  @P0 BRA `(.L_x_1143) ;  /* 0xffffc00000000947 */ /* 0x000fca000383ffff */
.L_x_1142:
[----:B------:R-:W-:Y:S02]  /*12180*/  MOV R10, 0x1f ;  /* 0x0000001f000a7802 */ /* 0x000fe40000000f00 */
[----:B------:R-:W-:Y:S01]  /*12190*/  MOV R7, 0xffffffff ;  /* 0xffffffff00077802 */ /* 0x000fe20000000f00 */
[----:B------:R-:W-:Y:S05]  /*121a0*/  BRA.DIV ~URZ, `(.L_x_1144) ;  /* 0x000025527f007947 */ /* 0x000fea000b800000 */
[----:B------:R-:W2:Y:S04]  /*121b0*/  LDL R0, [R1+0x18] ;  /* 0x0000180001007983 */ /* 0x000ea80000100800 */
[----:B--2---:R1:W2:Y:S02]  /*121c0*/  SHFL.BFLY PT, R2, R0, 0x2, 0x1f ;  /* 0x0c401f0000027f89 */ /* 0x0042a400000e0000 */
.L_x_1174:
        /* <DEDUP_REMOVED lines=19> */
.L_x_1175:
[----:B------:R-:W-:Y:S01]  /*12300*/  FSETP.NE.FTZ.AND P3, PT, R2, RZ, PT ;  /* 0x000000ff0200720b */ /* 0x000fe20003f75000 */
[----:B----4-:R-:W-:Y:S01]  /*12310*/  FADD.FTZ R6, R8, R6 ;  /* 0x0000000608067221 */ /* 0x010fe20000010000 */
[----:B------:R-:W-:Y:S02]  /*12320*/  MOV R0, RZ ;  /* 0x000000ff00007202 */ /* 0x000fe40000000f00 */
[----:B------:R-:W-:Y:S02]  /*12330*/  FSETP.NE.FTZ.AND P1, PT, R5, RZ, PT ;  /* 0x000000ff0500720b */ /* 0x000fe40003f35000 */
[----:B------:R-:W-:Y:S02]  /*12340*/  FSETP.NE.FTZ.AND P2, PT, R4, RZ, PT ;  /* 0x000000ff0400720b */ /* 0x000fe40003f55000 */
[----:B------:R-:W-:Y:S02]  /*12350*/  FSETP.NE.FTZ.AND P0, PT, R6, RZ, PT ;  /* 0x000000ff0600720b */ /* 0x000fe40003f15000 */
[----:B------:R-:W-:-:S02]  /*12360*/  MOV R22, 0xff800000 ;  /* 0xff80000000167802 */ /* 0x000fc40000000f00 */
[----:B------:R-:W-:Y:S01]  /*12370*/  MOV R21, 0xff800000 ;  /* 0xff80000000157802 */ /* 0x000fe20000000f00 */
[----:B------:R-:W1:Y:S01]  /*12380*/  @P3 MUFU.RCP R0, R2 ;  /* 0x0000000200003308 */ /* 0x000e620000001000 */
[----:B------:R-:W-:Y:S02]  /*12390*/  @P3 MOV R7, 0x3f317218 ;  /* 0x3f31721800073802 */ /* 0x000fe40000000f00 */
[----:B------:R-:W-:Y:S02]  /*123a0*/  MOV R20, 0xff800000 ;  /* 0xff80000000147802 */ /* 0x000fe40000000f00 */
[----:B------:R-:W-:Y:S01]  /*123b0*/  MOV R19, 0xff800000 ;  /* 0xff80000000137802 */ /* 0x000fe20000000f00 */
[----:B------:R-:W-:Y:S02]  /*123c0*/  @P3 FMUL.FTZ R7, R7, c[0x0][0x2d0] ;  /* 0x0000b40007073a20 */ /* 0x000fe40000410000 */
[----:B------:R2:W-:Y:S08]  /*123d0*/  @P3 MUFU.LG2 R9, R2 ;  /* 0x0000000200093308 */ /* 0x0005f00000000c00 */
[----:B------:R-:W-:Y:S01]  /*123e0*/  @P2 MUFU.LG2 R8, R4 ;  /* 0x0000000400082308 */ /* 0x000fe20000000c00 */
[----:B-1----:R-:W-:-:S02]  /*123f0*/  FMUL.FTZ R140, R0, R140 ;  /* 0x0000008c008c7220 */ /* 0x002fc40000410000 */
[C---:B------:R-:W-:Y:S02]  /*12400*/  FMUL.FTZ R141, R0.reuse, R141 ;  /* 0x0000008d008d7220 */ /* 0x040fe40000410000 */
[C---:B------:R-:W-:Y:S02]  /*12410*/  FMUL.FTZ R152, R0.reuse, R152 ;  /* 0x0000009800987220 */ /* 0x040fe40000410000 */
[C---:B------:R-:W-:Y:S01]  /*12420*/  FMUL.FTZ R153, R0.reuse, R153 ;  /* 0x0000009900997220 */ /* 0x040fe20000410000 */
[----:B--2---:R-:W-:Y:S01]  /*12430*/  CS2R R2, SRZ ;  /* 0x0000000000027805 */ /* 0x004fe2000001ff00 */
[C---:B------:R-:W-:Y:S02]  /*12440*/  FMUL.FTZ R156, R0.reuse, R156 ;  /* 0x0000009c009c7220 */ /* 0x040fe40000410000 */
[C---:B------:R-:W-:Y:S02]  /*12450*/  FMUL.FTZ R157, R0.reuse, R157 ;  /* 0x0000009d009d7220 */ /* 0x040fe40000410000 */
[C---:B------:R-:W-:Y:S01]  /*12460*/  FMUL.FTZ R168, R0.reuse, R168 ;  /* 0x000000a800a87220 */ /* 0x040fe20000410000 */
[----:B------:R-:W1:Y:S01]  /*12470*/  @P1 MUFU.RCP R2, R5 ;  /* 0x0000000500021308 */ /* 0x000e620000001000 */
[----:B------:R-:W-:-:S02]  /*12480*/  FMUL.FTZ R169, R0, R169 ;  /* 0x000000a900a97220 */ /* 0x000fc40000410000 */
[C---:B------:R-:W-:Y:S02]  /*12490*/  FMUL.FTZ R172, R0.reuse, R172 ;  /* 0x000000ac00ac7220 */ /* 0x040fe40000410000 */
[C---:B------:R-:W-:Y:S02]  /*124a0*/  FMUL.FTZ R173, R0.reuse, R173 ;  /* 0x000000ad00ad7220 */ /* 0x040fe40000410000 */
[C---:B------:R-:W-:Y:S01]  /*124b0*/  FMUL.FTZ R184, R0.reuse, R184 ;  /* 0x000000b800b87220 */ /* 0x040fe20000410000 */
[----:B------:R2:W3:Y:S01]  /*124c0*/  @P2 MUFU.RCP R3, R4 ;  /* 0x0000000400032308 */ /* 0x0004e20000001000 */
[C---:B------:R-:W-:Y:S02]  /*124d0*/  FMUL.FTZ R185, R0.reuse, R185 ;  /* 0x000000b900b97220 */ /* 0x040fe40000410000 */
[C---:B------:R-:W-:Y:S02]  /*124e0*/  FMUL.FTZ R116, R0.reuse, R116 ;  /* 0x0000007400747220 */ /* 0x040fe40000410000 */
[----:B------:R-:W-:-:S02]  /*124f0*/  FMUL.FTZ R117, R0, R117 ;  /* 0x0000007500757220 */ /* 0x000fc40000410000 */
[C---:B------:R-:W-:Y:S01]  /*12500*/  FMUL.FTZ R128, R0.reuse, R128 ;  /* 0x0000008000807220 */ /* 0x040fe20000410000 */
[----:B------:R-:W4:Y:S01]  /*12510*/  @P1 MUFU.LG2 R5, R5 ;  /* 0x0000000500051308 */ /* 0x000f220000000c00 */
[----:B------:R-:W-:Y:S01]  /*12520*/  FMUL.FTZ R129, R0, R129 ;  /* 0x0000008100817220 */ /* 0x000fe20000410000 */
[----:B------:R-:W-:Y:S01]  /*12530*/  MOV R0, RZ ;  /* 0x000000ff00007202 */ /* 0x000fe20000000f00 */
[C---:B-1----:R-:W-:Y:S02]  /*12540*/  FMUL.FTZ R144, R2.reuse, R144 ;  /* 0x0000009002907220 */ /* 0x042fe40000410000 */
[C---:B------:R-:W-:Y:S02]  /*12550*/  FMUL.FTZ R145, R2.reuse, R145 ;  /* 0x0000009102917220 */ /* 0x040fe40000410000 */
[C---:B------:R-:W-:Y:S01]  /*12560*/  FMUL.FTZ R148, R2.reuse, R148 ;  /* 0x0000009402947220 */ /* 0x040fe20000410000 */
[----:B------:R-:W-:Y:S01]  /*12570*/  @P0 MUFU.RCP R0, R6 ;  /* 0x0000000600000308 */ /* 0x000fe20000001000 */
[C---:B------:R-:W-:Y:S01]  /*12580*/  FMUL.FTZ R149, R2.reuse, R149 ;  /* 0x0000009502957220 */ /* 0x040fe20000410000 */
[----:B--2---:R-:W-:Y:S01]  /*12590*/  @P2 MOV R4, 0x3f317218 ;  /* 0x3f31721800042802 */ /* 0x004fe20000000f00 */
        /* <DEDUP_REMOVED lines=12> */
[C---:B---3--:R-:W-:Y:S01]  /*12660*/  FMUL.FTZ R142, R3.reuse, R142 ;  /* 0x0000008e038e7220 */ /* 0x048fe20000410000 */
        /* <DEDUP_REMOVED lines=17> */
[----:B----4-:R-:W-:Y:S02]  /*12780*/  @P1 FMUL.FTZ R5, R5, 0.69314718246459960938 ;  /* 0x3f31721805051820 */ /* 0x010fe40000410000 */
[----:B------:R-:W-:Y:S02]  /*12790*/  @P2 FMUL.FTZ R8, R8, 0.69314718246459960938 ;  /* 0x3f31721808082820 */ /* 0x000fe40000410000 */
[----:B------:R-:W-:Y:S02]  /*127a0*/  @P1 FMUL.FTZ R3, R3, c[0x0][0x2d0] ;  /* 0x0000b40003031a20 */ /* 0x000fe40000410000 */
[----:B------:R-:W-:-:S02]  /*127b0*/  @P2 FMUL.FTZ R4, R4, c[0x0][0x2d0] ;  /* 0x0000b40004042a20 */ /* 0x000fc40000410000 */
[----:B------:R-:W-:Y:S01]  /*127c0*/  @P1 FFMA.FTZ R22, R3, R135, R5 ;  /* 0x0000008703161223 */ /* 0x000fe20000010005 */
[----:B------:R-:W-:Y:S01]  /*127d0*/  @P0 MOV R3, 0x3f317218 ;  /* 0x3f31721800030802 */ /* 0x000fe20000000f00 */
[----:B------:R-:W-:Y:S01]  /*127e0*/  @P2 FFMA.FTZ R21, R4, R136, R8 ;  /* 0x0000008804152223 */ /* 0x000fe20000010008 */
[----:B------:R-:W-:Y:S01]  /*127f0*/  MOV R4, 0x1 ;  /* 0x0000000100047802 */ /* 0x000fe20000000f00 */
[----:B------:R-:W-:Y:S02]  /*12800*/  @P3 FMUL.FTZ R9, R9, 0.69314718246459960938 ;  /* 0x3f31721809093820 */ /* 0x000fe40000410000 */
[----:B-1----:R-:W-:Y:S02]  /*12810*/  @P0 FMUL.FTZ R2, R2, 0.69314718246459960938 ;  /* 0x3f31721802020820 */ /* 0x002fe40000410000 */
[----:B------:R-:W-:Y:S02]  /*12820*/  @P0 FMUL.FTZ R3, R3, c[0x0][0x2d0] ;  /* 0x0000b40003030a20 */ /* 0x000fe40000410000 */
        /* <DEDUP_REMOVED lines=16> */
[----:B------:R-:W-:Y:S01]  /*12930*/  PRMT R0, R4, 0x7610, R0 ;  /* 0x0000761004007816 */ /* 0x000fe20000000000 */
[----:B------:R-:W-:Y:S02]  /*12940*/  @P3 FFMA.FTZ R20, R7, R137, R9 ;  /* 0x0000008907143223 */ /* 0x000fe40000010009 */
[----:B------:R-:W-:Y:S02]  /*12950*/  @P0 FFMA.FTZ R19, R3, R70, R2 ;  /* 0x0000004603130223 */ /* 0x000fe40000010002 */
.L_x_1111:
[----:B------:R3:W5:Y:S01]  /*12960*/  LDL R7, [R1+0x6c] ;  /* 0x00006c0001077983 */ /* 0x0007620000100800 */
[----:B------:R-:W-:Y:S03]  /*12970*/  BSSY B0, `(.L_x_1146) ;  /* 0x0000012000007945 */ /* 0x000fe60003800000 */
[----:B------:R-:W4:Y:S02]  /*12980*/  S2R R6, SR_TID.X ;  /* 0x0000000000067919 */ /* 0x000f240000002100 */
[----:B----4-:R-:W-:-:S13]  /*12990*/  LOP3.LUT P0, RZ, R6, 0x7f, RZ, 0xc0, !PT ;  /* 0x0000007f06ff7812 */ /* 0x010fda000780c0ff */
[----:B------:R-:W-:Y:S05]  /*129a0*/  @P0 BRA `(.L_x_1147) ;  /* 0x000000e000000947 */ /* 0x000fea0003800000 */
[----:B---3--:R-:W3:Y:S01]  /*129b0*/  S2R R4, SR_LANEID ;  /* 0x0000000000047919 */ /* 0x008ee20000000000 */
[----:B------:R-:W-:Y:S01]  /*129c0*/  VOTEU.ANY UR4, UPT, PT ;  /* 0x0000000000047886 */ /* 0x000fe200038e0100 */
[----:B------:R-:W-:Y:S01]  /*129d0*/  IMAD.MOV.U32 R5, RZ, RZ, c[0x0][0x584] ;  /* 0x00016100ff057624 */ /* 0x000fe200078e00ff */
[----:B--2---:R-:W3:Y:S08]  /*129e0*/  FLO.U32 R3, UR4 ;  /* 0x0000000400037d00 */ /* 0x004ef000080e0000 */
[----:B------:R-:W2:Y:S01]  /*129f0*/  POPC R2, UR4 ;  /* 0x0000000400027d09 */ /* 0x000ea20008000000 */
[----:B---3--:R-:W-:Y:S01]  /*12a00*/  ISETP.EQ.U32.AND P0, PT, R3, R4, PT ;  /* 0x000000040300720c */ /* 0x008fe20003f02070 */
[----:B------:R-:W-:-:S12]  /*12a10*/  IMAD.MOV.U32 R4, RZ, RZ, c[0x0][0x580] ;  /* 0x00016000ff047624 */ /* 0x000fd800078e00ff */
[----:B--2---:R2:W3:Y:S04]  /*12a20*/  @P0 ATOMG.E.ADD.STRONG.GPU PT, R2, [R4.64], R2 ;  /* 0x00000002040209a8 */ /* 0x0044e800081ee1c8 */
[----:B--2---:R-:W2:Y:S04]  /*12a30*/  S2R R4, SR_LTMASK ;  /* 0x0000000000047919 */ /* 0x004ea80000003900 */
[----:B---3--:R2:W3:Y:S02]  /*12a40*/  SHFL.IDX PT, R3, R2, R3, 0x1f ;  /* 0x00001f0302037589 */ /* 0x0084e400000e0000 */
[----:B--2---:R-:W-:-:S06]  /*12a50*/  LOP3.LUT R2, R4, UR4, RZ, 0xc0, !PT ;  /* 0x0000000404027c12 */ /* 0x004fcc000f8ec0ff */
[----:B------:R-:W3:Y:S02]  /*12a60*/  POPC R2, R2 ;  /* 0x0000000200027309 */ /* 0x000ee40000000000 */
[----:B---3-5:R-:W-:-:S05]  /*12a70*/  IADD3 R7, R3, c[0x0][0xc], R2 ;  /* 0x0000030003077a10 */ /* 0x028fca0007ffe002 */
[----:B------:R2:W-:Y:S02]  /*12a80*/  STL [R1+0x6c], R7 ;  /* 0x00006c0701007387 */ /* 0x0005e40000100800 */
.L_x_1147:
[----:B---3--:R-:W-:Y:S05]  /*12a90*/  BSYNC B0 ;  /* 0x0000000000007941 */ /* 0x008fea0003800000 */
.L_x_1146:
[----:B------:R-:W-:Y:S01]  /*12aa0*/  PRMT R0, R0, 0x9910, RZ ;  /* 0x0000991000007816 */ /* 0x000fe200000000ff */
[----:B------:R-:W-:Y:S01]  /*12ab0*/  BSSY B1, `(.L_x_1148) ;  /* 0x0000142000017945 */ /* 0x000fe20003800000 */
[----:B-----5:R-:W-:Y:S02]  /*12ac0*/  IMAD.MOV.U32 R26, RZ, RZ, R7 ;  /* 0x000000ffff1a7224 */ /* 0x020fe400078e0007 */
[----:B------:R-:W-:-:S13]  /*12ad0*/  ISETP.NE.AND P0, PT, R0, RZ, PT ;  /* 0x000000ff0000720c */ /* 0x000fda0003f05270 */
[----:B------:R-:W-:Y:S05]  /*12ae0*/  @!P0 BRA `(.L_x_1149) ;  /* 0x0000112000008947 */ /* 0x000fea0003800000 */
[----:B------:R-:W-:Y:S01]  /*12af0*/  WARPSYNC 0xffffffff ;  /* 0xffffffff00007948 */ /* 0x000fe20003800000 */
[----:B------:R-:W-:Y:S06]  /*12b00*/  BAR.SYNC.DEFER_BLOCKING 0x1, 0x80 ;  /* 0x0042000000007b1d */ /* 0x000fec0000010000 */
[----:B------:R-:W-:Y:S05]  /*12b10*/  BRA.CONV ~URZ, `(.L_x_1150) ;  /* 0x000000737f007947 */ /* 0x000fea000b800000 */
[----:B------:R-:W-:Y:S01]  /*12b20*/  SHF.R.S32.HI R10, RZ, 0x1f, R6 ;  /* 0x0000001fff0a7819 */ /* 0x000fe20000011406 */
[----:B------:R-:W-:Y:S01]  /*12b30*/  IMAD.MOV.U32 R8, RZ, RZ, RZ ;  /* 0x000000ffff087224 */ /* 0x000fe200078e00ff */
[----:B------:R-:W-:Y:S01]  /*12b40*/  MOV R9, 0x12b90 ;  /* 0x00012b9000097802 */ /* 0x000fe20000000f00 */
[----:B--2---:R-:W-:Y:S01]  /*12b50*/  IMAD.MOV.U32 R7, RZ, RZ, 0x1f ;  /* 0x0000001fff077424 */ /* 0x004fe200078e00ff */
[----:B------:R-:W-:-:S04]  /*12b60*/  LEA.HI R10, R10, R6, RZ, 0x7 ;  /* 0x000000060a0a7211 */ /* 0x000fc800078f38ff */
[----:B------:R-:W-:Y:S02]  /*12b70*/  SHF.R.S32.HI R10, RZ, 0x7, R10 ;  /* 0x00000007ff0a7819 */ /* 0x000fe4000001140a */
[----:B-1----:R-:W-:Y:S05]  /*12b80*/  CALL.REL.NOINC `($__internal_17_$__cuda_sm70_shflsync_idx_p) ;  /* 0x00001ef000007944 */ /* 0x002fea0003c00000 */
.L_x_1150:
[----:B--2---:R-:W2:Y:S04]  /*12b90*/  LDL R3, [R1+0x70] ;  /* 0x0000700001037983 */ /* 0x004ea80000100800 */
[----:B------:R-:W3:Y:S04]  /*12ba0*/  LDL.LU R5, [R1+0x54] ;  /* 0x0000540001057983 */ /* 0x000ee80000300800 */
[----:B------:R-:W4:Y:S04]  /*12bb0*/  LDL.LU R12, [R1+0x60] ;  /* 0x00006000010c7983 */ /* 0x000f280000300800 */
[----:B------:R-:W5:Y:S04]  /*12bc0*/  LDL.LU R14, [R1+0x64] ;  /* 0x00006400010e7983 */ /* 0x000f680000300800 */
[----:B------:R-:W2:Y:S01]  /*12bd0*/  LDL.LU R17, [R1+0x68] ;  /* 0x0000680001117983 */ /* 0x000ea20000300800 */
[----:B------:R-:W-:-:S03]  /*12be0*/  IMAD.MOV.U32 R0, RZ, RZ, 0x1 ;  /* 0x00000001ff007424 */ /* 0x000fc600078e00ff */
[----:B-1----:R-:W5:Y:S02]  /*12bf0*/  LDL R16, [R1+0x78] ;  /* 0x0000780001107983 */ /* 0x002f640000100800 */
[----:B------:R-:W-:Y:S02]  /*12c00*/  ISETP.NE.AND P0, PT, R0, c[0x0][0x4e8], PT ;  /* 0x00013a0000007a0c */ /* 0x000fe40003f05270 */
[----:B------:R-:W5:Y:S04]  /*12c10*/  LDL R27, [R1+0x50] ;  /* 0x00005000011b7983 */ /* 0x000f680000100800 */
[----:B------:R-:W1:Y:S01]  /*12c20*/  S2R R18, SR_TID.X ;  /* 0x0000000000127919 */ /* 0x000e620000002100 */
[----:B------:R-:W-:Y:S02]  /*12c30*/  ULDC UR5, c[0x0][0x4e8] ;  /* 0x00013a0000057ab9 */ /* 0x000fe40000000800 */
[----:B------:R-:W-:-:S02]  /*12c40*/  ULDC UR4, c[0x0][0x388] ;  /* 0x0000e20000047ab9 */ /* 0x000fc40000000800 */
[----:B------:R-:W-:Y:S01]  /*12c50*/  UIMAD UR4, UR5, UR4, URZ ;  /* 0x00000004050472a4 */ /* 0x000fe2000f8e023f */
[----:B-1----:R-:W-:-:S04]  /*12c60*/  SHF.R.S32.HI R15, RZ, 0x1f, R18 ;  /* 0x0000001fff0f7819 */ /* 0x002fc80000011412 */
[----:B------:R-:W-:-:S04]  /*12c70*/  LEA.HI R15, R15, R18, RZ, 0x5 ;  /* 0x000000120f0f7211 */ /* 0x000fc800078f28ff */
[----:B------:R-:W-:-:S05]  /*12c80*/  LOP3.LUT R15, R15, 0xffffffe0, RZ, 0xc0, !PT ;  /* 0xffffffe00f0f7812 */ /* 0x000fca00078ec0ff */
[----:B------:R-:W-:-:S05]  /*12c90*/  IMAD.IADD R15, R18, 0x1, -R15 ;  /* 0x00000001120f7824 */ /* 0x000fca00078e0a0f */
[----:B------:R-:W-:Y:S01]  /*12ca0*/  LOP3.LUT P1, RZ, R15, 0x3, RZ, 0xc0, !PT ;  /* 0x000000030fff7812 */ /* 0x000fe2000782c0ff */
[----:B------:R-:W-:Y:S01]  /*12cb0*/  BSSY B0, `(.L_x_1151) ;  /* 0x0000086000007945 */ /* 0x000fe20003800000 */
[----:B---3--:R-:W-:Y:S01]  /*12cc0*/  SHF.R.S32.HI R2, RZ, 0x1f, R5 ;  /* 0x0000001fff027819 */ /* 0x008fe20000011405 */
[----:B------:R-:W-:-:S04]  /*12cd0*/  IMAD.WIDE.U32 R6, R5, c[0x0][0x4d0], RZ ;  /* 0x0001340005067a25 */ /* 0x000fc800078e00ff */
[----:B------:R-:W-:-:S04]  /*12ce0*/  IMAD R4, R2, c[0x0][0x4d0], RZ ;  /* 0x0001340002047a24 */ /* 0x000fc800078e02ff */
[----:B------:R-:W-:Y:S02]  /*12cf0*/  IMAD R8, R5, c[0x0][0x4d4], R4 ;  /* 0x0001350005087a24 */ /* 0x000fe400078e0204 */
[----:B--2---:R-:W-:Y:S02]  /*12d00*/  IMAD.IADD R0, R3, 0x1, R17 ;  /* 0x0000000103007824 */ /* 0x004fe400078e0211 */
[----:B------:R-:W-:Y:S01]  /*12d10*/  IMAD R3, R2, c[0x0][0x438], RZ ;  /* 0x00010e0002037a24 */ /* 0x000fe200078e02ff */
[----:B----4-:R-:W-:Y:S01]  /*12d20*/  SHF.R.S32.HI R2, RZ, 0x1f, R12 ;  /* 0x0000001fff027819 */ /* 0x010fe2000001140c */
[----:B------:R-:W-:-:S04]  /*12d30*/  @P0 IMAD.HI.U32 R10, R0, c[0x0][0x4ec], RZ ;  /* 0x00013b00000a0a27 */ /* 0x000fc800078e00ff */
[----:B------:R-:W-:Y:S02]  /*12d40*/  IMAD R9, R5, c[0x0][0x43c], R3 ;  /* 0x00010f0005097a24 */ /* 0x000fe400078e0203 */
[----:B------:R-:W-:Y:S02]  /*12d50*/  IMAD.IADD R7, R7, 0x1, R8 ;  /* 0x0000000107077824 */ /* 0x000fe400078e0208 */
[----:B------:R-:W-:-:S04]  /*12d60*/  IMAD.WIDE.U32 R4, R5, c[0x0][0x438], RZ ;  /* 0x00010e0005047a25 */ /* 0x000fc800078e00ff */
[C---:B------:R-:W-:Y:S02]  /*12d70*/  IMAD R8, R2.reuse, c[0x0][0x4d8], RZ ;  /* 0x0001360002087a24 */ /* 0x040fe400078e02ff */
[----:B------:R-:W-:Y:S01]  /*12d80*/  IMAD.MOV.U32 R3, RZ, RZ, R0 ;  /* 0x000000ffff037224 */ /* 0x000fe200078e0000 */
[----:B------:R-:W-:Y:S01]  /*12d90*/  @P0 SHF.R.U32.HI R3, RZ, c[0x0][0x4f0], R10 ;  /* 0x00013c00ff030a19 */ /* 0x000fe2000001160a */
[----:B------:R-:W-:Y:S02]  /*12da0*/  IMAD.IADD R5, R5, 0x1, R9 ;  /* 0x0000000105057824 */ /* 0x000fe400078e0209 */
[----:B------:R-:W-:Y:S02]  /*12db0*/  IMAD R2, R2, c[0x0][0x440], RZ ;  /* 0x0001100002027a24 */ /* 0x000fe400078e02ff */
[C---:B------:R-:W-:Y:S02]  /*12dc0*/  IMAD R8, R12.reuse, c[0x0][0x4dc], R8 ;  /* 0x000137000c087a24 */ /* 0x040fe400078e0208 */
[----:B------:R-:W-:Y:S01]  /*12dd0*/  IMAD.WIDE.U32 R6, R12, c[0x0][0x4d8], R6 ;  /* 0x000136000c067a25 */ /* 0x000fe200078e0006 */
[----:B-----5:R-:W-:-:S03]  /*12de0*/  SHF.R.S32.HI R9, RZ, 0x1f, R14 ;  /* 0x0000001fff097819 */ /* 0x020fc6000001140e */
[C---:B------:R-:W-:Y:S02]  /*12df0*/  IMAD R11, R12.reuse, c[0x0][0x444], R2 ;  /* 0x000111000c0b7a24 */ /* 0x040fe400078e0202 */
[----:B------:R-:W-:-:S04]  /*12e00*/  IMAD.WIDE.U32 R4, R12, c[0x0][0x440], R4 ;  /* 0x000110000c047a25 */ /* 0x000fc800078e0004 */
[----:B------:R-:W-:Y:S02]  /*12e10*/  IMAD.IADD R7, R7, 0x1, R8 ;  /* 0x0000000107077824 */ /* 0x000fe400078e0208 */
[----:B------:R-:W-:Y:S02]  /*12e20*/  IMAD.MOV R8, RZ, RZ, -R3 ;  /* 0x000000ffff087224 */ /* 0x000fe400078e0a03 */
[----:B------:R-:W-:Y:S02]  /*12e30*/  IMAD.IADD R5, R5, 0x1, R11 ;  /* 0x0000000105057824 */ /* 0x000fe400078e020b */
[----:B------:R-:W-:Y:S02]  /*12e40*/  IMAD R11, R9, c[0x0][0x4e0], RZ ;  /* 0x00013800090b7a24 */ /* 0x000fe400078e02ff */
[----:B------:R-:W-:Y:S02]  /*12e50*/  IMAD R8, R8, c[0x0][0x4e8], R0 ;  /* 0x00013a0008087a24 */ /* 0x000fe400078e0200 */
[----:B------:R-:W-:Y:S01]  /*12e60*/  IMAD.WIDE.U32 R6, R14, c[0x0][0x4e0], R6 ;  /* 0x000138000e067a25 */ /* 0x000fe200078e0006 */
[----:B------:R-:W-:-:S03]  /*12e70*/  SHF.R.S32.HI R12, RZ, 0x1f, R3 ;  /* 0x0000001fff0c7819 */ /* 0x000fc60000011403 */
[----:B------:R-:W-:Y:S01]  /*12e80*/  IMAD.MOV.U32 R2, RZ, RZ, R0 ;  /* 0x000000ffff027224 */ /* 0x000fe200078e0000 */
[----:B------:R-:W-:Y:S01]  /*12e90*/  @P0 SHF.R.U32.HI R2, RZ, c[0x0][0x4f0], R10 ;  /* 0x00013c00ff020a19 */ /* 0x000fe2000001160a */
[----:B------:R-:W-:Y:S01]  /*12ea0*/  IMAD R11, R14, c[0x0][0x4e4], R11 ;  /* 0x000139000e0b7a24 */ /* 0x000fe200078e020b */
[----:B------:R-:W-:Y:S02]  /*12eb0*/  SHF.R.S32.HI R10, RZ, 0x1f, R8 ;  /* 0x0000001fff0a7819 */ /* 0x000fe40000011408 */
[----:B------:R-:W-:Y:S01]  /*12ec0*/  IADD3 R6, P0, R3, R6, RZ ;  /* 0x0000000603067210 */ /* 0x000fe20007f1e0ff */
[----:B------:R-:W-:Y:S02]  /*12ed0*/  IMAD R9, R9, c[0x0][0x448], RZ ;  /* 0x0001120009097a24 */ /* 0x000fe400078e02ff */
[----:B------:R-:W-:Y:S01]  /*12ee0*/  IMAD R3, R10, c[0x0][0x4c8], RZ ;  /* 0x000132000a037a24 */ /* 0x000fe200078e02ff */
[----:B------:R-:W-:Y:S01]  /*12ef0*/  IADD3.X R7, R12, R7, R11, P0, !PT ;  /* 0x000000070c077210 */ /* 0x000fe200007fe40b */
[C---:B------:R-:W-:Y:S01]  /*12f00*/  IMAD R13, R14.reuse, c[0x0][0x44c], R9 ;  /* 0x000113000e0d7a24 */ /* 0x040fe200078e0209 */
[----:B------:R-:W-:Y:S01]  /*12f10*/  SHF.R.S32.HI R9, RZ, 0x1f, R2 ;  /* 0x0000001fff097819 */ /* 0x000fe20000011402 */
[----:B------:R-:W-:-:S04]  /*12f20*/  IMAD.WIDE.U32 R4, R14, c[0x0][0x448], R4 ;  /* 0x000112000e047a25 */ /* 0x000fc800078e0004 */
[----:B------:R-:W-:Y:S02]  /*12f30*/  IMAD.MOV R14, RZ, RZ, -R2 ;  /* 0x000000ffff0e7224 */ /* 0x000fe400078e0a02 */
[C---:B------:R-:W-:Y:S02]  /*12f40*/  IMAD R3, R8.reuse, c[0x0][0x4cc], R3 ;  /* 0x0001330008037a24 */ /* 0x040fe400078e0203 */
[----:B------:R-:W-:-:S04]  /*12f50*/  IMAD.WIDE.U32 R6, R8, c[0x0][0x4c8], R6 ;  /* 0x0001320008067a25 */ /* 0x000fc800078e0006 */
[----:B------:R-:W-:Y:S02]  /*12f60*/  IMAD R14, R14, c[0x0][0x4e8], R0 ;  /* 0x00013a000e0e7a24 */ /* 0x000fe400078e0200 */
[----:B------:R-:W-:Y:S02]  /*12f70*/  IMAD.IADD R5, R5, 0x1, R13 ;  /* 0x0000000105057824 */ /* 0x000fe400078e020d */
[----:B------:R-:W-:Y:S02]  /*12f80*/  IMAD R0, R9, c[0x0][0x430], RZ ;  /* 0x00010c0009007a24 */ /* 0x000fe400078e02ff */
[----:B------:R-:W-:Y:S01]  /*12f90*/  IMAD.IADD R7, R7, 0x1, R3 ;  /* 0x0000000107077824 */ /* 0x000fe200078e0203 */
[----:B------:R-:W-:Y:S01]  /*12fa0*/  LEA R3, P0, R6, c[0x0][0x4a8], 0x2 ;  /* 0x00012a0006037a11 */ /* 0x000fe200078010ff */
[C---:B------:R-:W-:Y:S02]  /*12fb0*/  IMAD R8, R2.reuse, c[0x0][0x434], R0 ;  /* 0x00010d0002087a24 */ /* 0x040fe400078e0200 */
[----:B------:R-:W-:Y:S01]  /*12fc0*/  IMAD.WIDE.U32 R4, R2, c[0x0][0x430], R4 ;  /* 0x00010c0002047a25 */ /* 0x000fe200078e0004 */
[----:B------:R-:W-:Y:S01]  /*12fd0*/  LEA.HI.X R2, R6, c[0x0][0x4ac], R7, 0x2, P0 ;  /* 0x00012b0006027a11 */ /* 0x000fe200000f1407 */
[----:B------:R-:W-:Y:S04]  /*12fe0*/  SHFL.IDX PT, R12, R3, RZ, 0x1c1f ;  /* 0x001c1fff030c7589 */ /* 0x000fe800000e0000 */
[----:B------:R-:W1:Y:S01]  /*12ff0*/  SHFL.IDX PT, R13, R2, RZ, 0x1c1f ;  /* 0x001c1fff020d7589 */ /* 0x000e6200000e0000 */
[----:B------:R-:W-:-:S02]  /*13000*/  IMAD.IADD R0, R16, 0x1, R17 ;  /* 0x0000000110007824 */ /* 0x000fc400078e0211 */
[----:B------:R-:W-:Y:S01]  /*13010*/  IMAD.IADD R5, R5, 0x1, R8 ;  /* 0x0000000105057824 */ /* 0x000fe200078e0208 */
[----:B------:R-:W-:Y:S01]  /*13020*/  SHFL.IDX PT, R10, R3, 0x1, 0x1c1f ;  /* 0x003c1f00030a7f89 */ /* 0x000fe200000e0000 */
[----:B------:R-:W-:-:S03]  /*13030*/  SHF.R.S32.HI R16, RZ, 0x1f, R14 ;  /* 0x0000001fff107819 */ /* 0x000fc6000001140e */
[----:B------:R-:W2:Y:S01]  /*13040*/  SHFL.IDX PT, R11, R2, 0x1, 0x1c1f ;  /* 0x003c1f00020b7f89 */ /* 0x000ea200000e0000 */
[----:B------:R-:W-:-:S03]  /*13050*/  ISETP.GE.OR P3, PT, R0, UR4, P1 ;  /* 0x0000000400007c0c */ /* 0x000fc60008f66670 */
[----:B------:R-:W-:Y:S04]  /*13060*/  SHFL.IDX PT, R8, R3, 0x2, 0x1c1f ;  /* 0x005c1f0003087f89 */ /* 0x000fe800000e0000 */
[----:B------:R-:W3:Y:S04]  /*13070*/  SHFL.IDX PT, R9, R2, 0x2, 0x1c1f ;  /* 0x005c1f0002097f89 */ /* 0x000ee800000e0000 */
[----:B------:R-:W-:Y:S04]  /*13080*/  SHFL.IDX PT, R6, R3, 0x3, 0x1c1f ;  /* 0x007c1f0003067f89 */ /* 0x000fe800000e0000 */
[----:B------:R4:W5:Y:S01]  /*13090*/  SHFL.IDX PT, R7, R2, 0x3, 0x1c1f ;  /* 0x007c1f0002077f89 */ /* 0x00096200000e0000 */
[----:B------:R-:W-:-:S02]  /*130a0*/  IADD3 R15, R0, 0x8, RZ ;  /* 0x00000008000f7810 */ /* 0x000fc40007ffe0ff */
[C---:B------:R-:W-:Y:S02]  /*130b0*/  IADD3 R17, R0.reuse, 0x40, RZ ;  /* 0x0000004000117810 */ /* 0x040fe40007ffe0ff */
[----:B------:R-:W-:Y:S02]  /*130c0*/  ISETP.GE.OR P5, PT, R15, UR4, P1 ;  /* 0x000000040f007c0c */ /* 0x000fe40008fa6670 */
[----:B------:R-:W-:Y:S01]  /*130d0*/  ISETP.GE.OR P4, PT, R17, UR4, P1 ;  /* 0x0000000411007c0c */ /* 0x000fe20008f86670 */
[----:B-1----:R-:W-:Y:S01]  /*130e0*/  @!P3 ST.E [R12.64], R20 ;  /* 0x000000140c00b985 */ /* 0x002fe2000c101908 */
[----:B------:R-:W-:Y:S01]  /*130f0*/  ISETP.GE.AND P3, PT, R0, UR4, PT ;  /* 0x0000000400007c0c */ /* 0x000fe2000bf66270 */
[----:B----4-:R-:W-:Y:S01]  /*13100*/  IMAD R2, R16, c[0x0][0x428], RZ ;  /* 0x00010a0010027a24 */ /* 0x010fe200078e02ff */
[----:B------:R-:W-:-:S03]  /*13110*/  IADD3 R16, R0, 0x48, RZ ;  /* 0x0000004800107810 */ /* 0x000fc60007ffe0ff */
[----:B------:R-:W-:Y:S01]  /*13120*/  IMAD R18, R14, c[0x0][0x42c], R2 ;  /* 0x00010b000e127a24 */ /* 0x000fe200078e0202 */
[----:B------:R-:W-:Y:S01]  /*13130*/  ISETP.GE.OR P1, PT, R16, UR4, P1 ;  /* 0x0000000410007c0c */ /* 0x000fe20008f26670 */
[----:B------:R-:W-:-:S04]  /*13140*/  IMAD.WIDE.U32 R2, R14, c[0x0][0x428], R4 ;  /* 0x00010a000e027a25 */ /* 0x000fc800078e0004 */
[----:B------:R-:W-:Y:S01]  /*13150*/  IMAD.IADD R3, R3, 0x1, R18 ;  /* 0x0000000103037824 */ /* 0x000fe200078e0212 */
[C---:B------:R-:W-:Y:S01]  /*13160*/  LEA R23, P0, R2.reuse, c[0x0][0x400], 0x2 ;  /* 0x0001000002177a11 */ /* 0x040fe200078010ff */
[----:B--2---:R1:W-:Y:S03]  /*13170*/  @!P5 ST.E [R10.64], R21 ;  /* 0x000000150a00d985 */ /* 0x0043e6000c101908 */
[----:B------:R-:W-:Y:S01]  /*13180*/  LEA.HI.X R18, R2, c[0x0][0x404], R3, 0x2, P0 ;  /* 0x0001010002127a11 */ /* 0x000fe200000f1403 */
[----:B---3--:R2:W-:Y:S01]  /*13190*/  @!P4 ST.E [R8.64], R22 ;  /* 0x000000160800c985 */ /* 0x0085e2000c101908 */
[C---:B------:R-:W-:Y:S02]  /*131a0*/  IADD3 R5, R27.reuse, 0x18, RZ ;  /* 0x000000181b057810 */ /* 0x040fe40007ffe0ff */
[C---:B------:R-:W-:Y:S01]  /*131b0*/  IADD3 R0, R27.reuse, 0x20, RZ ;  /* 0x000000201b007810 */ /* 0x040fe20007ffe0ff */
[----:B-----5:R3:W-:Y:S01]  /*131c0*/  @!P1 ST.E [R6.64], R19 ;  /* 0x0000001306009985 */ /* 0x0207e2000c101908 */
[----:B------:R-:W-:-:S02]  /*131d0*/  IADD3 R4, R27, 0x28, RZ ;  /* 0x000000281b047810 */ /* 0x000fc40007ffe0ff */
[C---:B------:R-:W-:Y:S01]  /*131e0*/  IADD3 R3, R27.reuse, 0x30, RZ ;  /* 0x000000301b037810 */ /* 0x040fe20007ffe0ff */
[----:B------:R4:W4:Y:S01]  /*131f0*/  SHFL.IDX PT, R8, R23, RZ, 0x1c1f ;  /* 0x001c1fff17087589 */ /* 0x00092200000e0000 */
[----:B------:R-:W-:Y:S02]  /*13200*/  IADD3 R2, R27, 0x38, RZ ;  /* 0x000000381b027810 */ /* 0x000fe40007ffe0ff */
[----:B------:R-:W-:Y:S01]  /*13210*/  ISETP.GE.AND P2, PT, R15, UR4, PT ;  /* 0x000000040f007c0c */ /* 0x000fe2000bf46270 */
[----:B------:R4:W4:Y:S01]  /*13220*/  SHFL.IDX PT, R9, R18, RZ, 0x1c1f ;  /* 0x001c1fff12097589 */ /* 0x00092200000e0000 */
[----:B------:R-:W-:Y:S02]  /*13230*/  ISETP.GE.AND P1, PT, R17, UR4, PT ;  /* 0x0000000411007c0c */ /* 0x000fe4000bf26270 */
[----:B------:R-:W-:Y:S02]  /*13240*/  ISETP.GE.AND P0, PT, R16, UR4, PT ;  /* 0x0000000410007c0c */ /* 0x000fe4000bf06270 */
[----:B------:R-:W-:-:S02]  /*13250*/  SHF.R.S32.HI R17, RZ, 0x1f, R27 ;  /* 0x0000001fff117819 */ /* 0x000fc4000001141b */
[----:B------:R-:W-:Y:S02]  /*13260*/  SHF.R.S32.HI R24, RZ, 0x1f, R3 ;  /* 0x0000001fff187819 */ /* 0x000fe40000011403 */
[----:B------:R-:W-:Y:S02]  /*13270*/  SHF.R.S32.HI R25, RZ, 0x1f, R2 ;  /* 0x0000001fff197819 */ /* 0x000fe40000011402 */
[----:B-1----:R-:W-:Y:S02]  /*13280*/  SHF.R.S32.HI R21, RZ, 0x1f, R0 ;  /* 0x0000001fff157819 */ /* 0x002fe40000011400 */
[----:B--2---:R-:W-:Y:S02]  /*13290*/  SHF.R.S32.HI R22, RZ, 0x1f, R4 ;  /* 0x0000001fff167819 */ /* 0x004fe40000011404 */
[C---:B---3--:R-:W-:Y:S02]  /*132a0*/  IADD3 R7, R27.reuse, 0x8, RZ ;  /* 0x000000081b077810 */ /* 0x048fe40007ffe0ff */
[----:B------:R-:W-:-:S02]  /*132b0*/  IADD3 R6, R27, 0x10, RZ ;  /* 0x000000101b067810 */ /* 0x000fc40007ffe0ff */
[----:B------:R-:W-:Y:S02]  /*132c0*/  SHF.R.S32.HI R16, RZ, 0x1f, R7 ;  /* 0x0000001fff107819 */ /* 0x000fe40000011407 */
[----:B------:R-:W-:Y:S02]  /*132d0*/  SHF.R.S32.HI R20, RZ, 0x1f, R6 ;  /* 0x0000001fff147819 */ /* 0x000fe40000011406 */
[----:B------:R-:W-:Y:S01]  /*132e0*/  SHF.R.S32.HI R19, RZ, 0x1f, R5 ;  /* 0x0000001fff137819 */ /* 0x000fe20000011405 */
[----:B------:R-:W-:Y:S05]  /*132f0*/  @P3 BRA `(.L_x_1152) ;  /* 0x0000021000003947 */ /* 0x000fea0003800000 */
[----:B----4-:R-:W-:Y:S02]  /*13300*/  ISETP.GE.AND P3, PT, R27, c[0x0][0x3c8], PT ;  /* 0x0000f2001b007a0c */ /* 0x010fe40003f66270 */
[----:B------:R-:W-:Y:S02]  /*13310*/  ISETP.GE.AND P5, PT, R7, c[0x0][0x3c8], PT ;  /* 0x0000f20007007a0c */ /* 0x000fe40003fa6270 */
[----:B------:R-:W-:-:S09]  /*13320*/  ISETP.GE.AND P6, PT, R4, c[0x0][0x3c8], PT ;  /* 0x0000f20004007a0c */ /* 0x000fd20003fc6270 */
[----:B------:R-:W-:-:S04]  /*13330*/  @!P3 LEA R10, P4, R27, R8, 0x2 ;  /* 0x000000081b0ab211 */ /* 0x000fc800078810ff */
[----:B------:R-:W-:Y:S02]  /*13340*/  @!P3 LEA.HI.X R11, R27, R9, R17, 0x2, P4 ;  /* 0x000000091b0bb211 */ /* 0x000fe400020f1411 */
[----:B------:R-:W-:-:S03]  /*13350*/  ISETP.GE.AND P4, PT, R6, c[0x0][0x3c8], PT ;  /* 0x0000f20006007a0c */ /* 0x000fc60003f86270 */
[----:B------:R1:W-:Y:S02]  /*13360*/  @!P3 ST.E.64 [R10.64], R140 ;  /* 0x0000008c0a00b985 */ /* 0x0003e4000c101b08 */
[----:B-1----:R-:W-:-:S04]  /*13370*/  @!P5 LEA R10, P3, R7, R8, 0x2 ;  /* 0x00000008070ad211 */ /* 0x002fc800078610ff */
        /* <DEDUP_REMOVED lines=10> */
[----:B------:R1:W-:Y:S01]  /*13420*/  @!P3 ST.E.64 [R10.64], R168 ;  /* 0x000000a80a00b985 */ /* 0x0003e2000c101b08 */
[----:B------:R-:W-:-:S04]  /*13430*/  @!P5 LEA R14, P3, R0, R8, 0x2 ;  /* 0x00000008000ed211 */ /* 0x000fc800078610ff */
[----:B------:R-:W-:Y:S02]  /*13440*/  @!P5 LEA.HI.X R15, R0, R9, R21, 0x2, P3 ;  /* 0x00000009000fd211 */ /* 0x000fe400018f1415 */
[----:B------:R-:W-:Y:S02]  /*13450*/  ISETP.GE.AND P5, PT, R3, c[0x0][0x3c8], PT ;  /* 0x0000f20003007a0c */ /* 0x000fe40003fa6270 */
[----:B------:R-:W-:-:S04]  /*13460*/  @!P6 LEA R12, P3, R4, R8, 0x2 ;  /* 0x00000008040ce211 */ /* 0x000fc800078610ff */
[----:B------:R-:W-:-:S07]  /*13470*/  @!P6 LEA.HI.X R13, R4, R9, R22, 0x2, P3 ;  /* 0x00000009040de211 */ /* 0x000fce00018f1416 */
[----:B-1----:R-:W-:-:S04]  /*13480*/  @!P5 LEA R10, P3, R3, R8, 0x2 ;  /* 0x00000008030ad211 */ /* 0x002fc800078610ff */
[----:B------:R-:W-:Y:S02]  /*13490*/  @!P5 LEA.HI.X R11, R3, R9, R24, 0x2, P3 ;  /* 0x00000009030bd211 */ /* 0x000fe400018f1418 */
[----:B------:R-:W-:-:S04]  /*134a0*/  @!P4 LEA R8, P3, R2, R8, 0x2 ;  /* 0x000000080208c211 */ /* 0x000fc800078610ff */
[----:B------:R-:W-:Y:S02]  /*134b0*/  @!P4 LEA.HI.X R9, R2, R9, R25, 0x2, P3 ;  /* 0x000000090209c211 */ /* 0x000fe400018f1419 */
[----:B------:R-:W-:-:S13]  /*134c0*/  ISETP.GE.AND P3, PT, R0, c[0x0][0x3c8], PT ;  /* 0x0000f20000007a0c */ /* 0x000fda0003f66270 */
[----:B------:R1:W-:Y:S04]  /*134d0*/  @!P3 ST.E.64 [R14.64], R172 ;  /* 0x000000ac0e00b985 */ /* 0x0003e8000c101b08 */
[----:B------:R1:W-:Y:S04]  /*134e0*/  @!P6 ST.E.64 [R12.64], R184 ;  /* 0x000000b80c00e985 */ /* 0x0003e8000c101b08 */
[----:B------:R1:W-:Y:S04]  /*134f0*/  @!P5 ST.E.64 [R10.64], R116 ;  /* 0x000000740a00d985 */ /* 0x0003e8000c101b08 */
[----:B------:R1:W-:Y:S02]  /*13500*/  @!P4 ST.E.64 [R8.64], R128 ;  /* 0x000000800800c985 */ /* 0x0003e4000c101b08 */
.L_x_1152:
[----:B----4-:R-:W-:Y:S05]  /*13510*/  BSYNC B0 ;  /* 0x0000000000007941 */ /* 0x010fea0003800000 */
.L_x_1151:
[----:B-1----:R1:W2:Y:S01]  /*13520*/  SHFL.IDX PT, R9, R18, 0x1, 0x1c1f ;  /* 0x003c1f0012097f89 */ /* 0x0022a200000e0000 */
[----:B------:R-:W-:Y:S03]  /*13530*/  BSSY B0, `(.L_x_1153) ;  /* 0x0000023000007945 */ /* 0x000fe60003800000 */
[----:B------:R1:W3:Y:S01]  /*13540*/  SHFL.IDX PT, R8, R23, 0x1, 0x1c1f ;  /* 0x003c1f0017087f89 */ /* 0x0002e200000e0000 */
[----:B------:R-:W-:Y:S05]  /*13550*/  @P2 BRA `(.L_x_1154) ;  /* 0x0000020000002947 */ /* 0x000fea0003800000 */
[----:B------:R-:W-:Y:S02]  /*13560*/  ISETP.GE.AND P3, PT, R27, c[0x0][0x3c8], PT ;  /* 0x0000f2001b007a0c */ /* 0x000fe40003f66270 */
[----:B------:R-:W-:-:S02]  /*13570*/  ISETP.GE.AND P5, PT, R7, c[0x0][0x3c8], PT ;  /* 0x0000f20007007a0c */ /* 0x000fc40003fa6270 */
[----:B------:R-:W-:-:S09]  /*13580*/  ISETP.GE.AND P2, PT, R6, c[0x0][0x3c8], PT ;  /* 0x0000f20006007a0c */ /* 0x000fd20003f46270 */
[----:B---3--:R-:W-:-:S04]  /*13590*/  @!P3 LEA R10, P4, R27, R8, 0x2 ;  /* 0x000000081b0ab211 */ /* 0x008fc800078810ff */
        /* <DEDUP_REMOVED lines=9> */
[----:B---3--:R-:W-:-:S03]  /*13630*/  @!P3 LEA R12, P4, R5, R8, 0x2 ;  /* 0x00000008050cb211 */ /* 0x008fc600078810ff */
[----:B------:R2:W-:Y:S01]  /*13640*/  @!P2 ST.E.64 [R10.64], R158 ;  /* 0x0000009e0a00a985 */ /* 0x0005e2000c101b08 */
[----:B------:R-:W-:Y:S02]  /*13650*/  @!P3 LEA.HI.X R13, R5, R9, R19, 0x2, P4 ;  /* 0x00000009050db211 */ /* 0x000fe400020f1413 */
[----:B------:R-:W-:-:S03]  /*13660*/  ISETP.GE.AND P4, PT, R4, c[0x0][0x3c8], PT ;  /* 0x0000f20004007a0c */ /* 0x000fc60003f86270 */
[----:B------:R3:W-:Y:S01]  /*13670*/  @!P3 ST.E.64 [R12.64], R170 ;  /* 0x000000aa0c00b985 */ /* 0x0007e2000c101b08 */
[----:B------:R-:W-:Y:S02]  /*13680*/  ISETP.GE.AND P3, PT, R3, c[0x0][0x3c8], PT ;  /* 0x0000f20003007a0c */ /* 0x000fe40003f66270 */
[----:B--2---:R-:W-:-:S04]  /*13690*/  @!P5 LEA R10, P2, R0, R8, 0x2 ;  /* 0x00000008000ad211 */ /* 0x004fc800078410ff */
[----:B------:R-:W-:Y:S02]  /*136a0*/  @!P5 LEA.HI.X R11, R0, R9, R21, 0x2, P2 ;  /* 0x00000009000bd211 */ /* 0x000fe400010f1415 */
[----:B------:R-:W-:-:S03]  /*136b0*/  ISETP.GE.AND P2, PT, R2, c[0x0][0x3c8], PT ;  /* 0x0000f20002007a0c */ /* 0x000fc60003f46270 */
[----:B------:R2:W-:Y:S01]  /*136c0*/  @!P5 ST.E.64 [R10.64], R174 ;  /* 0x000000ae0a00d985 */ /* 0x0005e2000c101b08 */
[----:B---3--:R-:W-:-:S04]  /*136d0*/  @!P4 LEA R12, P5, R4, R8, 0x2 ;  /* 0x00000008040cc211 */ /* 0x008fc800078a10ff */
        /* <DEDUP_REMOVED lines=8> */
.L_x_1154:
[----:B------:R-:W-:Y:S05]  /*13760*/  BSYNC B0 ;  /* 0x0000000000007941 */ /* 0x000fea0003800000 */
.L_x_1153:
[----:B--23--:R2:W3:Y:S01]  /*13770*/  SHFL.IDX PT, R9, R18, 0x2, 0x1c1f ;  /* 0x005c1f0012097f89 */ /* 0x00c4e200000e0000 */
[----:B------:R-:W-:Y:S03]  /*13780*/  BSSY B0, `(.L_x_1155) ;  /* 0x0000023000007945 */ /* 0x000fe60003800000 */
[----:B------:R2:W4:Y:S01]  /*13790*/  SHFL.IDX PT, R8, R23, 0x2, 0x1c1f ;  /* 0x005c1f0017087f89 */ /* 0x00052200000e0000 */
[----:B------:R-:W-:Y:S05]  /*137a0*/  @P1 BRA `(.L_x_1156) ;  /* 0x0000020000001947 */ /* 0x000fea0003800000 */
[----:B------:R-:W-:Y:S02]  /*137b0*/  ISETP.GE.AND P3, PT, R27, c[0x0][0x3c8], PT ;  /* 0x0000f2001b007a0c */ /* 0x000fe40003f66270 */
[----:B------:R-:W-:Y:S02]  /*137c0*/  ISETP.GE.AND P5, PT, R7, c[0x0][0x3c8], PT ;  /* 0x0000f20007007a0c */ /* 0x000fe40003fa6270 */
[----:B------:R-:W-:Y:S02]  /*137d0*/  ISETP.GE.AND P2, PT, R6, c[0x0][0x3c8], PT ;  /* 0x0000f20006007a0c */ /* 0x000fe40003f46270 */
[----:B------:R-:W-:-:S07]  /*137e0*/  ISETP.GE.AND P1, PT, R5, c[0x0][0x3c8], PT ;  /* 0x0000f20005007a0c */ /* 0x000fce0003f26270 */
[----:B----4-:R-:W-:-:S04]  /*137f0*/  @!P3 LEA R10, P4, R27, R8, 0x2 ;  /* 0x000000081b0ab211 */ /* 0x010fc800078810ff */
[----:B---3--:R-:W-:Y:S02]  /*13800*/  @!P3 LEA.HI.X R11, R27, R9, R17, 0x2, P4 ;  /* 0x000000091b0bb211 */ /* 0x008fe400020f1411 */
[----:B------:R-:W-:-:S03]  /*13810*/  @!P5 LEA R14, P4, R7, R8, 0x2 ;  /* 0x00000008070ed211 */ /* 0x000fc600078810ff */
[----:B------:R3:W-:Y:S01]  /*13820*/  @!P3 ST.E.64 [R10.64], R144 ;  /* 0x000000900a00b985 */ /* 0x0007e2000c101b08 */
[-C--:B------:R-:W-:Y:S02]  /*13830*/  @!P5 LEA.HI.X R15, R7, R9.reuse, R16, 0x2, P4 ;  /* 0x00000009070fd211 */ /* 0x080fe400020f1410 */
[----:B------:R-:W-:Y:S02]  /*13840*/  ISETP.GE.AND P4, PT, R0, c[0x0][0x3c8], PT ;  /* 0x0000f20000007a0c */ /* 0x000fe40003f86270 */
[C---:B------:R-:W-:Y:S01]  /*13850*/  @!P2 LEA R12, P3, R6.reuse, R8, 0x2 ;  /* 0x00000008060ca211 */ /* 0x040fe200078610ff */
[----:B------:R4:W-:Y:S03]  /*13860*/  @!P5 ST.E.64 [R14.64], R148 ;  /* 0x000000940e00d985 */ /* 0x0009e6000c101b08 */
[----:B------:R-:W-:Y:S02]  /*13870*/  @!P2 LEA.HI.X R13, R6, R9, R20, 0x2, P3 ;  /* 0x00000009060da211 */ /* 0x000fe400018f1414 */
[----:B------:R-:W-:-:S03]  /*13880*/  ISETP.GE.AND P3, PT, R4, c[0x0][0x3c8], PT ;  /* 0x0000f20004007a0c */ /* 0x000fc60003f66270 */
[----:B------:R5:W-:Y:S01]  /*13890*/  @!P2 ST.E.64 [R12.64], R160 ;  /* 0x000000a00c00a985 */ /* 0x000be2000c101b08 */
[----:B------:R-:W-:Y:S02]  /*138a0*/  ISETP.GE.AND P2, PT, R3, c[0x0][0x3c8], PT ;  /* 0x0000f20003007a0c */ /* 0x000fe40003f46270 */
[----:B---3--:R-:W-:-:S04]  /*138b0*/  @!P1 LEA R10, P5, R5, R8, 0x2 ;  /* 0x00000008050a9211 */ /* 0x008fc800078a10ff */
[----:B------:R-:W-:Y:S02]  /*138c0*/  @!P1 LEA.HI.X R11, R5, R9, R19, 0x2, P5 ;  /* 0x00000009050b9211 */ /* 0x000fe400028f1413 */
[----:B----4-:R-:W-:-:S03]  /*138d0*/  @!P4 LEA R14, P5, R0, R8, 0x2 ;  /* 0x00000008000ec211 */ /* 0x010fc600078a10ff */
[----:B------:R3:W-:Y:S01]  /*138e0*/  @!P1 ST.E.64 [R10.64], R164 ;  /* 0x000000a40a009985 */ /* 0x0007e2000c101b08 */
[----:B------:R-:W-:Y:S02]  /*138f0*/  ISETP.GE.AND P1, PT, R2, c[0x0][0x3c8], PT ;  /* 0x0000f20002007a0c */ /* 0x000fe40003f26270 */
[----:B------:R-:W-:Y:S02]  /*13900*/  @!P4 LEA.HI.X R15, R0, R9, R21, 0x2, P5 ;  /* 0x00000009000fc211 */ /* 0x000fe400028f1415 */
[----:B-----5:R-:W-:-:S03]  /*13910*/  @!P3 LEA R12, P5, R4, R8, 0x2 ;  /* 0x00000008040cb211 */ /* 0x020fc600078a10ff */
[----:B------:R4:W-:Y:S01]  /*13920*/  @!P4 ST.E.64 [R14.64], R176 ;  /* 0x000000b00e00c985 */ /* 0x0009e2000c101b08 */
[----:B------:R-:W-:-:S05]  /*13930*/  @!P3 LEA.HI.X R13, R4, R9, R22, 0x2, P5 ;  /* 0x00000009040db211 */ /* 0x000fca00028f1416 */
[----:B------:R4:W-:Y:S01]  /*13940*/  @!P3 ST.E.64 [R12.64], R180 ;  /* 0x000000b40c00b985 */ /* 0x0009e2000c101b08 */
[----:B---3--:R-:W-:-:S04]  /*13950*/  @!P2 LEA R10, P5, R3, R8, 0x2 ;  /* 0x00000008030aa211 */ /* 0x008fc800078a10ff */
[----:B------:R-:W-:Y:S02]  /*13960*/  @!P2 LEA.HI.X R11, R3, R9, R24, 0x2, P5 ;  /* 0x00000009030ba211 */ /* 0x000fe400028f1418 */
[----:B------:R-:W-:-:S03]  /*13970*/  @!P1 LEA R8, P5, R2, R8, 0x2 ;  /* 0x0000000802089211 */ /* 0x000fc600078a10ff */
[----:B------:R4:W-:Y:S01]  /*13980*/  @!P2 ST.E.64 [R10.64], R120 ;  /* 0x000000780a00a985 */ /* 0x0009e2000c101b08 */
[----:B------:R-:W-:-:S05]  /*13990*/  @!P1 LEA.HI.X R9, R2, R9, R25, 0x2, P5 ;  /* 0x0000000902099211 */ /* 0x000fca00028f1419 */
[----:B------:R4:W-:Y:S04]  /*139a0*/  @!P1 ST.E.64 [R8.64], R124 ;  /* 0x0000007c08009985 */ /* 0x0009e8000c101b08 */
.L_x_1156:
[----:B------:R-:W-:Y:S05]  /*139b0*/  BSYNC B0 ;  /* 0x0000000000007941 */ /* 0x000fea0003800000 */
.L_x_1155:
[----:B---34-:R3:W4:Y:S04]  /*139c0*/  SHFL.IDX PT, R9, R18, 0x3, 0x1c1f ;  /* 0x007c1f0012097f89 */ /* 0x01872800000e0000 */
[----:B------:R3:W1:Y:S01]  /*139d0*/  SHFL.IDX PT, R8, R23, 0x3, 0x1c1f ;  /* 0x007c1f0017087f89 */ /* 0x00066200000e0000 */
[----:B------:R-:W-:Y:S05]  /*139e0*/  @P0 BRA `(.L_x_1157) ;  /* 0x000004e000000947 */ /* 0x000fea0003800000 */
[----:B------:R-:W-:Y:S02]  /*139f0*/  ISETP.GE.AND P0, PT, R27, c[0x0][0x3c8], PT ;  /* 0x0000f2001b007a0c */ /* 0x000fe40003f06270 */
[----:B------:R-:W-:Y:S02]  /*13a00*/  ISETP.GE.AND P5, PT, R7, c[0x0][0x3c8], PT ;  /* 0x0000f20007007a0c */ /* 0x000fe40003fa6270 */
[----:B------:R-:W-:Y:S02]  /*13a10*/  ISETP.GE.AND P4, PT, R6, c[0x0][0x3c8], PT ;  /* 0x0000f20006007a0c */ /* 0x000fe40003f86270 */
[----:B------:R-:W-:-:S07]  /*13a20*/  ISETP.GE.AND P3, PT, R5, c[0x0][0x3c8], PT ;  /* 0x0000f20005007a0c */ /* 0x000fce0003f66270 */
[-C--:B-1----:R-:W-:Y:S02]  /*13a30*/  @!P0 LEA R12, P2, R27, R8.reuse, 0x2 ;  /* 0x000000081b0c8211 */ /* 0x082fe400078410ff */
[----:B------:R-:W-:Y:S02]  /*13a40*/  @!P5 LEA R10, P1, R7, R8, 0x2 ;  /* 0x00000008070ad211 */ /* 0x000fe400078210ff */
[-C--:B----4-:R-:W-:Y:S02]  /*13a50*/  @!P0 LEA.HI.X R13, R27, R9.reuse, R17, 0x2, P2 ;  /* 0x000000091b0d8211 */ /* 0x090fe400010f1411 */
[----:B------:R-:W-:Y:S02]  /*13a60*/  ISETP.GE.AND P2, PT, R0, c[0x0][0x3c8], PT ;  /* 0x0000f20000007a0c */ /* 0x000fe40003f46270 */
[----:B------:R-:W-:Y:S01]  /*13a70*/  @!P5 LEA.HI.X R11, R7, R9, R16, 0x2, P1 ;  /* 0x00000009070bd211 */ /* 0x000fe200008f1410 */
[----:B------:R1:W-:Y:S01]  /*13a80*/  @!P0 ST.E.64 [R12.64], R146 ;  /* 0x000000920c008985 */ /* 0x0003e2000c101b08 */
[----:B------:R-:W-:-:S02]  /*13a90*/  ISETP.GE.AND P1, PT, R4, c[0x0][0x3c8], PT ;  /* 0x0000f20004007a0c */ /* 0x000fc40003f26270 */
[C---:B------:R-:W-:Y:S01]  /*13aa0*/  @!P4 LEA R14, P0, R6.reuse, R8, 0x2 ;  /* 0x00000008060ec211 */ /* 0x040fe200078010ff */
[----:B------:R4:W-:Y:S03]  /*13ab0*/  @!P5 ST.E.64 [R10.64], R150 ;  /* 0x000000960a00d985 */ /* 0x0009e6000c101b08 */
[----:B------:R-:W-:Y:S02]  /*13ac0*/  @!P4 LEA.HI.X R15, R6, R9, R20, 0x2, P0 ;  /* 0x00000009060fc211 */ /* 0x000fe400000f1414 */
[----:B------:R-:W-:-:S03]  /*13ad0*/  ISETP.GE.AND P0, PT, R3, c[0x0][0x3c8], PT ;  /* 0x0000f20003007a0c */ /* 0x000fc60003f06270 */
        /* <DEDUP_REMOVED lines=19> */
.L_x_1149:
[----:B------:R-:W3:Y:S02]  /*13c10*/  S2R R4, SR_TID.X ;  /* 0x0000000000047919 */ /* 0x000ee40000002100 */
[----:B---3--:R-:W-:-:S13]  /*13c20*/  ISETP.GT.AND P0, PT, R4, 0x7f, PT ;  /* 0x0000007f0400780c */ /* 0x008fda0003f04270 */
[----:B------:R-:W-:Y:S05]  /*13c30*/  @P0 BRA `(.L_x_1157) ;  /* 0x0000029000000947 */ /* 0x000fea0003800000 */
[----:B--2---:R-:W2:Y:S01]  /*13c40*/  LDL.LU R3, [R1+0x68] ;  /* 0x0000680001037983 */ /* 0x004ea20000300800 */
[----:B------:R-:W-:-:S05]  /*13c50*/  MOV R2, c[0x0][0x4e8] ;  /* 0x00013a0000027a02 */ /* 0x000fca0000000f00 */
[----:B------:R-:W-:Y:S01]  /*13c60*/  IMAD R0, R2, c[0x0][0x388], RZ ;  /* 0x0000e20002007a24 */ /* 0x000fe200078e02ff */
[----:B--2---:R-:W-:-:S04]  /*13c70*/  IADD3 R4, R3, R4, RZ ;  /* 0x0000000403047210 */ /* 0x004fc80007ffe0ff */
[----:B------:R-:W-:-:S13]  /*13c80*/  ISETP.GE.AND P0, PT, R4, R0, PT ;  /* 0x000000000400720c */ /* 0x000fda0003f06270 */
[----:B------:R-:W-:Y:S05]  /*13c90*/  @P0 BRA `(.L_x_1157) ;  /* 0x0000023000000947 */ /* 0x000fea0003800000 */
[----:B------:R-:W2:Y:S04]  /*13ca0*/  LDL.LU R3, [R1+0x54] ;  /* 0x0000540001037983 */ /* 0x000ea80000300800 */
[----:B------:R-:W3:Y:S04]  /*13cb0*/  LDL.LU R9, [R1+0x60] ;  /* 0x0000600001097983 */ /* 0x000ee80000300800 */
[----:B------:R-:W4:Y:S01]  /*13cc0*/  LDL.LU R8, [R1+0x64] ;  /* 0x0000640001087983 */ /* 0x000f220000300800 */
[----:B------:R-:W-:-:S13]  /*13cd0*/  ISETP.NE.AND P0, PT, R2, 0x1, PT ;  /* 0x000000010200780c */ /* 0x000fda0003f05270 */
[----:B------:R-:W-:Y:S01]  /*13ce0*/  @P0 IMAD.HI.U32 R7, R4, c[0x0][0x4ec], RZ ;  /* 0x00013b0004070a27 */ /* 0x000fe200078e00ff */
[----:B--2---:R-:W-:Y:S02]  /*13cf0*/  SHF.R.S32.HI R0, RZ, 0x1f, R3 ;  /* 0x0000001fff007819 */ /* 0x004fe40000011403 */
[----:B---3--:R-:W-:-:S03]  /*13d00*/  SHF.R.S32.HI R6, RZ, 0x1f, R9 ;  /* 0x0000001fff067819 */ /* 0x008fc60000011409 */
[----:B------:R-:W-:-:S04]  /*13d10*/  IMAD R0, R0, c[0x0][0x4d0], RZ ;  /* 0x0001340000007a24 */ /* 0x000fc800078e02ff */
[C---:B------:R-:W-:Y:S01]  /*13d20*/  IMAD R5, R3.reuse, c[0x0][0x4d4], R0 ;  /* 0x0001350003057a24 */ /* 0x040fe200078e0200 */
[----:B------:R-:W-:Y:S01]  /*13d30*/  MOV R0, R4 ;  /* 0x0000000400007202 */ /* 0x000fe20000000f00 */
[----:B------:R-:W-:Y:S01]  /*13d40*/  IMAD.WIDE.U32 R2, R3, c[0x0][0x4d0], RZ ;  /* 0x0001340003027a25 */ /* 0x000fe200078e00ff */
[----:B------:R-:W-:-:S03]  /*13d50*/  @P0 SHF.R.U32.HI R0, RZ, c[0x0][0x4f0], R7 ;  /* 0x00013c00ff000a19 */ /* 0x000fc60000011607 */
[----:B------:R-:W-:Y:S01]  /*13d60*/  IMAD R6, R6, c[0x0][0x4d8], RZ ;  /* 0x0001360006067a24 */ /* 0x000fe200078e02ff */
[----:B------:R-:W-:Y:S02]  /*13d70*/  IADD3 R3, R3, R5, RZ ;  /* 0x0000000503037210 */ /* 0x000fe40007ffe0ff */
[----:B----4-:R-:W-:Y:S01]  /*13d80*/  SHF.R.S32.HI R5, RZ, 0x1f, R8 ;  /* 0x0000001fff057819 */ /* 0x010fe20000011408 */
[C---:B------:R-:W-:Y:S01]  /*13d90*/  IMAD R7, R9.reuse, c[0x0][0x4dc], R6 ;  /* 0x0001370009077a24 */ /* 0x040fe200078e0206 */
[----:B------:R-:W-:Y:S01]  /*13da0*/  IADD3 R6, -R0, RZ, RZ ;  /* 0x000000ff00067210 */ /* 0x000fe20007ffe1ff */
[----:B------:R-:W-:-:S04]  /*13db0*/  IMAD.WIDE.U32 R2, R9, c[0x0][0x4d8], R2 ;  /* 0x0001360009027a25 */ /* 0x000fc800078e0002 */
[----:B------:R-:W-:Y:S01]  /*13dc0*/  IMAD R5, R5, c[0x0][0x4e0], RZ ;  /* 0x0001380005057a24 */ /* 0x000fe200078e02ff */
[----:B------:R-:W-:Y:S01]  /*13dd0*/  IADD3 R3, R3, R7, RZ ;  /* 0x0000000703037210 */ /* 0x000fe20007ffe0ff */
[----:B------:R-:W-:Y:S01]  /*13de0*/  IMAD R4, R6, c[0x0][0x4e8], R4 ;  /* 0x00013a0006047a24 */ /* 0x000fe200078e0204 */
[----:B------:R-:W-:Y:S01]  /*13df0*/  SHF.R.S32.HI R7, RZ, 0x1f, R0 ;  /* 0x0000001fff077819 */ /* 0x000fe20000011400 */
[C---:B------:R-:W-:Y:S02]  /*13e00*/  IMAD R6, R8.reuse, c[0x0][0x4e4], R5 ;  /* 0x0001390008067a24 */ /* 0x040fe400078e0205 */
[----:B------:R-:W-:Y:S01]  /*13e10*/  IMAD.WIDE.U32 R2, R8, c[0x0][0x4e0], R2 ;  /* 0x0001380008027a25 */ /* 0x000fe200078e0002 */
[----:B------:R-:W-:-:S04]  /*13e20*/  SHF.R.S32.HI R5, RZ, 0x1f, R4 ;  /* 0x0000001fff057819 */ /* 0x000fc80000011404 */
[----:B------:R-:W-:Y:S01]  /*13e30*/  IADD3 R2, P0, R0, R2, RZ ;  /* 0x0000000200027210 */ /* 0x000fe20007f1e0ff */
[----:B------:R-:W-:-:S03]  /*13e40*/  IMAD R0, R5, c[0x0][0x4c8], RZ ;  /* 0x0001320005007a24 */ /* 0x000fc600078e02ff */
[----:B------:R-:W-:Y:S01]  /*13e50*/  IADD3.X R3, R7, R3, R6, P0, !PT ;  /* 0x0000000307037210 */ /* 0x000fe200007fe406 */
[----:B------:R-:W-:-:S04]  /*13e60*/  IMAD R0, R4, c[0x0][0x4cc], R0 ;  /* 0x0001330004007a24 */ /* 0x000fc800078e0200 */
[----:B------:R-:W-:-:S05]  /*13e70*/  IMAD.WIDE.U32 R2, R4, c[0x0][0x4c8], R2 ;  /* 0x0001320004027a25 */ /* 0x000fca00078e0002 */
[----:B------:R-:W-:Y:S02]  /*13e80*/  IADD3 R0, R3, R0, RZ ;  /* 0x0000000003007210 */ /* 0x000fe40007ffe0ff */
[----:B------:R-:W-:-:S04]  /*13e90*/  LEA R4, P0, R2, c[0x0][0x4a8], 0x2 ;  /* 0x00012a0002047a11 */ /* 0x000fc800078010ff */
[----:B------:R-:W-:Y:S02]  /*13ea0*/  LEA.HI.X R5, R2, c[0x0][0x4ac], R0, 0x2, P0 ;  /* 0x00012b0002057a11 */ /* 0x000fe400000f1400 */
[----:B------:R-:W-:-:S05]  /*13eb0*/  MOV R0, 0xff800000 ;  /* 0xff80000000007802 */ /* 0x000fca0000000f00 */
[----:B------:R2:W-:Y:S02]  /*13ec0*/  STG.E [R4.64], R0 ;  /* 0x0000000004007986 */ /* 0x0005e4000c101908 */
.L_x_1157:
[----:B------:R-:W-:Y:S05]  /*13ed0*/  BSYNC B1 ;  /* 0x0000000000017941 */ /* 0x000fea0003800000 */
.L_x_1148:
[----:B--2---:R-:W2:Y:S02]  /*13ee0*/  LDL R0, [R1+0x74] ;  /* 0x0000740001007983 */ /* 0x004ea40000100800 */
[----:B--2---:R-:W-:-:S13]  /*13ef0*/  ISETP.NE.AND P0, PT, R0, RZ, PT ;  /* 0x000000ff0000720c */ /* 0x004fda0003f05270 */
[----:B------:R-:W-:Y:S01]  /*13f00*/  @P0 WARPSYNC 0xffffffff ;  /* 0xffffffff00000948 */ /* 0x000fe20003800000 */
[----:B------:R-:W-:Y:S06]  /*13f10*/  @P0 BAR.SYNC.DEFER_BLOCKING 0x5, 0x80 ;  /* 0x0142000000000b1d */ /* 0x000fec0000010000 */
[----:B------:R-:W2:Y:S04]  /*13f20*/  @P0 LDS R0, [0xb100] ;  /* 0x00b10000ff000984 */ /* 0x000ea80000000800 */
[----:B--2---:R2:W-:Y:S04]  /*13f30*/  @P0 STL [R1+0x6c], R0 ;  /* 0x00006c0001000387 */ /* 0x0045e80000100800 */
[----:B------:R-:W-:Y:S06]  /*13f40*/  @P0 BAR.ARV 0x4, 0x80 ;  /* 0x0102000000000b1d */ /* 0x000fec0000002000 */
[----:B------:R-:W-:Y:S05]  /*13f50*/  @P0 BRA `(.L_x_1158) ;  /* 0x0000009000000947 */ /* 0x000fea0003800000 */
[----:B------:R-:W-:Y:S05]  /*13f60*/  BRA.DIV ~URZ, `(.L_x_1159) ;  /* 0x00000a627f007947 */ /* 0x000fea000b800000 */
[----:B--2---:R2:W3:Y:S02]  /*13f70*/  SHFL.IDX PT, R0, R26, RZ, 0x1f ;  /* 0x00001fff1a007589 */ /* 0x0044e400000e0000 */
.L_x_1176:
[----:B------:R-:W5:Y:S01]  /*13f80*/  S2R R2, SR_TID.X ;  /* 0x0000000000027919 */ /* 0x000f620000002100 */
[----:B------:R-:W-:Y:S03]  /*13f90*/  WARPSYNC 0xffffffff ;  /* 0xffffffff00007948 */ /* 0x000fe60003800000 */
[----:B------:R-:W-:Y:S06]  /*13fa0*/  BAR.SYNC.DEFER_BLOCKING 0x4, 0x80 ;  /* 0x0102000000007b1d */ /* 0x000fec0000010000 */
[----:B---3--:R3:W-:Y:S01]  /*13fb0*/  STL [R1+0x6c], R0 ;  /* 0x00006c0001007387 */ /* 0x0087e20000100800 */
[----:B-----5:R-:W-:-:S13]  /*13fc0*/  LOP3.LUT P0, RZ, R2, 0x7f, RZ, 0xc0, !PT ;  /* 0x0000007f02ff7812 */ /* 0x020fda000780c0ff */
[----:B------:R3:W-:Y:S04]  /*13fd0*/  @!P0 STS [0xb100], R26 ;  /* 0x00b1001aff008388 */ /* 0x0007e80000000800 */
[----:B------:R-:W-:Y:S06]  /*13fe0*/  BAR.ARV 0x5, 0x80 ;  /* 0x0142000000007b1d */ /* 0x000fec0000002000 */
.L_x_1158:
[----:B--23--:R-:W2:Y:S02]  /*13ff0*/  LDL R0, [R1+0x6c] ;  /* 0x00006c0001007983 */ /* 0x00cea40000100800 */
[----:B--2---:R-:W-:-:S13]  /*14000*/  ISETP.GE.AND P0, PT, R0, c[0x0][0x538], PT ;  /* 0x00014e0000007a0c */ /* 0x004fda0003f06270 */
[----:B-1--4-:R-:W-:Y:S01]  /*14010*/  @P0 CALL.REL.NOINC `(.L_x_1160) ;  /* 0x0000001000000944 */ /* 0x012fe20003c00000 */
[----:B------:R-:W-:Y:S05]  /*14020*/  BRA `(.L_x_1161) ;  /* 0xfffec6f000007947 */ /* 0x000fea000383ffff */
.L_x_1160:
[----:B------:R-:W-:Y:S05]  /*14030*/  EXIT ;  /* 0x000000000000794d */ /* 0x000fea0003800000 */
.L_x_1112:
[----:B------:R-:W-:Y:S01]  /*14040*/  IMAD.MOV.U32 R10, RZ, RZ, R2 ;  /* 0x000000ffff0a7224 */ /* 0x000fe200078e0002 */
[----:B-1----:R-:W-:Y:S01]  /*14050*/  MOV R8, RZ ;  /* 0x000000ff00087202 */ /* 0x002fe20000000f00 */
[----:B------:R-:W-:Y:S01]  /*14060*/  IMAD.MOV.U32 R7, RZ, RZ, 0x181f ;  /* 0x0000181fff077424 */ /* 0x000fe200078e00ff */
[----:B------:R-:W-:Y:S02]  /*14070*/  MOV R9, 0x14090 ;  /* 0x0001409000097802 */ /* 0x000fe40000000f00 */
[----:B------:R-:W-:Y:S05]  /*14080*/  CALL.REL.NOINC `($__internal_17_$__cuda_sm70_shflsync_idx_p) ;  /* 0x000009f000007944 */ /* 0x000fea0003c00000 */
[----:B------:R-:W-:Y:S01]  /*14090*/  MOV R5, R7 ;  /* 0x0000000700057202 */ /* 0x000fe20000000f00 */
[----:B------:R-:W-:Y:S05]  /*140a0*/  BRA `(.L_x_1162) ;  /* 0xfffed4d000007947 */ /* 0x000fea000383ffff */
.L_x_1113:
[----:B------:R-:W-:Y:S01]  /*140b0*/  IMAD.MOV.U32 R10, RZ, RZ, R3 ;  /* 0x000000ffff0a7224 */ /* 0x000fe200078e0003 */
[----:B-1----:R-:W-:Y:S01]  /*140c0*/  MOV R8, RZ ;  /* 0x000000ff00087202 */ /* 0x002fe20000000f00 */
[----:B------:R-:W-:Y:S01]  /*140d0*/  IMAD.MOV.U32 R7, RZ, RZ, 0x181f ;  /* 0x0000181fff077424 */ /* 0x000fe200078e00ff */
[----:B------:R-:W-:Y:S02]  /*140e0*/  MOV R9, 0x14100 ;  /* 0x0001410000097802 */ /* 0x000fe40000000f00 */
[----:B--23--:R-:W-:Y:S05]  /*140f0*/  CALL.REL.NOINC `($__internal_17_$__cuda_sm70_shflsync_idx_p) ;  /* 0x0000098000007944 */ /* 0x00cfea0003c00000 */
[----:B------:R-:W-:Y:S01]  /*14100*/  MOV R4, R7 ;  /* 0x0000000700047202 */ /* 0x000fe20000000f00 */
[----:B------:R-:W-:Y:S05]  /*14110*/  BRA `(.L_x_1163) ;  /* 0xfffed48000007947 */ /* 0x000fea000383ffff */
.L_x_1116:
[----:B------:R-:W-:Y:S01]  /*14120*/  IMAD.MOV.U32 R10, RZ, RZ, R2 ;  /* 0x000000ffff0a7224 */ /* 0x000fe200078e0002 */
[----:B------:R-:W-:Y:S01]  /*14130*/  MOV R8, 0x1 ;  /* 0x0000000100087802 */ /* 0x000fe20000000f00 */
[----:B------:R-:W-:Y:S01]  /*14140*/  IMAD.MOV.U32 R7, RZ, RZ, 0x181f ;  /* 0x0000181fff077424 */ /* 0x000fe200078e00ff */
[----:B------:R-:W-:-:S02]  /*14150*/  MOV R9, 0x14170 ;  /* 0x0001417000097802 */ /* 0x000fc40000000f00 */
[----:B-1234-:R-:W-:Y:S05]  /*14160*/  CALL.REL.NOINC `($__internal_17_$__cuda_sm70_shflsync_idx_p) ;  /* 0x0000091000007944 */ /* 0x01efea0003c00000 */
[----:B------:R-:W-:Y:S01]  /*14170*/  IMAD.MOV.U32 R6, RZ, RZ, R7 ;  /* 0x000000ffff067224 */ /* 0x000fe200078e0007 */
[----:B------:R-:W-:Y:S01]  /*14180*/  MOV R8, 0x1 ;  /* 0x0000000100087802 */ /* 0x000fe20000000f00 */
[----:B------:R-:W-:Y:S01]  /*14190*/  IMAD.MOV.U32 R10, RZ, RZ, R3 ;  /* 0x000000ffff0a7224 */ /* 0x000fe200078e0003 */
[----:B------:R-:W-:-:S02]  /*141a0*/  MOV R7, 0x181f ;  /* 0x0000181f00077802 */ /* 0x000fc40000000f00 */
[----:B------:R-:W-:Y:S02]  /*141b0*/  MOV R9, 0x141d0 ;  /* 0x000141d000097802 */ /* 0x000fe40000000f00 */
[----:B------:R-:W-:Y:S05]  /*141c0*/  CALL.REL.NOINC `($__internal_17_$__cuda_sm70_shflsync_idx_p) ;  /* 0x000008b000007944 */ /* 0x000fea0003c00000 */
[----:B------:R-:W-:Y:S01]  /*141d0*/  MOV R4, R7 ;  /* 0x0000000700047202 */ /* 0x000fe20000000f00 */
[----:B------:R-:W-:Y:S05]  /*141e0*/  BRA `(.L_x_1164) ;  /* 0xfffed4b000007947 */ /* 0x000fea000383ffff */
.L_x_1119:
[----:B------:R-:W-:Y:S01]  /*141f0*/  IMAD.MOV.U32 R10, RZ, RZ, R2 ;  /* 0x000000ffff0a7224 */ /* 0x000fe200078e0002 */
[----:B------:R-:W-:Y:S01]  /*14200*/  MOV R8, 0x2 ;  /* 0x0000000200087802 */ /* 0x000fe20000000f00 */
[----:B------:R-:W-:Y:S01]  /*14210*/  IMAD.MOV.U32 R7, RZ, RZ, 0x181f ;  /* 0x0000181fff077424 */ /* 0x000fe200078e00ff */
[----:B------:R-:W-:Y:S02]  /*14220*/  MOV R9, 0x14240 ;  /* 0x0001424000097802 */ /* 0x000fe40000000f00 */
[----:B-123--:R-:W-:Y:S05]  /*14230*/  CALL.REL.NOINC `($__internal_17_$__cuda_sm70_shflsync_idx_p) ;  /* 0x0000084000007944 */ /* 0x00efea0003c00000 */
[----:B------:R-:W-:Y:S01]  /*14240*/  MOV R6, R7 ;  /* 0x0000000700067202 */ /* 0x000fe20000000f00 */
[----:B------:R-:W-:Y:S05]  /*14250*/  BRA `(.L_x_1165) ;  /* 0xfffed52000007947 */ /* 0x000fea000383ffff */
.L_x_1120:
[----:B------:R-:W-:Y:S01]  /*14260*/  IMAD.MOV.U32 R10, RZ, RZ, R3 ;  /* 0x000000ffff0a7224 */ /* 0x000fe200078e0003 */
[----:B------:R-:W-:Y:S01]  /*14270*/  MOV R8, 0x2 ;  /* 0x0000000200087802 */ /* 0x000fe20000000f00 */
[----:B------:R-:W-:Y:S01]  /*14280*/  IMAD.MOV.U32 R7, RZ, RZ, 0x181f ;  /* 0x0000181fff077424 */ /* 0x000fe200078e00ff */
[----:B------:R-:W-:Y:S02]  /*14290*/  MOV R9, 0x142b0 ;  /* 0x000142b000097802 */ /* 0x000fe40000000f00 */
[----:B-1234-:R-:W-:Y:S05]  /*142a0*/  CALL.REL.NOINC `($__internal_17_$__cuda_sm70_shflsync_idx_p) ;  /* 0x000007d000007944 */ /* 0x01efea0003c00000 */
[----:B------:R-:W-:Y:S01]  /*142b0*/  MOV R4, R7 ;  /* 0x0000000700047202 */ /* 0x000fe20000000f00 */
[----:B------:R-:W-:Y:S05]  /*142c0*/  BRA `(.L_x_1166) ;  /* 0xfffed4d000007947 */ /* 0x000fea000383ffff */
.L_x_1123:
        /* <DEDUP_REMOVED lines=13> */
.L_x_1126:
[----:B------:R-:W-:Y:S01]  /*143a0*/  IMAD.MOV.U32 R10, RZ, RZ, R2 ;  /* 0x000000ffff0a7224 */ /* 0x000fe200078e0002 */
[----:B------:R-:W-:Y:S01]  /*143b0*/  MOV R8, 0x4 ;  /* 0x0000000400087802 */ /* 0x000fe20000000f00 */
[----:B------:R-:W-:Y:S01]  /*143c0*/  IMAD.MOV.U32 R7, RZ, RZ, 0x181f ;  /* 0x0000181fff077424 */ /* 0x000fe200078e00ff */
[----:B------:R-:W-:Y:S02]  /*143d0*/  MOV R9, 0x143f0 ;  /* 0x000143f000097802 */ /* 0x000fe40000000f00 */
[----:B-1234-:R-:W-:Y:S05]  /*143e0*/  CALL.REL.NOINC `($__internal_17_$__cuda_sm70_shflsync_idx_p) ;  /* 0x0000069000007944 */ /* 0x01efea0003c00000 */
[----:B------:R-:W-:Y:S01]  /*143f0*/  MOV R6, R7 ;  /* 0x0000000700067202 */ /* 0x000fe20000000f00 */
[----:B------:R-:W-:Y:S05]  /*14400*/  BRA `(.L_x_1168) ;  /* 0xfffed56000007947 */ /* 0x000fea000383ffff */
.L_x_1127:
[----:B------:R-:W-:Y:S01]  /*14410*/  IMAD.MOV.U32 R10, RZ, RZ, R3 ;  /* 0x000000ffff0a7224 */ /* 0x000fe200078e0003 */
[----:B------:R-:W-:Y:S01]  /*14420*/  MOV R8, 0x4 ;  /* 0x0000000400087802 */ /* 0x000fe20000000f00 */
[----:B------:R-:W-:Y:S01]  /*14430*/  IMAD.MOV.U32 R7, RZ, RZ, 0x181f ;  /* 0x0000181fff077424 */ /* 0x000fe200078e00ff */
[----:B------:R-:W-:Y:S02]  /*14440*/  MOV R9, 0x14460 ;  /* 0x0001446000097802 */ /* 0x000fe40000000f00 */
[----:B-1234-:R-:W-:Y:S05]  /*14450*/  CALL.REL.NOINC `($__internal_17_$__cuda_sm70_shflsync_idx_p) ;  /* 0x0000062000007944 */ /* 0x01efea0003c00000 */
[----:B------:R-:W-:Y:S01]  /*14460*/  MOV R4, R7 ;  /* 0x0000000700047202 */ /* 0x000fe20000000f00 */
[----:B------:R-:W-:Y:S05]  /*14470*/  BRA `(.L_x_1169) ;  /* 0xfffed51000007947 */ /* 0x000fea000383ffff */
.L_x_1130:
        /* <DEDUP_REMOVED lines=13> */
.L_x_1133:
[----:B------:R-:W-:Y:S01]  /*14550*/  IMAD.MOV.U32 R10, RZ, RZ, R2 ;  /* 0x000000ffff0a7224 */ /* 0x000fe200078e0002 */
[----:B------:R-:W-:Y:S01]  /*14560*/  MOV R8, 0x6 ;  /* 0x0000000600087802 */ /* 0x000fe20000000f00 */
[----:B------:R-:W-:Y:S01]  /*14570*/  IMAD.MOV.U32 R7, RZ, RZ, 0x181f ;  /* 0x0000181fff077424 */ /* 0x000fe200078e00ff */
[----:B------:R-:W-:Y:S02]  /*14580*/  MOV R9, 0x145a0 ;  /* 0x000145a000097802 */ /* 0x000fe40000000f00 */
[----:B-1234-:R-:W-:Y:S05]  /*14590*/  CALL.REL.NOINC `($__internal_17_$__cuda_sm70_shflsync_idx_p) ;  /* 0x000004e000007944 */ /* 0x01efea0003c00000 */
[----:B------:R-:W-:Y:S01]  /*145a0*/  MOV R6, R7 ;  /* 0x0000000700067202 */ /* 0x000fe20000000f00 */
[----:B------:R-:W-:Y:S05]  /*145b0*/  BRA `(.L_x_1171) ;  /* 0xfffed5a000007947 */ /* 0x000fea000383ffff */
.L_x_1134:
[----:B------:R-:W-:Y:S01]  /*145c0*/  IMAD.MOV.U32 R10, RZ, RZ, R3 ;  /* 0x000000ffff0a7224 */ /* 0x000fe200078e0003 */
[----:B------:R-:W-:Y:S01]  /*145d0*/  MOV R8, 0x6 ;  /* 0x0000000600087802 */ /* 0x000fe20000000f00 */
[----:B------:R-:W-:Y:S01]  /*145e0*/  IMAD.MOV.U32 R7, RZ, RZ, 0x181f ;  /* 0x0000181fff077424 */ /* 0x000fe200078e00ff */
[----:B------:R-:W-:Y:S02]  /*145f0*/  MOV R9, 0x14610 ;  /* 0x0001461000097802 */ /* 0x000fe40000000f00 */
[----:B-1234-:R-:W-:Y:S05]  /*14600*/  CALL.REL.NOINC `($__internal_17_$__cuda_sm70_shflsync_idx_p) ;  /* 0x0000047000007944 */ /* 0x01efea0003c00000 */
[----:B------:R-:W-:Y:S01]  /*14610*/  MOV R4, R7 ;  /* 0x0000000700047202 */ /* 0x000fe20000000f00 */
[----:B------:R-:W-:Y:S05]  /*14620*/  BRA `(.L_x_1172) ;  /* 0xfffed55000007947 */ /* 0x000fea000383ffff */
.L_x_1137:
        /* <DEDUP_REMOVED lines=13> */
.L_x_1144:
[----:B------:R1:W5:Y:S01]  /*14700*/  LDL R0, [R1+0x18] ;  /* 0x0000180001007983 */ /* 0x0003620000100800 */
[----:B------:R-:W-:Y:S02]  /*14710*/  MOV R3, 0x2 ;  /* 0x0000000200037802 */ /* 0x000fe40000000f00 */
[----:B------:R-:W-:Y:S02]  /*14720*/  MOV R8, 0x14740 ;  /* 0x0001474000087802 */ /* 0x000fe40000000f00 */
[----:B-1---5:R-:W-:Y:S05]  /*14730*/  CALL.REL.NOINC `($__internal_16_$__cuda_sm70_shflsync_bfly_p) ;  /* 0x0000030000007944 */ /* 0x022fea0003c00000 */
[----:B--2---:R-:W-:Y:S01]  /*14740*/  MOV R2, R3 ;  /* 0x0000000300027202 */ /* 0x004fe20000000f00 */
[----:B-1----:R-:W-:Y:S05]  /*14750*/  BRA `(.L_x_1174) ;  /* 0xffffda7000007947 */ /* 0x002fea000383ffff */
.L_x_1145:
[----:B------:R-:W-:Y:S01]  /*14760*/  IMAD.MOV.U32 R0, RZ, RZ, R2 ;  /* 0x000000ffff007224 */ /* 0x000fe200078e0002 */
[----:B------:R-:W-:Y:S02]  /*14770*/  MOV R3, 0x1 ;  /* 0x0000000100037802 */ /* 0x000fe40000000f00 */
[----:B------:R-:W-:Y:S02]  /*14780*/  MOV R8, 0x147a0 ;  /* 0x000147a000087802 */ /* 0x000fe40000000f00 */
[----:B-----5:R-:W-:Y:S05]  /*14790*/  CALL.REL.NOINC `($__internal_16_$__cuda_sm70_shflsync_bfly_p) ;  /* 0x000002a000007944 */ /* 0x020fea0003c00000 */
[----:B-1----:R1:W5:Y:S01]  /*147a0*/  LDL R0, [R1+0x1c] ;  /* 0x00001c0001007983 */ /* 0x0023620000100800 */
[----:B--2---:R-:W-:Y:S01]  /*147b0*/  FADD.FTZ R2, R2, R3 ;  /* 0x0000000302027221 */ /* 0x004fe20000010000 */
[----:B------:R-:W-:-:S02]  /*147c0*/  MOV R3, 0x2 ;  /* 0x0000000200037802 */ /* 0x000fc40000000f00 */
[----:B------:R-:W-:Y:S02]  /*147d0*/  MOV R8, 0x147f0 ;  /* 0x000147f000087802 */ /* 0x000fe40000000f00 */
[----:B-1---5:R-:W-:Y:S05]  /*147e0*/  CALL.REL.NOINC `($__internal_16_$__cuda_sm70_shflsync_bfly_p) ;  /* 0x0000025000007944 */ /* 0x022fea0003c00000 */
[----:B-1----:R-:W3:Y:S01]  /*147f0*/  LDL.LU R0, [R1+0x1c] ;  /* 0x00001c0001007983 */ /* 0x002ee20000300800 */
[----:B------:R-:W-:Y:S01]  /*14800*/  MOV R8, 0x14850 ;  /* 0x0001485000087802 */ /* 0x000fe20000000f00 */
[----:B--23--:R-:W-:Y:S01]  /*14810*/  FADD.FTZ R4, R0, R3 ;  /* 0x0000000300047221 */ /* 0x00cfe20000010000 */
[----:B------:R-:W-:-:S04]  /*14820*/  MOV R3, 0x1 ;  /* 0x0000000100037802 */ /* 0x000fc80000000f00 */
[----:B------:R-:W-:Y:S02]  /*14830*/  MOV R0, R4 ;  /* 0x0000000400007202 */ /* 0x000fe40000000f00 */
[----:B------:R-:W-:Y:S05]  /*14840*/  CALL.REL.NOINC `($__internal_16_$__cuda_sm70_shflsync_bfly_p) ;  /* 0x000001f000007944 */ /* 0x000fea0003c00000 */
[----:B-1----:R1:W5:Y:S01]  /*14850*/  LDL R0, [R1+0x24] ;  /* 0x0000240001007983 */ /* 0x0023620000100800 */
[----:B--2---:R-:W-:Y:S01]  /*14860*/  FADD.FTZ R4, R4, R3 ;  /* 0x0000000304047221 */ /* 0x004fe20000010000 */
[----:B------:R-:W-:Y:S02]  /*14870*/  MOV R3, 0x2 ;  /* 0x0000000200037802 */ /* 0x000fe40000000f00 */
        /* <DEDUP_REMOVED lines=19> */
[----:B--2---:R-:W-:Y:S01]  /*149b0*/  MOV R8, R3 ;  /* 0x0000000300087202 */ /* 0x004fe20000000f00 */
[----:B-1----:R-:W-:Y:S05]  /*149c0*/  BRA `(.L_x_1175) ;  /* 0xffffd93000007947 */ /* 0x002fea000383ffff */
.L_x_1159:
[----:B------:R-:W-:Y:S01]  /*149d0*/  IMAD.MOV.U32 R10, RZ, RZ, R26 ;  /* 0x000000ffff0a7224 */ /* 0x000fe200078e001a */
[----:B-1----:R-:W-:Y:S01]  /*149e0*/  MOV R8, RZ ;  /* 0x000000ff00087202 */ /* 0x002fe20000000f00 */
[----:B------:R-:W-:Y:S01]  /*149f0*/  IMAD.MOV.U32 R7, RZ, RZ, 0x1f ;  /* 0x0000001fff077424 */ /* 0x000fe200078e00ff */
[----:B----4-:R-:W-:Y:S02]  /*14a00*/  MOV R9, 0x14a20 ;  /* 0x00014a2000097802 */ /* 0x010fe40000000f00 */
[----:B--23--:R-:W-:Y:S05]  /*14a10*/  CALL.REL.NOINC `($__internal_17_$__cuda_sm70_shflsync_idx_p) ;  /* 0x0000006000007944 */ /* 0x00cfea0003c00000 */
[----:B------:R-:W-:Y:S01]  /*14a20*/  MOV R0, R7 ;  /* 0x0000000700007202 */ /* 0x000fe20000000f00 */
[----:B------:R-:W-:Y:S05]  /*14a30*/  BRA `(.L_x_1176) ;  /* 0xfffff54000007947 */ /* 0x000fea000383ffff */
        .weak           $__internal_16_$__cuda_sm70_shflsync_bfly_p
        .type           $__internal_16_$__cuda_sm70_shflsync_bfly_p,@function
        .size           $__internal_16_$__cuda_sm70_shflsync_bfly_p,($__internal_17_$__cuda_sm70_shflsync_idx_p - $__internal_16_$__cuda_sm70_shflsync_bfly_p)
$__internal_16_$__cuda_sm70_shflsync_bfly_p:
[----:B------:R-:W-:Y:S01]  /*14a40*/  MOV R9, 0x0 ;  /* 0x0000000000097802 */ /* 0x000fe20000000f00 */
[----:B------:R-:W-:Y:S04]  /*14a50*/  WARPSYNC R7 ;  /* 0x0000000700007348 */ /* 0x000fe80003800000 */
[----:B------:R1:W2:Y:S01]  /*14a60*/  SHFL.BFLY PT, R3, R0, R3, R10 ;  /* 0x0c00000300037389 */ /* 0x0002a200000e000a */
[----:B------:R-:W-:Y:S05]  /*14a70*/  RET.REL.NODEC R8 `(_ZN7cutlass13device_kernelIN5flash19enable_sm80_to_sm89INS1_16FlashAttnFwdSm80INS1_25CollectiveMainloopFwdSm80ILi4ELi1ELb0EN4cute5tupleIJNS5_1CILi128EEENS7_ILi112EEENS7_ILi64EEEEEELi64ENS_6half_tEfNS_4arch4Sm80ELb1ELb0ELb0ELb0ELb0ELb0ELb1ELb1EEENS1_21CollectiveEpilogueFwdINS6_IJS8_SA_S9_EEENS6_IJNS7_ILi1EEESI_SI_EEESC_SE_Li128ELb0ELb1ELb1ELb0EEENS1_30DynamicPersistentTileSchedulerILi128ELi128ELb1ELb1ELb0EEEEEEEEEvNT_6ParamsE) ;  /* 0xfffeb58008007950 */ /* 0x000fea0003c3ffff */
        .weak           $__internal_17_$__cuda_sm70_shflsync_idx_p
        .type           $__internal_17_$__cuda_sm70_shflsync_idx_p,@function
        .size           $__internal_17_$__cuda_sm70_shflsync_idx_p,(.L_x_1636 - $__internal_17_$__cuda_sm70_shflsync_idx_p)
$__internal_17_$__cuda_sm70_shflsync_idx_p:
[----:B------:R-:W-:-:S04]  /*14a80*/  MOV R12, 0xffffffff ;  /* 0xffffffff000c7802 */ /* 0x000fc80000000f00 */
[----:B------:R-:W-:Y:S04]  /*14a90*/  WARPSYNC R12 ;  /* 0x0000000c00007348 */ /* 0x000fe80003800000 */
[----:B------:R1:W2:Y:S02]  /*14aa0*/  SHFL.IDX PT, R7, R10, R8, R7 ;  /* 0x000000080a077389 */ /* 0x0002a400000e0007 */
[----:B-1----:R-:W-:Y:S02]  /*14ab0*/  MOV R8, R9 ;  /* 0x0000000900087202 */ /* 0x002fe40000000f00 */
[----:B------:R-:W-:-:S04]  /*14ac0*/  MOV R9, 0x0 ;  /* 0x0000000000097802 */ /* 0x000fc80000000f00 */
[----:B--2---:R-:W-:Y:S05]  /*14ad0*/  RET.REL.NODEC R8 `(_ZN7cutlass13device_kernelIN5flash19enable_sm80_to_sm89INS1_16FlashAttnFwdSm80INS1_25CollectiveMainloopFwdSm80ILi4ELi1ELb0EN4cute5tupleIJNS5_1CILi128EEENS7_ILi112EEENS7_ILi64EEEEEELi64ENS_6half_tEfNS_4arch4Sm80ELb1ELb0ELb0ELb0ELb0ELb0ELb1ELb1EEENS1_21CollectiveEpilogueFwdINS6_IJS8_SA_S9_EEENS6_IJNS7_ILi1EEESI_SI_EEESC_SE_Li128ELb0ELb1ELb1ELb0EEENS1_30DynamicPersistentTileSchedulerILi128ELi128ELb1ELb1ELb0EEEEEEEEEvNT_6ParamsE) ;  /* 0xfffeb52008007950 */ /* 0x004fea0003c3ffff */
.L_x_1177:
        /* <DEDUP_REMOVED lines=10> */
.L_x_1636:


//--------------------- .text._ZN7cutlass13device_kernelIN5flash19enable_sm80_to_sm89INS1_16FlashAttnFwdSm80INS1_25CollectiveMainloopFwdSm80ILi4ELi1ELb0EN4cute5tupleIJNS5_1CILi128EEENS7_ILi80EEENS7_ILi64EEEEEELi64ENS_6half_tEfNS_4arch4Sm80ELb1ELb0ELb0ELb1ELb0ELb0ELb1ELb1EEENS1_21CollectiveEpilogueFwdINS6_IJS8_SA_S9_EEENS6_IJNS7_ILi1EEESI_SI_EEESC_SE_Li128ELb1ELb1ELb1ELb0EEENS1_36VarlenDynamicPersistentTileSchedulerILi128ELi80ELi128ELi128ELb1ELb1ELb0ELb1ELb1ELb1EEEEEEEEEvNT_6ParamsE --------------------------
	.section	.text._ZN7cutlass13device_kernelIN5flash19enable_sm80_to_sm89INS1_16FlashAttnFwdSm80INS1_25CollectiveMainloopFwdSm80ILi4ELi1ELb0EN4cute5tupleIJNS5_1CILi128EEENS7_ILi80EEENS7_ILi64EEEEEELi64ENS_6half_tEfNS_4arch4Sm80ELb1ELb0ELb0ELb1ELb0ELb0ELb1ELb1EEENS1_21CollectiveEpilogueFwdINS6_IJS8_SA_S9_EEENS6_IJNS7_ILi1EEESI_SI_EEESC_SE_Li128ELb1ELb1ELb1ELb0EEENS1_36VarlenDynamicPersistentTileSchedulerILi128ELi80ELi128ELi128ELb1ELb1ELb0ELb1ELb1ELb1EEEEEEEEEvNT_6ParamsE,"ax",@progbits
	.sectioninfo	@"SHI_REGISTERS=255"
	.align	128
.text._ZN7cutlass13device_kernelIN5flash19enable_sm80_to_sm89INS1_16FlashAttnFwdSm80INS1_25CollectiveMainloopFwdSm80ILi4ELi1ELb0EN4cute5tupleIJNS5_1CILi128EEENS7_ILi80EEENS7_ILi64EEEEEELi64ENS_6half_tEfNS_4arch4Sm80ELb1ELb0ELb0ELb1ELb0ELb0ELb1ELb1EEENS1_21CollectiveEpilogueFwdINS6_IJS8_SA_S9_EEENS6_IJNS7_ILi1EEESI_SI_EEESC_SE_Li128ELb1ELb1ELb1ELb0EEENS1_36VarlenDynamicPersistentTileSchedulerILi128ELi80ELi128ELi128ELb1ELb1ELb0ELb1ELb1ELb1EEEEEEEEEvNT_6ParamsE:
        .type           _ZN7cutlass13device_kernelIN5flash19enable_sm80_to_sm89INS1_16FlashAttnFwdSm80INS1_25CollectiveMainloopFwdSm80ILi4ELi1ELb0EN4cute5tupleIJNS5_1CILi128EEENS7_ILi80EEENS7_ILi64EEEEEELi64ENS_6half_tEfNS_4arch4Sm80ELb1ELb0ELb0ELb1ELb0ELb0ELb1ELb1EEENS1_21CollectiveEpilogueFwdINS6_IJS8_SA_S9_EEENS6_IJNS7_ILi1EEESI_SI_EEESC_SE_Li128ELb1ELb1ELb1ELb0EEENS1_36VarlenDynamicPersistentTileSchedulerILi128ELi80ELi128ELi128ELb1ELb1ELb0ELb1ELb1ELb1EEEEEEEEEvNT_6ParamsE,@function
        .size           _ZN7cutlass13device_kernelIN5flash19enable_sm80_to_sm89INS1_16FlashAttnFwdSm80INS1_25CollectiveMainloopFwdSm80ILi4ELi1ELb0EN4cute5tupleIJNS5_1CILi128EEENS7_ILi80EEENS7_ILi64EEEEEELi64ENS_6half_tEfNS_4arch4Sm80ELb1ELb0ELb0ELb1ELb0ELb0ELb1ELb1EEENS1_21CollectiveEpilogueFwdINS6_IJS8_SA_S9_EEENS6_IJNS7_ILi1EEESI_SI_EEESC_SE_Li128ELb1ELb1ELb1ELb0EEENS1_36VarlenDynamicPersistentTileSchedulerILi128ELi80ELi128ELi128ELb1ELb1ELb0ELb1ELb1ELb1EEEEEEEEEvNT_6ParamsE,(.L_x_1639 - _ZN7cutlass13device_kernelIN5flash19enable_sm80_to_sm89INS1_16FlashAttnFwdSm80INS1_25CollectiveMainloopFwdSm80ILi4ELi1ELb0EN4cute5tupleIJNS5_1CILi128EEENS7_ILi80EEENS7_ILi64EEEEEELi64ENS_6half_tEfNS_4arch4Sm80ELb1ELb0ELb0ELb1ELb0ELb0ELb1ELb1EEENS1_21CollectiveEpilogueFwdINS6_IJS8_SA_S9_EEENS6_IJNS7_ILi1EEESI_SI_EEESC_SE_Li128ELb1ELb1ELb1ELb0EEENS1_36VarlenDynamicPersistentTileSchedulerILi128ELi80ELi128ELi128ELb1ELb1ELb0ELb1ELb1ELb1EEEEEEEEEvNT_6ParamsE)
        .other          _ZN7cutlass13device_kernelIN5flash19enable_sm80_to_sm89INS1_16FlashAttnFwdSm80INS1_25CollectiveMainloopFwdSm80ILi4ELi1ELb0EN4cute5tupleIJNS5_1CILi128EEENS7_ILi80EEENS7_ILi64EEEEEELi64ENS_6half_tEfNS_4arch4Sm80ELb1ELb0ELb0ELb1ELb0ELb0ELb1ELb1EEENS1_21CollectiveEpilogueFwdINS6_IJS8_SA_S9_EEENS6_IJNS7_ILi1EEESI_SI_EEESC_SE_Li128ELb1ELb1ELb1ELb0EEENS1_36VarlenDynamicPersistentTileSchedulerILi128ELi80ELi128ELi128ELb1ELb1ELb0ELb1ELb1ELb1EEEEEEEEEvNT_6ParamsE,@"STO_CUDA_ENTRY STV_DEFAULT"
_ZN7cutlass13device_kernelIN5flash19enable_sm80_to_sm89INS1_16FlashAttnFwdSm80INS1_25CollectiveMainloopFwdSm80ILi4ELi1ELb0EN4cute5tupleIJNS5_1CILi128EEENS7_ILi80EEENS7_ILi64EEEEEELi64ENS_6half_tEfNS_4arch4Sm80ELb1ELb0ELb0ELb1ELb0ELb0ELb1ELb1EEENS1_21CollectiveEpilogueFwdINS6_IJS8_SA_S9_EEENS6_IJNS7_ILi1EEESI_SI_EEESC_SE_Li128ELb1ELb1ELb1ELb0EEENS1_36VarlenDynamicPersistentTileSchedulerILi128ELi80ELi128ELi128ELb1ELb1ELb0ELb1ELb1ELb1EEEEEEEEEvNT_6ParamsE:
        /* <DEDUP_REMOVED lines=55> */
.L_x_1183:
        /* <DEDUP_REMOVED lines=17> */
.L_x_1301:
        /* <DEDUP_REMOVED lines=16> */
.L_x_1302:
[----:B--2---:R-:W-:-:S05]  /*0580*/  IMAD R0, R0, c[0x0][0x538], RZ ;  /* 0x00014e0000007a24 */ /* 0x004fca00078e02ff */
[----:B------:R-:W-:-:S04]  /*0590*/  IADD3 R6, R0, R6, RZ ;  /* 0x0000000600067210 */ /* 0x000fc80007ffe0ff */
[----:B------:R-:W-:-:S13]  /*05a0*/  ISETP.GT.AND P0, PT, R6, UR4, PT ;  /* 0x0000000406007c0c */ /* 0x000fda000bf04270 */
[----:B-1----:R-:W-:Y:S05]  /*05b0*/  @!P0 BRA `(.L_x_1183) ;  /* 0xfffffdb000008947 */ /* 0x002fea000383ffff */
.L_x_1179:
[----:B------:R-:W-:-:S05]  /*05c0*/  IADD3 R12, -R0, R6, RZ ;  /* 0x00000006000c7210 */ /* 0x000fca0007ffe1ff */
[----:B------:R-:W-:-:S05]  /*05d0*/  IMAD R0, R4, c[0x0][0x538], R12 ;  /* 0x00014e0004007a24 */ /* 0x000fca00078e020c */
[----:B------:R-:W-:Y:S01]  /*05e0*/  ISETP.GT.AND P0, PT, R0, UR4, PT ;  /* 0x0000000400007c0c */ /* 0x000fe2000bf04270 */
[----:B------:R-:W-:-:S12]  /*05f0*/  BRA.DIV ~URZ, `(.L_x_1184) ;  /* 0x00011b627f007947 */ /* 0x000fd8000b800000 */
[----:B------:R-:W-:-:S04]  /*0600*/  VOTE.ANY R11, PT, !P0 ;  /* 0x00000000000b7806 */ /* 0x000fc800040e0100 */
.L_x_1303:
[----:B------:R-:W1:Y:S02]  /*0610*/  POPC R0, R11 ;  /* 0x0000000b00007309 */ /* 0x000e640000000000 */
[----:B-1----:R-:W-:-:S05]  /*0620*/  IADD3 R2, R0, R7, RZ ;  /* 0x0000000700027210 */ /* 0x002fca0007ffe0ff */
[----:B------:R1:W-:Y:S01]  /*0630*/  STL [R1+0x54], R2 ;  /* 0x0000540201007387 */ /* 0x0003e20000100800 */
[----:B------:R-:W-:Y:S05]  /*0640*/  BRA.DIV ~URZ, `(.L_x_1185) ;  /* 0x00011b627f007947 */ /* 0x000fea000b800000 */
[----:B------:R2:W3:Y:S01]  /*0650*/  SHFL.IDX PT, R13, R10, R0, 0x1f ;  /* 0x00001f000a0d7589 */ /* 0x0004e200000e0000 */
[----:B------:R-:W-:-:S03]  /*0660*/  MOV R6, RZ ;  /* 0x000000ff00067202 */ /* 0x000fc60000000f00 */
[----:B------:R2:W4:Y:S04]  /*0670*/  SHFL.IDX PT, R10, R8, R0, 0x1f ;  /* 0x00001f00080a7589 */ /* 0x00052800000e0000 */
.L_x_1304:
[----:B------:R-:W-:Y:S01]  /*0680*/  ISETP.NE.AND P0, PT, R11, RZ, PT ;  /* 0x000000ff0b00720c */ /* 0x000fe20003f05270 */
[----:B------:R-:W-:-:S12]  /*0690*/  BSSY B0, `(.L_x_1186) ;  /* 0x0000005000007945 */ /* 0x000fd80003800000 */
[----:B------:R-:W-:Y:S05]  /*06a0*/  @!P0 BRA `(.L_x_1187) ;  /* 0x0000003000008947 */ /* 0x000fea0003800000 */
[----:B------:R-:W-:Y:S01]  /*06b0*/  IADD3 R5, R0, -0x1, RZ ;  /* 0xffffffff00057810 */ /* 0x000fe20007ffe0ff */
[----:B------:R-:W-:Y:S05]  /*06c0*/  BRA.DIV ~URZ, `(.L_x_1188) ;  /* 0x00011bc27f007947 */ /* 0x000fea000b800000 */
[----:B------:R1:W2:Y:S02]  /*06d0*/  SHFL.IDX PT, R6, R4, R5, 0x1f ;  /* 0x00001f0504067589 */ /* 0x0002a400000e0000 */
.L_x_1187:
[----:B------:R-:W-:Y:S05]  /*06e0*/  BSYNC B0 ;  /* 0x0000000000007941 */ /* 0x000fea0003800000 */
.L_x_1186:
        /* <DEDUP_REMOVED lines=69> */
.L_x_1190:
        /* <DEDUP_REMOVED lines=46> */
[----:B------:R-:W-:Y:S02]  /*0e20*/  IMAD.MOV.U32 R7, RZ, RZ, R0 ;  /* 0x000000ffff077224 */ /* 0x000fe400078e0000 */
[----:B------:R-:W-:Y:S01]  /*0e30*/  IMAD.MOV.U32 R2, RZ, RZ, RZ ;  /* 0x000000ffff027224 */ /* 0x000fe200078e00ff */
[----:B------:R-:W-:Y:S01]  /*0e40*/  IABS R0, R8 ;  /* 0x0000000800007213 */ /* 0x000fe20000000000 */
[----:B------:R-:W-:-:S04]  /*0e50*/  IMAD R7, R7, R5, RZ ;  /* 0x0000000507077224 */ /* 0x000fc800078e02ff */
        /* <DEDUP_REMOVED lines=20> */
.L_x_1191:
[----:B------:R-:W-:Y:S05]  /*0fa0*/  BSYNC B0 ;  /* 0x0000000000007941 */ /* 0x000fea0003800000 */
.L_x_1189:
[----:B------:R-:W-:-:S04]  /*0fb0*/  LOP3.LUT R0, RZ, R0, RZ, 0x33, !PT ;  /* 0x00000000ff007212 */ /* 0x000fc800078e33ff */
[----:B------:R-:W-:-:S05]  /*0fc0*/  IADD3 R0, R0, R13, RZ ;  /* 0x0000000d00007210 */ /* 0x000fca0007ffe0ff */
[----:B------:R2:W-:Y:S01]  /*0fd0*/  STL [R1+0x4c], R0 ;  /* 0x00004c0001007387 */ /* 0x0005e20000100800 */
[----:B------:R-:W-:Y:S05]  /*0fe0*/  BRA `(.L_x_1192) ;  /* 0x0000006000007947 */ /* 0x000fea0003800000 */
.L_x_1180:
[----:B------:R-:W-:Y:S01]  /*0ff0*/  MOV R0, UR4 ;  /* 0x0000000400007c02 */ /* 0x000fe20008000f00 */
[----:B------:R-:W-:Y:S04]  /*1000*/  STL [R1+0x4c], RZ ;  /* 0x00004cff01007387 */ /* 0x000fe80000100800 */
[----:B------:R-:W-:Y:S04]  /*1010*/  STL [R1+0x50], RZ ;  /* 0x000050ff01007387 */ /* 0x000fe80000100800 */
[----:B------:R1:W-:Y:S02]  /*1020*/  STL [R1+0x48], R0 ;  /* 0x0000480001007387 */ /* 0x0003e40000100800 */
[----:B-1----:R-:W-:-:S05]  /*1030*/  MOV R0, c[0x0][0x53c] ;  /* 0x00014f0000007a02 */ /* 0x002fca0000000f00 */
[----:B------:R1:W-:Y:S02]  /*1040*/  STL [R1+0x54], R0 ;  /* 0x0000540001007387 */ /* 0x0003e40000100800 */
.L_x_1192:
        /* <DEDUP_REMOVED lines=8> */
.L_x_1178:
        /* <DEDUP_REMOVED lines=72> */
[----:B------:R-:W-:Y:S01]  /*1550*/  SHF.R.U32.HI R2, RZ, 0x3, R0 ;  /* 0x00000003ff027819 */ /* 0x000fe20000011600 */
[----:B------:R-:W-:Y:S01]  /*1560*/  IMAD.SHL.U32 R5, R12, 0x40, RZ ;  /* 0x000000400c057824 */ /* 0x000fe200078e00ff */
[----:B------:R-:W-:Y:S01]  /*1570*/  LOP3.LUT R0, R3, 0x1c0, RZ, 0xc0, !PT ;  /* 0x000001c003007812 */ /* 0x000fe200078ec0ff */
[--C-:B------:R-:W-:Y:S01]  /*1580*/  IMAD R6, R6, 0x2, R4.reuse ;  /* 0x0000000206067824 */ /* 0x100fe200078e0204 */
[----:B------:R-:W-:Y:S01]  /*1590*/  LOP3.LUT R3, R7, R2, RZ, 0x3c, !PT ;  /* 0x0000000207037212 */ /* 0x000fe200078e3cff */
[----:B------:R-:W-:Y:S01]  /*15a0*/  IMAD.MOV.U32 R7, RZ, RZ, -0x10 ;  /* 0xfffffff0ff077424 */ /* 0x000fe200078e00ff */
[----:B------:R-:W-:Y:S01]  /*15b0*/  LOP3.LUT R5, R5, 0xfffffe00, RZ, 0xc0, !PT ;  /* 0xfffffe0005057812 */ /* 0x000fe200078ec0ff */
[----:B------:R-:W-:Y:S01]  /*15c0*/  IMAD.MOV.U32 R12, RZ, RZ, 0x40 ;  /* 0x00000040ff0c7424 */ /* 0x000fe200078e00ff */
[----:B------:R-:W-:Y:S01]  /*15d0*/  LEA.HI R2, R0, R0, RZ, 0x1d ;  /* 0x0000000000027211 */ /* 0x000fe200078fe8ff */
[----:B------:R-:W-:Y:S01]  /*15e0*/  IMAD R0, R14, 0x200, R15 ;  /* 0x000002000e007824 */ /* 0x000fe200078e020f */
[CC--:B------:R-:W-:Y:S01]  /*15f0*/  IADD3 R4, R3.reuse, R5.reuse, R4 ;  /* 0x0000000503047210 */ /* 0x0c0fe20007ffe004 */
[----:B------:R-:W-:Y:S01]  /*1600*/  STL [R1+0x98], R16 ;  /* 0x0000981001007387 */ /* 0x000fe20000100800 */
[----:B------:R-:W-:Y:S01]  /*1610*/  LOP3.LUT R5, R3, R5, RZ, 0xfc, !PT ;  /* 0x0000000503057212 */ /* 0x000fe200078efcff */
[----:B------:R-:W-:Y:S01]  /*1620*/  IMAD.IADD R9, R6, 0x1, R2 ;  /* 0x0000000106097824 */ /* 0x000fe200078e0202 */
[----:B------:R-:W-:Y:S01]  /*1630*/  LOP3.LUT P6, RZ, R10, 0x2, RZ, 0xc0, !PT ;  /* 0x000000020aff7812 */ /* 0x000fe200078cc0ff */
[----:B------:R-:W-:Y:S01]  /*1640*/  IMAD R6, R8, 0x10, R18 ;  /* 0x0000001008067824 */ /* 0x000fe200078e0212 */
[----:B------:R-:W-:Y:S01]  /*1650*/  LOP3.LUT P5, RZ, R10, 0x4, RZ, 0xc0, !PT ;  /* 0x000000040aff7812 */ /* 0x000fe200078ac0ff */
[----:B------:R-:W-:Y:S01]  /*1660*/  IMAD.MOV.U32 R10, RZ, RZ, 0x20 ;  /* 0x00000020ff0a7424 */ /* 0x000fe200078e00ff */
[----:B------:R-:W-:-:S02]  /*1670*/  LOP3.LUT R3, R11, 0x7ffffffc, RZ, 0xc0, !PT ;  /* 0x7ffffffc0b037812 */ /* 0x000fc400078ec0ff */
[----:B------:R-:W-:Y:S01]  /*1680*/  LOP3.LUT P3, RZ, R8, 0x4, RZ, 0xc0, !PT ;  /* 0x0000000408ff7812 */ /* 0x000fe2000786c0ff */
[----:B------:R-:W-:Y:S01]  /*1690*/  IMAD.IADD R8, R16, 0x1, R13 ;  /* 0x0000000110087824 */ /* 0x000fe200078e020d */
[----:B------:R-:W-:Y:S01]  /*16a0*/  LEA R119, R0, 0x2900, 0x1 ;  /* 0x0000290000777811 */ /* 0x000fe200078e08ff */
[----:B------:R-:W-:Y:S01]  /*16b0*/  IMAD.IADD R3, R17, 0x1, -R3 ;  /* 0x0000000111037824 */ /* 0x000fe200078e0a03 */
[----:B------:R-:W-:Y:S01]  /*16c0*/  SEL R7, R7, 0x10, !P0 ;  /* 0x0000001007077807 */ /* 0x000fe20004000000 */
[----:B------:R1:W-:Y:S01]  /*16d0*/  STL [R1+0x88], R6 ;  /* 0x0000880601007387 */ /* 0x0003e20000100800 */
[----:B------:R-:W-:Y:S01]  /*16e0*/  LEA R9, R9, 0x80, 0x1 ;  /* 0x0000008009097811 */ /* 0x000fe200078e08ff */
        /* <DEDUP_REMOVED lines=41> */
.L_x_1300:
[----:B------:R-:W3:Y:S01]  /*1980*/  LDL R0, [R1+0x54] ;  /* 0x0000540001007983 */ /* 0x000ee20000100800 */
[----:B------:R-:W-:Y:S01]  /*1990*/  IMAD.MOV.U32 R12, RZ, RZ, 0x4 ;  /* 0x00000004ff0c7424 */ /* 0x000fe200078e00ff */
[----:B------:R-:W-:Y:S02]  /*19a0*/  ISETP.NE.U32.AND P2, PT, RZ, c[0x0][0x370], PT ;  /* 0x0000dc00ff007a0c */ /* 0x000fe40003f45070 */
[----:B------:R-:W4:Y:S02]  /*19b0*/  LDL R10, [R1+0x50] ;  /* 0x00005000010a7983 */ /* 0x000f240000100800 */
[----:B------:R-:W-:Y:S01]  /*19c0*/  ISETP.NE.AND.EX P2, PT, RZ, c[0x0][0x374], PT, P2 ;  /* 0x0000dd00ff007a0c */ /* 0x000fe20003f45320 */
[----:B--23--:R-:W-:-:S05]  /*19d0*/  IMAD.WIDE R2, R0, R12, c[0x0][0x588] ;  /* 0x0001620000027625 */ /* 0x00cfca00078e020c */
[----:B------:R-:W2:Y:S01]  /*19e0*/  LDG.E R23, [R2.64] ;  /* 0x0000000802177981 */ /* 0x000ea2000c1e1900 */
[----:B------:R-:W-:Y:S01]  /*19f0*/  ISETP.NE.U32.AND P5, PT, RZ, c[0x0][0x360], PT ;  /* 0x0000d800ff007a0c */ /* 0x000fe20003fa5070 */
[----:B------:R-:W-:Y:S01]  /*1a00*/  CS2R R8, SRZ ;  /* 0x0000000000087805 */ /* 0x000fe2000001ff00 */
[----:B------:R-:W-:Y:S02]  /*1a10*/  ISETP.NE.U32.AND P1, PT, RZ, c[0x0][0x348], PT ;  /* 0x0000d200ff007a0c */ /* 0x000fe40003f25070 */
[----:B------:R-:W-:Y:S02]  /*1a20*/  ISETP.NE.AND.EX P5, PT, RZ, c[0x0][0x364], PT, P5 ;  /* 0x0000d900ff007a0c */ /* 0x000fe40003fa5350 */
[----:B------:R-:W-:Y:S01]  /*1a30*/  ISETP.NE.AND.EX P1, PT, RZ, c[0x0][0x34c], PT, P1 ;  /* 0x0000d300ff007a0c */ /* 0x000fe20003f25310 */
[----:B------:R-:W-:Y:S01]  /*1a40*/  IMAD.MOV.U32 R11, RZ, RZ, RZ ;  /* 0x000000ffff0b7224 */ /* 0x000fe200078e00ff */
[----:B--2---:R-:W-:Y:S01]  /*1a50*/  SHF.R.S32.HI R13, RZ, 0x1f, R23 ;  /* 0x0000001fff0d7819 */ /* 0x004fe20000011417 */
[----:B------:R1:W-:Y:S01]  /*1a60*/  STL [R1+0x58], R23 ;  /* 0x0000581701007387 */ /* 0x0003e20000100800 */
[----:B------:R-:W-:-:S04]  /*1a70*/  @P2 LEA R2, P0, R23, c[0x0][0x370], 0x2 ;  /* 0x0000dc0017022a11 */ /* 0x000fc800078010ff */
[----:B------:R-:W-:Y:S02]  /*1a80*/  @P2 LEA.HI.X R3, R23, c[0x0][0x374], R13, 0x2, P0 ;  /* 0x0000dd0017032a11 */ /* 0x000fe400000f140d */
[----:B------:R-:W-:-:S03]  /*1a90*/  ISETP.NE.U32.AND P0, PT, RZ, c[0x0][0x350], PT ;  /* 0x0000d400ff007a0c */ /* 0x000fc60003f05070 */
[----:B------:R2:W5:Y:S01]  /*1aa0*/  @P2 LDG.E R8, [R2.64] ;  /* 0x0000000802082981 */ /* 0x000562000c1e1900 */
[C---:B------:R-:W-:Y:S02]  /*1ab0*/  @P5 LEA R6, P2, R23.reuse, c[0x0][0x360], 0x2 ;  /* 0x0000d80017065a11 */ /* 0x040fe400078410ff */
[----:B------:R-:W-:Y:S02]  /*1ac0*/  ISETP.NE.AND.EX P0, PT, RZ, c[0x0][0x354], PT, P0 ;  /* 0x0000d500ff007a0c */ /* 0x000fe40003f05300 */
[C---:B------:R-:W-:Y:S02]  /*1ad0*/  @P5 LEA.HI.X R7, R23.reuse, c[0x0][0x364], R13, 0x2, P2 ;  /* 0x0000d90017075a11 */ /* 0x040fe400010f140d */
[----:B------:R-:W-:-:S03]  /*1ae0*/  LEA R4, P4, R23, c[0x0][0x348], 0x2 ;  /* 0x0000d20017047a11 */ /* 0x000fc600078810ff */
[----:B------:R-:W3:Y:S01]  /*1af0*/  @P5 LDG.E R0, [R6.64] ;  /* 0x0000000806005981 */ /* 0x000ee2000c1e1900 */
[----:B------:R-:W-:-:S05]  /*1b00*/  LEA.HI.X R5, R23, c[0x0][0x34c], R13, 0x2, P4 ;  /* 0x0000d30017057a11 */ /* 0x000fca00020f140d */
[----:B------:R1:W5:Y:S01]  /*1b10*/  @P1 LDG.E R11, [R4.64] ;  /* 0x00000008040b1981 */ /* 0x000362000c1e1900 */
[----:B--2---:R-:W-:-:S04]  /*1b20*/  LEA R2, P3, R23, c[0x0][0x350], 0x2 ;  /* 0x0000d40017027a11 */ /* 0x004fc800078610ff */
[----:B------:R-:W-:-:S05]  /*1b30*/  LEA.HI.X R3, R23, c[0x0][0x354], R13, 0x2, P3 ;  /* 0x0000d50017037a11 */ /* 0x000fca00018f140d */
[----:B------:R1:W5:Y:S01]  /*1b40*/  @P0 LDG.E R9, [R2.64] ;  /* 0x0000000802090981 */ /* 0x000362000c1e1900 */
[----:B----4-:R-:W-:-:S05]  /*1b50*/  LOP3.LUT R22, R10, 0xffff, RZ, 0xc0, !PT ;  /* 0x0000ffff0a167812 */ /* 0x010fca00078ec0ff */
[----:B------:R1:W-:Y:S01]  /*1b60*/  STL [R1+0x5c], R22 ;  /* 0x00005c1601007387 */ /* 0x0003e20000100800 */
[----:B------:R-:W-:Y:S03]  /*1b70*/  YIELD ;  /* 0x0000000000007946 */ /* 0x000fe60003800000 */
[----:B---3--:R1:W-:Y:S01]  /*1b80*/  @P5 STL [R1+0x40], R0 ;  /* 0x0000400001005387 */ /* 0x0083e20000100800 */
        /* <DEDUP_REMOVED lines=8> */
.L_x_1193:
[----:B------:R-:W-:-:S04]  /*1c10*/  ISETP.NE.U32.AND P2, PT, RZ, c[0x0][0x368], PT ;  /* 0x0000da00ff007a0c */ /* 0x000fc80003f45070 */
[----:B------:R-:W-:-:S13]  /*1c20*/  ISETP.NE.AND.EX P2, PT, RZ, c[0x0][0x36c], PT, P2 ;  /* 0x0000db00ff007a0c */ /* 0x000fda0003f45320 */
[----:B------:R-:W-:Y:S05]  /*1c30*/  @!P2 BRA `(.L_x_1194) ;  /* 0x000000400000a947 */ /* 0x000fea0003800000 */
[----:B-1----:R-:W-:-:S04]  /*1c40*/  LEA R2, P2, R23, c[0x0][0x368], 0x2 ;  /* 0x0000da0017027a11 */ /* 0x002fc800078410ff */
[----:B------:R-:W-:-:S05]  /*1c50*/  LEA.HI.X R3, R23, c[0x0][0x36c], R13, 0x2, P2 ;  /* 0x0000db0017037a11 */ /* 0x000fca00010f140d */
[----:B------:R1:W5:Y:S01]  /*1c60*/  LDG.E R0, [R2.64] ;  /* 0x0000000802007981 */ /* 0x000362000c1e1900 */
[----:B------:R-:W-:Y:S05]  /*1c70*/  BRA `(.L_x_1195) ;  /* 0x0000005000007947 */ /* 0x000fea0003800000 */
.L_x_1194:
[----:B-1----:R-:W-:Y:S01]  /*1c80*/  MOV R0, c[0x0][0x1d0] ;  /* 0x0000740000007a02 */ /* 0x002fe20000000f00 */
[----:B------:R-:W-:Y:S05]  /*1c90*/  @!P0 BRA `(.L_x_1195) ;  /* 0x0000003000008947 */ /* 0x000fea0003800000 */
[----:B------:R-:W2:Y:S04]  /*1ca0*/  LDG.E R4, [R2.64] ;  /* 0x0000000802047981 */ /* 0x000ea8000c1e1900 */
[----:B------:R-:W2:Y:S02]  /*1cb0*/  LDG.E R0, [R2.64+0x4] ;  /* 0x0000040802007981 */ /* 0x000ea4000c1e1900 */
[----:B--2---:R-:W-:Y:S02]  /*1cc0*/  IADD3 R0, -R4, R0, RZ ;  /* 0x0000000004007210 */ /* 0x004fe40007ffe1ff */
.L_x_1195:
[----:B-1----:R-:W2:Y:S04]  /*1cd0*/  LDL R2, [R1+0x40] ;  /* 0x0000400001027983 */ /* 0x002ea80000100800 */
[----:B------:R-:W3:Y:S01]  /*1ce0*/  LDL.LU R3, [R1+0x4c] ;  /* 0x00004c0001037983 */ /* 0x000ee20000300800 */
[--C-:B-----5:R-:W-:Y:S01]  /*1cf0*/  IMAD.IADD R4, R0, 0x1, -R8.reuse ;  /* 0x0000000100047824 */ /* 0x120fe200078e0a08 */
[----:B------:R-:W-:Y:S01]  /*1d00*/  BSSY B0, `(.L_x_1196) ;  /* 0x000003f000007945 */ /* 0x000fe20003800000 */
[----:B------:R-:W-:-:S02]  /*1d10*/  IMAD.IADD R14, R9, 0x1, R8 ;  /* 0x00000001090e7824 */ /* 0x000fc400078e0208 */
[----:B--2---:R-:W-:Y:S02]  /*1d20*/  IMAD.MOV.U32 R5, RZ, RZ, R2 ;  /* 0x000000ffff057224 */ /* 0x004fe400078e0002 */
[----:B------:R-:W-:Y:S02]  /*1d30*/  IMAD.MOV.U32 R2, RZ, RZ, c[0x0][0x2c4] ;  /* 0x0000b100ff027624 */ /* 0x000fe400078e00ff */
[----:B---3--:R-:W-:-:S03]  /*1d40*/  IMAD.SHL.U32 R18, R3, 0x80, RZ ;  /* 0x0000008003127824 */ /* 0x008fc600078e00ff */
[----:B------:R-:W-:Y:S02]  /*1d50*/  ISETP.NE.AND P4, PT, R2, 0x1, PT ;  /* 0x000000010200780c */ /* 0x000fe40003f85270 */
[----:B------:R-:W-:Y:S01]  /*1d60*/  IADD3 R2, R18, 0x7f, RZ ;  /* 0x0000007f12027810 */ /* 0x000fe20007ffe0ff */
[----:B------:R-:W-:Y:S04]  /*1d70*/  STL [R1+0x60], R18 ;  /* 0x0000601201007387 */ /* 0x000fe80000100800 */
[----:B------:R-:W-:Y:S01]  /*1d80*/  IMAD.MOV.U32 R0, RZ, RZ, R2 ;  /* 0x000000ffff007224 */ /* 0x000fe200078e0002 */
[----:B------:R1:W-:Y:S05]  /*1d90*/  STL [R1+0x4c], R4 ;  /* 0x00004c0401007387 */ /* 0x0003ea0000100800 */
[----:B------:R-:W-:Y:S01]  /*1da0*/  @P4 IMAD.HI.U32 R3, R2, c[0x0][0x2c8], RZ ;  /* 0x0000b20002034a27 */ /* 0x000fe200078e00ff */
[----:B------:R-:W-:-:S04]  /*1db0*/  IADD3 R2, R4, 0x50, -R5 ;  /* 0x0000005004027810 */ /* 0x000fc80007ffe805 */
[----:B------:R-:W-:Y:S02]  /*1dc0*/  @P4 SHF.R.U32.HI R0, RZ, c[0x0][0x2cc], R3 ;  /* 0x0000b300ff004a19 */ /* 0x000fe40000011603 */
[----:B------:R-:W-:-:S03]  /*1dd0*/  IADD3 R3, R4, 0x4f, RZ ;  /* 0x0000004f04037810 */ /* 0x000fc60007ffe0ff */
[----:B------:R-:W-:Y:S02]  /*1de0*/  IMAD.IADD R0, R2, 0x1, R0 ;  /* 0x0000000102007824 */ /* 0x000fe400078e0200 */
[----:B------:R-:W-:-:S04]  /*1df0*/  IMAD.HI R2, R3, 0x66666667, RZ ;  /* 0x6666666703027827 */ /* 0x000fc800078e02ff */
[----:B------:R-:W-:Y:S01]  /*1e00*/  IMAD.HI R0, R0, 0x66666667, RZ ;  /* 0x6666666700007827 */ /* 0x000fe200078e02ff */
[----:B-1----:R-:W-:-:S04]  /*1e10*/  SHF.R.U32.HI R4, RZ, 0x1f, R2 ;  /* 0x0000001fff047819 */ /* 0x002fc80000011602 */
[----:B------:R-:W-:Y:S02]  /*1e20*/  SHF.R.U32.HI R3, RZ, 0x1f, R0 ;  /* 0x0000001fff037819 */ /* 0x000fe40000011600 */
[----:B------:R-:W-:Y:S02]  /*1e30*/  LEA.HI.SX32 R4, R2, R4, 0x1b ;  /* 0x0000000402047211 */ /* 0x000fe400078fdaff */
[----:B------:R-:W-:Y:S02]  /*1e40*/  LOP3.LUT R2, R10, 0xff000000, RZ, 0xc0, !PT ;  /* 0xff0000000a027812 */ /* 0x000fe400078ec0ff */
[----:B------:R-:W-:Y:S02]  /*1e50*/  LEA.HI.SX32 R0, R0, R3, 0x1b ;  /* 0x0000000300007211 */ /* 0x000fe400078fdaff */
[----:B------:R-:W-:Y:S02]  /*1e60*/  LOP3.LUT R3, R10, 0xff0000, RZ, 0xc0, !PT ;  /* 0x00ff00000a037812 */ /* 0x000fe400078ec0ff */
[----:B------:R-:W-:-:S02]  /*1e70*/  SHF.R.U32.HI R2, RZ, 0x8, R2 ;  /* 0x00000008ff027819 */ /* 0x000fc40000011602 */
[----:B------:R-:W-:Y:S02]  /*1e80*/  IMNMX R6, R4, R0, PT ;  /* 0x0000000004067217 */ /* 0x000fe40003800200 */
[----:B------:R-:W-:Y:S01]  /*1e90*/  LEA.HI R3, R3, R2, RZ, 0x10 ;  /* 0x0000000203037211 */ /* 0x000fe200078f80ff */
[----:B------:R-:W-:Y:S01]  /*1ea0*/  IMAD.MOV.U32 R2, RZ, RZ, RZ ;  /* 0x000000ffff027224 */ /* 0x000fe200078e00ff */
[----:B------:R-:W-:Y:S02]  /*1eb0*/  ISETP.GE.AND P2, PT, R6, 0x1, PT ;  /* 0x000000010600780c */ /* 0x000fe40003f46270 */
        /* <DEDUP_REMOVED lines=35> */
.L_x_1197:
[----:B------:R-:W-:Y:S05]  /*20f0*/  BSYNC B0 ;  /* 0x0000000000007941 */ /* 0x000fea0003800000 */
.L_x_1196:
[----:B------:R-:W-:Y:S01]  /*2100*/  IMAD R3, R15, R2, RZ ;  /* 0x000000020f037224 */ /* 0x000fe200078e02ff */
[----:B------:R-:W-:Y:S01]  /*2110*/  PRMT R0, RZ, 0x7610, R0 ;  /* 0x00007610ff007816 */ /* 0x000fe20000000000 */
[----:B------:R-:W-:Y:S01]  /*2120*/  IMAD.MOV.U32 R26, RZ, RZ, RZ ;  /* 0x000000ffff1a7224 */ /* 0x000fe200078e00ff */
[----:B------:R-:W-:Y:S01]  /*2130*/  MOV R19, RZ ;  /* 0x000000ff00137202 */ /* 0x000fe20000000f00 */
        /* <DEDUP_REMOVED lines=38> */
[----:B--2---:R-:W2:Y:S04]  /*23a0*/  LDL R4, [R1+0x88] ;  /* 0x0000880001047983 */ /* 0x004ea80000100800 */
[----:B------:R-:W3:Y:S04]  /*23b0*/  LDL.64 R8, [R1+0x18] ;  /* 0x0000180001087983 */ /* 0x000ee80000100a00 */
[----:B------:R4:W3:Y:S01]  /*23c0*/  LDL.64 R20, [R1+0x18] ;  /* 0x0000180001147983 */ /* 0x0008e20000100a00 */
[----:B------:R-:W-:-:S04]  /*23d0*/  ISETP.NE.U32.AND P3, PT, RZ, c[0x0][0x340], PT ;  /* 0x0000d000ff007a0c */ /* 0x000fc80003f65070 */
[----:B------:R-:W-:-:S13]  /*23e0*/  ISETP.NE.AND.EX P3, PT, RZ, c[0x0][0x344], PT, P3 ;  /* 0x0000d100ff007a0c */ /* 0x000fda0003f65330 */
[----:B------:R-:W-:-:S05]  /*23f0*/  @P3 IMAD.WIDE R2, R23, R12, c[0x0][0x340] ;  /* 0x0000d00017023625 */ /* 0x000fca00078e020c */
[----:B-1----:R1:W5:Y:S01]  /*2400*/  @P3 LDG.E R15, [R2.64] ;  /* 0x00000008020f3981 */ /* 0x002362000c1e1900 */
[----:B------:R-:W-:Y:S02]  /*2410*/  SHF.R.S32.HI R0, RZ, 0x1f, R11 ;  /* 0x0000001fff007819 */ /* 0x000fe4000001140b */
[----:B------:R-:W-:Y:S02]  /*2420*/  SHF.R.S32.HI R7, RZ, 0x1f, R14 ;  /* 0x0000001fff077819 */ /* 0x000fe4000001140e */
[----:B------:R-:W-:Y:S01]  /*2430*/  IADD3 R60, R245, -0x1, RZ ;  /* 0xfffffffff53c7810 */ /* 0x000fe20007ffe0ff */
[----:B------:R-:W-:-:S04]  /*2440*/  IMAD R0, R0, c[0x0][0x178], RZ ;  /* 0x00005e0000007a24 */ /* 0x000fc800078e02ff */
[C---:B------:R-:W-:Y:S02]  /*2450*/  IMAD R0, R11.reuse, c[0x0][0x17c], R0 ;  /* 0x00005f000b007a24 */ /* 0x040fe400078e0200 */
[----:B-1----:R-:W-:-:S05]  /*2460*/  IMAD.WIDE.U32 R2, R11, c[0x0][0x178], RZ ;  /* 0x00005e000b027a25 */ /* 0x002fca00078e00ff */
[----:B------:R-:W-:Y:S02]  /*2470*/  IADD3 R3, R3, R0, RZ ;  /* 0x0000000003037210 */ /* 0x000fe40007ffe0ff */
[----:B--2---:R-:W-:Y:S02]  /*2480*/  IADD3 R12, R4, R18, RZ ;  /* 0x00000012040c7210 */ /* 0x004fe40007ffe0ff */
[----:B------:R-:W1:Y:S02]  /*2490*/  S2R R4, SR_TID.X ;  /* 0x0000000000047919 */ /* 0x000e640000002100 */
[----:B------:R-:W-:Y:S01]  /*24a0*/  MOV R0, R12 ;  /* 0x0000000c00007202 */ /* 0x000fe20000000f00 */
[----:B------:R-:W-:Y:S01]  /*24b0*/  @P4 IMAD.HI.U32 R6, R12, c[0x0][0x2c8], RZ ;  /* 0x0000b2000c064a27 */ /* 0x000fe200078e00ff */
[----:B---3--:R-:W-:-:S04]  /*24c0*/  MOV R20, R8 ;  /* 0x0000000800147202 */ /* 0x008fc80000000f00 */
[----:B------:R-:W-:Y:S02]  /*24d0*/  @P4 SHF.R.U32.HI R0, RZ, c[0x0][0x2cc], R6 ;  /* 0x0000b300ff004a19 */ /* 0x000fe40000011606 */
[----:B------:R-:W-:Y:S02]  /*24e0*/  SEL R6, R13, RZ, !P1 ;  /* 0x000000ff0d067207 */ /* 0x000fe40004800000 */
[----:B------:R-:W-:-:S05]  /*24f0*/  SHF.R.S32.HI R21, RZ, 0x1f, R20 ;  /* 0x0000001fff157819 */ /* 0x000fca0000011414 */
[----:B------:R4:W-:Y:S01]  /*2500*/  STL [R1+0x1c], R21 ;  /* 0x00001c1501007387 */ /* 0x0009e20000100800 */
[----:B-1----:R-:W-:-:S04]  /*2510*/  SHF.R.S32.HI R17, RZ, 0x1f, R4 ;  /* 0x0000001fff117819 */ /* 0x002fc80000011404 */
[----:B------:R-:W-:Y:S01]  /*2520*/  LEA.HI R17, R17, R4, RZ, 0x3 ;  /* 0x0000000411117211 */ /* 0x000fe200078f18ff */
[C---:B------:R-:W-:Y:S01]  /*2530*/  IMAD.WIDE.U32 R4, R22.reuse, c[0x0][0x1b8], R2 ;  /* 0x00006e0016047a25 */ /* 0x040fe200078e0002 */
[----:B------:R-:W-:Y:S02]  /*2540*/  SEL R3, R23, RZ, !P1 ;  /* 0x000000ff17037207 */ /* 0x000fe40004800000 */
[----:B------:R-:W-:Y:S01]  /*2550*/  SHF.R.S32.HI R17, RZ, 0x3, R17 ;  /* 0x00000003ff117819 */ /* 0x000fe20000011411 */
[----:B------:R-:W-:-:S03]  /*2560*/  IMAD R5, R22, c[0x0][0x1bc], R5 ;  /* 0x00006f0016057a24 */ /* 0x000fc600078e0205 */
[----:B------:R-:W-:-:S04]  /*2570*/  IADD3 R2, P2, R17, R14, RZ ;  /* 0x0000000e11027210 */ /* 0x000fc80007f5e0ff */
[----:B------:R-:W-:Y:S01]  /*2580*/  LEA.HI.X.SX32 R10, R17, R7, 0x1, P2 ;  /* 0x00000007110a7211 */ /* 0x000fe200010f0eff */
[----:B------:R-:W-:Y:S01]  /*2590*/  IMAD R7, R6, c[0x0][0x1c0], RZ ;  /* 0x0000700006077a24 */ /* 0x000fe200078e02ff */
[----:B------:R-:W-:Y:S01]  /*25a0*/  ISETP.GE.AND P2, PT, R20, c[0x0][0x198], PT ;  /* 0x0000660014007a0c */ /* 0x000fe20003f46270 */
[----:B------:R-:W-:-:S04]  /*25b0*/  IMAD.WIDE.U32 R8, R2, c[0x0][0x1e0], R20 ;  /* 0x0000780002087a25 */ /* 0x000fc800078e0014 */
[----:B------:R-:W-:Y:S02]  /*25c0*/  IMAD R6, R10, c[0x0][0x1e0], RZ ;  /* 0x000078000a067a24 */ /* 0x000fe400078e02ff */
[C---:B------:R-:W-:Y:S02]  /*25d0*/  IMAD R11, R3.reuse, c[0x0][0x1c4], R7 ;  /* 0x00007100030b7a24 */ /* 0x040fe400078e0207 */
[----:B------:R-:W-:Y:S02]  /*25e0*/  IMAD R14, R2, c[0x0][0x1e4], R6 ;  /* 0x00007900020e7a24 */ /* 0x000fe400078e0206 */
[----:B------:R-:W-:Y:S01]  /*25f0*/  IMAD.WIDE.U32 R6, R3, c[0x0][0x1c0], R4 ;  /* 0x0000700003067a25 */ /* 0x000fe200078e0004 */
[----:B------:R-:W-:-:S03]  /*2600*/  SHF.R.S32.HI R4, RZ, 0x1f, R0 ;  /* 0x0000001fff047819 */ /* 0x000fc60000011400 */
[----:B------:R-:W-:Y:S01]  /*2610*/  IMAD R16, R10, c[0x0][0x208], RZ ;  /* 0x000082000a107a24 */ /* 0x000fe200078e02ff */
[----:B------:R-:W-:Y:S01]  /*2620*/  IADD3 R3, R7, R11, RZ ;  /* 0x0000000b07037210 */ /* 0x000fe20007ffe0ff */
[----:B------:R-:W-:Y:S02]  /*2630*/  IMAD.IADD R5, R9, 0x1, R14 ;  /* 0x0000000109057824 */ /* 0x000fe400078e020e */
[----:B------:R-:W-:-:S04]  /*2640*/  IMAD.WIDE.U32 R10, R2, c[0x0][0x208], R20 ;  /* 0x00008200020a7a25 */ /* 0x000fc800078e0014 */
[----:B------:R-:W-:Y:S01]  /*2650*/  IMAD R9, R2, c[0x0][0x20c], R16 ;  /* 0x0000830002097a24 */ /* 0x000fe200078e0210 */
[----:B------:R-:W-:Y:S01]  /*2660*/  MOV R2, R6 ;  /* 0x0000000600027202 */ /* 0x000fe20000000f00 */
[----:B------:R-:W-:Y:S01]  /*2670*/  IMAD R7, R4, c[0x0][0x1b0], RZ ;  /* 0x00006c0004077a24 */ /* 0x000fe200078e02ff */
[----:B------:R-:W-:Y:S01]  /*2680*/  MOV R4, R8 ;  /* 0x0000000800047202 */ /* 0x000fe20000000f00 */
[----:B------:R-:W-:Y:S02]  /*2690*/  IMAD.MOV R8, RZ, RZ, -R0 ;  /* 0x000000ffff087224 */ /* 0x000fe400078e0a00 */
[C---:B------:R-:W-:Y:S02]  /*26a0*/  IMAD R14, R0.reuse, c[0x0][0x1b4], R7 ;  /* 0x00006d00000e7a24 */ /* 0x040fe400078e0207 */
[----:B------:R-:W-:-:S04]  /*26b0*/  IMAD.WIDE.U32 R6, R0, c[0x0][0x1b0], R2 ;  /* 0x00006c0000067a25 */ /* 0x000fc800078e0002 */
[----:B------:R-:W-:Y:S01]  /*26c0*/  IMAD.WIDE.U32 R2, R22, c[0x0][0x1e8], R4 ;  /* 0x00007a0016027a25 */ /* 0x000fe200078e0004 */
[----:B------:R-:W-:Y:S02]  /*26d0*/  IADD3 R5, R11, R9, RZ ;  /* 0x000000090b057210 */ /* 0x000fe40007ffe0ff */
[----:B------:R-:W-:Y:S01]  /*26e0*/  MOV R4, R10 ;  /* 0x0000000a00047202 */ /* 0x000fe20000000f00 */
[----:B------:R-:W-:Y:S02]  /*26f0*/  IMAD R0, R8, c[0x0][0x2c4], R12 ;  /* 0x0000b10008007a24 */ /* 0x000fe400078e020c */
[C---:B------:R-:W-:Y:S01]  /*2700*/  IMAD R9, R22.reuse, c[0x0][0x1ec], R3 ;  /* 0x00007b0016097a24 */ /* 0x040fe200078e0203 */
[----:B------:R-:W-:Y:S01]  /*2710*/  IADD3 R3, R7, R14, RZ ;  /* 0x0000000e07037210 */ /* 0x000fe20007ffe0ff */
[----:B------:R-:W-:Y:S01]  /*2720*/  IMAD.MOV.U32 R8, RZ, RZ, R2 ;  /* 0x000000ffff087224 */ /* 0x000fe200078e0002 */
[----:B-----5:R-:W-:Y:S01]  /*2730*/  @P3 SHF.R.S32.HI R7, RZ, 0x1f, R15 ;  /* 0x0000001fff073819 */ /* 0x020fe2000001140f */
[----:B------:R-:W-:Y:S01]  /*2740*/  IMAD.WIDE.U32 R4, R22, c[0x0][0x210], R4 ;  /* 0x0000840016047a25 */ /* 0x000fe200078e0004 */
[----:B------:R-:W-:-:S02]  /*2750*/  SHF.R.S32.HI R10, RZ, 0x1f, R0 ;  /* 0x0000001fff0a7819 */ /* 0x000fc40000011400 */
[----:B------:R-:W-:Y:S01]  /*2760*/  @!P3 MOV R7, R13 ;  /* 0x0000000d0007b202 */ /* 0x000fe20000000f00 */
[----:B------:R-:W-:Y:S01]  /*2770*/  IMAD R5, R22, c[0x0][0x214], R5 ;  /* 0x0000850016057a24 */ /* 0x000fe200078e0205 */
[----:B------:R-:W-:Y:S01]  /*2780*/  MOV R2, R6 ;  /* 0x0000000600027202 */ /* 0x000fe20000000f00 */
[----:B------:R-:W-:Y:S01]  /*2790*/  IMAD R10, R10, c[0x0][0x1a8], RZ ;  /* 0x00006a000a0a7a24 */ /* 0x000fe200078e02ff */
[----:B------:R-:W-:Y:S02]  /*27a0*/  SEL R6, R7, RZ, !P0 ;  /* 0x000000ff07067207 */ /* 0x000fe40004000000 */
[----:B------:R-:W-:Y:S01]  /*27b0*/  @!P3 MOV R15, R23 ;  /* 0x00000017000fb202 */ /* 0x000fe20000000f00 */
[C---:B------:R-:W-:Y:S02]  /*27c0*/  IMAD R7, R0.reuse, c[0x0][0x1ac], R10 ;  /* 0x00006b0000077a24 */ /* 0x040fe400078e020a */
[----:B------:R-:W-:Y:S01]  /*27d0*/  IMAD.WIDE.U32 R2, R0, c[0x0][0x1a8], R2 ;  /* 0x00006a0000027a25 */ /* 0x000fe200078e0002 */
[----:B------:R-:W-:-:S03]  /*27e0*/  SEL R0, R15, RZ, !P0 ;  /* 0x000000ff0f007207 */ /* 0x000fc60004000000 */
[C---:B------:R-:W-:Y:S02]  /*27f0*/  IMAD R11, R6.reuse, c[0x0][0x1f0], RZ ;  /* 0x00007c00060b7a24 */ /* 0x040fe400078e02ff */
[----:B------:R-:W-:Y:S02]  /*2800*/  IMAD R6, R6, c[0x0][0x218], RZ ;  /* 0x0000860006067a24 */ /* 0x000fe400078e02ff */
[----:B------:R-:W-:Y:S01]  /*2810*/  IMAD.IADD R3, R3, 0x1, R7 ;  /* 0x0000000103037824 */ /* 0x000fe200078e0207 */
[----:B------:R-:W-:Y:S01]  /*2820*/  LEA R7, P0, R2, c[0x0][0x160], 0x1 ;  /* 0x0000580002077a11 */ /* 0x000fe200078008ff */
[C---:B------:R-:W-:Y:S02]  /*2830*/  IMAD R10, R0.reuse, c[0x0][0x21c], R6 ;  /* 0x00008700000a7a24 */ /* 0x040fe400078e0206 */
[----:B------:R-:W-:Y:S01]  /*2840*/  IMAD.WIDE.U32 R4, R0, c[0x0][0x218], R4 ;  /* 0x0000860000047a25 */ /* 0x000fe200078e0004 */
[----:B------:R-:W-:-:S03]  /*2850*/  LEA.HI.X R6, R2, c[0x0][0x164], R3, 0x1, P0 ;  /* 0x0000590002067a11 */ /* 0x000fc600000f0c03 */
[C---:B------:R-:W-:Y:S01]  /*2860*/  IMAD R11, R0.reuse, c[0x0][0x1f4], R11 ;  /* 0x00007d00000b7a24 */ /* 0x040fe200078e020b */
[----:B------:R-:W-:Y:S01]  /*2870*/  IADD3 R2, R5, R10, RZ ;  /* 0x0000000a05027210 */ /* 0x000fe20007ffe0ff */
[----:B------:R-:W-:Y:S01]  /*2880*/  IMAD.WIDE.U32 R8, R0, c[0x0][0x1f0], R8 ;  /* 0x00007c0000087a25 */ /* 0x000fe200078e0008 */
[----:B------:R-:W-:-:S04]  /*2890*/  IADD3 R0, R17, R18, RZ ;  /* 0x0000001211007210 */ /* 0x000fc80007ffe0ff */
[----:B------:R-:W-:Y:S01]  /*28a0*/  IADD3 R3, R9, R11, RZ ;  /* 0x0000000b09037210 */ /* 0x000fe20007ffe0ff */
[----:B------:R4:W-:Y:S04]  /*28b0*/  STL.64 [R1+0x28], R8 ;  /* 0x0000280801007387 */ /* 0x0009e80000100a00 */
[----:B------:R4:W-:Y:S04]  /*28c0*/  STL.64 [R1+0x30], R4 ;  /* 0x0000300401007387 */ /* 0x0009e80000100a00 */
[----:B------:R4:W-:Y:S04]  /*28d0*/  STL [R1+0x3c], R2 ;  /* 0x00003c0201007387 */ /* 0x0009e80000100800 */
[----:B------:R4:W-:Y:S01]  /*28e0*/  STL [R1+0x38], R3 ;  /* 0x0000380301007387 */ /* 0x0009e20000100800 */
[----:B------:R-:W-:Y:S05]  /*28f0*/  BRA.DIV ~URZ, `(.L_x_1199) ;  /* 0x0000f9f27f007947 */ /* 0x000fea000b800000 */
[----:B----4-:R1:W2:Y:S02]  /*2900*/  SHFL.IDX PT, R8, R6, RZ, 0x181f ;  /* 0x00181fff06087589 */ /* 0x0102a400000e0000 */
.L_x_1305:
[----:B------:R-:W-:Y:S05]  /*2910*/  BRA.DIV ~URZ, `(.L_x_1200) ;  /* 0x0000fa427f007947 */ /* 0x000fea000b800000 */
[----:B------:R3:W4:Y:S02]  /*2920*/  SHFL.IDX PT, R2, R7, RZ, 0x181f ;  /* 0x00181fff07027589 */ /* 0x00072400000e0000 */
.L_x_1306:
[----:B------:R-:W5:Y:S01]  /*2930*/  LDL R3, [R1+0x40] ;  /* 0x0000400001037983 */ /* 0x000f620000100800 */
[----:B------:R-:W-:Y:S01]  /*2940*/  BSSY B0, `(.L_x_1201) ;  /* 0x000000b000007945 */ /* 0x000fe20003800000 */
[----:B-----5:R-:W-:-:S05]  /*2950*/  IMAD R4, R3, c[0x0][0x2c4], RZ ;  /* 0x0000b10003047a24 */ /* 0x020fca00078e02ff */
        /* <DEDUP_REMOVED lines=9> */
.L_x_1202:
[----:B------:R-:W-:Y:S05]  /*29f0*/  BSYNC B0 ;  /* 0x0000000000007941 */ /* 0x000fea0003800000 */
.L_x_1201:
[----:B------:R-:W-:Y:S05]  /*2a00*/  BRA.DIV ~URZ, `(.L_x_1203) ;  /* 0x0000f9c27f007947 */ /* 0x000fea000b800000 */
[----:B--2---:R2:W1:Y:S04]  /*2a10*/  SHFL.IDX PT, R8, R6, 0x1, 0x181f ;  /* 0x00381f0006087f89 */ /* 0x00446800000e0000 */
[----:B----4-:R2:W4:Y:S02]  /*2a20*/  SHFL.IDX PT, R2, R7, 0x1, 0x181f ;  /* 0x00381f0007027f89 */ /* 0x01052400000e0000 */
.L_x_1307:
        /* <DEDUP_REMOVED lines=11> */
.L_x_1205:
[----:B------:R-:W-:Y:S05]  /*2ae0*/  BSYNC B0 ;  /* 0x0000000000007941 */ /* 0x000fea0003800000 */
.L_x_1204:
[----:B------:R-:W-:Y:S05]  /*2af0*/  BRA.DIV ~URZ, `(.L_x_1206) ;  /* 0x0000f9a27f007947 */ /* 0x000fea000b800000 */
[----:B-1----:R1:W2:Y:S02]  /*2b00*/  SHFL.IDX PT, R8, R6, 0x2, 0x181f ;  /* 0x00581f0006087f89 */ /* 0x0022a400000e0000 */
.L_x_1308:
[----:B------:R-:W-:Y:S05]  /*2b10*/  BRA.DIV ~URZ, `(.L_x_1207) ;  /* 0x0000f9f27f007947 */ /* 0x000fea000b800000 */
[----:B----4-:R4:W1:Y:S02]  /*2b20*/  SHFL.IDX PT, R2, R7, 0x2, 0x181f ;  /* 0x00581f0007027f89 */ /* 0x01086400000e0000 */
.L_x_1309:
        /* <DEDUP_REMOVED lines=11> */
.L_x_1209:
[----:B------:R-:W-:Y:S05]  /*2be0*/  BSYNC B0 ;  /* 0x0000000000007941 */ /* 0x000fea0003800000 */
.L_x_1208:
[----:B------:R-:W-:Y:S05]  /*2bf0*/  BRA.DIV ~URZ, `(.L_x_1210) ;  /* 0x0000f9827f007947 */ /* 0x000fea000b800000 */
[----:B--2---:R2:W3:Y:S04]  /*2c00*/  SHFL.IDX PT, R8, R6, 0x3, 0x181f ;  /* 0x00781f0006087f89 */ /* 0x0044e800000e0000 */
[----:B-1----:R2:W1:Y:S02]  /*2c10*/  SHFL.IDX PT, R2, R7, 0x3, 0x181f ;  /* 0x00781f0007027f89 */ /* 0x00246400000e0000 */
.L_x_1310:
        /* <DEDUP_REMOVED lines=11> */
.L_x_1212:
[----:B------:R-:W-:Y:S05]  /*2cd0*/  BSYNC B0 ;  /* 0x0000000000007941 */ /* 0x000fea0003800000 */
.L_x_1211:
[----:B------:R-:W-:Y:S05]  /*2ce0*/  BRA.DIV ~URZ, `(.L_x_1213) ;  /* 0x0000f9627f007947 */ /* 0x000fea000b800000 */
[----:B---3--:R3:W2:Y:S02]  /*2cf0*/  SHFL.IDX PT, R8, R6, 0x4, 0x181f ;  /* 0x00981f0006087f89 */ /* 0x0086a400000e0000 */
.L_x_1311:
[----:B------:R-:W-:Y:S05]  /*2d00*/  BRA.DIV ~URZ, `(.L_x_1214) ;  /* 0x0000f9b27f007947 */ /* 0x000fea000b800000 */
[----:B-1----:R1:W3:Y:S02]  /*2d10*/  SHFL.IDX PT, R2, R7, 0x4, 0x181f ;  /* 0x00981f0007027f89 */ /* 0x0022e400000e0000 */
.L_x_1312:
        /* <DEDUP_REMOVED lines=11> */
.L_x_1216:
[----:B------:R-:W-:Y:S05]  /*2dd0*/  BSYNC B0 ;  /* 0x0000000000007941 */ /* 0x000fea0003800000 */
.L_x_1215:
[----:B------:R-:W-:Y:S05]  /*2de0*/  BRA.DIV ~URZ, `(.L_x_1217) ;  /* 0x0000f9427f007947 */ /* 0x000fea000b800000 */
[----:B--2---:R2:W1:Y:S04]  /*2df0*/  SHFL.IDX PT, R8, R6, 0x5, 0x181f ;  /* 0x00b81f0006087f89 */ /* 0x00446800000e0000 */
[----:B---3--:R2:W3:Y:S02]  /*2e00*/  SHFL.IDX PT, R2, R7, 0x5, 0x181f ;  /* 0x00b81f0007027f89 */ /* 0x0084e400000e0000 */
.L_x_1313:
        /* <DEDUP_REMOVED lines=11> */
.L_x_1219:
[----:B------:R-:W-:Y:S05]  /*2ec0*/  BSYNC B0 ;  /* 0x0000000000007941 */ /* 0x000fea0003800000 */
.L_x_1218:
[----:B------:R-:W-:Y:S05]  /*2ed0*/  BRA.DIV ~URZ, `(.L_x_1220) ;  /* 0x0000f9227f007947 */ /* 0x000fea000b800000 */
[----:B-1----:R1:W2:Y:S02]  /*2ee0*/  SHFL.IDX PT, R8, R6, 0x6, 0x181f ;  /* 0x00d81f0006087f89 */ /* 0x0022a400000e0000 */
.L_x_1314:
[----:B------:R-:W-:Y:S05]  /*2ef0*/  BRA.DIV ~URZ, `(.L_x_1221) ;  /* 0x0000f9727f007947 */ /* 0x000fea000b800000 */
[----:B---3--:R3:W1:Y:S02]  /*2f00*/  SHFL.IDX PT, R2, R7, 0x6, 0x181f ;  /* 0x00d81f0007027f89 */ /* 0x00866400000e0000 */
.L_x_1315:
        /* <DEDUP_REMOVED lines=11> */
.L_x_1223:
[----:B------:R-:W-:Y:S05]  /*2fc0*/  BSYNC B0 ;  /* 0x0000000000007941 */ /* 0x000fea0003800000 */
.L_x_1222:
[----:B------:R-:W-:Y:S05]  /*2fd0*/  BRA.DIV ~URZ, `(.L_x_1224) ;  /* 0x0000f9027f007947 */ /* 0x000fea000b800000 */
[----:B-12---:R-:W1:Y:S04]  /*2fe0*/  SHFL.IDX PT, R6, R6, 0x7, 0x181f ;  /* 0x00f81f0006067f89 */ /* 0x006e6800000e0000 */
[----:B------:R2:W3:Y:S02]  /*2ff0*/  SHFL.IDX PT, R2, R7, 0x7, 0x181f ;  /* 0x00f81f0007027f89 */ /* 0x0004e400000e0000 */
.L_x_1316:
[----:B------:R-:W5:Y:S01]  /*3000*/  LDL.64 R22, [R1+0x18] ;  /* 0x0000180001167983 */ /* 0x000f620000100a00 */
[----:B------:R-:W-:-:S04]  /*3010*/  IADD3 R0, R0, 0x70, RZ ;  /* 0x0000007000007810 */ /* 0x000fc80007ffe0ff */
[----:B------:R-:W-:-:S13]  /*3020*/  ISETP.GE.AND P1, PT, R0, R4, PT ;  /* 0x000000040000720c */ /* 0x000fda0003f26270 */
[C---:B---3-5:R-:W-:Y:S02]  /*3030*/  @!P1 LEA R2, P0, R22.reuse, R2, 0x1 ;  /* 0x0000000216029211 */ /* 0x068fe400078008ff */
[C---:B------:R-:W-:Y:S02]  /*3040*/  ISETP.GE.AND P6, PT, R22.reuse, c[0x0][0x1d4], PT ;  /* 0x0000750016007a0c */ /* 0x040fe40003fc6270 */
[----:B-1----:R-:W-:-:S05]  /*3050*/  @!P1 LEA.HI.X R3, R22, R6, R23, 0x1, P0 ;  /* 0x0000000616039211 */ /* 0x002fca00000f0c17 */
[----:B------:R-:W-:Y:S01]  /*3060*/  @!PT LDS RZ, [RZ] ;  /* 0x00000000fffff984 */ /* 0x000fe20000000800 */
[----:B------:R-:W-:Y:S01]  /*3070*/  @!PT LDS RZ, [RZ] ;  /* 0x00000000fffff984 */ /* 0x000fe20000000800 */
[----:B------:R-:W-:Y:S01]  /*3080*/  @!PT LDS RZ, [RZ] ;  /* 0x00000000fffff984 */ /* 0x000fe20000000800 */
[----:B------:R1:W-:Y:S04]  /*3090*/  @!P1 LDGSTS.E.BYPASS.LTC128B.128 [R216+0x8900], [R2.64], !P2 ;  /* 0x0890000002d89fae */ /* 0x0003e8000d101d48 */
[----:B------:R-:W0:Y:S01]  /*30a0*/  LDGDEPBAR ;  /* 0x00000000000079af */ /* 0x000e220000000000 */
[----:B------:R-:W-:Y:S02]  /*30b0*/  WARPSYNC 0xffffffff ;  /* 0xffffffff00007948 */ /* 0x000fe40003800000 */
[----:B------:R-:W3:Y:S04]  /*30c0*/  LDL R249, [R1+0x4c] ;  /* 0x00004c0001f97983 */ /* 0x000ee80000100800 */
[----:B------:R-:W5:Y:S04]  /*30d0*/  LDL R5, [R1+0x38] ;  /* 0x0000380001057983 */ /* 0x000f680000100800 */
[----:B--2---:R-:W2:Y:S04]  /*30e0*/  LDL.64 R8, [R1+0x28] ;  /* 0x0000280001087983 */ /* 0x004ea80000100a00 */
[----:B----4-:R-:W4:Y:S04]  /*30f0*/  LDL R78, [R1+0x3c] ;  /* 0x00003c00014e7983 */ /* 0x010f280000100800 */
[----:B------:R-:W4:Y:S04]  /*3100*/  LDL.64 R76, [R1+0x30] ;  /* 0x00003000014c7983 */ /* 0x000f280000100a00 */
[----:B------:R-:W1:Y:S01]  /*3110*/  S2R R10, SR_TID.X ;  /* 0x00000000000a7919 */ /* 0x000e620000002100 */
[----:B------:R-:W-:Y:S01]  /*3120*/  IMAD.MOV.U32 R61, RZ, RZ, -0x50 ;  /* 0xffffffb0ff3d7424 */ /* 0x000fe200078e00ff */
[----:B------:R-:W-:Y:S01]  /*3130*/  SHF.R.S32.HI R21, RZ, 0x1f, R60 ;  /* 0x0000001fff157819 */ /* 0x000fe2000001143c */
[----:B-1----:R-:W-:Y:S01]  /*3140*/  IMAD.WIDE.U32 R2, R60, c[0x0][0x1e0], RZ ;  /* 0x000078003c027a25 */ /* 0x002fe200078e00ff */
[----:B------:R-:W4:Y:S01]  /*3150*/  LDL R248, [R1+0x10] ;  /* 0x0000100001f87983 */ /* 0x000f220000100800 */
[----:B------:R-:W-:-:S02]  /*3160*/  ULDC.64 UR4, c[0x0][0x208] ;  /* 0x0000820000047ab9 */ /* 0x000fc40000000a00 */
[----:B------:R-:W-:Y:S02]  /*3170*/  IMAD R61, R245, R61, 0x50 ;  /* 0x00000050f53d7424 */ /* 0x000fe400078e023d */
        /* <DEDUP_REMOVED lines=8> */
[----:B------:R-:W-:Y:S01]  /*3200*/  IMAD.MOV.U32 R117, RZ, RZ, c[0x0][0x1e4] ;  /* 0x00007900ff757624 */ /* 0x000fe200078e00ff */
[----:B------:R-:W-:Y:S02]  /*3210*/  USHF.L.U32 UR7, UR4, 0x5, URZ ;  /* 0x0000000504077899 */ /* 0x000fe4000800063f */
[----:B------:R-:W-:Y:S02]  /*3220*/  UMOV UR6, 0x5 ;  /* 0x0000000500067882 */ /* 0x000fe40000000000 */
[----:B------:R-:W-:Y:S01]  /*3230*/  USHF.L.U64.HI UR5, UR4, UR6, UR5 ;  /* 0x0000000604057299 */ /* 0x000fe20008010205 */
[----:B------:R-:W-:Y:S01]  /*3240*/  BAR.SYNC.DEFER_BLOCKING 0x0 ;  /* 0x0000000000007b1d */ /* 0x000fe20000010000 */
[----:B---3--:R-:W-:-:S04]  /*3250*/  IADD3 R20, R61, R249, -R7 ;  /* 0x000000f93d147210 */ /* 0x008fc80007ffe807 */
[C---:B------:R-:W-:Y:S02]  /*3260*/  ISETP.GE.AND P5, PT, R20.reuse, 0x11, PT ;  /* 0x000000111400780c */ /* 0x040fe40003fa6270 */
[----:B------:R-:W-:Y:S01]  /*3270*/  ISETP.GE.AND P1, PT, R20, 0x1, PT ;  /* 0x000000011400780c */ /* 0x000fe20003f26270 */
[----:B-----5:R-:W-:Y:S02]  /*3280*/  IMAD.MOV.U32 R63, RZ, RZ, R5 ;  /* 0x000000ffff3f7224 */ /* 0x020fe400078e0005 */
[----:B--2---:R-:W-:-:S04]  /*3290*/  IMAD.MOV.U32 R62, RZ, RZ, R8 ;  /* 0x000000ffff3e7224 */ /* 0x004fc800078e0008 */
[----:B------:R-:W-:Y:S01]  /*32a0*/  IMAD.WIDE.U32 R2, R2, 0x50, R62 ;  /* 0x0000005002027825 */ /* 0x000fe200078e003e */
[----:B------:R-:W-:-:S03]  /*32b0*/  ISETP.GE.AND P3, PT, R20, 0x21, PT ;  /* 0x000000211400780c */ /* 0x000fc60003f66270 */
[----:B------:R-:W-:Y:S01]  /*32c0*/  IMAD.IADD R3, R3, 0x1, R0 ;  /* 0x0000000103037824 */ /* 0x000fe200078e0200 */
[----:B------:R-:W-:Y:S02]  /*32d0*/  @P5 LEA R0, P2, R116, R2, 0x4 ;  /* 0x0000000274005211 */ /* 0x000fe400078420ff */
[----:B------:R-:W-:Y:S02]  /*32e0*/  @P1 LEA R4, P0, R2, c[0x0][0x1c8], 0x1 ;  /* 0x0000720002041a11 */ /* 0x000fe400078008ff */
[----:B------:R-:W-:Y:S02]  /*32f0*/  @P5 LEA.HI.X R6, R116, R3, R117, 0x4, P2 ;  /* 0x0000000374065211 */ /* 0x000fe400010f2475 */
[----:B------:R-:W-:Y:S02]  /*3300*/  @P1 LEA.HI.X R5, R2, c[0x0][0x1cc], R3, 0x1, P0 ;  /* 0x0000730002051a11 */ /* 0x000fe400000f0c03 */
[----:B------:R-:W-:Y:S01]  /*3310*/  ISETP.GE.AND P2, PT, R20, 0x31, PT ;  /* 0x000000311400780c */ /* 0x000fe20003f46270 */
[----:B------:R-:W-:Y:S01]  /*3320*/  IMAD.WIDE.U32 R8, R116, 0x20, RZ ;  /* 0x0000002074087825 */ /* 0x000fe200078e00ff */
[C---:B------:R-:W-:Y:S01]  /*3330*/  @P5 LEA R10, P0, R0.reuse, c[0x0][0x1c8], 0x1 ;  /* 0x00007200000a5a11 */ /* 0x040fe200078008ff */
[----:B------:R-:W-:Y:S01]  /*3340*/  @!PT LDS RZ, [RZ] ;  /* 0x00000000fffff984 */ /* 0x000fe20000000800 */
[----:B------:R-:W-:Y:S01]  /*3350*/  @!PT LDS RZ, [RZ] ;  /* 0x00000000fffff984 */ /* 0x000fe20000000800 */
[----:B------:R-:W-:Y:S01]  /*3360*/  @!PT LDS RZ, [RZ] ;  /* 0x00000000fffff984 */ /* 0x000fe20000000800 */
[----:B------:R1:W-:Y:S03]  /*3370*/  @P1 LDGSTS.E.BYPASS.LTC128B.128 [R216+0x2900], [R4.64], !P6 ;  /* 0x0290000004d81fae */ /* 0x0003e6000f101d48 */
[----:B------:R-:W-:Y:S01]  /*3380*/  @P5 LEA.HI.X R11, R0, c[0x0][0x1cc], R6, 0x1, P0 ;  /* 0x00007300000b5a11 */ /* 0x000fe200000f0c06 */
[----:B------:R-:W-:Y:S01]  /*3390*/  IMAD.SHL.U32 R6, R117, 0x20, RZ ;  /* 0x0000002075067824 */ /* 0x000fe200078e00ff */
[----:B------:R-:W-:-:S02]  /*33a0*/  @P3 IADD3 R0, P0, R2, R8, RZ ;  /* 0x0000000802003210 */ /* 0x000fc40007f1e0ff */
[----:B------:R-:W-:Y:S01]  /*33b0*/  ISETP.GE.AND P1, PT, R20, 0x41, PT ;  /* 0x000000411400780c */ /* 0x000fe20003f26270 */
[----:B------:R2:W-:Y:S01]  /*33c0*/  @P5 LDGSTS.E.BYPASS.LTC128B.128 [R216+0x3100], [R10.64], !P6 ;  /* 0x031000000ad85fae */ /* 0x0005e2000f101d48 */
[----:B------:R-:W-:Y:S01]  /*33d0*/  @P3 IADD3.X R6, R3, R9, R6, P0, !PT ;  /* 0x0000000903063210 */ /* 0x000fe200007fe406 */
[----:B------:R-:W-:Y:S01]  /*33e0*/  @P2 IMAD R7, R117, 0x30, RZ ;  /* 0x0000003075072824 */ /* 0x000fe200078e02ff */
        /* <DEDUP_REMOVED lines=18> */
[----:B------:R-:W1:Y:S04]  /*3510*/  LDSM.16.M88.4 R16, [R119] ;  /* 0x000000007710783b */ /* 0x000e680000000200 */
[----:B------:R-:W5:Y:S04]  /*3520*/  LDSM.16.M88.4 R12, [R119+0x800] ;  /* 0x00080000770c783b */ /* 0x000f680000000200 */
[----:B------:R-:W4:Y:S04]  /*3530*/  LDSM.16.M88.4 R24, [R119+0x1000] ;  /* 0x001000007718783b */ /* 0x000f280000000200 */
[----:B------:R-:W4:Y:S04]  /*3540*/  LDSM.16.M88.4 R32, [R119+0x1800] ;  /* 0x001800007720783b */ /* 0x000f280000000200 */
[----:B------:R-:W4:Y:S04]  /*3550*/  LDSM.16.M88.4 R28, [R119+0x2000] ;  /* 0x00200000771c783b */ /* 0x000f280000000200 */
[----:B--2---:R-:W2:Y:S01]  /*3560*/  LDSM.16.M88.4 R8, [R206] ;  /* 0x00000000ce08783b */ /* 0x004ea20000000200 */
[----:B------:R-:W-:-:S02]  /*3570*/  IMAD R0, R21, c[0x0][0x208], RZ ;  /* 0x0000820015007a24 */ /* 0x000fc400078e02ff */
[C---:B---3--:R-:W-:Y:S01]  /*3580*/  IMAD.WIDE.U32 R2, R60.reuse, c[0x0][0x208], RZ ;  /* 0x000082003c027a25 */ /* 0x048fe200078e00ff */
[----:B------:R-:W-:Y:S03]  /*3590*/  LDSM.16.M88.4 R36, [R213] ;  /* 0x00000000d524783b */ /* 0x000fe60000000200 */
[----:B------:R-:W-:Y:S01]  /*35a0*/  IMAD R0, R60, c[0x0][0x20c], R0 ;  /* 0x000083003c007a24 */ /* 0x000fe200078e0200 */
[----:B------:R-:W-:Y:S03]  /*35b0*/  LDSM.16.M88.4 R56, [R214] ;  /* 0x00000000d638783b */ /* 0x000fe60000000200 */
[----:B------:R-:W-:Y:S01]  /*35c0*/  IMAD.IADD R0, R3, 0x1, R0 ;  /* 0x0000000103007824 */ /* 0x000fe200078e0200 */
[----:B------:R-:W-:Y:S01]  /*35d0*/  ISETP.GE.AND P1, PT, R22, c[0x0][0x1d4], PT ;  /* 0x0000750016007a0c */ /* 0x000fe20003f26270 */
[----:B------:R-:W-:Y:S02]  /*35e0*/  LDSM.16.M88.4 R64, [R210] ;  /* 0x00000000d240783b */ /* 0x000fe40000000200 */
[----:B------:R-:W-:Y:S01]  /*35f0*/  IMAD R0, R0, 0x50, RZ ;  /* 0x0000005000007824 */ /* 0x000fe200078e02ff */
[C---:B-1----:R-:W-:Y:S08]  /*3600*/  HMMA.16816.F32 R40, R4.reuse, R16, RZ ;  /* 0x000000100428723c */ /* 0x042ff000000018ff */
[C---:B-----5:R-:W-:Y:S08]  /*3610*/  HMMA.16816.F32 R44, R4.reuse, R12, RZ ;  /* 0x0000000c042c723c */ /* 0x060ff000000018ff */
[C---:B----4-:R-:W-:Y:S08]  /*3620*/  HMMA.16816.F32 R48, R4.reuse, R24, RZ ;  /* 0x000000180430723c */ /* 0x050ff000000018ff */
[C---:B------:R-:W-:Y:S08]  /*3630*/  HMMA.16816.F32 R52, R4.reuse, R32, RZ ;  /* 0x000000200434723c */ /* 0x040ff000000018ff */
[C---:B------:R-:W-:Y:S08]  /*3640*/  HMMA.16816.F32 R68, R4.reuse, R28, RZ ;  /* 0x0000001c0444723c */ /* 0x040ff000000018ff */
[C---:B------:R-:W-:Y:S08]  /*3650*/  HMMA.16816.F32 R72, R4.reuse, R18, RZ ;  /* 0x000000120448723c */ /* 0x040ff000000018ff */
[C---:B------:R-:W-:Y:S08]  /*3660*/  HMMA.16816.F32 R80, R4.reuse, R14, RZ ;  /* 0x0000000e0450723c */ /* 0x040ff000000018ff */
[C---:B------:R-:W-:Y:S08]  /*3670*/  HMMA.16816.F32 R100, R4.reuse, R26, RZ ;  /* 0x0000001a0464723c */ /* 0x040ff000000018ff */
[C---:B------:R-:W-:Y:S08]  /*3680*/  HMMA.16816.F32 R120, R4.reuse, R34, RZ ;  /* 0x000000220478723c */ /* 0x040ff000000018ff */
[----:B------:R-:W-:Y:S01]  /*3690*/  HMMA.16816.F32 R112, R4, R30, RZ ;  /* 0x0000001e0470723c */ /* 0x000fe200000018ff */
[----:B------:R-:W1:Y:S07]  /*36a0*/  LDSM.16.M88.4 R4, [R209+0x2000] ;  /* 0x00200000d104783b */ /* 0x000e6e0000000200 */
[C---:B--2---:R-:W-:Y:S08]  /*36b0*/  HMMA.16816.F32 R124, R8.reuse, R16, RZ ;  /* 0x00000010087c723c */ /* 0x044ff000000018ff */
[C---:B------:R-:W-:Y:S08]  /*36c0*/  HMMA.16816.F32 R148, R8.reuse, R18, RZ ;  /* 0x000000120894723c */ /* 0x040ff000000018ff */
[C---:B------:R-:W-:Y:S08]  /*36d0*/  HMMA.16816.F32 R108, R8.reuse, R12, RZ ;  /* 0x0000000c086c723c */ /* 0x040ff000000018ff */
[C---:B------:R-:W-:Y:S08]  /*36e0*/  HMMA.16816.F32 R144, R8.reuse, R14, RZ ;  /* 0x0000000e0890723c */ /* 0x040ff000000018ff */
[C---:B------:R-:W-:Y:S08]  /*36f0*/  HMMA.16816.F32 R104, R8.reuse, R24, RZ ;  /* 0x000000180868723c */ /* 0x040ff000000018ff */
[C---:B------:R-:W-:Y:S01]  /*3700*/  HMMA.16816.F32 R128, R8.reuse, R26, RZ ;  /* 0x0000001a0880723c */ /* 0x040fe200000018ff */
[----:B------:R-:W-:Y:S07]  /*3710*/  LDSM.16.M88.4 R24, [R211] ;  /* 0x00000000d318783b */ /* 0x000fee0000000200 */
[C---:B------:R-:W-:Y:S08]  /*3720*/  HMMA.16816.F32 R96, R8.reuse, R32, RZ ;  /* 0x000000200860723c */ /* 0x040ff000000018ff */
[C---:B------:R-:W-:Y:S01]  /*3730*/  HMMA.16816.F32 R132, R8.reuse, R34, RZ ;  /* 0x000000220884723c */ /* 0x040fe200000018ff */
[----:B------:R-:W2:Y:S07]  /*3740*/  LDSM.16.M88.4 R32, [R212] ;  /* 0x00000000d420783b */ /* 0x000eae0000000200 */
        /* <DEDUP_REMOVED lines=9> */
[----:B------:R-:W-:Y:S02]  /*37e0*/  IADD3 R14, P2, R16, UR7, RZ ;  /* 0x00000007100e7c10 */ /* 0x000fe4000ff5e0ff */
[----:B------:R-:W-:Y:S02]  /*37f0*/  LEA.HI.X R17, R2, c[0x0][0x1fc], R0, 0x1, P0 ;  /* 0x00007f0002117a11 */ /* 0x000fe400000f0c00 */
[----:B------:R-:W-:Y:S02]  /*3800*/  ISETP.LT.OR P0, PT, R20, 0x1, P1 ;  /* 0x000000011400780c */ /* 0x000fe40000f01670 */
[----:B------:R-:W-:Y:S02]  /*3810*/  IADD3 R12, P3, R14, UR7, RZ ;  /* 0x000000070e0c7c10 */ /* 0x000fe4000ff7e0ff */
[----:B------:R-:W-:Y:S02]  /*3820*/  IADD3.X R15, R17, UR5, RZ, P2, !PT ;  /* 0x00000005110f7c10 */ /* 0x000fe400097fe4ff */
[----:B------:R-:W-:-:S02]  /*3830*/  IADD3 R2, P2, R12, UR7, RZ ;  /* 0x000000070c027c10 */ /* 0x000fc4000ff5e0ff */
[----:B------:R-:W-:Y:S02]  /*3840*/  IADD3.X R13, R15, UR5, RZ, P3, !PT ;  /* 0x000000050f0d7c10 */ /* 0x000fe40009ffe4ff */
[C---:B------:R-:W-:Y:S02]  /*3850*/  ISETP.LT.OR P3, PT, R20.reuse, 0x21, P1 ;  /* 0x000000211400780c */ /* 0x040fe40000f61670 */
[----:B------:R-:W-:Y:S01]  /*3860*/  IADD3.X R3, R13, UR5, RZ, P2, !PT ;  /* 0x000000050d037c10 */ /* 0x000fe200097fe4ff */
[----:B------:R-:W-:Y:S01]  /*3870*/  @!PT LDS RZ, [RZ] ;  /* 0x00000000fffff984 */ /* 0x000fe20000000800 */
[----:B------:R-:W-:Y:S01]  /*3880*/  @!PT LDS RZ, [RZ] ;  /* 0x00000000fffff984 */ /* 0x000fe20000000800 */
[----:B------:R-:W-:Y:S01]  /*3890*/  @!PT LDS RZ, [RZ] ;  /* 0x00000000fffff984 */ /* 0x000fe20000000800 */
[----:B------:R4:W-:Y:S01]  /*38a0*/  LDGSTS.E.BYPASS.LTC128B.128 [R216+0x100], [R16.64], !P0 ;  /* 0x0010000010d87fae */ /* 0x0009e2000c101d48 */
[C---:B------:R-:W-:Y:S02]  /*38b0*/  ISETP.LT.OR P2, PT, R20.reuse, 0x31, P1 ;  /* 0x000000311400780c */ /* 0x040fe40000f41670 */
[----:B------:R-:W-:Y:S01]  /*38c0*/  ISETP.LT.OR P1, PT, R20, 0x41, P1 ;  /* 0x000000411400780c */ /* 0x000fe20000f21670 */
[----:B------:R5:W-:Y:S01]  /*38d0*/  LDGSTS.E.BYPASS.LTC128B.128 [R216+0x900], [R14.64], !P5 ;  /* 0x009000000ed87fae */ /* 0x000be2000e901d48 */
[C---:B-1----:R-:W-:Y:S05]  /*38e0*/  HMMA.16816.F32 R28, R4.reuse, R36, R48 ;  /* 0x00000024041c723c */ /* 0x042fea0000001830 */
[----:B------:R5:W-:Y:S04]  /*38f0*/  LDGSTS.E.BYPASS.LTC128B.128 [R216+0x1100], [R12.64], !P3 ;  /* 0x011000000cd87fae */ /* 0x000be8000d901d48 */
[----:B------:R1:W-:Y:S01]  /*3900*/  LDGSTS.E.BYPASS.LTC128B.128 [R216+0x1900], [R2.64], !P2 ;  /* 0x0190000002d87fae */ /* 0x0003e2000d101d48 */
[----:B------:R-:W-:Y:S01]  /*3910*/  HMMA.16816.F32 R76, R4, R56, R44 ;  /* 0x00000038044c723c */ /* 0x000fe2000000182c */
[----:B----4-:R-:W-:-:S04]  /*3920*/  IADD3 R16, P0, R2, UR7, RZ ;  /* 0x0000000702107c10 */ /* 0x010fc8000ff1e0ff */
[----:B------:R-:W-:-:S05]  /*3930*/  IADD3.X R17, R3, UR5, RZ, P0, !PT ;  /* 0x0000000503117c10 */ /* 0x000fca00087fe4ff */
        /* <DEDUP_REMOVED lines=10> */
[C---:B------:R-:W-:Y:S08]  /*39e0*/  HMMA.16816.F32 R20, R4.reuse, R58, R80 ;  /* 0x0000003a0414723c */ /* 0x040ff00000001850 */
[C---:B------:R-:W-:Y:S01]  /*39f0*/  HMMA.16816.F32 R84, R4.reuse, R64, R40 ;  /* 0x000000400454723c */ /* 0x040fe20000001828 */
[----:B------:R-:W4:Y:S07]  /*3a00*/  LDSM.16.M88.4 R40, [R205+0x1800] ;  /* 0x00180000cd28783b */ /* 0x000f2e0000000200 */
[----:B------:R-:W-:Y:S08]  /*3a10*/  HMMA.16816.F32 R72, R4, R66, R72 ;  /* 0x000000420448723c */ /* 0x000ff00000001848 */
[C---:B---3--:R-:W-:Y:S08]  /*3a20*/  HMMA.16816.F32 R136, R8.reuse, R64, R124 ;  /* 0x000000400888723c */ /* 0x048ff0000000187c */
[C---:B------:R-:W-:Y:S08]  /*3a30*/  HMMA.16816.F32 R152, R8.reuse, R56, R108 ;  /* 0x000000380898723c */ /* 0x040ff0000000186c */
[----:B------:R-:W-:Y:S08]  /*3a40*/  HMMA.16816.F32 R64, R8, R66, R148 ;  /* 0x000000420840723c */ /* 0x000ff00000001894 */
[C---:B------:R-:W-:Y:S08]  /*3a50*/  HMMA.16816.F32 R164, R4.reuse, R34, R120 ;  /* 0x0000002204a4723c */ /* 0x040ff00000001878 */
[----:B------:R-:W-:Y:S08]  /*3a60*/  HMMA.16816.F32 R80, R4, R26, R112 ;  /* 0x0000001a0450723c */ /* 0x000ff00000001870 */
[----:B------:R-:W-:Y:S08]  /*3a70*/  HMMA.16816.F32 R56, R8, R58, R144 ;  /* 0x0000003a0838723c */ /* 0x000ff00000001890 */
[----:B------:R-:W-:Y:S01]  /*3a80*/  HMMA.16816.F32 R172, R4, R38, R100 ;  /* 0x0000002604ac723c */ /* 0x000fe20000001864 */
[----:B------:R-:W-:Y:S07]  /*3a90*/  LDSM.16.M88.4 R4, [R208+0x2000] ;  /* 0x00200000d004783b */ /* 0x000fee0000000200 */
[C---:B------:R-:W-:Y:S08]  /*3aa0*/  HMMA.16816.F32 R156, R8.reuse, R36, R104 ;  /* 0x00000024089c723c */ /* 0x040ff00000001868 */
[C---:B------:R-:W-:Y:S01]  /*3ab0*/  HMMA.16816.F32 R120, R8.reuse, R38, R128 ;  /* 0x000000260878723c */ /* 0x040fe20000001880 */
[----:B------:R-:W-:Y:S07]  /*3ac0*/  LDSM.16.M88.4 R36, [R202] ;  /* 0x00000000ca24783b */ /* 0x000fee0000000200 */
[C---:B------:R-:W-:Y:S08]  /*3ad0*/  HMMA.16816.F32 R168, R8.reuse, R32, R96 ;  /* 0x0000002008a8723c */ /* 0x040ff00000001860 */
[C---:B------:R-:W-:Y:S08]  /*3ae0*/  HMMA.16816.F32 R176, R8.reuse, R24, R88 ;  /* 0x0000001808b0723c */ /* 0x040ff00000001858 */
        /* <DEDUP_REMOVED lines=22> */
[C---:B----4-:R-:W-:Y:S08]  /*3c50*/  HMMA.16816.F32 R104, R16.reuse, R40, R140 ;  /* 0x000000281068723c */ /* 0x050ff0000000188c */
[C---:B------:R-:W-:Y:S08]  /*3c60*/  HMMA.16816.F32 R100, R16.reuse, R68, R160 ;  /* 0x000000441064723c */ /* 0x040ff000000018a0 */
[----:B------:R-:W-:Y:S08]  /*3c70*/  HMMA.16816.F32 R84, R16, R42, R164 ;  /* 0x0000002a1054723c */ /* 0x000ff000000018a4 */
[C---:B------:R-:W-:Y:S08]  /*3c80*/  HMMA.16816.F32 R44, R12.reuse, R40, R168 ;  /* 0x000000280c2c723c */ /* 0x040ff000000018a8 */
[C---:B------:R-:W-:Y:S08]  /*3c90*/  HMMA.16816.F32 R40, R12.reuse, R42, R132 ;  /* 0x0000002a0c28723c */ /* 0x040ff00000001884 */
[C---:B------:R-:W-:Y:S08]  /*3ca0*/  HMMA.16816.F32 R16, R12.reuse, R68, R176 ;  /* 0x000000440c10723c */ /* 0x040ff000000018b0 */
[----:B------:R-:W-:Y:S01]  /*3cb0*/  HMMA.16816.F32 R12, R12, R70, R128 ;  /* 0x000000460c0c723c */ /* 0x000fe20000001880 */
[----:B------:R-:W-:Y:S07]  /*3cc0*/  BSSY B0, `(.L_x_1225) ;  /* 0x0000035000007945 */ /* 0x000fee0003800000 */
[----:B--2---:R-:W-:Y:S08]  /*3cd0*/  HMMA.16816.F32 R144, R4, R22, R80 ;  /* 0x000000160490723c */ /* 0x004ff00000001850 */
[-C--:B---3--:R-:W-:Y:S08]  /*3ce0*/  HMMA.16816.F32 R80, R8, R28.reuse, R52 ;  /* 0x0000001c0850723c */ /* 0x088ff00000001834 */
[C---:B------:R-:W-:Y:S08]  /*3cf0*/  HMMA.16816.F32 R108, R4.reuse, R28, R108 ;  /* 0x0000001c046c723c */ /* 0x040ff0000000186c */
[-C--:B------:R-:W-:Y:S08]  /*3d00*/  HMMA.16816.F32 R88, R4, R30.reuse, R88 ;  /* 0x0000001e0458723c */ /* 0x080ff00000001858 */
[----:B------:R-:W-:Y:S08]  /*3d10*/  HMMA.16816.F32 R52, R8, R30, R48 ;  /* 0x0000001e0834723c */ /* 0x000ff00000001830 */
[----:B------:R-:W-:Y:S08]  /*3d20*/  HMMA.16816.F32 R128, R4, R36, R124 ;  /* 0x000000240480723c */ /* 0x000ff0000000187c */
        /* <DEDUP_REMOVED lines=46> */
.L_x_1226:
[----:B-1----:R-:W-:Y:S05]  /*4010*/  BSYNC B0 ;  /* 0x0000000000007941 */ /* 0x002fea0003800000 */
.L_x_1225:
[----:B------:R-:W2:Y:S04]  /*4020*/  LDL R247, [R1+0x60] ;  /* 0x0000600001f77983 */ /* 0x000ea80000100800 */
[----:B------:R-:W2:Y:S04]  /*4030*/  LDL R246, [R1+0x84] ;  /* 0x0000840001f67983 */ /* 0x000ea80000100800 */
[----:B------:R-:W3:Y:S04]  /*4040*/  LDL R5, [R1+0x44] ;  /* 0x0000440001057983 */ /* 0x000ee80000100800 */
[----:B------:R-:W4:Y:S04]  /*4050*/  LDL R250, [R1+0x40] ;  /* 0x0000400001fa7983 */ /* 0x000f280000100800 */
[----:B------:R-:W0:Y:S01]  /*4060*/  LDGDEPBAR ;  /* 0x00000000000079af */ /* 0x000e220000000000 */
[----:B--2---:R-:W-:-:S04]  /*4070*/  IMAD.IADD R0, R246, 0x1, R247 ;  /* 0x00000001f6007824 */ /* 0x004fc800078e02f7 */
[----:B------:R-:W-:-:S05]  /*4080*/  @P4 IMAD.HI.U32 R2, R0, c[0x0][0x2c8], RZ ;  /* 0x0000b20000024a27 */ /* 0x000fca00078e00ff */
[----:B------:R-:W-:-:S05]  /*4090*/  @P4 SHF.R.U32.HI R0, RZ, c[0x0][0x2cc], R2 ;  /* 0x0000b300ff004a19 */ /* 0x000fca0000011602 */
[----:B------:R-:W1:Y:S04]  /*40a0*/  SHFL.IDX PT, R3, R0, RZ, 0x1c1f ;  /* 0x001c1fff00037589 */ /* 0x000e6800000e0000 */
[----:B------:R-:W2:Y:S01]  /*40b0*/  SHFL.IDX PT, R4, R0, 0x1, 0x1c1f ;  /* 0x003c1f0000047f89 */ /* 0x000ea200000e0000 */
[----:B------:R-:W-:-:S03]  /*40c0*/  IMAD.IADD R2, R249, 0x1, R61 ;  /* 0x00000001f9027824 */ /* 0x000fc600078e023d */
[----:B------:R-:W5:Y:S04]  /*40d0*/  SHFL.IDX PT, R6, R0, 0x2, 0x1c1f ;  /* 0x005c1f0000067f89 */ /* 0x000f6800000e0000 */
[----:B------:R3:W1:Y:S02]  /*40e0*/  SHFL.IDX PT, R7, R0, 0x3, 0x1c1f ;  /* 0x007c1f0000077f89 */ /* 0x00066400000e0000 */
[----:B---3--:R-:W-:Y:S01]  /*40f0*/  IADD3 R0, -R5, 0x1, R2 ;  /* 0x0000000105007810 */ /* 0x008fe20007ffe102 */
[----:B------:R-:W-:-:S04]  /*4100*/  IMAD.IADD R5, R2, 0x1, -R5 ;  /* 0x0000000102057824 */ /* 0x000fc800078e0a05 */
[----:B----4-:R-:W-:-:S04]  /*4110*/  IMAD.IADD R0, R0, 0x1, -R250 ;  /* 0x0000000100007824 */ /* 0x010fc800078e0afa */
[C---:B-1----:R-:W-:Y:S02]  /*4120*/  IMAD.IADD R2, R0.reuse, 0x1, R3 ;  /* 0x0000000100027824 */ /* 0x042fe400078e0203 */
[----:B--2---:R-:W-:-:S05]  /*4130*/  IMAD.IADD R3, R0, 0x1, R4 ;  /* 0x0000000100037824 */ /* 0x004fca00078e0204 */
[----:B------:R-:W-:-:S04]  /*4140*/  IMNMX R3, R5, R3, PT ;  /* 0x0000000305037217 */ /* 0x000fc80003800200 */
[C---:B------:R-:W-:Y:S02]  /*4150*/  ISETP.GT.AND P0, PT, R3.reuse, 0x1, PT ;  /* 0x000000010300780c */ /* 0x040fe40003f04270 */
[----:B------:R-:W-:Y:S02]  /*4160*/  ISETP.GT.AND P1, PT, R3, RZ, PT ;  /* 0x000000ff0300720c */ /* 0x000fe40003f24270 */
[----:B------:R-:W-:Y:S02]  /*4170*/  FSEL R33, R79, -INF , P0 ;  /* 0xff8000004f217808 */ /* 0x000fe40000000000 */
[----:B------:R-:W-:Y:S02]  /*4180*/  ISETP.GT.AND P0, PT, R3, 0x9, PT ;  /* 0x000000090300780c */ /* 0x000fe40003f04270 */
[----:B------:R-:W-:Y:S01]  /*4190*/  IMNMX R4, R5, R2, PT ;  /* 0x0000000205047217 */ /* 0x000fe20003800200 */
[----:B-----5:R-:W-:Y:S01]  /*41a0*/  IMAD.IADD R6, R0, 0x1, R6 ;  /* 0x0000000100067824 */ /* 0x020fe200078e0206 */
[----:B------:R-:W-:-:S02]  /*41b0*/  FSEL R32, R78, -INF , P1 ;  /* 0xff8000004e207808 */ /* 0x000fc40000800000 */
[----:B------:R-:W-:Y:S01]  /*41c0*/  FSEL R36, R75, -INF , P0 ;  /* 0xff8000004b247808 */ /* 0x000fe20000000000 */
[----:B------:R-:W-:Y:S01]  /*41d0*/  IMAD.IADD R0, R0, 0x1, R7 ;  /* 0x0000000100007824 */ /* 0x000fe200078e0207 */
[----:B------:R-:W-:Y:S02]  /*41e0*/  ISETP.GT.AND P2, PT, R4, 0x1, PT ;  /* 0x000000010400780c */ /* 0x000fe40003f44270 */
[C---:B------:R-:W-:Y:S02]  /*41f0*/  ISETP.GT.AND P1, PT, R3.reuse, 0x8, PT ;  /* 0x000000080300780c */ /* 0x040fe40003f24270 */
[----:B------:R-:W-:Y:S02]  /*4200*/  ISETP.GT.AND P0, PT, R3, 0x11, PT ;  /* 0x000000110300780c */ /* 0x000fe40003f04270 */
[----:B------:R-:W-:Y:S02]  /*4210*/  FSEL R25, R77, -INF , P2 ;  /* 0xff8000004d197808 */ /* 0x000fe40001000000 */
[----:B------:R-:W-:-:S02]  /*4220*/  FSEL R34, R74, -INF , P1 ;  /* 0xff8000004a227808 */ /* 0x000fc40000800000 */
[----:B------:R-:W-:Y:S02]  /*4230*/  FSEL R116, R67, -INF , P0 ;  /* 0xff80000043747808 */ /* 0x000fe40000000000 */
[C---:B------:R-:W-:Y:S02]  /*4240*/  ISETP.GT.AND P3, PT, R4.reuse, RZ, PT ;  /* 0x000000ff0400720c */ /* 0x040fe40003f64270 */
[----:B------:R-:W-:Y:S02]  /*4250*/  ISETP.GT.AND P2, PT, R4, 0x9, PT ;  /* 0x000000090400780c */ /* 0x000fe40003f44270 */
[C---:B------:R-:W-:Y:S02]  /*4260*/  ISETP.GT.AND P1, PT, R3.reuse, 0x10, PT ;  /* 0x000000100300780c */ /* 0x040fe40003f24270 */
[----:B------:R-:W-:Y:S02]  /*4270*/  ISETP.GT.AND P0, PT, R3, 0x19, PT ;  /* 0x000000190300780c */ /* 0x000fe40003f04270 */
[----:B------:R-:W-:-:S02]  /*4280*/  IMNMX R0, R5, R0, PT ;  /* 0x0000000005007217 */ /* 0x000fc40003800200 */
[----:B------:R-:W-:Y:S02]  /*4290*/  FSEL R9, R76, -INF , P3 ;  /* 0xff8000004c097808 */ /* 0x000fe40001800000 */
[----:B------:R-:W-:Y:S02]  /*42a0*/  FSEL R27, R73, -INF , P2 ;  /* 0xff800000491b7808 */ /* 0x000fe40001000000 */
[----:B------:R-:W-:Y:S02]  /*42b0*/  FSEL R115, R66, -INF , P1 ;  /* 0xff80000042737808 */ /* 0x000fe40000800000 */
[----:B------:R-:W-:Y:S02]  /*42c0*/  FSEL R118, R59, -INF , P0 ;  /* 0xff8000003b767808 */ /* 0x000fe40000000000 */
[C---:B------:R-:W-:Y:S02]  /*42d0*/  ISETP.GT.AND P3, PT, R4.reuse, 0x8, PT ;  /* 0x000000080400780c */ /* 0x040fe40003f64270 */
[----:B------:R-:W-:-:S02]  /*42e0*/  ISETP.GT.AND P2, PT, R4, 0x11, PT ;  /* 0x000000110400780c */ /* 0x000fc40003f44270 */
[----:B------:R-:W-:Y:S02]  /*42f0*/  ISETP.GT.AND P1, PT, R3, 0x18, PT ;  /* 0x000000180300780c */ /* 0x000fe40003f24270 */
[----:B------:R-:W-:Y:S02]  /*4300*/  ISETP.GT.AND P0, PT, R0, 0x1, PT ;  /* 0x000000010000780c */ /* 0x000fe40003f04270 */
[----:B------:R-:W-:Y:S02]  /*4310*/  FSEL R26, R72, -INF , P3 ;  /* 0xff800000481a7808 */ /* 0x000fe40001800000 */
[----:B------:R-:W-:Y:S02]  /*4320*/  FSEL R71, R65, -INF , P2 ;  /* 0xff80000041477808 */ /* 0x000fe40001000000 */
[----:B------:R-:W-:Y:S02]  /*4330*/  FSEL R117, R58, -INF , P1 ;  /* 0xff8000003a757808 */ /* 0x000fe40000800000 */
[----:B------:R-:W-:-:S02]  /*4340*/  FSEL R15, R131, -INF , P0 ;  /* 0xff800000830f7808 */ /* 0x000fc40000000000 */
[C---:B------:R-:W-:Y:S02]  /*4350*/  ISETP.GT.AND P3, PT, R4.reuse, 0x10, PT ;  /* 0x000000100400780c */ /* 0x040fe40003f64270 */
[----:B------:R-:W-:Y:S02]  /*4360*/  ISETP.GT.AND P2, PT, R4, 0x19, PT ;  /* 0x000000190400780c */ /* 0x000fe40003f44270 */
[C---:B------:R-:W-:Y:S02]  /*4370*/  ISETP.GT.AND P1, PT, R0.reuse, RZ, PT ;  /* 0x000000ff0000720c */ /* 0x040fe40003f24270 */
[----:B------:R-:W-:Y:S02]  /*4380*/  ISETP.GT.AND P0, PT, R0, 0x9, PT ;  /* 0x000000090000780c */ /* 0x000fe40003f04270 */
[----:B------:R-:W-:Y:S02]  /*4390*/  IMNMX R2, R5, R6, PT ;  /* 0x0000000605027217 */ /* 0x000fe40003800200 */
        /* <DEDUP_REMOVED lines=8> */
[----:B------:R-:W-:Y:S02]  /*4420*/  FSEL R96, R56, -INF , P3 ;  /* 0xff80000038607808 */ /* 0x000fe40001800000 */
[----:B------:R-:W-:Y:S02]  /*4430*/  FSEL R11, R129, -INF , P2 ;  /* 0xff800000810b7808 */ /* 0x000fe40001000000 */
[----:B------:R-:W-:Y:S02]  /*4440*/  FSEL R20, R126, -INF , P1 ;  /* 0xff8000007e147808 */ /* 0x000fe40000800000 */
[----:B------:R-:W-:Y:S02]  /*4450*/  FSEL R45, R123, -INF , P0 ;  /* 0xff8000007b2d7808 */ /* 0x000fe40000000000 */
[----:B------:R-:W-:-:S02]  /*4460*/  ISETP.GT.AND P3, PT, R2, RZ, PT ;  /* 0x000000ff0200720c */ /* 0x000fc40003f64270 */
[----:B------:R-:W-:Y:S02]  /*4470*/  ISETP.GT.AND P2, PT, R2, 0x9, PT ;  /* 0x000000090200780c */ /* 0x000fe40003f44270 */
[C---:B------:R-:W-:Y:S02]  /*4480*/  ISETP.GT.AND P1, PT, R0.reuse, 0x10, PT ;  /* 0x000000100000780c */ /* 0x040fe40003f24270 */
[----:B------:R-:W-:Y:S02]  /*4490*/  ISETP.GT.AND P0, PT, R0, 0x19, PT ;  /* 0x000000190000780c */ /* 0x000fe40003f04270 */
[----:B------:R-:W-:Y:S02]  /*44a0*/  FSEL R10, R128, -INF , P3 ;  /* 0xff800000800a7808 */ /* 0x000fe40001800000 */
[----:B------:R-:W-:Y:S02]  /*44b0*/  FSEL R13, R125, -INF , P2 ;  /* 0xff8000007d0d7808 */ /* 0x000fe40001000000 */
[----:B------:R-:W-:-:S02]  /*44c0*/  FSEL R44, R122, -INF , P1 ;  /* 0xff8000007a2c7808 */ /* 0x000fc40000800000 */
[----:B------:R-:W-:Y:S02]  /*44d0*/  FSEL R68, R95, -INF , P0 ;  /* 0xff8000005f447808 */ /* 0x000fe40000000000 */
[C---:B------:R-:W-:Y:S02]  /*44e0*/  ISETP.GT.AND P3, PT, R2.reuse, 0x8, PT ;  /* 0x000000080200780c */ /* 0x040fe40003f64270 */
[----:B------:R-:W-:Y:S02]  /*44f0*/  ISETP.GT.AND P2, PT, R2, 0x11, PT ;  /* 0x000000110200780c */ /* 0x000fe40003f44270 */
[C---:B------:R-:W-:Y:S02]  /*4500*/  ISETP.GT.AND P1, PT, R0.reuse, 0x18, PT ;  /* 0x000000180000780c */ /* 0x040fe40003f24270 */
[----:B------:R-:W-:Y:S02]  /*4510*/  ISETP.GT.AND P0, PT, R0, 0x21, PT ;  /* 0x000000210000780c */ /* 0x000fe40003f04270 */
[----:B------:R-:W-:-:S02]  /*4520*/  FSEL R12, R124, -INF , P3 ;  /* 0xff8000007c0c7808 */ /* 0x000fc40001800000 */
[----:B------:R-:W-:Y:S02]  /*4530*/  FSEL R37, R121, -INF , P2 ;  /* 0xff80000079257808 */ /* 0x000fe40001000000 */
[----:B------:R-:W-:Y:S02]  /*4540*/  FSEL R46, R94, -INF , P1 ;  /* 0xff8000005e2e7808 */ /* 0x000fe40000800000 */
[----:B------:R-:W-:Y:S02]  /*4550*/  FSEL R134, R111, -INF , P0 ;  /* 0xff8000006f867808 */ /* 0x000fe40000000000 */
[C---:B------:R-:W-:Y:S02]  /*4560*/  ISETP.GT.AND P3, PT, R2.reuse, 0x10, PT ;  /* 0x000000100200780c */ /* 0x040fe40003f64270 */
[----:B------:R-:W-:Y:S02]  /*4570*/  ISETP.GT.AND P2, PT, R2, 0x19, PT ;  /* 0x000000190200780c */ /* 0x000fe40003f44270 */
[----:B------:R-:W-:-:S02]  /*4580*/  ISETP.GT.AND P1, PT, R0, 0x20, PT ;  /* 0x000000200000780c */ /* 0x000fc40003f24270 */
[----:B------:R-:W-:Y:S02]  /*4590*/  ISETP.GT.AND P0, PT, R4, 0x21, PT ;  /* 0x000000210400780c */ /* 0x000fe40003f04270 */
[----:B------:R-:W-:Y:S02]  /*45a0*/  FSEL R35, R120, -INF , P3 ;  /* 0xff80000078237808 */ /* 0x000fe40001800000 */
[----:B------:R-:W-:Y:S02]  /*45b0*/  FSEL R39, R93, -INF , P2 ;  /* 0xff8000005d277808 */ /* 0x000fe40001000000 */
[----:B------:R-:W-:Y:S02]  /*45c0*/  FSEL R133, R110, -INF , P1 ;  /* 0xff8000006e857808 */ /* 0x000fe40000800000 */
[----:B------:R-:W-:Y:S02]  /*45d0*/  FSEL R138, R81, -INF , P0 ;  /* 0xff800000518a7808 */ /* 0x000fe40000000000 */
[----:B------:R-:W-:-:S02]  /*45e0*/  ISETP.GT.AND P3, PT, R2, 0x18, PT ;  /* 0x000000180200780c */ /* 0x000fc40003f64270 */
[----:B------:R-:W-:Y:S02]  /*45f0*/  ISETP.GT.AND P2, PT, R2, 0x21, PT ;  /* 0x000000210200780c */ /* 0x000fe40003f44270 */
[C---:B------:R-:W-:Y:S02]  /*4600*/  ISETP.GT.AND P1, PT, R4.reuse, 0x28, PT ;  /* 0x000000280400780c */ /* 0x040fe40003f24270 */
[----:B------:R-:W-:Y:S02]  /*4610*/  ISETP.GT.AND P0, PT, R4, 0x31, PT ;  /* 0x000000310400780c */ /* 0x000fe40003f04270 */
[----:B------:R-:W-:Y:S02]  /*4620*/  FSEL R38, R92, -INF , P3 ;  /* 0xff8000005c267808 */ /* 0x000fe40001800000 */
[----:B------:R-:W-:Y:S02]  /*4630*/  FSEL R132, R109, -INF , P2 ;  /* 0xff8000006d847808 */ /* 0x000fe40001000000 */
[----:B------:R-:W-:-:S02]  /*4640*/  FSEL R137, R52, -INF , P1 ;  /* 0xff80000034897808 */ /* 0x000fc40000800000 */
[----:B------:R-:W-:Y:S02]  /*4650*/  FSEL R148, R49, -INF , P0 ;  /* 0xff80000031947808 */ /* 0x000fe40000000000 */
[----:B------:R-:W-:Y:S02]  /*4660*/  ISETP.GT.AND P3, PT, R2, 0x20, PT ;  /* 0x000000200200780c */ /* 0x000fe40003f64270 */
[C---:B------:R-:W-:Y:S02]  /*4670*/  ISETP.GT.AND P2, PT, R4.reuse, 0x29, PT ;  /* 0x000000290400780c */ /* 0x040fe40003f44270 */
[----:B------:R-:W-:Y:S02]  /*4680*/  ISETP.GT.AND P1, PT, R4, 0x38, PT ;  /* 0x000000380400780c */ /* 0x000fe40003f24270 */
        /* <DEDUP_REMOVED lines=14> */
[C---:B------:R-:W-:Y:S02]  /*4770*/  ISETP.GT.AND P5, PT, R4.reuse, 0x40, PT ;  /* 0x000000400400780c */ /* 0x040fe40003fa4270 */
[C---:B------:R-:W-:Y:S02]  /*4780*/  ISETP.GT.AND P2, PT, R4.reuse, 0x41, PT ;  /* 0x000000410400780c */ /* 0x040fe40003f44270 */
[C---:B------:R-:W-:Y:S02]  /*4790*/  ISETP.GT.AND P1, PT, R4.reuse, 0x48, PT ;  /* 0x000000480400780c */ /* 0x040fe40003f24270 */
[----:B------:R-:W-:Y:S02]  /*47a0*/  ISETP.GT.AND P0, PT, R4, 0x49, PT ;  /* 0x000000490400780c */ /* 0x000fe40003f04270 */
[----:B------:R-:W-:Y:S02]  /*47b0*/  FMNMX.FTZ R4, R9, R25, !PT ;  /* 0x0000001909047209 */ /* 0x000fe40007810000 */
[----:B------:R-:W-:-:S02]  /*47c0*/  FMNMX.FTZ R5, R10, R11, !PT ;  /* 0x0000000b0a057209 */ /* 0x000fc40007810000 */
[----:B------:R-:W-:Y:S02]  /*47d0*/  FMNMX.FTZ R4, R26, R4, !PT ;  /* 0x000000041a047209 */ /* 0x000fe40007810000 */
[----:B------:R-:W-:Y:S02]  /*47e0*/  FMNMX.FTZ R5, R12, R5, !PT ;  /* 0x000000050c057209 */ /* 0x000fe40007810000 */
[----:B------:R-:W-:Y:S02]  /*47f0*/  FMNMX.FTZ R4, R27, R4, !PT ;  /* 0x000000041b047209 */ /* 0x000fe40007810000 */
[----:B------:R-:W-:Y:S02]  /*4800*/  FMNMX.FTZ R5, R13, R5, !PT ;  /* 0x000000050d057209 */ /* 0x000fe40007810000 */
[----:B------:R-:W-:Y:S02]  /*4810*/  FMNMX.FTZ R4, R69, R4, !PT ;  /* 0x0000000445047209 */ /* 0x000fe40007810000 */
[----:B------:R-:W-:-:S02]  /*4820*/  FSEL R140, R48, -INF , P3 ;  /* 0xff800000308c7808 */ /* 0x000fc40001800000 */
[----:B------:R-:W-:Y:S02]  /*4830*/  FMNMX.FTZ R4, R71, R4, !PT ;  /* 0x0000000447047209 */ /* 0x000fe40007810000 */
[----:B------:R-:W-:Y:S02]  /*4840*/  ISETP.GT.AND P3, PT, R0, 0x29, PT ;  /* 0x000000290000780c */ /* 0x000fe40003f64270 */
[----:B------:R-:W-:Y:S02]  /*4850*/  FMNMX.FTZ R5, R35, R5, !PT ;  /* 0x0000000523057209 */ /* 0x000fe40007810000 */
[----:B------:R-:W-:Y:S02]  /*4860*/  FMNMX.FTZ R4, R96, R4, !PT ;  /* 0x0000000460047209 */ /* 0x000fe40007810000 */
[----:B------:R-:W-:Y:S02]  /*4870*/  FSEL R136, R91, -INF , P3 ;  /* 0xff8000005b887808 */ /* 0x000fe40001800000 */
[----:B------:R-:W-:-:S02]  /*4880*/  FSEL R188, R29, -INF , P2 ;  /* 0xff8000001dbc7808 */ /* 0x000fc40001000000 */
[----:B------:R-:W-:Y:S02]  /*4890*/  FSEL R190, R16, -INF , P1 ;  /* 0xff80000010be7808 */ /* 0x000fe40000800000 */
[----:B------:R-:W-:Y:S02]  /*48a0*/  FMNMX.FTZ R5, R37, R5, !PT ;  /* 0x0000000525057209 */ /* 0x000fe40007810000 */
        /* <DEDUP_REMOVED lines=16> */
[----:B------:R-:W-:-:S04]  /*49b0*/  FMNMX.FTZ R4, R39, R5, !PT ;  /* 0x0000000527047209 */ /* 0x000fc80007810000 */
        /* <DEDUP_REMOVED lines=18> */
[----:B------:R-:W-:Y:S02]  /*4ae0*/  FMNMX.FTZ R4, R152, R4, !PT ;  /* 0x0000000498047209 */ /* 0x000fe40007810000 */
[----:B------:R-:W-:Y:S02]  /*4af0*/  FMNMX.FTZ R2, R151, R2, !PT ;  /* 0x0000000297027209 */ /* 0x000fe40007810000 */
[----:B------:R-:W-:Y:S02]  /*4b00*/  FSEL R198, R100, -INF , P5 ;  /* 0xff80000064c67808 */ /* 0x000fe40002800000 */
[----:B------:R-:W-:Y:S02]  /*4b10*/  FMNMX.FTZ R5, R68, R5, !PT ;  /* 0x0000000544057209 */ /* 0x000fe40007810000 */
[----:B------:R-:W-:Y:S02]  /*4b20*/  FMNMX.FTZ R4, R154, R4, !PT ;  /* 0x000000049a047209 */ /* 0x000fe40007810000 */
[----:B------:R-:W-:-:S02]  /*4b30*/  FMNMX.FTZ R2, R187, R2, !PT ;  /* 0x00000002bb027209 */ /* 0x000fc40007810000 */
[----:B------:R-:W-:Y:S02]  /*4b40*/  FSEL R221, R101, -INF , P3 ;  /* 0xff80000065dd7808 */ /* 0x000fe40001800000 */
[----:B------:R-:W-:Y:S02]  /*4b50*/  FMNMX.FTZ R5, R133, R5, !PT ;  /* 0x0000000585057209 */ /* 0x000fe40007810000 */
[----:B------:R-:W-:Y:S02]  /*4b60*/  FMNMX.FTZ R4, R198, R4, !PT ;  /* 0x00000004c6047209 */ /* 0x000fe40007810000 */
[----:B------:R-:W-:Y:S02]  /*4b70*/  FMNMX.FTZ R2, R182, R2, !PT ;  /* 0x00000002b6027209 */ /* 0x000fe40007810000 */
[----:B------:R-:W-:Y:S02]  /*4b80*/  ISETP.GT.AND P0, PT, R0, 0x30, PT ;  /* 0x000000300000780c */ /* 0x000fe40003f04270 */
[----:B------:R-:W-:-:S02]  /*4b90*/  FSEL R219, R144, -INF , P2 ;  /* 0xff80000090db7808 */ /* 0x000fc40001000000 */
[----:B------:R-:W-:Y:S02]  /*4ba0*/  FMNMX.FTZ R5, R134, R5, !PT ;  /* 0x0000000586057209 */ /* 0x000fe40007810000 */
[----:B------:R-:W-:Y:S02]  /*4bb0*/  FMNMX.FTZ R4, R221, R4, !PT ;  /* 0x00000004dd047209 */ /* 0x000fe40007810000 */
[----:B------:R-:W-:Y:S02]  /*4bc0*/  FMNMX.FTZ R2, R188, R2, !PT ;  /* 0x00000002bc027209 */ /* 0x000fe40007810000 */
[----:B------:R-:W-:Y:S02]  /*4bd0*/  FSEL R156, R106, -INF , P0 ;  /* 0xff8000006a9c7808 */ /* 0x000fe40000000000 */
[----:B------:R-:W-:Y:S02]  /*4be0*/  FSEL R217, R145, -INF , P1 ;  /* 0xff80000091d97808 */ /* 0x000fe40000800000 */
[----:B------:R-:W-:-:S02]  /*4bf0*/  FMNMX.FTZ R5, R135, R5, !PT ;  /* 0x0000000587057209 */ /* 0x000fc40007810000 */
[----:B------:R-:W-:Y:S02]  /*4c00*/  FMNMX.FTZ R4, R219, R4, !PT ;  /* 0x00000004db047209 */ /* 0x000fe40007810000 */
[----:B------:R-:W-:Y:S02]  /*4c10*/  ISETP.GT.AND P0, PT, R0, 0x31, PT ;  /* 0x000000310000780c */ /* 0x000fe40003f04270 */
        /* <DEDUP_REMOVED lines=8> */
[----:B------:R-:W-:Y:S01]  /*4ca0*/  FMNMX.FTZ R4, R34, R4, !PT ;  /* 0x0000000422047209 */ /* 0x000fe20007810000 */
[----:B------:R-:W1:Y:S01]  /*4cb0*/  SHFL.BFLY PT, R7, R2, 0x2, 0x1f ;  /* 0x0c401f0002077f89 */ /* 0x000e6200000e0000 */
[----:B------:R-:W-:-:S02]  /*4cc0*/  FSEL R141, R86, -INF , P0 ;  /* 0xff800000568d7808 */ /* 0x000fc40000000000 */
[C---:B------:R-:W-:Y:S02]  /*4cd0*/  ISETP.GT.AND P5, PT, R0.reuse, 0x39, PT ;  /* 0x000000390000780c */ /* 0x040fe40003fa4270 */
[C---:B------:R-:W-:Y:S02]  /*4ce0*/  ISETP.GT.AND P3, PT, R0.reuse, 0x40, PT ;  /* 0x000000400000780c */ /* 0x040fe40003f64270 */
[C---:B------:R-:W-:Y:S02]  /*4cf0*/  ISETP.GT.AND P2, PT, R0.reuse, 0x41, PT ;  /* 0x000000410000780c */ /* 0x040fe40003f44270 */
[C---:B------:R-:W-:Y:S02]  /*4d00*/  ISETP.GT.AND P1, PT, R0.reuse, 0x48, PT ;  /* 0x000000480000780c */ /* 0x040fe40003f24270 */
[----:B------:R-:W-:Y:S02]  /*4d10*/  ISETP.GT.AND P0, PT, R0, 0x49, PT ;  /* 0x000000490000780c */ /* 0x000fe40003f04270 */
[----:B------:R-:W-:-:S02]  /*4d20*/  FMNMX.FTZ R0, R157, R5, !PT ;  /* 0x000000059d007209 */ /* 0x000fc40007810000 */
[----:B------:R-:W-:Y:S01]  /*4d30*/  FMNMX.FTZ R5, R36, R4, !PT ;  /* 0x0000000424057209 */ /* 0x000fe20007810000 */
[----:B------:R-:W2:Y:S03]  /*4d40*/  SHFL.BFLY PT, R8, R6, 0x2, 0x1f ;  /* 0x0c401f0006087f89 */ /* 0x000ea600000e0000 */
[----:B------:R-:W-:Y:S02]  /*4d50*/  FMNMX.FTZ R5, R115, R5, !PT ;  /* 0x0000000573057209 */ /* 0x000fe40007810000 */
[----:B------:R-:W-:Y:S02]  /*4d60*/  FSEL R142, R87, -INF , P5 ;  /* 0xff800000578e7808 */ /* 0x000fe40002800000 */
[----:B------:R-:W-:Y:S02]  /*4d70*/  FMNMX.FTZ R5, R116, R5, !PT ;  /* 0x0000000574057209 */ /* 0x000fe40007810000 */
[----:B------:R-:W-:-:S02]  /*4d80*/  FMNMX.FTZ R0, R141, R0, !PT ;  /* 0x000000008d007209 */ /* 0x000fc40007810000 */
[----:B------:R-:W-:Y:S02]  /*4d90*/  FSEL R189, R102, -INF , P3 ;  /* 0xff80000066bd7808 */ /* 0x000fe40001800000 */
[----:B------:R-:W-:Y:S02]  /*4da0*/  ISETP.GT.AND P3, PT, R3, 0x20, PT ;  /* 0x000000200300780c */ /* 0x000fe40003f64270 */
[----:B------:R-:W-:Y:S02]  /*4db0*/  FMNMX.FTZ R5, R117, R5, !PT ;  /* 0x0000000575057209 */ /* 0x000fe40007810000 */
[----:B------:R-:W-:Y:S02]  /*4dc0*/  FMNMX.FTZ R0, R142, R0, !PT ;  /* 0x000000008e007209 */ /* 0x000fe40007810000 */
[----:B------:R-:W-:Y:S02]  /*4dd0*/  FSEL R197, R103, -INF , P2 ;  /* 0xff80000067c57808 */ /* 0x000fe40001000000 */
[----:B------:R-:W-:-:S02]  /*4de0*/  ISETP.GT.AND P2, PT, R3, 0x21, PT ;  /* 0x000000210300780c */ /* 0x000fc40003f44270 */
[----:B------:R-:W-:Y:S02]  /*4df0*/  FSEL R129, R82, -INF , P3 ;  /* 0xff80000052817808 */ /* 0x000fe40001800000 */
[----:B------:R-:W-:Y:S02]  /*4e00*/  FMNMX.FTZ R5, R118, R5, !PT ;  /* 0x0000000576057209 */ /* 0x000fe40007810000 */
[----:B------:R-:W-:Y:S02]  /*4e10*/  FMNMX.FTZ R0, R189, R0, !PT ;  /* 0x00000000bd007209 */ /* 0x000fe40007810000 */
[----:B------:R-:W-:Y:S02]  /*4e20*/  FSEL R192, R146, -INF , P1 ;  /* 0xff80000092c07808 */ /* 0x000fe40000800000 */
[----:B------:R-:W-:Y:S02]  /*4e30*/  FSEL R131, R83, -INF , P2 ;  /* 0xff80000053837808 */ /* 0x000fe40001000000 */
[----:B------:R-:W-:-:S02]  /*4e40*/  ISETP.GT.AND P1, PT, R3, 0x28, PT ;  /* 0x000000280300780c */ /* 0x000fc40003f24270 */
[----:B------:R-:W-:Y:S02]  /*4e50*/  FMNMX.FTZ R5, R129, R5, !PT ;  /* 0x0000000581057209 */ /* 0x000fe40007810000 */
[----:B------:R-:W-:Y:S02]  /*4e60*/  FMNMX.FTZ R4, R197, R0, !PT ;  /* 0x00000000c5047209 */ /* 0x000fe40007810000 */
[----:B-1----:R-:W-:Y:S02]  /*4e70*/  FMNMX.FTZ R0, R2, R7, !PT ;  /* 0x0000000702007209 */ /* 0x002fe40007810000 */
[----:B------:R-:W-:Y:S02]  /*4e80*/  FSEL R218, R147, -INF , P0 ;  /* 0xff80000093da7808 */ /* 0x000fe40000000000 */
[----:B------:R-:W-:Y:S02]  /*4e90*/  ISETP.GT.AND P0, PT, R3, 0x29, PT ;  /* 0x000000290300780c */ /* 0x000fe40003f04270 */
[----:B------:R-:W-:-:S02]  /*4ea0*/  FSEL R126, R54, -INF , P1 ;  /* 0xff800000367e7808 */ /* 0x000fc40000800000 */
[----:B------:R-:W-:Y:S02]  /*4eb0*/  FMNMX.FTZ R5, R131, R5, !PT ;  /* 0x0000000583057209 */ /* 0x000fe40007810000 */
[----:B------:R-:W-:Y:S01]  /*4ec0*/  FMNMX.FTZ R2, R192, R4, !PT ;  /* 0x00000004c0027209 */ /* 0x000fe20007810000 */
[----:B------:R-:W1:Y:S01]  /*4ed0*/  SHFL.BFLY PT, R7, R0, 0x1, 0x1f ;  /* 0x0c201f0000077f89 */ /* 0x000e6200000e0000 */
[----:B------:R-:W-:Y:S02]  /*4ee0*/  FSEL R128, R55, -INF , P0 ;  /* 0xff80000037807808 */ /* 0x000fe40000000000 */
[----:B------:R-:W-:Y:S02]  /*4ef0*/  ISETP.GT.AND P1, PT, R3, 0x30, PT ;  /* 0x000000300300780c */ /* 0x000fe40003f24270 */
[----:B------:R-:W-:Y:S02]  /*4f00*/  FMNMX.FTZ R5, R126, R5, !PT ;  /* 0x000000057e057209 */ /* 0x000fe40007810000 */
[----:B------:R-:W-:-:S02]  /*4f10*/  FMNMX.FTZ R2, R218, R2, !PT ;  /* 0x00000002da027209 */ /* 0x000fc40007810000 */
[----:B--2---:R-:W-:Y:S02]  /*4f20*/  FMNMX.FTZ R4, R6, R8, !PT ;  /* 0x0000000806047209 */ /* 0x004fe40007810000 */
[----:B------:R-:W-:Y:S02]  /*4f30*/  ISETP.GT.AND P0, PT, R3, 0x31, PT ;  /* 0x000000310300780c */ /* 0x000fe40003f04270 */
[----:B------:R-:W-:Y:S02]  /*4f40*/  FSEL R143, R50, -INF , P1 ;  /* 0xff800000328f7808 */ /* 0x000fe40000800000 */
[----:B------:R-:W-:Y:S01]  /*4f50*/  FMNMX.FTZ R5, R128, R5, !PT ;  /* 0x0000000580057209 */ /* 0x000fe20007810000 */
[----:B------:R-:W2:Y:S01]  /*4f60*/  SHFL.BFLY PT, R6, R2, 0x2, 0x1f ;  /* 0x0c401f0002067f89 */ /* 0x000ea200000e0000 */
[----:B------:R-:W-:Y:S02]  /*4f70*/  FSEL R144, R51, -INF , P0 ;  /* 0xff80000033907808 */ /* 0x000fe40000000000 */
[----:B------:R-:W-:Y:S01]  /*4f80*/  ISETP.GT.AND P0, PT, R3, 0x38, PT ;  /* 0x000000380300780c */ /* 0x000fe20003f04270 */
[----:B------:R-:W3:Y:S01]  /*4f90*/  SHFL.BFLY PT, R8, R4, 0x1, 0x1f ;  /* 0x0c201f0004087f89 */ /* 0x000ee200000e0000 */
[----:B------:R-:W-:-:S02]  /*4fa0*/  FMNMX.FTZ R5, R143, R5, !PT ;  /* 0x000000058f057209 */ /* 0x000fc40007810000 */
[C---:B------:R-:W-:Y:S02]  /*4fb0*/  ISETP.GT.AND P5, PT, R3.reuse, 0x39, PT ;  /* 0x000000390300780c */ /* 0x040fe40003fa4270 */
[----:B------:R-:W-:Y:S02]  /*4fc0*/  FSEL R153, R42, -INF , P0 ;  /* 0xff8000002a997808 */ /* 0x000fe40000000000 */
[----:B------:R-:W-:Y:S02]  /*4fd0*/  FMNMX.FTZ R5, R144, R5, !PT ;  /* 0x0000000590057209 */ /* 0x000fe40007810000 */
[C---:B------:R-:W-:Y:S02]  /*4fe0*/  ISETP.GT.AND P3, PT, R3.reuse, 0x40, PT ;  /* 0x000000400300780c */ /* 0x040fe40003f64270 */
[C---:B------:R-:W-:Y:S02]  /*4ff0*/  ISETP.GT.AND P2, PT, R3.reuse, 0x41, PT ;  /* 0x000000410300780c */ /* 0x040fe40003f44270 */
[----:B------:R-:W-:-:S02]  /*5000*/  ISETP.GT.AND P1, PT, R3, 0x48, PT ;  /* 0x000000480300780c */ /* 0x000fc40003f24270 */
[----:B------:R-:W-:Y:S02]  /*5010*/  ISETP.GT.AND P0, PT, R3, 0x49, PT ;  /* 0x000000490300780c */ /* 0x000fe40003f04270 */
[----:B------:R-:W-:Y:S02]  /*5020*/  FSEL R155, R43, -INF , P5 ;  /* 0xff8000002b9b7808 */ /* 0x000fe40002800000 */
[----:B------:R-:W-:Y:S01]  /*5030*/  FMNMX.FTZ R3, R153, R5, !PT ;  /* 0x0000000599037209 */ /* 0x000fe20007810000 */
[----:B------:R-:W-:Y:S01]  /*5040*/  LDSM.16.MT88.4 R40, [R203] ;  /* 0x00000000cb28783b */ /* 0x000fe20000004200 */
[----:B------:R-:W-:Y:S02]  /*5050*/  FSEL R191, R30, -INF , P3 ;  /* 0xff8000001ebf7808 */ /* 0x000fe40001800000 */
[----:B------:R-:W-:Y:S02]  /*5060*/  FMNMX.FTZ R3, R155, R3, !PT ;  /* 0x000000039b037209 */ /* 0x000fe40007810000 */
[----:B-1----:R-:W-:-:S02]  /*5070*/  FMNMX.FTZ R114, R0, R7, !PT ;  /* 0x0000000700727209 */ /* 0x002fc40007810000 */
[----:B------:R-:W-:Y:S02]  /*5080*/  FSEL R193, R31, -INF , P2 ;  /* 0xff8000001fc17808 */ /* 0x000fe40001000000 */
[----:B------:R-:W-:Y:S01]  /*5090*/  FMNMX.FTZ R0, R191, R3, !PT ;  /* 0x00000003bf007209 */ /* 0x000fe20007810000 */
[----:B------:R-:W-:Y:S01]  /*50a0*/  LDSM.16.MT88.4 R28, [R201] ;  /* 0x00000000c91c783b */ /* 0x000fe20000004200 */
[----:B------:R-:W-:Y:S02]  /*50b0*/  FSEL R199, R18, -INF , P1 ;  /* 0xff80000012c77808 */ /* 0x000fe40000800000 */
[----:B------:R-:W-:Y:S02]  /*50c0*/  FMNMX.FTZ R0, R193, R0, !PT ;  /* 0x00000000c1007209 */ /* 0x000fe40007810000 */
[----:B--2---:R-:W-:Y:S02]  /*50d0*/  FMNMX.FTZ R5, R2, R6, !PT ;  /* 0x0000000602057209 */ /* 0x004fe40007810000 */
[----:B---3--:R-:W-:-:S02]  /*50e0*/  FMNMX.FTZ R112, R4, R8, !PT ;  /* 0x0000000804707209 */ /* 0x008fc40007810000 */
[----:B------:R-:W-:Y:S02]  /*50f0*/  FSEL R220, R19, -INF , P0 ;  /* 0xff80000013dc7808 */ /* 0x000fe40000000000 */
[----:B------:R-:W-:Y:S01]  /*5100*/  FMNMX.FTZ R4, R199, R0, !PT ;  /* 0x00000000c7047209 */ /* 0x000fe20007810000 */
[----:B------:R-:W1:Y:S03]  /*5110*/  SHFL.BFLY PT, R7, R5, 0x1, 0x1f ;  /* 0x0c201f0005077f89 */ /* 0x000e6600000e0000 */
[----:B------:R-:W-:Y:S01]  /*5120*/  FMNMX.FTZ R4, R220, R4, !PT ;  /* 0x00000004dc047209 */ /* 0x000fe20007810000 */
[C---:B------:R-:W-:Y:S01]  /*5130*/  FMUL.FTZ R3, R114.reuse, c[0x0][0x2d0] ;  /* 0x0000b40072037a20 */ /* 0x040fe20000410000 */
[----:B------:R-:W-:Y:S01]  /*5140*/  FSETP.NEU.FTZ.AND P2, PT, R114, -INF , PT ;  /* 0xff8000007200780b */ /* 0x000fe20003f5d000 */
[C---:B------:R-:W-:Y:S01]  /*5150*/  FMUL.FTZ R2, R112.reuse, c[0x0][0x2d0] ;  /* 0x0000b40070027a20 */ /* 0x040fe20000410000 */
[----:B------:R-:W-:Y:S01]  /*5160*/  FSETP.NEU.FTZ.AND P1, PT, R112, -INF , PT ;  /* 0xff8000007000780b */ /* 0x000fe20003f3d000 */
[----:B------:R-:W2:Y:S01]  /*5170*/  SHFL.BFLY PT, R6, R4, 0x2, 0x1f ;  /* 0x0c401f0004067f89 */ /* 0x000ea200000e0000 */
[----:B------:R-:W-:-:S02]  /*5180*/  FSEL R3, R3, RZ, P2 ;  /* 0x000000ff03037208 */ /* 0x000fc40001000000 */
[----:B------:R-:W-:Y:S01]  /*5190*/  FSEL R2, R2, RZ, P1 ;  /* 0x000000ff02027208 */ /* 0x000fe20000800000 */
[----:B------:R-:W-:Y:S02]  /*51a0*/  LDSM.16.MT88.4 R16, [R200] ;  /* 0x00000000c810783b */ /* 0x000fe40000004200 */
[----:B------:R-:W-:-:S04]  /*51b0*/  FFMA.FTZ R0, R9, c[0x0][0x2d0], -R3 ;  /* 0x0000b40009007a23 */ /* 0x000fc80000010803 */
[----:B------:R3:W-:Y:S01]  /*51c0*/  MUFU.EX2 R242, R0 ;  /* 0x0000000000f27308 */ /* 0x0007e20000000800 */
[----:B-1----:R-:W-:Y:S01]  /*51d0*/  FMNMX.FTZ R70, R5, R7, !PT ;  /* 0x0000000705467209 */ /* 0x002fe20007810000 */
[----:B---3--:R-:W-:-:S06]  /*51e0*/  FFMA.FTZ R0, R10, c[0x0][0x2d0], -R2 ;  /* 0x0000b4000a007a23 */ /* 0x008fcc0000010802 */
[----:B------:R1:W-:Y:S01]  /*51f0*/  MUFU.EX2 R241, R0 ;  /* 0x0000000000f17308 */ /* 0x0003e20000000800 */
[--C-:B------:R-:W-:Y:S01]  /*5200*/  FFMA.FTZ R5, R12, c[0x0][0x2d0], -R2.reuse ;  /* 0x0000b4000c057a23 */ /* 0x100fe20000010802 */
[----:B------:R-:W-:Y:S02]  /*5210*/  FSETP.NEU.FTZ.AND P0, PT, R70, -INF , PT ;  /* 0xff8000004600780b */ /* 0x000fe40003f1d000 */
[----:B--2---:R-:W-:Y:S01]  /*5220*/  FMNMX.FTZ R4, R4, R6, !PT ;  /* 0x0000000604047209 */ /* 0x004fe20007810000 */
[----:B-1----:R-:W-:-:S04]  /*5230*/  FFMA.FTZ R0, R11, c[0x0][0x2d0], -R2 ;  /* 0x0000b4000b007a23 */ /* 0x002fc80000010802 */
[----:B------:R1:W2:Y:S01]  /*5240*/  MUFU.EX2 R240, R0 ;  /* 0x0000000000f07308 */ /* 0x0002a20000000800 */
[----:B------:R-:W3:Y:S07]  /*5250*/  SHFL.BFLY PT, R6, R4, 0x1, 0x1f ;  /* 0x0c201f0004067f89 */ /* 0x000eee00000e0000 */
[----:B------:R4:W-:Y:S01]  /*5260*/  MUFU.EX2 R243, R5 ;  /* 0x0000000500f37308 */ /* 0x0009e20000000800 */
[----:B-1----:R-:W-:-:S05]  /*5270*/  FMUL.FTZ R0, R70, c[0x0][0x2d0] ;  /* 0x0000b40046007a20 */ /* 0x002fca0000410000 */
[----:B------:R-:W-:Y:S01]  /*5280*/  FSEL R0, R0, RZ, P0 ;  /* 0x000000ff00007208 */ /* 0x000fe20000000000 */
[----:B----4-:R-:W-:-:S04]  /*5290*/  FFMA.FTZ R5, R13, c[0x0][0x2d0], -R2 ;  /* 0x0000b4000d057a23 */ /* 0x010fc80000010802 */
[----:B------:R1:W4:Y:S02]  /*52a0*/  MUFU.EX2 R244, R5 ;  /* 0x0000000500f47308 */ /* 0x0003240000000800 */
[----:B-1----:R-:W-:-:S06]  /*52b0*/  FFMA.FTZ R5, R14, c[0x0][0x2d0], -R0 ;  /* 0x0000b4000e057a23 */ /* 0x002fcc0000010800 */
[----:B------:R1:W-:Y:S01]  /*52c0*/  MUFU.EX2 R237, R5 ;  /* 0x0000000500ed7308 */ /* 0x0003e20000000800 */
[----:B---3--:R-:W-:Y:S01]  /*52d0*/  FMNMX.FTZ R113, R4, R6, !PT ;  /* 0x0000000604717209 */ /* 0x008fe20007810000 */
[----:B-1----:R-:W-:-:S06]  /*52e0*/  FFMA.FTZ R5, R15, c[0x0][0x2d0], -R0 ;  /* 0x0000b4000f057a23 */ /* 0x002fcc0000010800 */
[----:B------:R1:W3:Y:S01]  /*52f0*/  MUFU.EX2 R236, R5 ;  /* 0x0000000500ec7308 */ /* 0x0002e20000000800 */
[----:B------:R-:W-:Y:S02]  /*5300*/  FFMA.FTZ R4, R26, c[0x0][0x2d0], -R3 ;  /* 0x0000b4001a047a23 */ /* 0x000fe40000010803 */
[----:B-1----:R-:W-:Y:S01]  /*5310*/  FFMA.FTZ R5, R20, c[0x0][0x2d0], -R0 ;  /* 0x0000b40014057a23 */ /* 0x002fe20000010800 */
[----:B------:R-:W-:-:S04]  /*5320*/  FSETP.NEU.FTZ.AND P0, PT, R113, -INF , PT ;  /* 0xff8000007100780b */ /* 0x000fc80003f1d000 */
[----:B------:R-:W-:Y:S01]  /*5330*/  MUFU.EX2 R229, R4 ;  /* 0x0000000400e57308 */ /* 0x000fe20000000800 */
[----:B------:R-:W1:Y:S07]  /*5340*/  LDSM.16.MT88.4 R20, [R204] ;  /* 0x00000000cc14783b */ /* 0x000e6e0000004200 */
[----:B------:R5:W-:Y:S02]  /*5350*/  MUFU.EX2 R238, R5 ;  /* 0x0000000500ee7308 */ /* 0x000be40000000800 */
[----:B-----5:R-:W-:-:S06]  /*5360*/  FFMA.FTZ R5, R24, c[0x0][0x2d0], -R0 ;  /* 0x0000b40018057a23 */ /* 0x020fcc0000010800 */
[----:B------:R5:W1:Y:S02]  /*5370*/  MUFU.EX2 R239, R5 ;  /* 0x0000000500ef7308 */ /* 0x000a640000000800 */
[----:B-----5:R-:W-:-:S06]  /*5380*/  FFMA.FTZ R5, R25, c[0x0][0x2d0], -R3 ;  /* 0x0000b40019057a23 */ /* 0x020fcc0000010803 */
[----:B------:R5:W1:Y:S02]  /*5390*/  MUFU.EX2 R230, R5 ;  /* 0x0000000500e67308 */ /* 0x000a640000000800 */
[----:B-----5:R-:W-:-:S05]  /*53a0*/  FMUL.FTZ R5, R113, c[0x0][0x2d0] ;  /* 0x0000b40071057a20 */ /* 0x020fca0000410000 */
[----:B------:R-:W-:Y:S01]  /*53b0*/  FSEL R4, R5, RZ, P0 ;  /* 0x000000ff05047208 */ /* 0x000fe20000000000 */
[----:B------:R-:W-:Y:S01]  /*53c0*/  FFMA.FTZ R5, R27, c[0x0][0x2d0], -R3 ;  /* 0x0000b4001b057a23 */ /* 0x000fe20000010803 */
[----:B--2---:R-:W-:Y:S01]  /*53d0*/  F2FP.PACK_AB R8, R240, R241 ;  /* 0x000000f1f008723e */ /* 0x004fe200000000ff */
[----:B------:R-:W-:Y:S02]  /*53e0*/  LDSM.16.MT88.4 R24, [R200+0x800] ;  /* 0x00080000c818783b */ /* 0x000fe40000004200 */
[----:B------:R2:W5:Y:S02]  /*53f0*/  MUFU.EX2 R232, R5 ;  /* 0x0000000500e87308 */ /* 0x0005640000000800 */
        /* <DEDUP_REMOVED lines=8> */
[--C-:B--2---:R-:W-:Y:S01]  /*5480*/  FFMA.FTZ R5, R35, c[0x0][0x2d0], -R2.reuse ;  /* 0x0000b40023057a23 */ /* 0x104fe20000010802 */
[----:B----4-:R-:W-:Y:S01]  /*5490*/  F2FP.PACK_AB R10, R244, R243 ;  /* 0x000000f3f40a723e */ /* 0x010fe200000000ff */
[----:B------:R-:W-:Y:S04]  /*54a0*/  LDSM.16.MT88.4 R32, [R203+0x800] ;  /* 0x00080000cb20783b */ /* 0x000fe80000004200 */
[----:B------:R2:W-:Y:S02]  /*54b0*/  MUFU.EX2 R231, R5 ;  /* 0x0000000500e77308 */ /* 0x0005e40000000800 */
[----:B--2---:R-:W-:-:S06]  /*54c0*/  FFMA.FTZ R5, R37, c[0x0][0x2d0], -R2 ;  /* 0x0000b40025057a23 */ /* 0x004fcc0000010802 */
[----:B------:R2:W4:Y:S02]  /*54d0*/  MUFU.EX2 R235, R5 ;  /* 0x0000000500eb7308 */ /* 0x0005240000000800 */
[----:B--2---:R-:W-:-:S06]  /*54e0*/  FFMA.FTZ R5, R38, c[0x0][0x2d0], -R2 ;  /* 0x0000b40026057a23 */ /* 0x004fcc0000010802 */
[----:B------:R2:W-:Y:S02]  /*54f0*/  MUFU.EX2 R234, R5 ;  /* 0x0000000500ea7308 */ /* 0x0005e40000000800 */
[----:B--2---:R-:W-:Y:S01]  /*5500*/  FFMA.FTZ R5, R39, c[0x0][0x2d0], -R2 ;  /* 0x0000b40027057a23 */ /* 0x004fe20000010802 */
[----:B---3--:R-:W-:Y:S01]  /*5510*/  F2FP.PACK_AB R9, R236, R237 ;  /* 0x000000edec09723e */ /* 0x008fe200000000ff */
[----:B------:R-:W2:Y:S04]  /*5520*/  LDSM.16.MT88.4 R36, [R204+0x800] ;  /* 0x00080000cc24783b */ /* 0x000ea80000004200 */
[----:B------:R3:W-:Y:S02]  /*5530*/  MUFU.EX2 R233, R5 ;  /* 0x0000000500e97308 */ /* 0x0007e40000000800 */
[----:B---3--:R-:W-:-:S06]  /*5540*/  FFMA.FTZ R5, R44, c[0x0][0x2d0], -R0 ;  /* 0x0000b4002c057a23 */ /* 0x008fcc0000010800 */
[----:B------:R3:W-:Y:S02]  /*5550*/  MUFU.EX2 R224, R5 ;  /* 0x0000000500e07308 */ /* 0x0007e40000000800 */
[----:B---3--:R-:W-:-:S06]  /*5560*/  FFMA.FTZ R5, R45, c[0x0][0x2d0], -R0 ;  /* 0x0000b4002d057a23 */ /* 0x008fcc0000010800 */
[----:B------:R3:W1:Y:S02]  /*5570*/  MUFU.EX2 R223, R5 ;  /* 0x0000000500df7308 */ /* 0x0006640000000800 */
        /* <DEDUP_REMOVED lines=11> */
[----:B------:R3:W-:Y:S02]  /*5630*/  MUFU.EX2 R194, R5 ;  /* 0x0000000500c27308 */ /* 0x0007e40000000800 */
[----:B---3--:R-:W-:-:S06]  /*5640*/  FFMA.FTZ R5, R115, c[0x0][0x2d0], -R4 ;  /* 0x0000b40073057a23 */ /* 0x008fcc0000010804 */
[----:B------:R3:W-:Y:S02]  /*5650*/  MUFU.EX2 R186, R5 ;  /* 0x0000000500ba7308 */ /* 0x0007e40000000800 */
[----:B---3--:R-:W-:-:S06]  /*5660*/  FFMA.FTZ R5, R116, c[0x0][0x2d0], -R4 ;  /* 0x0000b40074057a23 */ /* 0x008fcc0000010804 */
[----:B------:R3:W2:Y:S01]  /*5670*/  MUFU.EX2 R184, R5 ;  /* 0x0000000500b87308 */ /* 0x0006a20000000800 */
[----:B-1----:R-:W-:Y:S01]  /*5680*/  F2FP.PACK_AB R11, R239, R238 ;  /* 0x000000eeef0b723e */ /* 0x002fe200000000ff */
[----:B---3--:R-:W-:-:S06]  /*5690*/  FFMA.FTZ R5, R117, c[0x0][0x2d0], -R4 ;  /* 0x0000b40075057a23 */ /* 0x008fcc0000010804 */
[----:B------:R1:W-:Y:S01]  /*56a0*/  MUFU.EX2 R185, R5 ;  /* 0x0000000500b97308 */ /* 0x0003e20000000800 */
[----:B------:R-:W-:Y:S02]  /*56b0*/  F2FP.PACK_AB R12, R230, R242 ;  /* 0x000000f2e60c723e */ /* 0x000fe400000000ff */
[----:B-----5:R-:W-:Y:S02]  /*56c0*/  F2FP.PACK_AB R14, R232, R229 ;  /* 0x000000e5e80e723e */ /* 0x020fe400000000ff */
[----:B------:R-:W-:Y:S01]  /*56d0*/  F2FP.PACK_AB R13, R6, R227 ;  /* 0x000000e3060d723e */ /* 0x000fe200000000ff */
[----:B-1----:R-:W-:-:S04]  /*56e0*/  FFMA.FTZ R5, R118, c[0x0][0x2d0], -R4 ;  /* 0x0000b40076057a23 */ /* 0x002fc80000010804 */
[----:B------:R1:W3:Y:S01]  /*56f0*/  MUFU.EX2 R183, R5 ;  /* 0x0000000500b77308 */ /* 0x0002e20000000800 */
[----:B------:R-:W-:Y:S01]  /*5700*/  F2FP.PACK_AB R15, R228, R7 ;  /* 0x00000007e40f723e */ /* 0x000fe200000000ff */
[----:B------:R-:W-:Y:S01]  /*5710*/  HMMA.16816.F32 R84, R8, R16, RZ ;  /* 0x000000100854723c */ /* 0x000fe200000018ff */
[----:B-1----:R-:W-:-:S05]  /*5720*/  FFMA.FTZ R5, R124, c[0x0][0x2d0], -R3 ;  /* 0x0000b4007c057a23 */ /* 0x002fca0000010803 */
[----:B------:R1:W-:Y:S02]  /*5730*/  MUFU.EX2 R181, R5 ;  /* 0x0000000500b57308 */ /* 0x0003e40000000800 */
[----:B------:R-:W-:Y:S08]  /*5740*/  HMMA.16816.F32 R72, R8, R18, RZ ;  /* 0x000000120848723c */ /* 0x000ff000000018ff */
[----:B------:R-:W-:Y:S01]  /*5750*/  HMMA.16816.F32 R88, R12, R16, RZ ;  /* 0x000000100c58723c */ /* 0x000fe200000018ff */
[----:B-1----:R-:W-:-:S07]  /*5760*/  FFMA.FTZ R5, R125, c[0x0][0x2d0], -R2 ;  /* 0x0000b4007d057a23 */ /* 0x002fce0000010802 */
[----:B------:R-:W-:Y:S01]  /*5770*/  HMMA.16816.F32 R92, R12, R18, RZ ;  /* 0x000000120c5c723c */ /* 0x000fe200000018ff */
[----:B------:R-:W1:Y:S01]  /*5780*/  LDSM.16.MT88.4 R16, [R201+0x800] ;  /* 0x00080000c910783b */ /* 0x000e620000004200 */
[----:B------:R5:W-:Y:S02]  /*5790*/  MUFU.EX2 R179, R5 ;  /* 0x0000000500b37308 */ /* 0x000be40000000800 */
[----:B-----5:R-:W-:-:S06]  /*57a0*/  FFMA.FTZ R5, R132, c[0x0][0x2d0], -R2 ;  /* 0x0000b40084057a23 */ /* 0x020fcc0000010802 */
[----:B------:R5:W1:Y:S01]  /*57b0*/  MUFU.EX2 R180, R5 ;  /* 0x0000000500b47308 */ /* 0x000a620000000800 */
[----:B------:R-:W-:Y:S01]  /*57c0*/  HMMA.16816.F32 R80, R8, R20, RZ ;  /* 0x000000140850723c */ /* 0x000fe200000018ff */
[----:B-----5:R-:W-:-:S06]  /*57d0*/  FFMA.FTZ R5, R127, c[0x0][0x2d0], -R2 ;  /* 0x0000b4007f057a23 */ /* 0x020fcc0000010802 */
[----:B------:R5:W-:Y:S01]  /*57e0*/  MUFU.EX2 R178, R5 ;  /* 0x0000000500b27308 */ /* 0x000be20000000800 */
[----:B------:R-:W-:Y:S01]  /*57f0*/  HMMA.16816.F32 R76, R8, R28, RZ ;  /* 0x0000001c084c723c */ /* 0x000fe200000018ff */
[----:B-----5:R-:W-:-:S06]  /*5800*/  FFMA.FTZ R5, R130, c[0x0][0x2d0], -R2 ;  /* 0x0000b40082057a23 */ /* 0x020fcc0000010802 */
[----:B------:R5:W-:Y:S01]  /*5810*/  MUFU.EX2 R177, R5 ;  /* 0x0000000500b17308 */ /* 0x000be20000000800 */
[C---:B------:R-:W-:Y:S08]  /*5820*/  HMMA.16816.F32 R56, R8.reuse, R40, RZ ;  /* 0x000000280838723c */ /* 0x040ff000000018ff */
[----:B------:R-:W-:Y:S01]  /*5830*/  HMMA.16816.F32 R64, R8, R22, RZ ;  /* 0x000000160840723c */ /* 0x000fe200000018ff */
[----:B-----5:R-:W-:-:S07]  /*5840*/  FFMA.FTZ R5, R133, c[0x0][0x2d0], -R0 ;  /* 0x0000b40085057a23 */ /* 0x020fce0000010800 */
[C---:B------:R-:W-:Y:S01]  /*5850*/  HMMA.16816.F32 R60, R8.reuse, R30, RZ ;  /* 0x0000001e083c723c */ /* 0x040fe200000018ff */
[----:B------:R5:W-:Y:S07]  /*5860*/  MUFU.EX2 R176, R5 ;  /* 0x0000000500b07308 */ /* 0x000bee0000000800 */
[----:B------:R-:W-:Y:S01]  /*5870*/  HMMA.16816.F32 R52, R8, R42, RZ ;  /* 0x0000002a0834723c */ /* 0x000fe200000018ff */
[----:B-----5:R-:W-:-:S04]  /*5880*/  FFMA.FTZ R5, R134, c[0x0][0x2d0], -R0 ;  /* 0x0000b40086057a23 */ /* 0x020fc80000010800 */
[----:B------:R5:W1:Y:S03]  /*5890*/  MUFU.EX2 R175, R5 ;  /* 0x0000000500af7308 */ /* 0x000a660000000800 */
[----:B------:R-:W-:Y:S01]  /*58a0*/  HMMA.16816.F32 R48, R12, R20, RZ ;  /* 0x000000140c30723c */ /* 0x000fe200000018ff */
[----:B----4-:R-:W-:-:S07]  /*58b0*/  F2FP.PACK_AB R8, R235, R231 ;  /* 0x000000e7eb08723e */ /* 0x010fce00000000ff */
[----:B------:R-:W-:Y:S01]  /*58c0*/  HMMA.16816.F32 R108, R12, R22, RZ ;  /* 0x000000160c6c723c */ /* 0x000fe200000018ff */
[----:B-----5:R-:W-:-:S07]  /*58d0*/  FFMA.FTZ R5, R135, c[0x0][0x2d0], -R0 ;  /* 0x0000b40087057a23 */ /* 0x020fce0000010800 */
[----:B------:R-:W-:Y:S01]  /*58e0*/  HMMA.16816.F32 R20, R12, R40, RZ ;  /* 0x000000280c14723c */ /* 0x000fe200000018ff */
[----:B------:R-:W-:Y:S01]  /*58f0*/  F2FP.PACK_AB R9, R223, R224 ;  /* 0x000000e0df09723e */ /* 0x000fe200000000ff */
[----:B------:R-:W-:Y:S01]  /*5900*/  LDSM.16.MT88.4 R132, [R200+0x2000] ;  /* 0x00200000c884783b */ /* 0x000fe20000004200 */
[----:B------:R4:W-:Y:S01]  /*5910*/  MUFU.EX2 R174, R5 ;  /* 0x0000000500ae7308 */ /* 0x0009e20000000800 */
[----:B------:R-:W-:Y:S02]  /*5920*/  F2FP.PACK_AB R10, R233, R234 ;  /* 0x000000eae90a723e */ /* 0x000fe400000000ff */
[----:B------:R-:W-:Y:S01]  /*5930*/  F2FP.PACK_AB R11, R225, R226 ;  /* 0x000000e2e10b723e */ /* 0x000fe200000000ff */
[----:B----4-:R-:W-:-:S04]  /*5940*/  FFMA.FTZ R5, R136, c[0x0][0x2d0], -R0 ;  /* 0x0000b40088057a23 */ /* 0x010fc80000010800 */
[----:B------:R4:W5:Y:S02]  /*5950*/  MUFU.EX2 R173, R5 ;  /* 0x0000000500ad7308 */ /* 0x0009640000000800 */
[----:B--2---:R-:W-:Y:S01]  /*5960*/  HMMA.16816.F32 R96, R8, R36, R80 ;  /* 0x000000240860723c */ /* 0x004fe20000001850 */
[----:B----4-:R-:W-:-:S05]  /*5970*/  FFMA.FTZ R5, R138, c[0x0][0x2d0], -R3 ;  /* 0x0000b4008a057a23 */ /* 0x010fca0000010803 */
[----:B------:R2:W4:Y:S02]  /*5980*/  MUFU.EX2 R172, R5 ;  /* 0x0000000500ac7308 */ /* 0x0005240000000800 */
[C---:B-1----:R-:W-:Y:S08]  /*5990*/  HMMA.16816.F32 R80, R8.reuse, R16, R76 ;  /* 0x000000100850723c */ /* 0x042ff0000000184c */
[----:B------:R-:W-:Y:S01]  /*59a0*/  HMMA.16816.F32 R104, R8, R24, R84 ;  /* 0x000000180868723c */ /* 0x000fe20000001854 */
[----:B--2---:R-:W-:-:S07]  /*59b0*/  FFMA.FTZ R5, R137, c[0x0][0x2d0], -R3 ;  /* 0x0000b40089057a23 */ /* 0x004fce0000010803 */
[C---:B------:R-:W-:Y:S01]  /*59c0*/  HMMA.16816.F32 R76, R8.reuse, R32, R56 ;  /* 0x00000020084c723c */ /* 0x040fe20000001838 */
[----:B------:R1:W-:Y:S07]  /*59d0*/  MUFU.EX2 R171, R5 ;  /* 0x0000000500ab7308 */ /* 0x0003ee0000000800 */
[C---:B------:R-:W-:Y:S08]  /*59e0*/  HMMA.16816.F32 R72, R8.reuse, R26, R72 ;  /* 0x0000001a0848723c */ /* 0x040ff00000001848 */
[----:B------:R-:W-:Y:S01]  /*59f0*/  HMMA.16816.F32 R64, R8, R38, R64 ;  /* 0x000000260840723c */ /* 0x000fe20000001840 */
[----:B-1----:R-:W-:-:S07]  /*5a00*/  FFMA.FTZ R5, R139, c[0x0][0x2d0], -R3 ;  /* 0x0000b4008b057a23 */ /* 0x002fce0000010803 */
[C---:B------:R-:W-:Y:S01]  /*5a10*/  HMMA.16816.F32 R60, R8.reuse, R18, R60 ;  /* 0x00000012083c723c */ /* 0x040fe2000000183c */
[----:B------:R1:W-:Y:S07]  /*5a20*/  MUFU.EX2 R170, R5 ;  /* 0x0000000500aa7308 */ /* 0x0003ee0000000800 */
[----:B------:R-:W-:Y:S07]  /*5a30*/  HMMA.16816.F32 R52, R8, R34, R52 ;  /* 0x000000220834723c */ /* 0x000fee0000001834 */
[----:B------:R-:W-:-:S02]  /*5a40*/  F2FP.PACK_AB R8, R195, R196 ;  /* 0x000000c4c308723e */ /* 0x000fc400000000ff */
[----:B------:R-:W-:Y:S02]  /*5a50*/  F2FP.PACK_AB R9, R184, R186 ;  /* 0x000000bab809723e */ /* 0x000fe400000000ff */
[----:B------:R-:W-:Y:S02]  /*5a60*/  F2FP.PACK_AB R10, R194, R215 ;  /* 0x000000d7c20a723e */ /* 0x000fe400000000ff */
[----:B---3--:R-:W-:Y:S01]  /*5a70*/  F2FP.PACK_AB R11, R183, R185 ;  /* 0x000000b9b70b723e */ /* 0x008fe200000000ff */
[----:B-1----:R-:W-:Y:S01]  /*5a80*/  FFMA.FTZ R5, R140, c[0x0][0x2d0], -R3 ;  /* 0x0000b4008c057a23 */ /* 0x002fe20000010803 */
[----:B------:R-:W-:Y:S03]  /*5a90*/  HMMA.16816.F32 R100, R12, R42, RZ ;  /* 0x0000002a0c64723c */ /* 0x000fe600000018ff */
[----:B------:R1:W-:Y:S05]  /*5aa0*/  MUFU.EX2 R169, R5 ;  /* 0x0000000500a97308 */ /* 0x0003ea0000000800 */
[C---:B------:R-:W-:Y:S08]  /*5ab0*/  HMMA.16816.F32 R56, R8.reuse, R24, R88 ;  /* 0x000000180838723c */ /* 0x040ff00000001858 */
[----:B------:R-:W-:Y:S01]  /*5ac0*/  HMMA.16816.F32 R40, R8, R26, R92 ;  /* 0x0000001a0828723c */ /* 0x000fe2000000185c */
[----:B-1----:R-:W-:-:S07]  /*5ad0*/  FFMA.FTZ R5, R129, c[0x0][0x2d0], -R4 ;  /* 0x0000b40081057a23 */ /* 0x002fce0000010804 */
[C---:B------:R-:W-:Y:S01]  /*5ae0*/  HMMA.16816.F32 R48, R8.reuse, R36, R48 ;  /* 0x000000240830723c */ /* 0x040fe20000001830 */
[----:B------:R1:W-:Y:S07]  /*5af0*/  MUFU.EX2 R168, R5 ;  /* 0x0000000500a87308 */ /* 0x0003ee0000000800 */
[----:B------:R-:W-:Y:S01]  /*5b00*/  HMMA.16816.F32 R24, R8, R38, R108 ;  /* 0x000000260818723c */ /* 0x000fe2000000186c */
[----:B------:R-:W2:Y:S07]  /*5b10*/  LDSM.16.MT88.4 R36, [R203+0x1000] ;  /* 0x00100000cb24783b */ /* 0x000eae0000004200 */
[----:B------:R-:W-:Y:S01]  /*5b20*/  HMMA.16816.F32 R44, R12, R28, RZ ;  /* 0x0000001c0c2c723c */ /* 0x000fe200000018ff */
[----:B-1----:R-:W-:-:S07]  /*5b30*/  FFMA.FTZ R5, R131, c[0x0][0x2d0], -R4 ;  /* 0x0000b40083057a23 */ /* 0x002fce0000010804 */
[----:B------:R-:W-:Y:S01]  /*5b40*/  HMMA.16816.F32 R120, R12, R30, RZ ;  /* 0x0000001e0c78723c */ /* 0x000fe200000018ff */
[----:B------:R-:W1:Y:S04]  /*5b50*/  LDSM.16.MT88.4 R12, [R200+0x1000] ;  /* 0x00100000c80c783b */ /* 0x000e680000004200 */
[----:B------:R-:W-:Y:S03]  /*5b60*/  LDSM.16.MT88.4 R28, [R201+0x1000] ;  /* 0x00100000c91c783b */ /* 0x000fe60000004200 */
[----:B------:R-:W-:Y:S01]  /*5b70*/  HMMA.16816.F32 R88, R8, R32, R20 ;  /* 0x000000200858723c */ /* 0x000fe20000001814 */
[----:B------:R-:W3:Y:S01]  /*5b80*/  LDSM.16.MT88.4 R20, [R204+0x1000] ;  /* 0x00100000cc14783b */ /* 0x000ee20000004200 */
[----:B------:R2:W1:Y:S02]  /*5b90*/  MUFU.EX2 R167, R5 ;  /* 0x0000000500a77308 */ /* 0x0004640000000800 */
[----:B--2---:R-:W-:-:S06]  /*5ba0*/  FFMA.FTZ R5, R126, c[0x0][0x2d0], -R4 ;  /* 0x0000b4007e057a23 */ /* 0x004fcc0000010804 */
[----:B------:R2:W-:Y:S01]  /*5bb0*/  MUFU.EX2 R165, R5 ;  /* 0x0000000500a57308 */ /* 0x0005e20000000800 */
[----:B------:R-:W-:Y:S01]  /*5bc0*/  HMMA.16816.F32 R44, R8, R16, R44 ;  /* 0x00000010082c723c */ /* 0x000fe2000000182c */
[----:B--2---:R-:W-:-:S06]  /*5bd0*/  FFMA.FTZ R5, R128, c[0x0][0x2d0], -R4 ;  /* 0x0000b40080057a23 */ /* 0x004fcc0000010804 */
[----:B------:R2:W1:Y:S01]  /*5be0*/  MUFU.EX2 R164, R5 ;  /* 0x0000000500a47308 */ /* 0x0004620000000800 */
[----:B------:R-:W-:Y:S01]  /*5bf0*/  HMMA.16816.F32 R16, R8, R18, R120 ;  /* 0x000000120810723c */ /* 0x000fe20000001878 */
[----:B--2---:R-:W-:-:S06]  /*5c00*/  FFMA.FTZ R5, R148, c[0x0][0x2d0], -R3 ;  /* 0x0000b40094057a23 */ /* 0x004fcc0000010803 */
[----:B------:R2:W-:Y:S01]  /*5c10*/  MUFU.EX2 R166, R5 ;  /* 0x0000000500a67308 */ /* 0x0005e20000000800 */
[----:B------:R-:W-:Y:S07]  /*5c20*/  HMMA.16816.F32 R84, R8, R34, R100 ;  /* 0x000000220854723c */ /* 0x000fee0000001864 */
[----:B------:R-:W-:Y:S01]  /*5c30*/  F2FP.PACK_AB R8, R180, R179 ;  /* 0x000000b3b408723e */ /* 0x000fe200000000ff */
[----:B--2---:R-:W-:Y:S01]  /*5c40*/  FFMA.FTZ R5, R151, c[0x0][0x2d0], -R3 ;  /* 0x0000b40097057a23 */ /* 0x004fe20000010803 */
[----:B------:R-:W-:-:S03]  /*5c50*/  F2FP.PACK_AB R9, R175, R176 ;  /* 0x000000b0af09723e */ /* 0x000fc600000000ff */
[----:B------:R2:W-:Y:S01]  /*5c60*/  MUFU.EX2 R163, R5 ;  /* 0x0000000500a37308 */ /* 0x0005e20000000800 */
[----:B------:R-:W-:Y:S02]  /*5c70*/  F2FP.PACK_AB R10, R177, R178 ;  /* 0x000000b2b10a723e */ /* 0x000fe400000000ff */
[----:B-----5:R-:W-:Y:S01]  /*5c80*/  F2FP.PACK_AB R11, R173, R174 ;  /* 0x000000aead0b723e */ /* 0x020fe200000000ff */
[----:B--2---:R-:W-:-:S04]  /*5c90*/  FFMA.FTZ R5, R149, c[0x0][0x2d0], -R2 ;  /* 0x0000b40095057a23 */ /* 0x004fc80000010802 */
[----:B------:R2:W-:Y:S02]  /*5ca0*/  MUFU.EX2 R162, R5 ;  /* 0x0000000500a27308 */ /* 0x0005e40000000800 */
[C---:B------:R-:W-:Y:S08]  /*5cb0*/  HMMA.16816.F32 R92, R8.reuse, R36, R76 ;  /* 0x00000024085c723c */ /* 0x040ff0000000184c */
[----:B-1----:R-:W-:Y:S01]  /*5cc0*/  HMMA.16816.F32 R76, R8, R14, R72 ;  /* 0x0000000e084c723c */ /* 0x002fe20000001848 */
[----:B--2---:R-:W-:-:S07]  /*5cd0*/  FFMA.FTZ R5, R150, c[0x0][0x2d0], -R2 ;  /* 0x0000b40096057a23 */ /* 0x004fce0000010802 */
[C---:B---3--:R-:W-:Y:S01]  /*5ce0*/  HMMA.16816.F32 R72, R8.reuse, R22, R64 ;  /* 0x000000160848723c */ /* 0x048fe20000001840 */
[----:B------:R1:W2:Y:S07]  /*5cf0*/  MUFU.EX2 R161, R5 ;  /* 0x0000000500a17308 */ /* 0x0002ae0000000800 */
[C---:B------:R-:W-:Y:S08]  /*5d00*/  HMMA.16816.F32 R64, R8.reuse, R30, R60 ;  /* 0x0000001e0840723c */ /* 0x040ff0000000183c */
[----:B------:R-:W-:Y:S01]  /*5d10*/  HMMA.16816.F32 R104, R8, R12, R104 ;  /* 0x0000000c0868723c */ /* 0x000fe20000001868 */
[----:B-1----:R-:W-:-:S04]  /*5d20*/  FFMA.FTZ R5, R152, c[0x0][0x2d0], -R2 ;  /* 0x0000b40098057a23 */ /* 0x002fc80000010802 */
[----:B------:R1:W-:Y:S03]  /*5d30*/  MUFU.EX2 R160, R5 ;  /* 0x0000000500a07308 */ /* 0x0003e60000000800 */
[C---:B------:R-:W-:Y:S08]  /*5d40*/  HMMA.16816.F32 R96, R8.reuse, R20, R96 ;  /* 0x000000140860723c */ /* 0x040ff00000001860 */
[C---:B------:R-:W-:Y:S08]  /*5d50*/  HMMA.16816.F32 R80, R8.reuse, R28, R80 ;  /* 0x0000001c0850723c */ /* 0x040ff00000001850 */
[----:B------:R-:W-:Y:S01]  /*5d60*/  HMMA.16816.F32 R60, R8, R38, R52 ;  /* 0x00000026083c723c */ /* 0x000fe20000001834 */
[----:B-1----:R-:W-:-:S06]  /*5d70*/  FFMA.FTZ R5, R154, c[0x0][0x2d0], -R2 ;  /* 0x0000b4009a057a23 */ /* 0x002fcc0000010802 */
[----:B----4-:R-:W-:Y:S02]  /*5d80*/  F2FP.PACK_AB R8, R172, R181 ;  /* 0x000000b5ac08723e */ /* 0x010fe400000000ff */
[----:B------:R-:W-:Y:S02]  /*5d90*/  F2FP.PACK_AB R9, R167, R168 ;  /* 0x000000a8a709723e */ /* 0x000fe400000000ff */
[----:B------:R-:W-:Y:S02]  /*5da0*/  F2FP.PACK_AB R10, R170, R171 ;  /* 0x000000abaa0a723e */ /* 0x000fe400000000ff */
[----:B------:R-:W-:Y:S01]  /*5db0*/  F2FP.PACK_AB R11, R164, R165 ;  /* 0x000000a5a40b723e */ /* 0x000fe200000000ff */
[----:B------:R1:W-:Y:S06]  /*5dc0*/  MUFU.EX2 R159, R5 ;  /* 0x00000005009f7308 */ /* 0x0003ec0000000800 */
[----:B------:R-:W-:Y:S01]  /*5dd0*/  HMMA.16816.F32 R32, R8, R22, R24 ;  /* 0x000000160820723c */ /* 0x000fe20000001818 */
[----:B------:R-:W3:Y:S01]  /*5de0*/  LDSM.16.MT88.4 R24, [R200+0x1800] ;  /* 0x00180000c818783b */ /* 0x000ee20000004200 */
[----:B-1----:R-:W-:-:S04]  /*5df0*/  FFMA.FTZ R5, R156, c[0x0][0x2d0], -R0 ;  /* 0x0000b4009c057a23 */ /* 0x002fc80000010800 */
[----:B------:R1:W-:Y:S02]  /*5e00*/  MUFU.EX2 R158, R5 ;  /* 0x00000005009e7308 */ /* 0x0003e40000000800 */
[----:B------:R-:W-:Y:S01]  /*5e10*/  HMMA.16816.F32 R48, R8, R20, R48 ;  /* 0x000000140830723c */ /* 0x000fe20000001830 */
[----:B------:R-:W4:Y:S01]  /*5e20*/  LDSM.16.MT88.4 R20, [R204+0x1800] ;  /* 0x00180000cc14783b */ /* 0x000f220000004200 */
[----:B-1----:R-:W-:-:S04]  /*5e30*/  FFMA.FTZ R5, R157, c[0x0][0x2d0], -R0 ;  /* 0x0000b4009d057a23 */ /* 0x002fc80000010800 */
[----:B------:R1:W5:Y:S02]  /*5e40*/  MUFU.EX2 R157, R5 ;  /* 0x00000005009d7308 */ /* 0x0003640000000800 */
[----:B-1----:R-:W-:-:S06]  /*5e50*/  FFMA.FTZ R5, R141, c[0x0][0x2d0], -R0 ;  /* 0x0000b4008d057a23 */ /* 0x002fcc0000010800 */
[----:B------:R1:W-:Y:S02]  /*5e60*/  MUFU.EX2 R118, R5 ;  /* 0x0000000500767308 */ /* 0x0003e40000000800 */
[----:B-1----:R-:W-:-:S06]  /*5e70*/  FFMA.FTZ R5, R142, c[0x0][0x2d0], -R0 ;  /* 0x0000b4008e057a23 */ /* 0x002fcc0000010800 */
[----:B------:R1:W1:Y:S01]  /*5e80*/  MUFU.EX2 R156, R5 ;  /* 0x00000005009c7308 */ /* 0x0002620000000800 */
[----:B------:R-:W-:Y:S01]  /*5e90*/  HMMA.16816.F32 R52, R8, R14, R40 ;  /* 0x0000000e0834723c */ /* 0x000fe20000001828 */
[----:B-1----:R-:W-:-:S06]  /*5ea0*/  FFMA.FTZ R5, R187, c[0x0][0x2d0], -R3 ;  /* 0x0000b400bb057a23 */ /* 0x002fcc0000010803 */
[----:B------:R1:W-:Y:S01]  /*5eb0*/  MUFU.EX2 R117, R5 ;  /* 0x0000000500757308 */ /* 0x0003e20000000800 */
[C---:B------:R-:W-:Y:S08]  /*5ec0*/  HMMA.16816.F32 R40, R8.reuse, R28, R44 ;  /* 0x0000001c0828723c */ /* 0x040ff0000000182c */
[----:B------:R-:W-:Y:S01]  /*5ed0*/  HMMA.16816.F32 R44, R8, R36, R88 ;  /* 0x00000024082c723c */ /* 0x000fe20000001858 */
[----:B-1----:R-:W-:-:S07]  /*5ee0*/  FFMA.FTZ R5, R182, c[0x0][0x2d0], -R3 ;  /* 0x0000b400b6057a23 */ /* 0x002fce0000010803 */
[C---:B------:R-:W-:Y:S01]  /*5ef0*/  HMMA.16816.F32 R56, R8.reuse, R12, R56 ;  /* 0x0000000c0838723c */ /* 0x040fe20000001838 */
[----:B------:R-:W-:Y:S01]  /*5f00*/  LDSM.16.MT88.4 R12, [R203+0x1800] ;  /* 0x00180000cb0c783b */ /* 0x000fe20000004200 */
[----:B------:R1:W-:Y:S06]  /*5f10*/  MUFU.EX2 R116, R5 ;  /* 0x0000000500747308 */ /* 0x0003ec0000000800 */
[C---:B------:R-:W-:Y:S01]  /*5f20*/  HMMA.16816.F32 R28, R8.reuse, R30, R16 ;  /* 0x0000001e081c723c */ /* 0x040fe20000001810 */
[----:B------:R-:W4:Y:S07]  /*5f30*/  LDSM.16.MT88.4 R16, [R201+0x1800] ;  /* 0x00180000c910783b */ /* 0x000f2e0000004200 */
[----:B------:R-:W-:Y:S01]  /*5f40*/  HMMA.16816.F32 R36, R8, R38, R84 ;  /* 0x000000260824723c */ /* 0x000fe20000001854 */
[----:B------:R-:W4:Y:S01]  /*5f50*/  LDSM.16.MT88.4 R84, [R204+0x2000] ;  /* 0x00200000cc54783b */ /* 0x000f220000004200 */
[----:B-1----:R-:W-:-:S05]  /*5f60*/  FFMA.FTZ R5, R188, c[0x0][0x2d0], -R3 ;  /* 0x0000b400bc057a23 */ /* 0x002fca0000010803 */
[----:B--2---:R-:W-:Y:S02]  /*5f70*/  F2FP.PACK_AB R8, R161, R162 ;  /* 0x000000a2a108723e */ /* 0x004fe400000000ff */
[----:B-----5:R-:W-:Y:S02]  /*5f80*/  F2FP.PACK_AB R9, R157, R158 ;  /* 0x0000009e9d09723e */ /* 0x020fe400000000ff */
[----:B------:R-:W-:Y:S02]  /*5f90*/  F2FP.PACK_AB R10, R159, R160 ;  /* 0x000000a09f0a723e */ /* 0x000fe400000000ff */
[----:B------:R-:W-:Y:S01]  /*5fa0*/  F2FP.PACK_AB R11, R156, R118 ;  /* 0x000000769c0b723e */ /* 0x000fe200000000ff */
[----:B------:R1:W-:Y:S06]  /*5fb0*/  MUFU.EX2 R115, R5 ;  /* 0x0000000500737308 */ /* 0x0003ec0000000800 */
[----:B---3--:R-:W-:Y:S01]  /*5fc0*/  HMMA.16816.F32 R128, R8, R26, R76 ;  /* 0x0000001a0880723c */ /* 0x008fe2000000184c */
[----:B-1----:R-:W-:-:S04]  /*5fd0*/  FFMA.FTZ R5, R190, c[0x0][0x2d0], -R3 ;  /* 0x0000b400be057a23 */ /* 0x002fc80000010803 */
[----:B------:R1:W-:Y:S02]  /*5fe0*/  MUFU.EX2 R77, R5 ;  /* 0x00000005004d7308 */ /* 0x0003e40000000800 */
[----:B-1----:R-:W-:-:S06]  /*5ff0*/  FFMA.FTZ R5, R143, c[0x0][0x2d0], -R4 ;  /* 0x0000b4008f057a23 */ /* 0x002fcc0000010804 */
[----:B------:R1:W-:Y:S02]  /*6000*/  MUFU.EX2 R76, R5 ;  /* 0x00000005004c7308 */ /* 0x0003e40000000800 */
[--C-:B-1----:R-:W-:Y:S02]  /*6010*/  FFMA.FTZ R5, R144, c[0x0][0x2d0], -R4.reuse ;  /* 0x0000b40090057a23 */ /* 0x102fe40000010804 */
[----:B----4-:R-:W-:Y:S04]  /*6020*/  HMMA.16816.F32 R144, R8, R22, R72 ;  /* 0x000000160890723c */ /* 0x010fe80000001848 */
[----:B------:R1:W2:Y:S01]  /*6030*/  MUFU.EX2 R74, R5 ;  /* 0x00000005004a7308 */ /* 0x0002a20000000800 */
[----:B------:R-:W-:Y:S02]  /*6040*/  FFMA.FTZ R3, R222, c[0x0][0x2d0], -R3 ;  /* 0x0000b400de037a23 */ /* 0x000fe40000010803 */
[----:B-1----:R-:W-:-:S05]  /*6050*/  FFMA.FTZ R5, R153, c[0x0][0x2d0], -R4 ;  /* 0x0000b40099057a23 */ /* 0x002fca0000010804 */
[----:B------:R1:W-:Y:S02]  /*6060*/  MUFU.EX2 R73, R5 ;  /* 0x0000000500497308 */ /* 0x0003e40000000800 */
[----:B-1----:R-:W-:-:S06]  /*6070*/  FFMA.FTZ R5, R155, c[0x0][0x2d0], -R4 ;  /* 0x0000b4009b057a23 */ /* 0x002fcc0000010804 */
[----:B------:R-:W1:Y:S01]  /*6080*/  MUFU.EX2 R72, R5 ;  /* 0x0000000500487308 */ /* 0x000e620000000800 */
[C---:B------:R-:W-:Y:S07]  /*6090*/  HMMA.16816.F32 R124, R8.reuse, R24, R104 ;  /* 0x00000018087c723c */ /* 0x040fee0000001868 */
[----:B------:R3:W-:Y:S01]  /*60a0*/  MUFU.EX2 R75, R3 ;  /* 0x00000003004b7308 */ /* 0x0007e20000000800 */
[C---:B------:R-:W-:Y:S01]  /*60b0*/  HMMA.16816.F32 R140, R8.reuse, R20, R96 ;  /* 0x00000014088c723c */ /* 0x040fe20000001860 */
[----:B------:R-:W4:Y:S07]  /*60c0*/  LDSM.16.MT88.4 R96, [R201+0x2000] ;  /* 0x00200000c960783b */ /* 0x000f2e0000004200 */
[----:B------:R-:W-:Y:S01]  /*60d0*/  HMMA.16816.F32 R80, R8, R16, R80 ;  /* 0x000000100850723c */ /* 0x000fe20000001850 */
[----:B---3--:R-:W-:-:S07]  /*60e0*/  FFMA.FTZ R3, R198, c[0x0][0x2d0], -R2 ;  /* 0x0000b400c6037a23 */ /* 0x008fce0000010802 */
[C---:B------:R-:W-:Y:S01]  /*60f0*/  HMMA.16816.F32 R64, R8.reuse, R18, R64 ;  /* 0x000000120840723c */ /* 0x040fe20000001840 */
[----:B------:R3:W-:Y:S07]  /*6100*/  MUFU.EX2 R68, R3 ;  /* 0x0000000300447308 */ /* 0x0007ee0000000800 */
[C---:B------:R-:W-:Y:S08]  /*6110*/  HMMA.16816.F32 R104, R8.reuse, R12, R92 ;  /* 0x0000000c0868723c */ /* 0x040ff0000000185c */
[----:B------:R-:W-:Y:S01]  /*6120*/  HMMA.16816.F32 R60, R8, R14, R60 ;  /* 0x0000000e083c723c */ /* 0x000fe2000000183c */
[----:B---3--:R-:W-:-:S06]  /*6130*/  FFMA.FTZ R3, R221, c[0x0][0x2d0], -R2 ;  /* 0x0000b400dd037a23 */ /* 0x008fcc0000010802 */
[----:B------:R-:W-:Y:S02]  /*6140*/  F2FP.PACK_AB R8, R166, R169 ;  /* 0x000000a9a608723e */ /* 0x000fe400000000ff */
[----:B--2---:R-:W-:Y:S02]  /*6150*/  F2FP.PACK_AB R9, R74, R76 ;  /* 0x0000004c4a09723e */ /* 0x004fe400000000ff */
[----:B------:R-:W-:Y:S02]  /*6160*/  F2FP.PACK_AB R10, R117, R163 ;  /* 0x000000a3750a723e */ /* 0x000fe400000000ff */
[----:B-1----:R-:W-:Y:S01]  /*6170*/  F2FP.PACK_AB R11, R72, R73 ;  /* 0x00000049480b723e */ /* 0x002fe200000000ff */
[----:B------:R1:W-:Y:S06]  /*6180*/  MUFU.EX2 R71, R3 ;  /* 0x0000000300477308 */ /* 0x0003ec0000000800 */
[----:B------:R-:W-:Y:S01]  /*6190*/  HMMA.16816.F32 R56, R8, R24, R56 ;  /* 0x000000180838723c */ /* 0x000fe20000001838 */
[----:B-1----:R-:W-:-:S02]  /*61a0*/  FFMA.FTZ R3, R219, c[0x0][0x2d0], -R2 ;  /* 0x0000b400db037a23 */ /* 0x002fc40000010802 */
[----:B------:R-:W-:-:S04]  /*61b0*/  FFMA.FTZ R2, R217, c[0x0][0x2d0], -R2 ;  /* 0x0000b400d9027a23 */ /* 0x000fc80000010802 */
[----:B------:R1:W-:Y:S01]  /*61c0*/  MUFU.EX2 R25, R2 ;  /* 0x0000000200197308 */ /* 0x0003e20000000800 */
[----:B------:R-:W-:Y:S01]  /*61d0*/  HMMA.16816.F32 R32, R8, R22, R32 ;  /* 0x000000160820723c */ /* 0x000fe20000001820 */
[----:B-1----:R-:W-:-:S06]  /*61e0*/  FFMA.FTZ R2, R189, c[0x0][0x2d0], -R0 ;  /* 0x0000b400bd027a23 */ /* 0x002fcc0000010800 */
[----:B------:R1:W-:Y:S01]  /*61f0*/  MUFU.EX2 R24, R2 ;  /* 0x0000000200187308 */ /* 0x0003e20000000800 */
[----:B------:R-:W-:Y:S01]  /*6200*/  HMMA.16816.F32 R48, R8, R20, R48 ;  /* 0x000000140830723c */ /* 0x000fe20000001830 */
[----:B-1----:R-:W-:-:S06]  /*6210*/  FFMA.FTZ R2, R197, c[0x0][0x2d0], -R0 ;  /* 0x0000b400c5027a23 */ /* 0x002fcc0000010800 */
[----:B------:R1:W-:Y:S01]  /*6220*/  MUFU.EX2 R22, R2 ;  /* 0x0000000200167308 */ /* 0x0003e20000000800 */
[----:B------:R-:W-:Y:S01]  /*6230*/  HMMA.16816.F32 R44, R8, R12, R44 ;  /* 0x0000000c082c723c */ /* 0x000fe2000000182c */
[--C-:B-1----:R-:W-:Y:S02]  /*6240*/  FFMA.FTZ R2, R192, c[0x0][0x2d0], -R0.reuse ;  /* 0x0000b400c0027a23 */ /* 0x102fe40000010800 */
[----:B------:R-:W-:-:S04]  /*6250*/  FFMA.FTZ R0, R218, c[0x0][0x2d0], -R0 ;  /* 0x0000b400da007a23 */ /* 0x000fc80000010800 */
[----:B------:R1:W-:Y:S01]  /*6260*/  MUFU.EX2 R20, R0 ;  /* 0x0000000000147308 */ /* 0x0003e20000000800 */
[----:B------:R-:W-:Y:S01]  /*6270*/  HMMA.16816.F32 R52, R8, R26, R52 ;  /* 0x0000001a0834723c */ /* 0x000fe20000001834 */
[----:B-1----:R-:W-:-:S06]  /*6280*/  FFMA.FTZ R0, R191, c[0x0][0x2d0], -R4 ;  /* 0x0000b400bf007a23 */ /* 0x002fcc0000010804 */
[----:B------:R1:W2:Y:S01]  /*6290*/  MUFU.EX2 R12, R0 ;  /* 0x00000000000c7308 */ /* 0x0002a20000000800 */
[C---:B------:R-:W-:Y:S08]  /*62a0*/  HMMA.16816.F32 R40, R8.reuse, R16, R40 ;  /* 0x000000100828723c */ /* 0x040ff00000001828 */
[----:B------:R-:W-:Y:S01]  /*62b0*/  HMMA.16816.F32 R28, R8, R18, R28 ;  /* 0x00000012081c723c */ /* 0x000fe2000000181c */
[----:B------:R3:W-:Y:S01]  /*62c0*/  MUFU.EX2 R21, R2 ;  /* 0x0000000200157308 */ /* 0x0007e20000000800 */
[----:B------:R-:W5:Y:S01]  /*62d0*/  LDSM.16.MT88.4 R16, [R203+0x2000] ;  /* 0x00200000cb10783b */ /* 0x000f620000004200 */
[----:B-1----:R-:W-:-:S05]  /*62e0*/  FFMA.FTZ R0, R193, c[0x0][0x2d0], -R4 ;  /* 0x0000b400c1007a23 */ /* 0x002fca0000010804 */
[----:B------:R-:W-:Y:S01]  /*62f0*/  HMMA.16816.F32 R36, R8, R14, R36 ;  /* 0x0000000e0824723c */ /* 0x000fe20000001824 */
[----:B------:R1:W1:Y:S01]  /*6300*/  MUFU.EX2 R8, R0 ;  /* 0x0000000000087308 */ /* 0x0002620000000800 */
[----:B---3--:R-:W-:-:S04]  /*6310*/  @P4 IMAD.HI.U32 R2, R247, c[0x0][0x2c8], RZ ;  /* 0x0000b200f7024a27 */ /* 0x008fc800078e00ff */
[----:B-1----:R-:W-:-:S04]  /*6320*/  FFMA.FTZ R0, R199, c[0x0][0x2d0], -R4 ;  /* 0x0000b400c7007a23 */ /* 0x002fc80000010804 */
[----:B------:R1:W3:Y:S02]  /*6330*/  MUFU.EX2 R9, R0 ;  /* 0x0000000000097308 */ /* 0x0002e40000000800 */
[----:B-1----:R-:W-:-:S06]  /*6340*/  FFMA.FTZ R0, R220, c[0x0][0x2d0], -R4 ;  /* 0x0000b400dc007a23 */ /* 0x002fcc0000010804 */
[----:B------:R1:W-:Y:S02]  /*6350*/  MUFU.EX2 R10, R0 ;  /* 0x00000000000a7308 */ /* 0x0003e40000000800 */
[----:B-1----:R-:W-:Y:S01]  /*6360*/  IMAD.MOV.U32 R0, RZ, RZ, R247 ;  /* 0x000000ffff007224 */ /* 0x002fe200078e00f7 */
[----:B------:R-:W-:-:S04]  /*6370*/  @P4 SHF.R.U32.HI R0, RZ, c[0x0][0x2cc], R2 ;  /* 0x0000b300ff004a19 */ /* 0x000fc80000011602 */
[----:B------:R-:W-:-:S05]  /*6380*/  IADD3 R0, R0, R249, -R250 ;  /* 0x000000f900007210 */ /* 0x000fca0007ffe8fa */
[----:B------:R-:W-:-:S05]  /*6390*/  IMAD.HI R0, R0, 0x66666667, RZ ;  /* 0x6666666700007827 */ /* 0x000fca00078e02ff */
[----:B------:R-:W-:Y:S01]  /*63a0*/  SHF.R.U32.HI R2, RZ, 0x1f, R0 ;  /* 0x0000001fff027819 */ /* 0x000fe20000011600 */
[----:B------:R1:W1:Y:S03]  /*63b0*/  MUFU.EX2 R69, R3 ;  /* 0x0000000300457308 */ /* 0x0002660000000800 */
[----:B------:R-:W-:Y:S01]  /*63c0*/  LEA.HI.SX32 R11, R0, R2, 0x1b ;  /* 0x00000002000b7211 */ /* 0x000fe200078fdaff */
[----:B------:R-:W-:Y:S02]  /*63d0*/  FADD.FTZ R2, R242, R230 ;  /* 0x000000e6f2027221 */ /* 0x000fe40000010000 */
[----:B------:R-:W-:Y:S02]  /*63e0*/  FADD.FTZ R0, R227, R6 ;  /* 0x00000006e3007221 */ /* 0x000fe40000010000 */
[----:B------:R-:W-:Y:S02]  /*63f0*/  FADD.FTZ R6, R237, R236 ;  /* 0x000000eced067221 */ /* 0x000fe40000010000 */
[----:B------:R-:W-:-:S02]  /*6400*/  FADD.FTZ R5, R229, R2 ;  /* 0x00000002e5057221 */ /* 0x000fc40000010000 */
[----:B------:R-:W-:Y:S02]  /*6410*/  FADD.FTZ R4, R7, R0 ;  /* 0x0000000007047221 */ /* 0x000fe40000010000 */
[----:B-1----:R-:W-:Y:S02]  /*6420*/  FADD.FTZ R3, R241, R240 ;  /* 0x000000f0f1037221 */ /* 0x002fe40000010000 */
        /* <DEDUP_REMOVED lines=61> */
[----:B------:R-:W-:Y:S02]  /*6800*/  FADD.FTZ R4, R22, R4 ;  /* 0x0000000416047221 */ /* 0x000fe40000010000 */
[----:B------:R-:W-:Y:S02]  /*6810*/  FADD.FTZ R3, R77, R3 ;  /* 0x000000034d037221 */ /* 0x000fe40000010000 */
[----:B---3--:R-:W-:-:S02]  /*6820*/  FADD.FTZ R2, R9, R2 ;  /* 0x0000000209027221 */ /* 0x008fc40000010000 */
[----:B------:R-:W-:Y:S01]  /*6830*/  FADD.FTZ R0, R69, R0 ;  /* 0x0000000045007221 */ /* 0x000fe20000010000 */
[----:B------:R-:W-:Y:S01]  /*6840*/  IMNMX R13, R248, R11, !PT ;  /* 0x0000000bf80d7217 */ /* 0x000fe20007800200 */
[----:B------:R-:W-:Y:S02]  /*6850*/  FADD.FTZ R4, R21, R4 ;  /* 0x0000000415047221 */ /* 0x000fe40000010000 */
[----:B------:R-:W-:Y:S02]  /*6860*/  FADD.FTZ R5, R75, R3 ;  /* 0x000000034b057221 */ /* 0x000fe40000010000 */
[----:B------:R-:W-:Y:S02]  /*6870*/  FADD.FTZ R3, R10, R2 ;  /* 0x000000020a037221 */ /* 0x000fe40000010000 */
[----:B------:R-:W-:Y:S02]  /*6880*/  FADD.FTZ R2, R25, R0 ;  /* 0x0000000019027221 */ /* 0x000fe40000010000 */
[----:B------:R-:W-:Y:S01]  /*6890*/  FADD.FTZ R0, R20, R4 ;  /* 0x0000000414007221 */ /* 0x000fe20000010000 */
[----:B------:R1:W-:Y:S04]  /*68a0*/  STL [R1+0x20], R13 ;  /* 0x0000200d01007387 */ /* 0x0003e80000100800 */
[----:B------:R1:W-:Y:S01]  /*68b0*/  STL [R1], R5 ;  /* 0x0000000501007387 */ /* 0x0003e20000100800 */
[----:B------:R-:W-:-:S03]  /*68c0*/  IADD3 R215, R245, -0x2, RZ ;  /* 0xfffffffef5d77810 */ /* 0x000fc60007ffe0ff */
[----:B------:R1:W-:Y:S04]  /*68d0*/  STL [R1+0x4], R3 ;  /* 0x0000040301007387 */ /* 0x0003e80000100800 */
[----:B------:R1:W-:Y:S04]  /*68e0*/  STL [R1+0xc], R0 ;  /* 0x00000c0001007387 */ /* 0x0003e80000100800 */
[----:B------:R1:W-:Y:S01]  /*68f0*/  STL [R1+0x8], R2 ;  /* 0x0000080201007387 */ /* 0x0003e20000100800 */
[----:B------:R-:W-:Y:S02]  /*6900*/  ISETP.GE.AND P0, PT, R215, R13, PT ;  /* 0x0000000dd700720c */ /* 0x000fe40003f06270 */
[----:B------:R-:W-:-:S02]  /*6910*/  F2FP.PACK_AB R152, R71, R68 ;  /* 0x000000444798723e */ /* 0x000fc400000000ff */
[----:B------:R-:W-:Y:S02]  /*6920*/  F2FP.PACK_AB R153, R22, R24 ;  /* 0x000000181699723e */ /* 0x000fe400000000ff */
[----:B------:R-:W-:Y:S02]  /*6930*/  F2FP.PACK_AB R154, R25, R69 ;  /* 0x00000045199a723e */ /* 0x000fe400000000ff */
[----:B------:R-:W-:Y:S02]  /*6940*/  F2FP.PACK_AB R155, R20, R21 ;  /* 0x00000015149b723e */ /* 0x000fe400000000ff */
[----:B------:R-:W-:Y:S02]  /*6950*/  F2FP.PACK_AB R108, R115, R116 ;  /* 0x00000074736c723e */ /* 0x000fe400000000ff */
[----:B------:R-:W-:Y:S02]  /*6960*/  F2FP.PACK_AB R109, R8, R12 ;  /* 0x0000000c086d723e */ /* 0x000fe400000000ff */
[----:B------:R-:W-:-:S02]  /*6970*/  F2FP.PACK_AB R110, R75, R77 ;  /* 0x0000004d4b6e723e */ /* 0x000fc400000000ff */
[----:B------:R-:W-:Y:S01]  /*6980*/  F2FP.PACK_AB R111, R10, R9 ;  /* 0x000000090a6f723e */ /* 0x000fe200000000ff */
[C---:B------:R-:W-:Y:S08]  /*6990*/  HMMA.16816.F32 R124, R152.reuse, R132, R124 ;  /* 0x00000084987c723c */ /* 0x040ff0000000187c */
[C---:B------:R-:W-:Y:S08]  /*69a0*/  HMMA.16816.F32 R128, R152.reuse, R134, R128 ;  /* 0x000000869880723c */ /* 0x040ff00000001880 */
[C---:B------:R-:W-:Y:S08]  /*69b0*/  HMMA.16816.F32 R140, R152.reuse, R84, R140 ;  /* 0x00000054988c723c */ /* 0x040ff0000000188c */
[C---:B------:R-:W-:Y:S08]  /*69c0*/  HMMA.16816.F32 R144, R152.reuse, R86, R144 ;  /* 0x000000569890723c */ /* 0x040ff00000001890 */
[C---:B----4-:R-:W-:Y:S08]  /*69d0*/  HMMA.16816.F32 R88, R152.reuse, R96, R80 ;  /* 0x000000609858723c */ /* 0x050ff00000001850 */
[----:B------:R-:W-:Y:S08]  /*69e0*/  HMMA.16816.F32 R92, R152, R98, R64 ;  /* 0x00000062985c723c */ /* 0x000ff00000001840 */
[C---:B------:R-:W-:Y:S08]  /*69f0*/  HMMA.16816.F32 R120, R108.reuse, R132, R56 ;  /* 0x000000846c78723c */ /* 0x040ff00000001838 */
[C---:B------:R-:W-:Y:S08]  /*6a00*/  HMMA.16816.F32 R136, R108.reuse, R84, R48 ;  /* 0x000000546c88723c */ /* 0x040ff00000001830 */
[----:B------:R-:W-:Y:S08]  /*6a10*/  HMMA.16816.F32 R148, R108, R96, R40 ;  /* 0x000000606c94723c */ /* 0x000ff00000001828 */
[----:B-----5:R-:W-:Y:S08]  /*6a20*/  HMMA.16816.F32 R104, R152, R16, R104 ;  /* 0x000000109868723c */ /* 0x020ff00000001868 */
[C---:B------:R-:W-:Y:S08]  /*6a30*/  HMMA.16816.F32 R132, R108.reuse, R134, R52 ;  /* 0x000000866c84723c */ /* 0x040ff00000001834 */
[C---:B------:R-:W-:Y:S08]  /*6a40*/  HMMA.16816.F32 R84, R108.reuse, R86, R32 ;  /* 0x000000566c54723c */ /* 0x040ff00000001820 */
[C---:B------:R-:W-:Y:S08]  /*6a50*/  HMMA.16816.F32 R96, R108.reuse, R98, R28 ;  /* 0x000000626c60723c */ /* 0x040ff0000000181c */
[----:B------:R-:W-:Y:S08]  /*6a60*/  HMMA.16816.F32 R100, R108, R16, R44 ;  /* 0x000000106c64723c */ /* 0x000ff0000000182c */
[-C--:B------:R-:W-:Y:S08]  /*6a70*/  HMMA.16816.F32 R152, R152, R18.reuse, R60 ;  /* 0x000000129898723c */ /* 0x080ff0000000183c */
[----:B------:R-:W-:Y:S01]  /*6a80*/  HMMA.16816.F32 R108, R108, R18, R36 ;  /* 0x000000126c6c723c */ /* 0x000fe20000001824 */
[----:B------:R-:W-:Y:S07]  /*6a90*/  @!P0 BRA `(.L_x_1227) ;  /* 0x00003e3000008947 */ /* 0x000fee0003800000 */
[----:B-1----:R-:W-:Y:S01]  /*6aa0*/  IMAD.IADD R0, R246, 0x1, R247 ;  /* 0x00000001f6007824 */ /* 0x002fe200078e02f7 */
[----:B------:R-:W-:Y:S01]  /*6ab0*/  MOV R3, R114 ;  /* 0x0000007200037202 */ /* 0x000fe20000000f00 */
[----:B------:R-:W-:Y:S01]  /*6ac0*/  IMAD.MOV.U32 R115, RZ, RZ, R113 ;  /* 0x000000ffff737224 */ /* 0x000fe200078e0071 */
[----:B------:R-:W-:Y:S01]  /*6ad0*/  MOV R116, R112 ;  /* 0x0000007000747202 */ /* 0x000fe20000000f00 */
[----:B------:R-:W-:Y:S01]  /*6ae0*/  IMAD.MOV.U32 R117, RZ, RZ, R70 ;  /* 0x000000ffff757224 */ /* 0x000fe200078e0046 */
[----:B------:R1:W-:Y:S01]  /*6af0*/  STL [R1+0x14], R0 ;  /* 0x0000140001007387 */ /* 0x0003e20000100800 */
[----:B------:R-:W-:Y:S01]  /*6b00*/  MOV R196, R215 ;  /* 0x000000d700c47202 */ /* 0x000fe20000000f00 */
[----:B-1----:R-:W-:-:S05]  /*6b10*/  @P4 IMAD.HI.U32 R0, R0, c[0x0][0x2c8], RZ ;  /* 0x0000b20000004a27 */ /* 0x002fca00078e00ff */
[----:B------:R-:W-:-:S05]  /*6b20*/  @P4 SHF.R.U32.HI R0, RZ, c[0x0][0x2cc], R0 ;  /* 0x0000b300ff004a19 */ /* 0x000fca0000011600 */
[----:B------:R1:W-:Y:S02]  /*6b30*/  @P4 STL [R1+0x24], R0 ;  /* 0x0000240001004387 */ /* 0x0003e40000100800 */
.L_x_1228:
[----:B--2---:R-:W2:Y:S01]  /*6b40*/  LDL R215, [R1+0x10] ;  /* 0x0000100001d77983 */ /* 0x004ea20000100800 */
[----:B------:R-:W-:Y:S04]  /*6b50*/  DEPBAR.LE SB0, 0x0 ;  /* 0x000080000000791a */ /* 0x000fe80000000000 */
[----:B------:R-:W2:Y:S01]  /*6b60*/  LDL R2, [R1+0x3c] ;  /* 0x00003c0001027983 */ /* 0x000ea20000100800 */
[----:B------:R-:W-:Y:S03]  /*6b70*/  WARPSYNC 0xffffffff ;  /* 0xffffffff00007948 */ /* 0x000fe60003800000 */
[----:B------:R-:W2:Y:S06]  /*6b80*/  LDL.64 R172, [R1+0x30] ;  /* 0x0000300001ac7983 */ /* 0x000eac0000100a00 */
[----:B------:R-:W-:Y:S08]  /*6b90*/  BAR.SYNC.DEFER_BLOCKING 0x0 ;  /* 0x0000000000007b1d */ /* 0x000ff00000010000 */
[----:B------:R-:W-:Y:S08]  /*6ba0*/  LDSM.16.M88.4 R80, [R206] ;  /* 0x00000000ce50783b */ /* 0x000ff00000000200 */
[----:B------:R-:W4:Y:S08]  /*6bb0*/  LDSM.16.M88.4 R16, [R119] ;  /* 0x000000007710783b */ /* 0x000f300000000200 */
[----:B------:R-:W5:Y:S08]  /*6bc0*/  LDSM.16.M88.4 R76, [R206+0x2000] ;  /* 0x00200000ce4c783b */ /* 0x000f700000000200 */
[----:B------:R-:W1:Y:S08]  /*6bd0*/  LDSM.16.M88.4 R32, [R119+0x800] ;  /* 0x000800007720783b */ /* 0x000e700000000200 */
[----:B------:R-:W1:Y:S08]  /*6be0*/  LDSM.16.M88.4 R48, [R119+0x1000] ;  /* 0x001000007730783b */ /* 0x000e700000000200 */
[----:B------:R-:W1:Y:S01]  /*6bf0*/  LDSM.16.M88.4 R64, [R119+0x1800] ;  /* 0x001800007740783b */ /* 0x000e620000000200 */
[-C--:B----4-:R-:W-:Y:S07]  /*6c00*/  HMMA.16816.F32 R4, R80, R16.reuse, RZ ;  /* 0x000000105004723c */ /* 0x090fee00000018ff */
[----:B------:R-:W4:Y:S01]  /*6c10*/  LDSM.16.M88.4 R156, [R119+0x2000] ;  /* 0x00200000779c783b */ /* 0x000f220000000200 */
[C---:B-----5:R-:W-:Y:S07]  /*6c20*/  HMMA.16816.F32 R8, R76.reuse, R16, RZ ;  /* 0x000000104c08723c */ /* 0x060fee00000018ff */
[----:B------:R-:W-:Y:S01]  /*6c30*/  LDSM.16.M88.4 R160, [R209] ;  /* 0x00000000d1a0783b */ /* 0x000fe20000000200 */
[-C--:B------:R-:W-:Y:S07]  /*6c40*/  HMMA.16816.F32 R12, R76, R18.reuse, RZ ;  /* 0x000000124c0c723c */ /* 0x080fee00000018ff */
[----:B------:R-:W5:Y:S01]  /*6c50*/  LDSM.16.M88.4 R164, [R210] ;  /* 0x00000000d2a4783b */ /* 0x000f620000000200 */
[C---:B------:R-:W-:Y:S07]  /*6c60*/  HMMA.16816.F32 R16, R80.reuse, R18, RZ ;  /* 0x000000125010723c */ /* 0x040fee00000018ff */
[----:B------:R-:W4:Y:S01]  /*6c70*/  LDSM.16.M88.4 R168, [R209+0x2000] ;  /* 0x00200000d1a8783b */ /* 0x000f220000000200 */
[-C--:B-1----:R-:W-:Y:S07]  /*6c80*/  HMMA.16816.F32 R20, R80, R32.reuse, RZ ;  /* 0x000000205014723c */ /* 0x082fee00000018ff */
[----:B------:R-:W-:Y:S01]  /*6c90*/  LDSM.16.M88.4 R176, [R212] ;  /* 0x00000000d4b0783b */ /* 0x000fe20000000200 */
[C---:B------:R-:W-:Y:S07]  /*6ca0*/  HMMA.16816.F32 R24, R76.reuse, R32, RZ ;  /* 0x000000204c18723c */ /* 0x040fee00000018ff */
[----:B------:R-:W-:Y:S01]  /*6cb0*/  LDSM.16.M88.4 R180, [R211] ;  /* 0x00000000d3b4783b */ /* 0x000fe20000000200 */
[-C--:B------:R-:W-:Y:S07]  /*6cc0*/  HMMA.16816.F32 R28, R76, R34.reuse, RZ ;  /* 0x000000224c1c723c */ /* 0x080fee00000018ff */
[----:B------:R-:W3:Y:S04]  /*6cd0*/  LDL R118, [R1+0x24] ;  /* 0x0000240001767983 */ /* 0x000ee80000100800 */
[----:B------:R-:W3:Y:S01]  /*6ce0*/  LDL R199, [R1+0x44] ;  /* 0x0000440001c77983 */ /* 0x000ee20000100800 */
[C---:B------:R-:W-:Y:S03]  /*6cf0*/  HMMA.16816.F32 R32, R80.reuse, R34, RZ ;  /* 0x000000225020723c */ /* 0x040fe600000018ff */
[----:B------:R-:W3:Y:S04]  /*6d00*/  LDL R198, [R1+0x4c] ;  /* 0x00004c0001c67983 */ /* 0x000ee80000100800 */
[----:B------:R-:W3:Y:S01]  /*6d10*/  LDL R197, [R1+0x40] ;  /* 0x0000400001c57983 */ /* 0x000ee20000100800 */
[-C--:B------:R-:W-:Y:S03]  /*6d20*/  HMMA.16816.F32 R36, R80, R48.reuse, RZ ;  /* 0x000000305024723c */ /* 0x080fe600000018ff */
[----:B------:R-:W3:Y:S04]  /*6d30*/  LDL R231, [R1+0x38] ;  /* 0x0000380001e77983 */ /* 0x000ee80000100800 */
[----:B------:R-:W3:Y:S01]  /*6d40*/  LDL.64 R232, [R1+0x28] ;  /* 0x0000280001e87983 */ /* 0x000ee20000100a00 */
[C---:B------:R-:W-:Y:S08]  /*6d50*/  HMMA.16816.F32 R40, R76.reuse, R48, RZ ;  /* 0x000000304c28723c */ /* 0x040ff000000018ff */
[-C--:B------:R-:W-:Y:S08]  /*6d60*/  HMMA.16816.F32 R44, R76, R50.reuse, RZ ;  /* 0x000000324c2c723c */ /* 0x080ff000000018ff */
        /* <DEDUP_REMOVED lines=8> */
[----:B------:R-:W-:Y:S01]  /*6df0*/  HMMA.16816.F32 R80, R80, R158, RZ ;  /* 0x0000009e5050723c */ /* 0x000fe200000018ff */
[----:B------:R-:W1:Y:S07]  /*6e00*/  LDSM.16.M88.4 R156, [R214] ;  /* 0x00000000d69c783b */ /* 0x000e6e0000000200 */
[-C--:B-----5:R-:W-:Y:S08]  /*6e10*/  HMMA.16816.F32 R4, R160, R164.reuse, R4 ;  /* 0x000000a4a004723c */ /* 0x0a0ff00000001804 */
[C---:B------:R-:W-:Y:S08]  /*6e20*/  HMMA.16816.F32 R8, R168.reuse, R164, R8 ;  /* 0x000000a4a808723c */ /* 0x040ff00000001808 */
[-C--:B------:R-:W-:Y:S08]  /*6e30*/  HMMA.16816.F32 R12, R168, R166.reuse, R12 ;  /* 0x000000a6a80c723c */ /* 0x080ff0000000180c */
[C---:B------:R-:W-:Y:S08]  /*6e40*/  HMMA.16816.F32 R16, R160.reuse, R166, R16 ;  /* 0x000000a6a010723c */ /* 0x040ff00000001810 */
[-C--:B-1----:R-:W-:Y:S08]  /*6e50*/  HMMA.16816.F32 R20, R160, R156.reuse, R20 ;  /* 0x0000009ca014723c */ /* 0x082ff00000001814 */
[C---:B------:R-:W-:Y:S08]  /*6e60*/  HMMA.16816.F32 R24, R168.reuse, R156, R24 ;  /* 0x0000009ca818723c */ /* 0x040ff00000001818 */
[-C--:B------:R-:W-:Y:S03]  /*6e70*/  HMMA.16816.F32 R28, R168, R158.reuse, R28 ;  /* 0x0000009ea81c723c */ /* 0x080fe6000000181c */
[----:B--2---:R-:W-:Y:S05]  /*6e80*/  ISETP.GT.AND P2, PT, R215, R196, PT ;  /* 0x000000c4d700720c */ /* 0x004fea0003f44270 */
[C---:B------:R-:W-:Y:S08]  /*6e90*/  HMMA.16816.F32 R32, R160.reuse, R158, R32 ;  /* 0x0000009ea020723c */ /* 0x040ff00000001820 */
[----:B------:R-:W-:Y:S01]  /*6ea0*/  @!P2 SHF.R.S32.HI R0, RZ, 0x1f, R196 ;  /* 0x0000001fff00a819 */ /* 0x000fe200000114c4 */
[----:B------:R-:W-:Y:S04]  /*6eb0*/  @!P2 IMAD.WIDE.U32 R112, R196, c[0x0][0x208], RZ ;  /* 0x00008200c470aa25 */ /* 0x000fe800078e00ff */
[----:B------:R-:W-:Y:S02]  /*6ec0*/  @!P2 IMAD R0, R0, c[0x0][0x208], RZ ;  /* 0x000082000000aa24 */ /* 0x000fe400078e02ff */
[----:B------:R-:W-:Y:S02]  /*6ed0*/  @!P2 IMAD.MOV.U32 R173, RZ, RZ, R2 ;  /* 0x000000ffffada224 */ /* 0x000fe400078e0002 */
[----:B------:R-:W-:Y:S02]  /*6ee0*/  @!P2 IMAD R0, R196, c[0x0][0x20c], R0 ;  /* 0x00008300c400aa24 */ /* 0x000fe400078e0200 */
[----:B------:R-:W-:Y:S02]  /*6ef0*/  @!P2 IMAD.MOV.U32 R114, RZ, RZ, 0x5 ;  /* 0x00000005ff72a424 */ /* 0x000fe400078e00ff */
[----:B------:R-:W-:Y:S02]  /*6f00*/  @!P2 IMAD.IADD R0, R113, 0x1, R0 ;  /* 0x000000017100a824 */ /* 0x000fe400078e0200 */
[----:B------:R-:W-:Y:S02]  /*6f10*/  @!P2 IMAD.MOV.U32 R113, RZ, RZ, c[0x0][0x208] ;  /* 0x00008200ff71a624 */ /* 0x000fe400078e00ff */
[----:B------:R-:W-:Y:S04]  /*6f20*/  @!P2 IMAD.WIDE.U32 R172, R112, 0x50, R172 ;  /* 0x0000005070aca825 */ /* 0x000fe800078e00ac */
[----:B------:R-:W-:Y:S01]  /*6f30*/  @!P2 IMAD R112, R0, 0x50, RZ ;  /* 0x000000500070a824 */ /* 0x000fe200078e02ff */
[C---:B------:R-:W-:Y:S01]  /*6f40*/  @!P2 SHF.L.U64.HI R0, R113.reuse, R114, c[0x0][0x20c] ;  /* 0x000083007100a619 */ /* 0x040fe20000010272 */
[----:B------:R-:W-:Y:S01]  /*6f50*/  @!P2 IMAD.SHL.U32 R2, R113, 0x20, RZ ;  /* 0x000000207102a824 */ /* 0x000fe200078e00ff */
[----:B------:R-:W-:Y:S01]  /*6f60*/  @!P2 LEA R188, P0, R172, c[0x0][0x1f8], 0x1 ;  /* 0x00007e00acbcaa11 */ /* 0x000fe200078008ff */
[----:B------:R-:W-:Y:S03]  /*6f70*/  @!P2 IMAD.IADD R113, R173, 0x1, R112 ;  /* 0x00000001ad71a824 */ /* 0x000fe600078e0270 */
[-C--:B------:R-:W-:Y:S02]  /*6f80*/  @!P2 IADD3 R112, P1, R188, R2.reuse, RZ ;  /* 0x00000002bc70a210 */ /* 0x080fe40007f3e0ff */
[----:B------:R-:W-:Y:S02]  /*6f90*/  @!P2 LEA.HI.X R189, R172, c[0x0][0x1fc], R113, 0x1, P0 ;  /* 0x00007f00acbdaa11 */ /* 0x000fe400000f0c71 */
[----:B------:R-:W1:Y:S01]  /*6fa0*/  LDSM.16.M88.4 R172, [R213] ;  /* 0x00000000d5ac783b */ /* 0x000e620000000200 */
[-C--:B------:R-:W-:Y:S02]  /*6fb0*/  @!P2 IADD3 R186, P0, R112, R2.reuse, RZ ;  /* 0x0000000270baa210 */ /* 0x080fe40007f1e0ff */
[--C-:B------:R-:W-:Y:S02]  /*6fc0*/  @!P2 IMAD.X R113, R189, 0x1, R0.reuse, P1 ;  /* 0x00000001bd71a824 */ /* 0x100fe400008e0600 */
[-C--:B------:R-:W-:Y:S02]  /*6fd0*/  @!P2 IADD3 R184, P1, R186, R2.reuse, RZ ;  /* 0x00000002bab8a210 */ /* 0x080fe40007f3e0ff */
[--C-:B------:R-:W-:Y:S01]  /*6fe0*/  @!P2 IMAD.X R187, R113, 0x1, R0.reuse, P0 ;  /* 0x0000000171bba824 */ /* 0x100fe200000e0600 */
[----:B------:R-:W-:Y:S01]  /*6ff0*/  @!PT LDS RZ, [RZ] ;  /* 0x00000000fffff984 */ /* 0x000fe20000000800 */
[----:B------:R-:W-:Y:S01]  /*7000*/  @!PT LDS RZ, [RZ] ;  /* 0x00000000fffff984 */ /* 0x000fe20000000800 */
[----:B------:R-:W-:Y:S01]  /*7010*/  @!PT LDS RZ, [RZ] ;  /* 0x00000000fffff984 */ /* 0x000fe20000000800 */
[----:B------:R2:W-:Y:S03]  /*7020*/  @!P2 LDGSTS.E.BYPASS.LTC128B.128 [R216+0x100], [R188.64], !P6 ;  /* 0x00100000bcd8afae */ /* 0x0005e6000f101d48 */
[--C-:B------:R-:W-:Y:S05]  /*7030*/  @!P2 IMAD.X R185, R187, 0x1, R0.reuse, P1 ;  /* 0x00000001bbb9a824 */ /* 0x100fea00008e0600 */
[----:B------:R4:W-:Y:S08]  /*7040*/  @!P2 LDGSTS.E.BYPASS.LTC128B.128 [R216+0x900], [R112.64], !P6 ;  /* 0x0090000070d8afae */ /* 0x0009f0000f101d48 */
[----:B------:R5:W-:Y:S08]  /*7050*/  @!P2 LDGSTS.E.BYPASS.LTC128B.128 [R216+0x1100], [R186.64], !P6 ;  /* 0x01100000bad8afae */ /* 0x000bf0000f101d48 */
[----:B------:R5:W-:Y:S01]  /*7060*/  @!P2 LDGSTS.E.BYPASS.LTC128B.128 [R216+0x1900], [R184.64], !P6 ;  /* 0x01900000b8d8afae */ /* 0x000be2000f101d48 */
[----:B--2---:R-:W-:Y:S01]  /*7070*/  @!P2 IADD3 R188, P0, R184, R2, RZ ;  /* 0x00000002b8bca210 */ /* 0x004fe20007f1e0ff */
[-C--:B-1----:R-:W-:Y:S04]  /*7080*/  HMMA.16816.F32 R36, R160, R172.reuse, R36 ;  /* 0x000000aca024723c */ /* 0x082fe80000001824 */
[----:B------:R-:W-:Y:S02]  /*7090*/  @!P2 IMAD.X R189, R185, 0x1, R0, P0 ;  /* 0x00000001b9bda824 */ /* 0x000fe400000e0600 */
[----:B------:R1:W3:Y:S02]  /*70a0*/  LDL R0, [R1+0x14] ;  /* 0x0000140001007983 */ /* 0x0002e40000100800 */
[C---:B------:R-:W-:Y:S02]  /*70b0*/  HMMA.16816.F32 R40, R168.reuse, R172, R40 ;  /* 0x000000aca828723c */ /* 0x040fe40000001828 */
[----:B------:R2:W-:Y:S06]  /*70c0*/  @!P2 LDGSTS.E.BYPASS.LTC128B.128 [R216+0x2100], [R188.64], !P6 ;  /* 0x02100000bcd8afae */ /* 0x0005ec000f101d48 */
[-C--:B------:R-:W-:Y:S02]  /*70d0*/  HMMA.16816.F32 R44, R168, R174.reuse, R44 ;  /* 0x000000aea82c723c */ /* 0x080fe4000000182c */
[----:B------:R-:W-:Y:S06]  /*70e0*/  LDSM.16.M88.4 R164, [R207+0x2000] ;  /* 0x00200000cfa4783b */ /* 0x000fec0000000200 */
[C---:B------:R-:W-:Y:S02]  /*70f0*/  HMMA.16816.F32 R48, R160.reuse, R174, R48 ;  /* 0x000000aea030723c */ /* 0x040fe40000001830 */
[----:B------:R-:W0:Y:S06]  /*7100*/  LDGDEPBAR ;  /* 0x00000000000079af */ /* 0x000e2c0000000000 */
[-C--:B------:R-:W-:Y:S02]  /*7110*/  HMMA.16816.F32 R52, R160, R176.reuse, R52 ;  /* 0x000000b0a034723c */ /* 0x080fe40000001834 */
[----:B-----5:R-:W-:Y:S06]  /*7120*/  LDSM.16.M88.4 R184, [R207] ;  /* 0x00000000cfb8783b */ /* 0x020fec0000000200 */
[C---:B------:R-:W-:Y:S02]  /*7130*/  HMMA.16816.F32 R56, R168.reuse, R176, R56 ;  /* 0x000000b0a838723c */ /* 0x040fe40000001838 */
[----:B--2---:R-:W2:Y:S06]  /*7140*/  LDSM.16.M88.4 R188, [R205] ;  /* 0x00000000cdbc783b */ /* 0x004eac0000000200 */
[-C--:B------:R-:W-:Y:S02]  /*7150*/  HMMA.16816.F32 R60, R168, R178.reuse, R60 ;  /* 0x000000b2a83c723c */ /* 0x080fe4000000183c */
[----:B------:R-:W5:Y:S06]  /*7160*/  LDSM.16.M88.4 R156, [R205+0x800] ;  /* 0x00080000cd9c783b */ /* 0x000f6c0000000200 */
[C---:B------:R-:W-:Y:S02]  /*7170*/  HMMA.16816.F32 R64, R160.reuse, R178, R64 ;  /* 0x000000b2a040723c */ /* 0x040fe40000001840 */
[----:B------:R-:W-:Y:S06]  /*7180*/  LDSM.16.M88.4 R172, [R205+0x2000] ;  /* 0x00200000cdac783b */ /* 0x000fec0000000200 */
[-C--:B------:R-:W-:Y:S02]  /*7190*/  HMMA.16816.F32 R68, R160, R180.reuse, R68 ;  /* 0x000000b4a044723c */ /* 0x080fe40000001844 */
[----:B------:R-:W-:Y:S06]  /*71a0*/  LDSM.16.M88.4 R176, [R208] ;  /* 0x00000000d0b0783b */ /* 0x000fec0000000200 */
[C---:B------:R-:W-:Y:S02]  /*71b0*/  HMMA.16816.F32 R72, R168.reuse, R180, R72 ;  /* 0x000000b4a848723c */ /* 0x040fe40000001848 */
[----:B------:R-:W-:Y:S06]  /*71c0*/  LDSM.16.M88.4 R192, [R208+0x2000] ;  /* 0x00200000d0c0783b */ /* 0x000fec0000000200 */
[-C--:B------:R-:W-:Y:S02]  /*71d0*/  HMMA.16816.F32 R76, R168, R182.reuse, R76 ;  /* 0x000000b6a84c723c */ /* 0x080fe4000000184c */
[----:B------:R-:W-:Y:S06]  /*71e0*/  LDSM.16.M88.4 R168, [R205+0x1800] ;  /* 0x00180000cda8783b */ /* 0x000fec0000000200 */
[----:B------:R-:W-:Y:S02]  /*71f0*/  HMMA.16816.F32 R80, R160, R182, R80 ;  /* 0x000000b6a050723c */ /* 0x000fe40000001850 */
[----:B------:R-:W1:Y:S06]  /*7200*/  LDSM.16.M88.4 R160, [R205+0x1000] ;  /* 0x00100000cda0783b */ /* 0x000e6c0000000200 */
[-C--:B--2---:R-:W-:Y:S02]  /*7210*/  HMMA.16816.F32 R4, R184, R188.reuse, R4 ;  /* 0x000000bcb804723c */ /* 0x084fe40000001804 */
[----:B------:R-:W2:Y:S06]  /*7220*/  LDSM.16.M88.4 R180, [R202] ;  /* 0x00000000cab4783b */ /* 0x000eac0000000200 */
        /* <DEDUP_REMOVED lines=18> */
[-C--:B------:R-:W-:Y:S08]  /*7350*/  HMMA.16816.F32 R68, R184, R172.reuse, R68 ;  /* 0x000000acb844723c */ /* 0x080ff00000001844 */
[C---:B------:R-:W-:Y:S08]  /*7360*/  HMMA.16816.F32 R72, R164.reuse, R172, R72 ;  /* 0x000000aca448723c */ /* 0x040ff00000001848 */
[-C--:B------:R-:W-:Y:S08]  /*7370*/  HMMA.16816.F32 R76, R164, R174.reuse, R76 ;  /* 0x000000aea44c723c */ /* 0x080ff0000000184c */
[----:B------:R-:W-:Y:S08]  /*7380*/  HMMA.16816.F32 R80, R184, R174, R80 ;  /* 0x000000aeb850723c */ /* 0x000ff00000001850 */
[-C--:B--2---:R-:W-:Y:S08]  /*7390*/  HMMA.16816.F32 R4, R176, R180.reuse, R4 ;  /* 0x000000b4b004723c */ /* 0x084ff00000001804 */
[C---:B------:R-:W-:Y:S08]  /*73a0*/  HMMA.16816.F32 R8, R192.reuse, R180, R8 ;  /* 0x000000b4c008723c */ /* 0x040ff00000001808 */
[-C--:B------:R-:W-:Y:S08]  /*73b0*/  HMMA.16816.F32 R12, R192, R182.reuse, R12 ;  /* 0x000000b6c00c723c */ /* 0x080ff0000000180c */
[C---:B------:R-:W-:Y:S08]  /*73c0*/  HMMA.16816.F32 R16, R176.reuse, R182, R16 ;  /* 0x000000b6b010723c */ /* 0x040ff00000001810 */
[-C--:B------:R-:W-:Y:S08]  /*73d0*/  HMMA.16816.F32 R20, R176, R188.reuse, R20 ;  /* 0x000000bcb014723c */ /* 0x080ff00000001814 */
[C---:B------:R-:W-:Y:S08]  /*73e0*/  HMMA.16816.F32 R24, R192.reuse, R188, R24 ;  /* 0x000000bcc018723c */ /* 0x040ff00000001818 */
[-C--:B------:R-:W-:Y:S04]  /*73f0*/  HMMA.16816.F32 R28, R192, R190.reuse, R28 ;  /* 0x000000bec01c723c */ /* 0x080fe8000000181c */
[----:B---3--:R-:W-:Y:S04]  /*7400*/  @P4 IMAD.MOV.U32 R0, RZ, RZ, R118 ;  /* 0x000000ffff004224 */ /* 0x008fe800078e0076 */
[C---:B------:R-:W-:Y:S01]  /*7410*/  HMMA.16816.F32 R32, R176.reuse, R190, R32 ;  /* 0x000000beb020723c */ /* 0x040fe20000001820 */
[----:B------:R-:W-:Y:S07]  /*7420*/  SHFL.IDX PT, R118, R0, 0x2, 0x1c1f ;  /* 0x005c1f0000767f89 */ /* 0x000fee00000e0000 */
[-C--:B-----5:R-:W-:Y:S01]  /*7430*/  HMMA.16816.F32 R36, R176, R156.reuse, R36 ;  /* 0x0000009cb024723c */ /* 0x0a0fe20000001824 */
[----:B----4-:R-:W2:Y:S07]  /*7440*/  SHFL.IDX PT, R112, R0, RZ, 0x1c1f ;  /* 0x001c1fff00707589 */ /* 0x010eae00000e0000 */
[C---:B------:R-:W-:Y:S01]  /*7450*/  HMMA.16816.F32 R40, R192.reuse, R156, R40 ;  /* 0x0000009cc028723c */ /* 0x040fe20000001828 */
[----:B------:R-:W-:Y:S07]  /*7460*/  SHFL.IDX PT, R114, R0, 0x3, 0x1c1f ;  /* 0x007c1f0000727f89 */ /* 0x000fee00000e0000 */
[-C--:B------:R-:W-:Y:S01]  /*7470*/  HMMA.16816.F32 R44, R192, R158.reuse, R44 ;  /* 0x0000009ec02c723c */ /* 0x080fe2000000182c */
[----:B------:R3:W4:Y:S07]  /*7480*/  SHFL.IDX PT, R2, R0, 0x1, 0x1c1f ;  /* 0x003c1f0000027f89 */ /* 0x00072e00000e0000 */
[C---:B------:R-:W-:Y:S08]  /*7490*/  HMMA.16816.F32 R48, R176.reuse, R158, R48 ;  /* 0x0000009eb030723c */ /* 0x040ff00000001830 */
[-C--:B-1----:R-:W-:Y:S04]  /*74a0*/  HMMA.16816.F32 R52, R176, R160.reuse, R52 ;  /* 0x000000a0b034723c */ /* 0x082fe80000001834 */
[----:B---3--:R-:W-:Y:S04]  /*74b0*/  IMAD R0, R196, -0x50, RZ ;  /* 0xffffffb0c4007824 */ /* 0x008fe800078e02ff */
[C---:B------:R-:W-:Y:S04]  /*74c0*/  HMMA.16816.F32 R56, R192.reuse, R160, R56 ;  /* 0x000000a0c038723c */ /* 0x040fe80000001838 */
[----:B------:R-:W-:Y:S04]  /*74d0*/  IADD3 R0, -R199, 0x1, R0 ;  /* 0x00000001c7007810 */ /* 0x000fe80007ffe100 */
[----:B------:R-:W-:Y:S01]  /*74e0*/  IADD3 R113, -R197, R0, R198 ;  /* 0x00000000c5717210 */ /* 0x000fe20007ffe1c6 */
[-C--:B------:R-:W-:Y:S04]  /*74f0*/  HMMA.16816.F32 R60, R192, R162.reuse, R60 ;  /* 0x000000a2c03c723c */ /* 0x080fe8000000183c */
[C---:B--2---:R-:W-:Y:S02]  /*7500*/  IMAD.IADD R112, R113.reuse, 0x1, R112 ;  /* 0x0000000171707824 */ /* 0x044fe400078e0270 */
[C---:B----4-:R-:W-:Y:S02]  /*7510*/  IMAD.IADD R2, R113.reuse, 0x1, R2 ;  /* 0x0000000171027824 */ /* 0x050fe400078e0202 */
[C---:B------:R-:W-:Y:S04]  /*7520*/  HMMA.16816.F32 R64, R176.reuse, R162, R64 ;  /* 0x000000a2b040723c */ /* 0x040fe80000001840 */
[C---:B------:R-:W-:Y:S01]  /*7530*/  ISETP.GT.AND P3, PT, R112.reuse, RZ, PT ;  /* 0x000000ff7000720c */ /* 0x040fe20003f64270 */
[C---:B------:R-:W-:Y:S01]  /*7540*/  IMAD.IADD R0, R113.reuse, 0x1, R118 ;  /* 0x0000000171007824 */ /* 0x040fe200078e0276 */
[----:B------:R-:W-:Y:S01]  /*7550*/  ISETP.GT.AND P2, PT, R112, 0x1, PT ;  /* 0x000000017000780c */ /* 0x000fe20003f44270 */
[----:B------:R-:W-:Y:S01]  /*7560*/  IMAD.IADD R113, R113, 0x1, R114 ;  /* 0x0000000171717824 */ /* 0x000fe200078e0272 */
[C---:B------:R-:W-:Y:S02]  /*7570*/  ISETP.GT.AND P1, PT, R2.reuse, RZ, PT ;  /* 0x000000ff0200720c */ /* 0x040fe40003f24270 */
[----:B------:R-:W-:Y:S02]  /*7580*/  ISETP.GT.AND P0, PT, R2, 0x1, PT ;  /* 0x000000010200780c */ /* 0x000fe40003f04270 */
[----:B------:R-:W-:Y:S02]  /*7590*/  FSEL R156, R4, -INF , P3 ;  /* 0xff800000049c7808 */ /* 0x000fe40001800000 */
[----:B------:R-:W-:Y:S02]  /*75a0*/  FSEL R157, R5, -INF , P2 ;  /* 0xff800000059d7808 */ /* 0x000fe40001000000 */
[----:B------:R-:W-:Y:S02]  /*75b0*/  FSEL R165, R6, -INF , P1 ;  /* 0xff80000006a57808 */ /* 0x000fe40000800000 */
[----:B------:R-:W-:Y:S02]  /*75c0*/  FSEL R164, R7, -INF , P0 ;  /* 0xff80000007a47808 */ /* 0x000fe40000000000 */
[----:B------:R-:W1:Y:S01]  /*75d0*/  LDSM.16.M88.4 R4, [R202+0x2000] ;  /* 0x00200000ca04783b */ /* 0x000e620000000200 */
[----:B------:R-:W-:Y:S01]  /*75e0*/  ISETP.GT.AND P3, PT, R0, RZ, PT ;  /* 0x000000ff0000720c */ /* 0x000fe20003f64270 */
[----:B------:R-:W-:Y:S04]  /*75f0*/  DEPBAR.LE SB0, 0x0 ;  /* 0x000080000000791a */ /* 0x000fe80000000000 */
[----:B------:R-:W-:Y:S02]  /*7600*/  FSEL R166, R8, -INF , P3 ;  /* 0xff80000008a67808 */ /* 0x000fe40001800000 */
[----:B------:R-:W-:Y:S01]  /*7610*/  BAR.SYNC.DEFER_BLOCKING 0x0 ;  /* 0x0000000000007b1d */ /* 0x000fe20000010000 */
[C---:B------:R-:W-:Y:S02]  /*7620*/  ISETP.GT.AND P2, PT, R0.reuse, 0x1, PT ;  /* 0x000000010000780c */ /* 0x040fe40003f44270 */
[C---:B------:R-:W-:Y:S02]  /*7630*/  ISETP.GT.AND P3, PT, R0.reuse, 0x8, PT ;  /* 0x000000080000780c */ /* 0x040fe40003f64270 */
[----:B------:R-:W-:Y:S02]  /*7640*/  FSEL R167, R9, -INF , P2 ;  /* 0xff80000009a77808 */ /* 0x000fe40001000000 */
[----:B------:R-:W-:Y:S02]  /*7650*/  ISETP.GT.AND P2, PT, R0, 0x9, PT ;  /* 0x000000090000780c */ /* 0x000fe40003f44270 */
[----:B------:R-:W-:Y:S02]  /*7660*/  FMNMX.FTZ R8, R156, R3, !PT ;  /* 0x000000039c087209 */ /* 0x000fe40007810000 */
[----:B------:R-:W-:Y:S02]  /*7670*/  FSEL R158, R12, -INF , P3 ;  /* 0xff8000000c9e7808 */ /* 0x000fe40001800000 */
[----:B------:R-:W-:Y:S02]  /*7680*/  ISETP.GT.AND P3, PT, R112, 0x8, PT ;  /* 0x000000087000780c */ /* 0x000fe40003f64270 */
[----:B------:R-:W-:Y:S02]  /*7690*/  FSEL R159, R13, -INF , P2 ;  /* 0xff8000000d9f7808 */ /* 0x000fe40001000000 */
[----:B------:R-:W-:Y:S02]  /*76a0*/  FSEL R9, R16, -INF , P3 ;  /* 0xff80000010097808 */ /* 0x000fe40001800000 */
[C---:B------:R-:W-:Y:S02]  /*76b0*/  ISETP.GT.AND P2, PT, R112.reuse, 0x9, PT ;  /* 0x000000097000780c */ /* 0x040fe40003f44270 */
[----:B------:R-:W-:Y:S02]  /*76c0*/  FMNMX.FTZ R8, R157, R8, !PT ;  /* 0x000000089d087209 */ /* 0x000fe40007810000 */
[----:B------:R-:W-:Y:S02]  /*76d0*/  ISETP.GT.AND P3, PT, R112, 0x10, PT ;  /* 0x000000107000780c */ /* 0x000fe40003f64270 */
[C---:B------:R-:W-:Y:S02]  /*76e0*/  ISETP.GT.AND P1, PT, R113.reuse, RZ, PT ;  /* 0x000000ff7100720c */ /* 0x040fe40003f24270 */
[----:B------:R-:W-:Y:S02]  /*76f0*/  ISETP.GT.AND P0, PT, R113, 0x1, PT ;  /* 0x000000017100780c */ /* 0x000fe40003f04270 */
[----:B------:R-:W-:Y:S02]  /*7700*/  FSEL R16, R20, -INF , P3 ;  /* 0xff80000014107808 */ /* 0x000fe40001800000 */
[----:B------:R-:W-:Y:S01]  /*7710*/  FSEL R171, R10, -INF , P1 ;  /* 0xff8000000aab7808 */ /* 0x000fe20000800000 */
[-C--:B-1----:R-:W-:Y:S05]  /*7720*/  HMMA.16816.F32 R68, R176, R4.reuse, R68 ;  /* 0x00000004b044723c */ /* 0x082fea0000001844 */
[----:B------:R-:W-:Y:S02]  /*7730*/  FSEL R10, R17, -INF , P2 ;  /* 0xff800000110a7808 */ /* 0x000fe40001000000 */
[----:B------:R-:W-:Y:S01]  /*7740*/  ISETP.GT.AND P2, PT, R112, 0x11, PT ;  /* 0x000000117000780c */ /* 0x000fe20003f44270 */
[C---:B------:R-:W-:Y:S04]  /*7750*/  HMMA.16816.F32 R72, R192.reuse, R4, R72 ;  /* 0x00000004c048723c */ /* 0x040fe80000001848 */
[----:B------:R-:W-:Y:S02]  /*7760*/  FSEL R170, R11, -INF , P0 ;  /* 0xff8000000baa7808 */ /* 0x000fe40000000000 */
[----:B------:R-:W-:Y:S02]  /*7770*/  ISETP.GT.AND P0, PT, R113, 0x9, PT ;  /* 0x000000097100780c */ /* 0x000fe40003f04270 */
[----:B------:R-:W-:Y:S01]  /*7780*/  FMNMX.FTZ R4, R9, R8, !PT ;  /* 0x0000000809047209 */ /* 0x000fe20007810000 */
[-C--:B------:R-:W-:Y:S03]  /*7790*/  HMMA.16816.F32 R76, R192, R6.reuse, R76 ;  /* 0x00000006c04c723c */ /* 0x080fe6000000184c */
[----:B------:R-:W-:Y:S02]  /*77a0*/  ISETP.GT.AND P3, PT, R0, 0x10, PT ;  /* 0x000000100000780c */ /* 0x000fe40003f64270 */
[----:B------:R-:W-:Y:S02]  /*77b0*/  FSEL R168, R15, -INF , P0 ;  /* 0xff8000000fa87808 */ /* 0x000fe40000000000 */
[----:B------:R-:W-:Y:S01]  /*77c0*/  FSEL R15, R21, -INF , P2 ;  /* 0xff800000150f7808 */ /* 0x000fe20001000000 */
[----:B------:R-:W-:Y:S04]  /*77d0*/  HMMA.16816.F32 R80, R176, R6, R80 ;  /* 0x00000006b050723c */ /* 0x000fe80000001850 */
[----:B------:R-:W-:Y:S02]  /*77e0*/  ISETP.GT.AND P0, PT, R2, 0x9, PT ;  /* 0x000000090200780c */ /* 0x000fe40003f04270 */
[----:B------:R-:W-:Y:S02]  /*77f0*/  FSEL R160, R24, -INF , P3 ;  /* 0xff80000018a07808 */ /* 0x000fe40001800000 */
[----:B------:R-:W-:Y:S02]  /*7800*/  FMNMX.FTZ R4, R10, R4, !PT ;  /* 0x000000040a047209 */ /* 0x000fe40007810000 */
[C---:B------:R-:W-:Y:S02]  /*7810*/  ISETP.GT.AND P2, PT, R0.reuse, 0x11, PT ;  /* 0x000000110000780c */ /* 0x040fe40003f44270 */
[----:B------:R-:W-:Y:S02]  /*7820*/  ISETP.GT.AND P3, PT, R0, 0x18, PT ;  /* 0x000000180000780c */ /* 0x000fe40003f64270 */
[----:B------:R-:W-:Y:S02]  /*7830*/  FSEL R12, R19, -INF , P0 ;  /* 0xff800000130c7808 */ /* 0x000fe40000000000 */
[----:B------:R-:W-:Y:S02]  /*7840*/  ISETP.GT.AND P0, PT, R2, 0x11, PT ;  /* 0x000000110200780c */ /* 0x000fe40003f04270 */
[----:B------:R-:W-:Y:S02]  /*7850*/  FSEL R25, R25, -INF , P2 ;  /* 0xff80000019197808 */ /* 0x000fe40001000000 */
[----:B------:R-:W-:Y:S02]  /*7860*/  FSEL R28, R28, -INF , P3 ;  /* 0xff8000001c1c7808 */ /* 0x000fe40001800000 */
[----:B------:R-:W-:Y:S02]  /*7870*/  ISETP.GT.AND P3, PT, R112, 0x18, PT ;  /* 0x000000187000780c */ /* 0x000fe40003f64270 */
[----:B------:R-:W-:Y:S02]  /*7880*/  FMNMX.FTZ R4, R16, R4, !PT ;  /* 0x0000000410047209 */ /* 0x000fe40007810000 */
[----:B------:R-:W-:Y:S02]  /*7890*/  ISETP.GT.AND P1, PT, R113, 0x8, PT ;  /* 0x000000087100780c */ /* 0x000fe40003f24270 */
[----:B------:R-:W-:Y:S02]  /*78a0*/  ISETP.GT.AND P2, PT, R0, 0x19, PT ;  /* 0x000000190000780c */ /* 0x000fe40003f44270 */
[----:B------:R-:W-:Y:S02]  /*78b0*/  FSEL R19, R23, -INF , P0 ;  /* 0xff80000017137808 */ /* 0x000fe40000000000 */
[----:B------:R-:W-:Y:S02]  /*78c0*/  FSEL R169, R14, -INF , P1 ;  /* 0xff8000000ea97808 */ /* 0x000fe40000800000 */
[----:B------:R-:W-:Y:S02]  /*78d0*/  FSEL R14, R32, -INF , P3 ;  /* 0xff800000200e7808 */ /* 0x000fe40001800000 */
[----:B------:R-:W-:Y:S02]  /*78e0*/  ISETP.GT.AND P1, PT, R2, 0x8, PT ;  /* 0x000000080200780c */ /* 0x000fe40003f24270 */
[----:B------:R-:W-:Y:S02]  /*78f0*/  ISETP.GT.AND P0, PT, R113, 0x11, PT ;  /* 0x000000117100780c */ /* 0x000fe40003f04270 */
[----:B------:R-:W-:Y:S02]  /*7900*/  FSEL R29, R29, -INF , P2 ;  /* 0xff8000001d1d7808 */ /* 0x000fe40001000000 */
[C---:B------:R-:W-:Y:S02]  /*7910*/  ISETP.GT.AND P2, PT, R112.reuse, 0x19, PT ;  /* 0x000000197000780c */ /* 0x040fe40003f44270 */
[----:B------:R-:W-:Y:S02]  /*7920*/  FMNMX.FTZ R4, R15, R4, !PT ;  /* 0x000000040f047209 */ /* 0x000fe40007810000 */
[----:B------:R-:W-:Y:S02]  /*7930*/  FSEL R172, R27, -INF , P0 ;  /* 0xff8000001bac7808 */ /* 0x000fe40000000000 */
[----:B------:R-:W-:Y:S02]  /*7940*/  FSEL R13, R33, -INF , P2 ;  /* 0xff800000210d7808 */ /* 0x000fe40001000000 */
[----:B------:R-:W-:Y:S02]  /*7950*/  ISETP.GT.AND P3, PT, R112, 0x20, PT ;  /* 0x000000207000780c */ /* 0x000fe40003f64270 */
[----:B------:R-:W-:Y:S02]  /*7960*/  FSEL R11, R18, -INF , P1 ;  /* 0xff800000120b7808 */ /* 0x000fe40000800000 */
[----:B------:R-:W-:Y:S02]  /*7970*/  ISETP.GT.AND P1, PT, R2, 0x10, PT ;  /* 0x000000100200780c */ /* 0x000fe40003f24270 */
[----:B------:R-:W-:Y:S02]  /*7980*/  ISETP.GT.AND P0, PT, R113, 0x19, PT ;  /* 0x000000197100780c */ /* 0x000fe40003f04270 */
[----:B------:R-:W-:Y:S02]  /*7990*/  FMNMX.FTZ R4, R14, R4, !PT ;  /* 0x000000040e047209 */ /* 0x000fe40007810000 */
[----:B------:R-:W-:Y:S02]  /*79a0*/  FSEL R17, R22, -INF , P1 ;  /* 0xff80000016117808 */ /* 0x000fe40000800000 */
[----:B------:R-:W-:Y:S02]  /*79b0*/  FSEL R173, R36, -INF , P3 ;  /* 0xff80000024ad7808 */ /* 0x000fe40001800000 */
[----:B------:R-:W-:Y:S02]  /*79c0*/  FSEL R181, R31, -INF , P0 ;  /* 0xff8000001fb57808 */ /* 0x000fe40000000000 */
[----:B------:R-:W-:Y:S02]  /*79d0*/  ISETP.GT.AND P2, PT, R112, 0x21, PT ;  /* 0x000000217000780c */ /* 0x000fe40003f44270 */
[C---:B------:R-:W-:Y:S02]  /*79e0*/  ISETP.GT.AND P0, PT, R2.reuse, 0x19, PT ;  /* 0x000000190200780c */ /* 0x040fe40003f04270 */
[----:B------:R-:W-:Y:S02]  /*79f0*/  FMNMX.FTZ R4, R13, R4, !PT ;  /* 0x000000040d047209 */ /* 0x000fe40007810000 */
[----:B------:R-:W-:Y:S02]  /*7a00*/  ISETP.GT.AND P1, PT, R113, 0x10, PT ;  /* 0x000000107100780c */ /* 0x000fe40003f24270 */
[----:B------:R-:W-:Y:S02]  /*7a10*/  FSEL R180, R37, -INF , P2 ;  /* 0xff80000025b47808 */ /* 0x000fe40001000000 */
[----:B------:R-:W-:Y:S02]  /*7a20*/  FSEL R24, R35, -INF , P0 ;  /* 0xff80000023187808 */ /* 0x000fe40000000000 */
[----:B------:R-:W-:Y:S02]  /*7a30*/  ISETP.GT.AND P0, PT, R2, 0x21, PT ;  /* 0x000000210200780c */ /* 0x000fe40003f04270 */
[----:B------:R-:W-:Y:S02]  /*7a40*/  FSEL R161, R26, -INF , P1 ;  /* 0xff8000001aa17808 */ /* 0x000fe40000800000 */
[----:B------:R-:W-:Y:S02]  /*7a50*/  ISETP.GT.AND P5, PT, R112, 0x28, PT ;  /* 0x000000287000780c */ /* 0x000fe40003fa4270 */
[----:B------:R-:W-:Y:S02]  /*7a60*/  ISETP.GT.AND P1, PT, R113, 0x18, PT ;  /* 0x000000187100780c */ /* 0x000fe40003f24270 */
[----:B------:R-:W-:Y:S02]  /*7a70*/  ISETP.GT.AND P2, PT, R0, 0x21, PT ;  /* 0x000000210000780c */ /* 0x000fe40003f44270 */
[----:B------:R-:W-:Y:S02]  /*7a80*/  FMNMX.FTZ R4, R173, R4, !PT ;  /* 0x00000004ad047209 */ /* 0x000fe40007810000 */
[----:B------:R-:W-:Y:S02]  /*7a90*/  FSEL R183, R39, -INF , P0 ;  /* 0xff80000027b77808 */ /* 0x000fe40000000000 */
[----:B------:R-:W-:Y:S02]  /*7aa0*/  ISETP.GT.AND P0, PT, R113, 0x21, PT ;  /* 0x000000217100780c */ /* 0x000fe40003f04270 */
[----:B------:R-:W-:Y:S02]  /*7ab0*/  FSEL R188, R41, -INF , P2 ;  /* 0xff80000029bc7808 */ /* 0x000fe40001000000 */
[----:B------:R-:W-:Y:S02]  /*7ac0*/  FSEL R162, R48, -INF , P5 ;  /* 0xff80000030a27808 */ /* 0x000fe40002800000 */
[----:B------:R-:W-:Y:S02]  /*7ad0*/  FSEL R174, R30, -INF , P1 ;  /* 0xff8000001eae7808 */ /* 0x000fe40000800000 */
[----:B------:R-:W-:Y:S02]  /*7ae0*/  ISETP.GT.AND P1, PT, R2, 0x18, PT ;  /* 0x000000180200780c */ /* 0x000fe40003f24270 */
[----:B------:R-:W-:Y:S02]  /*7af0*/  ISETP.GT.AND P2, PT, R112, 0x29, PT ;  /* 0x000000297000780c */ /* 0x000fe40003f44270 */
[----:B------:R-:W-:Y:S02]  /*7b00*/  FMNMX.FTZ R4, R180, R4, !PT ;  /* 0x00000004b4047209 */ /* 0x000fe40007810000 */
[----:B------:R-:W-:Y:S02]  /*7b10*/  FSEL R18, R34, -INF , P1 ;  /* 0xff80000022127808 */ /* 0x000fe40000800000 */
[----:B------:R-:W-:Y:S02]  /*7b20*/  ISETP.GT.AND P1, PT, R2, 0x20, PT ;  /* 0x000000200200780c */ /* 0x000fe40003f24270 */
[----:B------:R-:W-:Y:S02]  /*7b30*/  FSEL R192, R43, -INF , P0 ;  /* 0xff8000002bc07808 */ /* 0x000fe40000000000 */
[----:B------:R-:W-:Y:S02]  /*7b40*/  ISETP.GT.AND P0, PT, R112, 0x30, PT ;  /* 0x000000307000780c */ /* 0x000fe40003f04270 */
[----:B------:R-:W-:Y:S02]  /*7b50*/  FSEL R163, R49, -INF , P2 ;  /* 0xff80000031a37808 */ /* 0x000fe40001000000 */
        /* <DEDUP_REMOVED lines=19> */
[----:B------:R-:W-:Y:S02]  /*7c90*/  FMNMX.FTZ R4, R217, R4, !PT ;  /* 0x00000004d9047209 */ /* 0x000fe40007810000 */
[----:B------:R-:W-:Y:S02]  /*7ca0*/  FMNMX.FTZ R5, R165, R115, !PT ;  /* 0x00000073a5057209 */ /* 0x000fe40007810000 */
[----:B------:R-:W-:Y:S02]  /*7cb0*/  FSEL R224, R65, -INF , P2 ;  /* 0xff80000041e07808 */ /* 0x000fe40001000000 */
[----:B------:R-:W-:Y:S02]  /*7cc0*/  FSEL R189, R46, -INF , P1 ;  /* 0xff8000002ebd7808 */ /* 0x000fe40000800000 */
[----:B------:R-:W-:Y:S02]  /*7cd0*/  ISETP.GT.AND P1, PT, R112, 0x40, PT ;  /* 0x000000407000780c */ /* 0x000fe40003f24270 */
[----:B------:R-:W-:Y:S02]  /*7ce0*/  FMNMX.FTZ R4, R220, R4, !PT ;  /* 0x00000004dc047209 */ /* 0x000fe40007810000 */
[----:B------:R-:W-:Y:S02]  /*7cf0*/  FMNMX.FTZ R5, R164, R5, !PT ;  /* 0x00000005a4057209 */ /* 0x000fe40007810000 */
[----:B------:R-:W-:Y:S02]  /*7d00*/  FSEL R244, R68, -INF , P1 ;  /* 0xff80000044f47808 */ /* 0x000fe40000800000 */
[----:B------:R-:W-:Y:S02]  /*7d10*/  ISETP.GT.AND P5, PT, R112, 0x41, PT ;  /* 0x000000417000780c */ /* 0x000fe40003fa4270 */
[----:B------:R-:W-:Y:S02]  /*7d20*/  FMNMX.FTZ R4, R224, R4, !PT ;  /* 0x00000004e0047209 */ /* 0x000fe40007810000 */
[----:B------:R-:W-:Y:S02]  /*7d30*/  FMNMX.FTZ R5, R11, R5, !PT ;  /* 0x000000050b057209 */ /* 0x000fe40007810000 */
[----:B------:R-:W-:Y:S02]  /*7d40*/  ISETP.GT.AND P3, PT, R112, 0x48, PT ;  /* 0x000000487000780c */ /* 0x000fe40003f64270 */
[----:B------:R-:W-:Y:S02]  /*7d50*/  FSEL R249, R69, -INF , P5 ;  /* 0xff80000045f97808 */ /* 0x000fe40002800000 */
[----:B------:R-:W-:Y:S02]  /*7d60*/  FMNMX.FTZ R4, R244, R4, !PT ;  /* 0x00000004f4047209 */ /* 0x000fe40007810000 */
[----:B------:R-:W-:Y:S02]  /*7d70*/  FMNMX.FTZ R5, R12, R5, !PT ;  /* 0x000000050c057209 */ /* 0x000fe40007810000 */
[----:B------:R-:W-:Y:S02]  /*7d80*/  FSEL R252, R80, -INF , P3 ;  /* 0xff80000050fc7808 */ /* 0x000fe40001800000 */
[----:B------:R-:W-:Y:S02]  /*7d90*/  ISETP.GT.AND P2, PT, R112, 0x49, PT ;  /* 0x000000497000780c */ /* 0x000fe40003f44270 */
[----:B------:R-:W-:Y:S02]  /*7da0*/  FMNMX.FTZ R4, R249, R4, !PT ;  /* 0x00000004f9047209 */ /* 0x000fe40007810000 */
[----:B------:R-:W-:Y:S02]  /*7db0*/  FMNMX.FTZ R5, R17, R5, !PT ;  /* 0x0000000511057209 */ /* 0x000fe40007810000 */
[----:B------:R-:W-:Y:S02]  /*7dc0*/  FSEL R250, R81, -INF , P2 ;  /* 0xff80000051fa7808 */ /* 0x000fe40001000000 */
[----:B------:R-:W-:Y:S02]  /*7dd0*/  FMNMX.FTZ R4, R252, R4, !PT ;  /* 0x00000004fc047209 */ /* 0x000fe40007810000 */
[----:B------:R-:W-:Y:S02]  /*7de0*/  FMNMX.FTZ R5, R19, R5, !PT ;  /* 0x0000000513057209 */ /* 0x000fe40007810000 */
[----:B------:R-:W-:Y:S02]  /*7df0*/  FMNMX.FTZ R4, R250, R4, !PT ;  /* 0x00000004fa047209 */ /* 0x000fe40007810000 */
[----:B------:R-:W-:Y:S02]  /*7e00*/  FMNMX.FTZ R5, R18, R5, !PT ;  /* 0x0000000512057209 */ /* 0x000fe40007810000 */
[----:B------:R-:W-:Y:S01]  /*7e10*/  ISETP.GT.AND P0, PT, R113, 0x29, PT ;  /* 0x000000297100780c */ /* 0x000fe20003f04270 */
[----:B------:R-:W1:Y:S01]  /*7e20*/  SHFL.BFLY PT, R7, R4, 0x2, 0x1f ;  /* 0x0c401f0004077f89 */ /* 0x000e6200000e0000 */
[----:B------:R-:W-:Y:S02]  /*7e30*/  FMNMX.FTZ R5, R24, R5, !PT ;  /* 0x0000000518057209 */ /* 0x000fe40007810000 */
[----:B------:R-:W-:Y:S02]  /*7e40*/  FSEL R179, R47, -INF , P0 ;  /* 0xff8000002fb37808 */ /* 0x000fe40000000000 */
[----:B------:R-:W-:Y:S02]  /*7e50*/  ISETP.GT.AND P0, PT, R2, 0x28, PT ;  /* 0x000000280200780c */ /* 0x000fe40003f04270 */
[----:B------:R-:W-:Y:S02]  /*7e60*/  FMNMX.FTZ R5, R182, R5, !PT ;  /* 0x00000005b6057209 */ /* 0x000fe40007810000 */
[C---:B------:R-:W-:Y:S02]  /*7e70*/  ISETP.GT.AND P3, PT, R2.reuse, 0x30, PT ;  /* 0x000000300200780c */ /* 0x040fe40003f64270 */
[----:B------:R-:W-:Y:S02]  /*7e80*/  ISETP.GT.AND P2, PT, R2, 0x31, PT ;  /* 0x000000310200780c */ /* 0x000fe40003f44270 */
[----:B------:R-:W-:Y:S02]  /*7e90*/  FSEL R175, R50, -INF , P0 ;  /* 0xff80000032af7808 */ /* 0x000fe40000000000 */
[C---:B------:R-:W-:Y:S02]  /*7ea0*/  ISETP.GT.AND P1, PT, R2.reuse, 0x29, PT ;  /* 0x000000290200780c */ /* 0x040fe40003f24270 */
[----:B------:R-:W-:Y:S02]  /*7eb0*/  ISETP.GT.AND P0, PT, R2, 0x38, PT ;  /* 0x000000380200780c */ /* 0x000fe40003f04270 */
[----:B------:R-:W-:Y:S02]  /*7ec0*/  FMNMX.FTZ R5, R183, R5, !PT ;  /* 0x00000005b7057209 */ /* 0x000fe40007810000 */
[----:B------:R-:W-:Y:S02]  /*7ed0*/  FMNMX.FTZ R6, R166, R116, !PT ;  /* 0x00000074a6067209 */ /* 0x000fe40007810000 */
[----:B------:R-:W-:Y:S02]  /*7ee0*/  FSEL R197, R54, -INF , P3 ;  /* 0xff80000036c57808 */ /* 0x000fe40001800000 */
[----:B------:R-:W-:Y:S02]  /*7ef0*/  FSEL R226, R55, -INF , P2 ;  /* 0xff80000037e27808 */ /* 0x000fe40001000000 */
[----:B------:R-:W-:Y:S02]  /*7f00*/  FSEL R176, R51, -INF , P1 ;  /* 0xff80000033b07808 */ /* 0x000fe40000800000 */
[C---:B------:R-:W-:Y:S02]  /*7f10*/  ISETP.GT.AND P1, PT, R2.reuse, 0x48, PT ;  /* 0x000000480200780c */ /* 0x040fe40003f24270 */
[C---:B------:R-:W-:Y:S02]  /*7f20*/  ISETP.GT.AND P5, PT, R2.reuse, 0x39, PT ;  /* 0x000000390200780c */ /* 0x040fe40003fa4270 */
[----:B------:R-:W-:Y:S02]  /*7f30*/  ISETP.GT.AND P2, PT, R2, 0x41, PT ;  /* 0x000000410200780c */ /* 0x000fe40003f44270 */
[----:B------:R-:W-:Y:S02]  /*7f40*/  FSEL R225, R66, -INF , P0 ;  /* 0xff80000042e17808 */ /* 0x000fe40000000000 */
[C---:B------:R-:W-:Y:S02]  /*7f50*/  ISETP.GT.AND P0, PT, R2.reuse, 0x49, PT ;  /* 0x000000490200780c */ /* 0x040fe40003f04270 */
[----:B------:R-:W-:Y:S02]  /*7f60*/  ISETP.GT.AND P3, PT, R2, 0x40, PT ;  /* 0x000000400200780c */ /* 0x000fe40003f64270 */
        /* <DEDUP_REMOVED lines=10> */
[----:B------:R-:W-:Y:S02]  /*8010*/  FSEL R228, R67, -INF , P5 ;  /* 0xff80000043e47808 */ /* 0x000fe40002800000 */
[----:B------:R-:W-:Y:S02]  /*8020*/  FMNMX.FTZ R4, R225, R4, !PT ;  /* 0x00000004e1047209 */ /* 0x000fe40007810000 */
[----:B------:R-:W-:Y:S02]  /*8030*/  FMNMX.FTZ R6, R25, R6, !PT ;  /* 0x0000000619067209 */ /* 0x000fe40007810000 */
[----:B------:R-:W-:Y:S02]  /*8040*/  FSEL R184, R70, -INF , P3 ;  /* 0xff80000046b87808 */ /* 0x000fe40001800000 */
[----:B------:R-:W-:Y:S02]  /*8050*/  FMNMX.FTZ R4, R228, R4, !PT ;  /* 0x00000004e4047209 */ /* 0x000fe40007810000 */
[----:B------:R-:W-:Y:S02]  /*8060*/  FMNMX.FTZ R5, R28, R6, !PT ;  /* 0x000000061c057209 */ /* 0x000fe40007810000 */
[----:B------:R-:W-:Y:S02]  /*8070*/  FSEL R185, R71, -INF , P2 ;  /* 0xff80000047b97808 */ /* 0x000fe40001000000 */
[----:B------:R-:W-:Y:S02]  /*8080*/  FMNMX.FTZ R4, R184, R4, !PT ;  /* 0x00000004b8047209 */ /* 0x000fe40007810000 */
        /* <DEDUP_REMOVED lines=10> */
[----:B------:R-:W-:Y:S02]  /*8130*/  FMNMX.FTZ R4, R83, R4, !PT ;  /* 0x0000000453047209 */ /* 0x000fe40007810000 */
[----:B------:R-:W-:Y:S02]  /*8140*/  ISETP.GT.AND P2, PT, R0, 0x30, PT ;  /* 0x000000300000780c */ /* 0x000fe40003f44270 */
[----:B------:R-:W-:Y:S01]  /*8150*/  FMNMX.FTZ R6, R168, R6, !PT ;  /* 0x00000006a8067209 */ /* 0x000fe20007810000 */
[----:B------:R-:W2:Y:S01]  /*8160*/  SHFL.BFLY PT, R7, R4, 0x2, 0x1f ;  /* 0x0c401f0004077f89 */ /* 0x000ea200000e0000 */
[----:B------:R-:W-:Y:S02]  /*8170*/  FMNMX.FTZ R5, R177, R5, !PT ;  /* 0x00000005b1057209 */ /* 0x000fe40007810000 */
[----:B------:R-:W-:Y:S02]  /*8180*/  ISETP.GT.AND P1, PT, R0, 0x31, PT ;  /* 0x000000310000780c */ /* 0x000fe40003f24270 */
[----:B------:R-:W-:Y:S02]  /*8190*/  FSEL R195, R56, -INF , P2 ;  /* 0xff80000038c37808 */ /* 0x000fe40001000000 */
[----:B------:R-:W-:Y:S02]  /*81a0*/  FMNMX.FTZ R6, R161, R6, !PT ;  /* 0x00000006a1067209 */ /* 0x000fe40007810000 */
[----:B------:R-:W-:Y:S02]  /*81b0*/  FMNMX.FTZ R5, R178, R5, !PT ;  /* 0x00000005b2057209 */ /* 0x000fe40007810000 */
[----:B------:R-:W-:Y:S02]  /*81c0*/  FMNMX.FTZ R6, R172, R6, !PT ;  /* 0x00000006ac067209 */ /* 0x000fe40007810000 */
[----:B------:R-:W-:Y:S02]  /*81d0*/  ISETP.GT.AND P0, PT, R0, 0x38, PT ;  /* 0x000000380000780c */ /* 0x000fe40003f04270 */
[----:B------:R-:W-:Y:S02]  /*81e0*/  FSEL R198, R57, -INF , P1 ;  /* 0xff80000039c67808 */ /* 0x000fe40000800000 */
[----:B------:R-:W-:Y:S02]  /*81f0*/  FMNMX.FTZ R5, R195, R5, !PT ;  /* 0x00000005c3057209 */ /* 0x000fe40007810000 */
[----:B------:R-:W-:Y:S02]  /*8200*/  FSEL R222, R60, -INF , P0 ;  /* 0xff8000003cde7808 */ /* 0x000fe40000000000 */
[----:B------:R-:W-:Y:S02]  /*8210*/  FMNMX.FTZ R5, R198, R5, !PT ;  /* 0x00000005c6057209 */ /* 0x000fe40007810000 */
[----:B------:R-:W-:Y:S02]  /*8220*/  FMNMX.FTZ R6, R174, R6, !PT ;  /* 0x00000006ae067209 */ /* 0x000fe40007810000 */
[C---:B------:R-:W-:Y:S02]  /*8230*/  ISETP.GT.AND P5, PT, R0.reuse, 0x39, PT ;  /* 0x000000390000780c */ /* 0x040fe40003fa4270 */
[C---:B------:R-:W-:Y:S02]  /*8240*/  ISETP.GT.AND P1, PT, R0.reuse, 0x48, PT ;  /* 0x000000480000780c */ /* 0x040fe40003f24270 */
[C---:B------:R-:W-:Y:S02]  /*8250*/  ISETP.GT.AND P0, PT, R0.reuse, 0x49, PT ;  /* 0x000000490000780c */ /* 0x040fe40003f04270 */
[C---:B------:R-:W-:Y:S02]  /*8260*/  ISETP.GT.AND P3, PT, R0.reuse, 0x40, PT ;  /* 0x000000400000780c */ /* 0x040fe40003f64270 */
[----:B------:R-:W-:Y:S02]  /*8270*/  ISETP.GT.AND P2, PT, R0, 0x41, PT ;  /* 0x000000410000780c */ /* 0x000fe40003f44270 */
[----:B------:R-:W-:Y:S02]  /*8280*/  FMNMX.FTZ R0, R222, R5, !PT ;  /* 0x00000005de007209 */ /* 0x000fe40007810000 */
[----:B------:R-:W-:Y:S02]  /*8290*/  FMNMX.FTZ R5, R181, R6, !PT ;  /* 0x00000006b5057209 */ /* 0x000fe40007810000 */
[----:B-1----:R-:W-:Y:S02]  /*82a0*/  FMNMX.FTZ R114, R2, R8, !PT ;  /* 0x0000000802727209 */ /* 0x002fe40007810000 */
[----:B------:R-:W-:Y:S02]  /*82b0*/  FMNMX.FTZ R2, R190, R5, !PT ;  /* 0x00000005be027209 */ /* 0x000fe40007810000 */
[----:B------:R-:W-:Y:S02]  /*82c0*/  FSEL R241, R72, -INF , P3 ;  /* 0xff80000048f17808 */ /* 0x000fe40001800000 */
[----:B------:R-:W-:Y:S02]  /*82d0*/  FMNMX.FTZ R2, R192, R2, !PT ;  /* 0x00000002c0027209 */ /* 0x000fe40007810000 */
[----:B------:R-:W-:Y:S02]  /*82e0*/  ISETP.GT.AND P3, PT, R113, 0x30, PT ;  /* 0x000000307100780c */ /* 0x000fe40003f64270 */
[----:B------:R-:W-:Y:S02]  /*82f0*/  FMNMX.FTZ R6, R189, R2, !PT ;  /* 0x00000002bd067209 */ /* 0x000fe40007810000 */
[----:B--2---:R-:W-:Y:S01]  /*8300*/  FMNMX.FTZ R2, R4, R7, !PT ;  /* 0x0000000704027209 */ /* 0x004fe20007810000 */
[----:B------:R-:W-:Y:S01]  /*8310*/  FMUL.FTZ R4, R114, c[0x0][0x2d0] ;  /* 0x0000b40072047a20 */ /* 0x000fe20000410000 */
[----:B------:R-:W-:Y:S02]  /*8320*/  FSEL R199, R58, -INF , P3 ;  /* 0xff8000003ac77808 */ /* 0x000fe40001800000 */
[----:B------:R-:W-:Y:S01]  /*8330*/  FSETP.NEU.FTZ.AND P3, PT, R114, -INF , PT ;  /* 0xff8000007200780b */ /* 0x000fe20003f7d000 */
[----:B------:R-:W1:Y:S01]  /*8340*/  SHFL.BFLY PT, R7, R2, 0x1, 0x1f ;  /* 0x0c201f0002077f89 */ /* 0x000e6200000e0000 */
[----:B------:R-:W-:Y:S02]  /*8350*/  FSEL R223, R61, -INF , P5 ;  /* 0xff8000003ddf7808 */ /* 0x000fe40002800000 */
[----:B------:R-:W-:Y:S02]  /*8360*/  FSEL R118, R4, RZ, P3 ;  /* 0x000000ff04767208 */ /* 0x000fe40001800000 */
[----:B------:R-:W-:Y:S02]  /*8370*/  FMNMX.FTZ R0, R223, R0, !PT ;  /* 0x00000000df007209 */ /* 0x000fe40007810000 */
[----:B------:R-:W-:Y:S01]  /*8380*/  FSEL R248, R73, -INF , P2 ;  /* 0xff80000049f87808 */ /* 0x000fe20001000000 */
[--C-:B------:R-:W-:Y:S01]  /*8390*/  FFMA.FTZ R4, R156, c[0x0][0x2d0], -R118.reuse ;  /* 0x0000b4009c047a23 */ /* 0x100fe20000010876 */
[----:B------:R-:W-:Y:S02]  /*83a0*/  ISETP.GT.AND P5, PT, R196, R215, PT ;  /* 0x000000d7c400720c */ /* 0x000fe40003fa4270 */
[----:B------:R-:W-:Y:S01]  /*83b0*/  FSEL R251, R76, -INF , P1 ;  /* 0xff8000004cfb7808 */ /* 0x000fe20000800000 */
[----:B------:R2:W-:Y:S01]  /*83c0*/  MUFU.EX2 R229, R4 ;  /* 0x0000000400e57308 */ /* 0x0005e20000000800 */
[----:B------:R-:W-:Y:S02]  /*83d0*/  FMNMX.FTZ R0, R241, R0, !PT ;  /* 0x00000000f1007209 */ /* 0x000fe40007810000 */
[----:B------:R-:W-:Y:S02]  /*83e0*/  FSEL R186, R77, -INF , P0 ;  /* 0xff8000004dba7808 */ /* 0x000fe40000000000 */
[----:B------:R-:W-:Y:S02]  /*83f0*/  FMNMX.FTZ R0, R248, R0, !PT ;  /* 0x00000000f8007209 */ /* 0x000fe40007810000 */
[----:B------:R-:W-:Y:S02]  /*8400*/  ISETP.GT.AND P1, PT, R113, 0x38, PT ;  /* 0x000000387100780c */ /* 0x000fe40003f24270 */
[----:B------:R-:W-:Y:S02]  /*8410*/  FMNMX.FTZ R0, R251, R0, !PT ;  /* 0x00000000fb007209 */ /* 0x000fe40007810000 */
[----:B------:R-:W-:Y:S02]  /*8420*/  ISETP.GT.AND P0, PT, R113, 0x39, PT ;  /* 0x000000397100780c */ /* 0x000fe40003f04270 */
[----:B------:R-:W-:Y:S02]  /*8430*/  FMNMX.FTZ R0, R186, R0, !PT ;  /* 0x00000000ba007209 */ /* 0x000fe40007810000 */
[----:B------:R-:W-:Y:S02]  /*8440*/  FSEL R227, R63, -INF , P0 ;  /* 0xff8000003fe37808 */ /* 0x000fe40000000000 */
[C---:B------:R-:W-:Y:S01]  /*8450*/  ISETP.GT.AND P0, PT, R113.reuse, 0x41, PT ;  /* 0x000000417100780c */ /* 0x040fe20003f04270 */
[----:B------:R-:W3:Y:S01]  /*8460*/  SHFL.BFLY PT, R5, R0, 0x2, 0x1f ;  /* 0x0c401f0000057f89 */ /* 0x000ee200000e0000 */
[----:B------:R-:W-:Y:S02]  /*8470*/  FSEL R218, R62, -INF , P1 ;  /* 0xff8000003eda7808 */ /* 0x000fe40000800000 */
[C---:B------:R-:W-:Y:S02]  /*8480*/  ISETP.GT.AND P1, PT, R113.reuse, 0x40, PT ;  /* 0x000000407100780c */ /* 0x040fe40003f24270 */
[----:B------:R-:W-:Y:S01]  /*8490*/  ISETP.GT.AND P2, PT, R113, 0x31, PT ;  /* 0x000000317100780c */ /* 0x000fe20003f44270 */
[--C-:B--2---:R-:W-:Y:S01]  /*84a0*/  FFMA.FTZ R4, R157, c[0x0][0x2d0], -R118.reuse ;  /* 0x0000b4009d047a23 */ /* 0x104fe20000010876 */
[----:B------:R-:W-:Y:S02]  /*84b0*/  FSEL R242, R74, -INF , P1 ;  /* 0xff8000004af27808 */ /* 0x000fe40000800000 */
[----:B------:R-:W-:Y:S01]  /*84c0*/  ISETP.GT.AND P1, PT, R113, 0x48, PT ;  /* 0x000000487100780c */ /* 0x000fe20003f24270 */
[----:B------:R3:W2:Y:S01]  /*84d0*/  MUFU.EX2 R193, R4 ;  /* 0x0000000400c17308 */ /* 0x0006a20000000800 */
[----:B------:R-:W-:Y:S02]  /*84e0*/  FSEL R247, R75, -INF , P0 ;  /* 0xff8000004bf77808 */ /* 0x000fe40000000000 */
[----:B------:R-:W-:Y:S02]  /*84f0*/  ISETP.GT.AND P0, PT, R113, 0x49, PT ;  /* 0x000000497100780c */ /* 0x000fe40003f04270 */
[----:B-1----:R-:W-:Y:S02]  /*8500*/  FMNMX.FTZ R113, R2, R7, !PT ;  /* 0x0000000702717209 */ /* 0x002fe40007810000 */
[----:B------:R-:W-:Y:S02]  /*8510*/  FSEL R219, R59, -INF , P2 ;  /* 0xff8000003bdb7808 */ /* 0x000fe40001000000 */
[----:B------:R-:W-:Y:S02]  /*8520*/  FSETP.NEU.FTZ.AND P2, PT, R113, -INF , PT ;  /* 0xff8000007100780b */ /* 0x000fe40003f5d000 */
[----:B------:R-:W-:Y:S02]  /*8530*/  FMNMX.FTZ R6, R179, R6, !PT ;  /* 0x00000006b3067209 */ /* 0x000fe40007810000 */
[----:B------:R-:W-:Y:S02]  /*8540*/  FSEL R78, R78, -INF , P1 ;  /* 0xff8000004e4e7808 */ /* 0x000fe40000800000 */
[----:B------:R-:W-:Y:S02]  /*8550*/  FMNMX.FTZ R6, R199, R6, !PT ;  /* 0x00000006c7067209 */ /* 0x000fe40007810000 */
[----:B------:R-:W-:Y:S02]  /*8560*/  FSEL R71, R79, -INF , P0 ;  /* 0xff8000004f477808 */ /* 0x000fe40000000000 */
[----:B------:R-:W-:Y:S02]  /*8570*/  FMNMX.FTZ R6, R219, R6, !PT ;  /* 0x00000006db067209 */ /* 0x000fe40007810000 */
[----:B------:R-:W-:Y:S02]  /*8580*/  IADD3 R215, R196, -0x1, RZ ;  /* 0xffffffffc4d77810 */ /* 0x000fe40007ffe0ff */
[----:B------:R-:W-:Y:S02]  /*8590*/  FMNMX.FTZ R6, R218, R6, !PT ;  /* 0x00000006da067209 */ /* 0x000fe40007810000 */
[----:B---3--:R-:W-:Y:S01]  /*85a0*/  FMNMX.FTZ R4, R0, R5, !PT ;  /* 0x0000000500047209 */ /* 0x008fe20007810000 */
[--C-:B------:R-:W-:Y:S01]  /*85b0*/  FFMA.FTZ R5, R9, c[0x0][0x2d0], -R118.reuse ;  /* 0x0000b40009057a23 */ /* 0x100fe20000010876 */
[----:B--2---:R-:W-:Y:S02]  /*85c0*/  F2FP.PACK_AB R72, R193, R229 ;  /* 0x000000e5c148723e */ /* 0x004fe400000000ff */
[----:B------:R-:W-:Y:S01]  /*85d0*/  FMNMX.FTZ R6, R227, R6, !PT ;  /* 0x00000006e3067209 */ /* 0x000fe20007810000 */
[----:B------:R1:W-:Y:S01]  /*85e0*/  MUFU.EX2 R191, R5 ;  /* 0x0000000500bf7308 */ /* 0x0003e20000000800 */
[----:B------:R-:W2:Y:S02]  /*85f0*/  SHFL.BFLY PT, R7, R4, 0x1, 0x1f ;  /* 0x0c201f0004077f89 */ /* 0x000ea400000e0000 */
[----:B------:R-:W-:Y:S04]  /*8600*/  FMNMX.FTZ R6, R242, R6, !PT ;  /* 0x00000006f2067209 */ /* 0x000fe80007810000 */
[----:B------:R-:W-:Y:S04]  /*8610*/  FMNMX.FTZ R6, R247, R6, !PT ;  /* 0x00000006f7067209 */ /* 0x000fe80007810000 */
[----:B------:R-:W-:Y:S01]  /*8620*/  FMNMX.FTZ R0, R78, R6, !PT ;  /* 0x000000064e007209 */ /* 0x000fe20007810000 */
[----:B------:R-:W-:Y:S02]  /*8630*/  FFMA.FTZ R6, R10, c[0x0][0x2d0], -R118 ;  /* 0x0000b4000a067a23 */ /* 0x000fe40000010876 */
[----:B------:R-:W-:Y:S01]  /*8640*/  @P5 IMAD.MOV.U32 R10, RZ, RZ, c[0x0][0x1e4] ;  /* 0x00007900ff0a5624 */ /* 0x000fe200078e00ff */
[----:B------:R-:W-:Y:S01]  /*8650*/  FMNMX.FTZ R0, R71, R0, !PT ;  /* 0x0000000047007209 */ /* 0x000fe20007810000 */
[----:B------:R-:W3:Y:S04]  /*8660*/  MUFU.EX2 R43, R6 ;  /* 0x00000006002b7308 */ /* 0x000ee80000000800 */
[----:B------:R-:W4:Y:S01]  /*8670*/  SHFL.BFLY PT, R2, R0, 0x2, 0x1f ;  /* 0x0c401f0000027f89 */ /* 0x000f2200000e0000 */
[----:B-1----:R-:W-:Y:S01]  /*8680*/  FMUL.FTZ R5, R113, c[0x0][0x2d0] ;  /* 0x0000b40071057a20 */ /* 0x002fe20000410000 */
[----:B--2---:R-:W-:Y:S04]  /*8690*/  FMNMX.FTZ R112, R4, R7, !PT ;  /* 0x0000000704707209 */ /* 0x004fe80007810000 */
[----:B------:R-:W-:Y:S01]  /*86a0*/  FSEL R156, R5, RZ, P2 ;  /* 0x000000ff059c7208 */ /* 0x000fe20001000000 */
[C---:B------:R-:W-:Y:S01]  /*86b0*/  FMUL.FTZ R4, R112.reuse, c[0x0][0x2d0] ;  /* 0x0000b40070047a20 */ /* 0x040fe20000410000 */
[----:B------:R-:W-:Y:S03]  /*86c0*/  FSETP.NEU.FTZ.AND P1, PT, R112, -INF , PT ;  /* 0xff8000007000780b */ /* 0x000fe60003f3d000 */
[----:B------:R-:W-:Y:S01]  /*86d0*/  FFMA.FTZ R5, R165, c[0x0][0x2d0], -R156 ;  /* 0x0000b400a5057a23 */ /* 0x000fe2000001089c */
[----:B------:R-:W-:Y:S03]  /*86e0*/  FSEL R157, R4, RZ, P1 ;  /* 0x000000ff049d7208 */ /* 0x000fe60000800000 */
[----:B------:R1:W-:Y:S02]  /*86f0*/  MUFU.EX2 R221, R5 ;  /* 0x0000000500dd7308 */ /* 0x0003e40000000800 */
[--C-:B------:R-:W-:Y:S01]  /*8700*/  FFMA.FTZ R7, R166, c[0x0][0x2d0], -R157.reuse ;  /* 0x0000b400a6077a23 */ /* 0x100fe2000001089d */
[----:B---3--:R-:W-:Y:S01]  /*8710*/  F2FP.PACK_AB R74, R43, R191 ;  /* 0x000000bf2b4a723e */ /* 0x008fe200000000ff */
[----:B------:R-:W-:Y:S01]  /*8720*/  FFMA.FTZ R8, R167, c[0x0][0x2d0], -R157 ;  /* 0x0000b400a7087a23 */ /* 0x000fe2000001089d */
[----:B------:R-:W-:Y:S02]  /*8730*/  @P5 SHF.R.S32.HI R6, RZ, 0x1f, R215 ;  /* 0x0000001fff065819 */ /* 0x000fe400000114d7 */
[----:B----4-:R-:W-:Y:S03]  /*8740*/  FMNMX.FTZ R0, R0, R2, !PT ;  /* 0x0000000200007209 */ /* 0x010fe60007810000 */
[----:B------:R-:W-:Y:S01]  /*8750*/  MUFU.EX2 R40, R8 ;  /* 0x0000000800287308 */ /* 0x000fe20000000800 */
[----:B------:R-:W-:Y:S01]  /*8760*/  @P5 IMAD R6, R6, c[0x0][0x1e0], RZ ;  /* 0x0000780006065a24 */ /* 0x000fe200078e02ff */
[----:B------:R-:W2:Y:S03]  /*8770*/  SHFL.BFLY PT, R2, R0, 0x1, 0x1f ;  /* 0x0c201f0000027f89 */ /* 0x000ea600000e0000 */
[----:B------:R-:W-:Y:S05]  /*8780*/  @P5 IMAD R6, R215, c[0x0][0x1e4], R6 ;  /* 0x00007900d7065a24 */ /* 0x000fea00078e0206 */
[----:B------:R3:W4:Y:S01]  /*8790*/  MUFU.EX2 R246, R7 ;  /* 0x0000000700f67308 */ /* 0x0007220000000800 */
[----:B-1----:R-:W-:Y:S02]  /*87a0*/  FFMA.FTZ R5, R164, c[0x0][0x2d0], -R156 ;  /* 0x0000b400a4057a23 */ /* 0x002fe4000001089c */
[----:B------:R-:W-:Y:S07]  /*87b0*/  IMAD.MOV.U32 R164, RZ, RZ, R184 ;  /* 0x000000ffffa47224 */ /* 0x000fee00078e00b8 */
[----:B------:R1:W5:Y:S01]  /*87c0*/  MUFU.EX2 R45, R5 ;  /* 0x00000005002d7308 */ /* 0x0003620000000800 */
[----:B--2---:R-:W-:Y:S01]  /*87d0*/  FMNMX.FTZ R70, R0, R2, !PT ;  /* 0x0000000200467209 */ /* 0x004fe20007810000 */
[--C-:B------:R-:W-:Y:S02]  /*87e0*/  FFMA.FTZ R0, R158, c[0x0][0x2d0], -R157.reuse ;  /* 0x0000b4009e007a23 */ /* 0x100fe4000001089d */
[----:B------:R-:W-:Y:S06]  /*87f0*/  FFMA.FTZ R2, R159, c[0x0][0x2d0], -R157 ;  /* 0x0000b4009f027a23 */ /* 0x000fec000001089d */
[----:B------:R2:W-:Y:S01]  /*8800*/  MUFU.EX2 R42, R0 ;  /* 0x00000000002a7308 */ /* 0x0005e20000000800 */
[----:B------:R-:W-:Y:S02]  /*8810*/  IMAD.MOV.U32 R159, RZ, RZ, R78 ;  /* 0x000000ffff9f7224 */ /* 0x000fe400078e004e */
[----:B---3--:R-:W-:Y:S01]  /*8820*/  @P5 IMAD.MOV.U32 R7, RZ, RZ, R231 ;  /* 0x000000ffff075224 */ /* 0x008fe200078e00e7 */
[----:B----4-:R-:W-:Y:S06]  /*8830*/  F2FP.PACK_AB R64, R40, R246 ;  /* 0x000000f62840723e */ /* 0x010fec00000000ff */
[----:B------:R3:W-:Y:S01]  /*8840*/  MUFU.EX2 R20, R2 ;  /* 0x0000000200147308 */ /* 0x0007e20000000800 */
[----:B-1----:R-:W-:Y:S01]  /*8850*/  FFMA.FTZ R5, R11, c[0x0][0x2d0], -R156 ;  /* 0x0000b4000b057a23 */ /* 0x002fe2000001089c */
[----:B-----5:R-:W-:Y:S01]  /*8860*/  F2FP.PACK_AB R73, R45, R221 ;  /* 0x000000dd2d49723e */ /* 0x020fe200000000ff */
[----:B------:R-:W-:Y:S07]  /*8870*/  @P5 IMAD.MOV.U32 R11, RZ, RZ, c[0x0][0x1e0] ;  /* 0x00007800ff0b5624 */ /* 0x000fee00078e00ff */
[----:B------:R1:W-:Y:S01]  /*8880*/  MUFU.EX2 R41, R5 ;  /* 0x0000000500297308 */ /* 0x0003e20000000800 */
[C---:B------:R-:W-:Y:S01]  /*8890*/  @P5 SHF.L.U64.HI R10, R11.reuse, 0x5, R10 ;  /* 0x000000050b0a5819 */ /* 0x040fe2000001020a */
[----:B------:R-:W-:Y:S02]  /*88a0*/  @P5 IMAD.SHL.U32 R11, R11, 0x20, RZ ;  /* 0x000000200b0b5824 */ /* 0x000fe400078e00ff */
[----:B--2---:R-:W-:Y:S02]  /*88b0*/  FMUL.FTZ R0, R70, c[0x0][0x2d0] ;  /* 0x0000b40046007a20 */ /* 0x004fe40000410000 */
[----:B---3--:R-:W-:Y:S04]  /*88c0*/  FFMA.FTZ R2, R15, c[0x0][0x2d0], -R118 ;  /* 0x0000b4000f027a23 */ /* 0x008fe80000010876 */
[----:B------:R2:W-:Y:S01]  /*88d0*/  MUFU.EX2 R49, R2 ;  /* 0x0000000200317308 */ /* 0x0005e20000000800 */
[----:B-1----:R-:W-:Y:S02]  /*88e0*/  FFMA.FTZ R5, R12, c[0x0][0x2d0], -R156 ;  /* 0x0000b4000c057a23 */ /* 0x002fe4000001089c */
[----:B------:R-:W-:Y:S07]  /*88f0*/  FFMA.FTZ R12, R16, c[0x0][0x2d0], -R118 ;  /* 0x0000b400100c7a23 */ /* 0x000fee0000010876 */
[----:B------:R1:W3:Y:S10]  /*8900*/  MUFU.EX2 R44, R5 ;  /* 0x00000005002c7308 */ /* 0x0002f40000000800 */
[----:B------:R-:W-:Y:S01]  /*8910*/  MUFU.EX2 R48, R12 ;  /* 0x0000000c00307308 */ /* 0x000fe20000000800 */
[----:B--2---:R-:W-:Y:S09]  /*8920*/  FFMA.FTZ R2, R17, c[0x0][0x2d0], -R156 ;  /* 0x0000b40011027a23 */ /* 0x004ff2000001089c */
[----:B------:R-:W-:Y:S01]  /*8930*/  MUFU.EX2 R243, R2 ;  /* 0x0000000200f37308 */ /* 0x000fe20000000800 */
[----:B-1----:R-:W-:Y:S01]  /*8940*/  @P5 IMAD.WIDE.U32 R4, R215, c[0x0][0x1e0], RZ ;  /* 0x00007800d7045a25 */ /* 0x002fe200078e00ff */
[----:B---3--:R-:W-:Y:S03]  /*8950*/  F2FP.PACK_AB R75, R44, R41 ;  /* 0x000000292c4b723e */ /* 0x008fe600000000ff */
[----:B------:R-:W-:Y:S02]  /*8960*/  @P5 IMAD.IADD R5, R5, 0x1, R6 ;  /* 0x0000000105055824 */ /* 0x000fe400078e0206 */
[----:B------:R-:W-:Y:S02]  /*8970*/  @P5 IMAD.MOV.U32 R6, RZ, RZ, R232 ;  /* 0x000000ffff065224 */ /* 0x000fe400078e00e8 */
[----:B------:R-:W-:Y:S02]  /*8980*/  @P5 IMAD R5, R5, 0x50, RZ ;  /* 0x0000005005055824 */ /* 0x000fe400078e02ff */
[----:B------:R-:W-:Y:S04]  /*8990*/  @P5 IMAD.WIDE.U32 R6, R4, 0x50, R6 ;  /* 0x0000005004065825 */ /* 0x000fe800078e0006 */
[----:B------:R-:W-:Y:S01]  /*89a0*/  @P5 IMAD.IADD R5, R7, 0x1, R5 ;  /* 0x0000000107055824 */ /* 0x000fe200078e0205 */
[C---:B------:R-:W-:Y:S04]  /*89b0*/  @P5 LEA R4, P0, R6.reuse, c[0x0][0x1c8], 0x1 ;  /* 0x0000720006045a11 */ /* 0x040fe800078008ff */
[----:B------:R-:W-:Y:S02]  /*89c0*/  @P5 LEA.HI.X R5, R6, c[0x0][0x1cc], R5, 0x1, P0 ;  /* 0x0000730006055a11 */ /* 0x000fe400000f0c05 */
[----:B------:R-:W-:Y:S03]  /*89d0*/  @P5 IADD3 R6, P0, R4, R11, RZ ;  /* 0x0000000b04065210 */ /* 0x000fe60007f1e0ff */
[----:B------:R1:W-:Y:S02]  /*89e0*/  @P5 LDGSTS.E.BYPASS.LTC128B.128 [R216+0x2900], [R4.64], !P6 ;  /* 0x0290000004d85fae */ /* 0x0003e4000f101d48 */
[----:B------:R-:W-:Y:S01]  /*89f0*/  @P5 IMAD.X R7, R5, 0x1, R10, P0 ;  /* 0x0000000105075824 */ /* 0x000fe200000e060a */
[----:B------:R-:W-:Y:S04]  /*8a00*/  FSETP.NEU.FTZ.AND P0, PT, R70, -INF , PT ;  /* 0xff8000004600780b */ /* 0x000fe80003f1d000 */
[----:B------:R-:W-:Y:S01]  /*8a10*/  FSEL R158, R0, RZ, P0 ;  /* 0x000000ff009e7208 */ /* 0x000fe20000000000 */
[----:B------:R2:W-:Y:S04]  /*8a20*/  @P5 LDGSTS.E.BYPASS.LTC128B.128 [R216+0x3100], [R6.64], !P6 ;  /* 0x0310000006d85fae */ /* 0x0005e8000f101d48 */
[--C-:B------:R-:W-:Y:S04]  /*8a30*/  FFMA.FTZ R0, R171, c[0x0][0x2d0], -R158.reuse ;  /* 0x0000b400ab007a23 */ /* 0x100fe8000001089e */
[----:B------:R3:W-:Y:S02]  /*8a40*/  MUFU.EX2 R239, R0 ;  /* 0x0000000000ef7308 */ /* 0x0007e40000000800 */
[--C-:B---3--:R-:W-:Y:S08]  /*8a50*/  FFMA.FTZ R0, R170, c[0x0][0x2d0], -R158.reuse ;  /* 0x0000b400aa007a23 */ /* 0x108ff0000001089e */
[----:B------:R3:W4:Y:S02]  /*8a60*/  MUFU.EX2 R240, R0 ;  /* 0x0000000000f07308 */ /* 0x0007240000000800 */
[--C-:B---3--:R-:W-:Y:S01]  /*8a70*/  FFMA.FTZ R0, R169, c[0x0][0x2d0], -R158.reuse ;  /* 0x0000b400a9007a23 */ /* 0x108fe2000001089e */
[----:B----4-:R-:W-:Y:S07]  /*8a80*/  F2FP.PACK_AB R65, R240, R239 ;  /* 0x000000eff041723e */ /* 0x010fee00000000ff */
[----:B------:R3:W-:Y:S02]  /*8a90*/  MUFU.EX2 R245, R0 ;  /* 0x0000000000f57308 */ /* 0x0007e40000000800 */
[----:B---3--:R-:W-:Y:S08]  /*8aa0*/  FFMA.FTZ R0, R168, c[0x0][0x2d0], -R158 ;  /* 0x0000b400a8007a23 */ /* 0x008ff0000001089e */
[----:B------:R3:W-:Y:S02]  /*8ab0*/  MUFU.EX2 R26, R0 ;  /* 0x00000000001a7308 */ /* 0x0007e40000000800 */
[--C-:B---3--:R-:W-:Y:S08]  /*8ac0*/  FFMA.FTZ R0, R14, c[0x0][0x2d0], -R118.reuse ;  /* 0x0000b4000e007a23 */ /* 0x108ff00000010876 */
[----:B------:R3:W-:Y:S02]  /*8ad0*/  MUFU.EX2 R47, R0 ;  /* 0x00000000002f7308 */ /* 0x0007e40000000800 */
[----:B---3--:R-:W-:Y:S08]  /*8ae0*/  FFMA.FTZ R0, R13, c[0x0][0x2d0], -R118 ;  /* 0x0000b4000d007a23 */ /* 0x008ff00000010876 */
[----:B------:R3:W-:Y:S02]  /*8af0*/  MUFU.EX2 R46, R0 ;  /* 0x00000000002e7308 */ /* 0x0007e40000000800 */
[----:B---3--:R-:W-:Y:S02]  /*8b00*/  FSEL R0, R114, RZ, P3 ;  /* 0x000000ff72007208 */ /* 0x008fe40001800000 */
[-C--:B------:R-:W-:Y:S03]  /*8b10*/  @P5 IADD3 R8, P3, R6, R11.reuse, RZ ;  /* 0x0000000b06085210 */ /* 0x080fe60007f7e0ff */
[----:B------:R-:W-:Y:S01]  /*8b20*/  FADD.FTZ R2, -R0, R3 ;  /* 0x0000000300027221 */ /* 0x000fe20000010100 */
[----:B------:R-:W-:Y:S01]  /*8b30*/  FSEL R0, R113, RZ, P2 ;  /* 0x000000ff71007208 */ /* 0x000fe20001000000 */
[--C-:B------:R-:W-:Y:S01]  /*8b40*/  @P5 IMAD.X R9, R7, 0x1, R10.reuse, P3 ;  /* 0x0000000107095824 */ /* 0x100fe200018e060a */
[-C--:B-1----:R-:W-:Y:S01]  /*8b50*/  @P5 IADD3 R4, P2, R8, R11.reuse, RZ ;  /* 0x0000000b08045210 */ /* 0x082fe20007f5e0ff */
[----:B------:R-:W-:Y:S02]  /*8b60*/  FMUL.FTZ R2, R2, c[0x0][0x2d0] ;  /* 0x0000b40002027a20 */ /* 0x000fe40000410000 */
[----:B------:R-:W-:Y:S01]  /*8b70*/  FADD.FTZ R0, -R0, R115 ;  /* 0x0000007300007221 */ /* 0x000fe20000010100 */
[----:B------:R1:W-:Y:S01]  /*8b80*/  @P5 LDGSTS.E.BYPASS.LTC128B.128 [R216+0x3900], [R8.64], !P6 ;  /* 0x0390000008d85fae */ /* 0x0003e2000f101d48 */
[----:B------:R3:W4:Y:S01]  /*8b90*/  MUFU.EX2 R69, R2 ;  /* 0x0000000200457308 */ /* 0x0007220000000800 */
[--C-:B------:R-:W-:Y:S01]  /*8ba0*/  @P5 IMAD.X R5, R9, 0x1, R10.reuse, P2 ;  /* 0x0000000109055824 */ /* 0x100fe200010e060a */
[----:B--2---:R-:W-:Y:S01]  /*8bb0*/  @P5 IADD3 R6, P3, R4, R11, RZ ;  /* 0x0000000b04065210 */ /* 0x004fe20007f7e0ff */
[----:B------:R-:W-:Y:S02]  /*8bc0*/  FMUL.FTZ R0, R0, c[0x0][0x2d0] ;  /* 0x0000b40000007a20 */ /* 0x000fe40000410000 */
[----:B------:R-:W-:Y:S02]  /*8bd0*/  IMAD.MOV.U32 R115, RZ, RZ, R83 ;  /* 0x000000ffff737224 */ /* 0x000fe400078e0053 */
[----:B------:R2:W-:Y:S01]  /*8be0*/  @P5 LDGSTS.E.BYPASS.LTC128B.128 [R216+0x4100], [R4.64], !P6 ;  /* 0x0410000004d85fae */ /* 0x0005e2000f101d48 */
[----:B------:R-:W-:Y:S02]  /*8bf0*/  @P5 IMAD.X R7, R5, 0x1, R10, P3 ;  /* 0x0000000105075824 */ /* 0x000fe400018e060a */
[----:B------:R5:W1:Y:S05]  /*8c00*/  MUFU.EX2 R68, R0 ;  /* 0x0000000000447308 */ /* 0x000a6a0000000800 */
[----:B------:R1:W-:Y:S08]  /*8c10*/  @P5 LDGSTS.E.BYPASS.LTC128B.128 [R216+0x4900], [R6.64], !P6 ;  /* 0x0490000006d85fae */ /* 0x0003f0000f101d48 */
[----:B------:R-:W-:Y:S01]  /*8c20*/  LDSM.16.MT88.4 R36, [R204] ;  /* 0x00000000cc24783b */ /* 0x000fe20000004200 */
[----:B---3--:R-:W-:Y:S01]  /*8c30*/  FSEL R2, R112, RZ, P1 ;  /* 0x000000ff70027208 */ /* 0x008fe20000800000 */
[C---:B----4-:R-:W-:Y:S02]  /*8c40*/  FMUL.FTZ R17, R69.reuse, R133 ;  /* 0x0000008545117220 */ /* 0x050fe40000410000 */
[----:B------:R-:W-:Y:S02]  /*8c50*/  IMAD.MOV.U32 R133, RZ, RZ, R230 ;  /* 0x000000ffff857224 */ /* 0x000fe400078e00e6 */
[C---:B------:R-:W-:Y:S02]  /*8c60*/  FMUL.FTZ R16, R69.reuse, R132 ;  /* 0x0000008445107220 */ /* 0x040fe40000410000 */
[----:B------:R-:W-:Y:S01]  /*8c70*/  IMAD.MOV.U32 R132, RZ, RZ, R186 ;  /* 0x000000ffff847224 */ /* 0x000fe200078e00ba */
[----:B------:R-:W-:Y:S01]  /*8c80*/  LDSM.16.MT88.4 R52, [R201] ;  /* 0x00000000c934783b */ /* 0x000fe20000004200 */
[C---:B------:R-:W-:Y:S02]  /*8c90*/  FMUL.FTZ R32, R69.reuse, R84 ;  /* 0x0000005445207220 */ /* 0x040fe40000410000 */
[----:B-----5:R-:W-:Y:S01]  /*8ca0*/  FADD.FTZ R0, -R2, R116 ;  /* 0x0000007402007221 */ /* 0x020fe20000010100 */
[----:B------:R-:W-:Y:S01]  /*8cb0*/  FSEL R2, R70, RZ, P0 ;  /* 0x000000ff46027208 */ /* 0x000fe20000000000 */
[C---:B--2---:R-:W-:Y:S02]  /*8cc0*/  FMUL.FTZ R4, R69.reuse, R120 ;  /* 0x0000007845047220 */ /* 0x044fe40000410000 */
[----:B------:R-:W-:Y:S01]  /*8cd0*/  FMUL.FTZ R0, R0, c[0x0][0x2d0] ;  /* 0x0000b40000007a20 */ /* 0x000fe20000410000 */
[----:B------:R-:W-:Y:S01]  /*8ce0*/  LDSM.16.MT88.4 R76, [R203] ;  /* 0x00000000cb4c783b */ /* 0x000fe20000004200 */
[----:B------:R-:W-:Y:S02]  /*8cf0*/  IMAD.MOV.U32 R120, RZ, RZ, R47 ;  /* 0x000000ffff787224 */ /* 0x000fe400078e002f */
[----:B------:R2:W3:Y:S01]  /*8d00*/  MUFU.EX2 R3, R0 ;  /* 0x0000000000037308 */ /* 0x0004e20000000800 */
[C---:B------:R-:W-:Y:S02]  /*8d10*/  FMUL.FTZ R5, R69.reuse, R121 ;  /* 0x0000007945057220 */ /* 0x040fe40000410000 */
[----:B------:R-:W-:Y:S02]  /*8d20*/  IMAD.MOV.U32 R121, RZ, RZ, R46 ;  /* 0x000000ffff797224 */ /* 0x000fe400078e002e */
[C---:B-1----:R-:W-:Y:S01]  /*8d30*/  FMUL.FTZ R6, R68.reuse, R122 ;  /* 0x0000007a44067220 */ /* 0x042fe20000410000 */
[----:B------:R-:W-:Y:S01]  /*8d40*/  LDSM.16.MT88.4 R80, [R200+0x800] ;  /* 0x00080000c850783b */ /* 0x000fe20000004200 */
[----:B------:R-:W-:Y:S02]  /*8d50*/  IMAD.MOV.U32 R122, RZ, RZ, R191 ;  /* 0x000000ffff7a7224 */ /* 0x000fe400078e00bf */
[----:B------:R-:W-:Y:S02]  /*8d60*/  IMAD.MOV.U32 R116, RZ, RZ, R20 ;  /* 0x000000ffff747224 */ /* 0x000fe400078e0014 */
[C---:B------:R-:W-:Y:S02]  /*8d70*/  FMUL.FTZ R7, R68.reuse, R123 ;  /* 0x0000007b44077220 */ /* 0x040fe40000410000 */
[----:B------:R-:W-:Y:S01]  /*8d80*/  FMUL.FTZ R33, R69, R85 ;  /* 0x0000005545217220 */ /* 0x000fe20000410000 */
[----:B------:R-:W1:Y:S01]  /*8d90*/  LDSM.16.MT88.4 R20, [R200] ;  /* 0x00000000c814783b */ /* 0x000e620000004200 */
[----:B------:R-:W-:Y:S01]  /*8da0*/  FMUL.FTZ R34, R68, R86 ;  /* 0x0000005644227220 */ /* 0x000fe20000410000 */
[----:B------:R-:W-:Y:S01]  /*8db0*/  F2FP.PACK_AB R66, R116, R42 ;  /* 0x0000002a7442723e */ /* 0x000fe200000000ff */
[C---:B------:R-:W-:Y:S02]  /*8dc0*/  FMUL.FTZ R35, R68.reuse, R87 ;  /* 0x0000005744237220 */ /* 0x040fe40000410000 */
[C---:B------:R-:W-:Y:S02]  /*8dd0*/  FMUL.FTZ R50, R68.reuse, R98 ;  /* 0x0000006244327220 */ /* 0x040fe40000410000 */
[----:B------:R-:W-:Y:S01]  /*8de0*/  FMUL.FTZ R51, R68, R99 ;  /* 0x0000006344337220 */ /* 0x000fe20000410000 */
[----:B------:R-:W4:Y:S01]  /*8df0*/  LDSM.16.MT88.4 R84, [R204+0x800] ;  /* 0x00080000cc54783b */ /* 0x000f220000004200 */
[----:B------:R-:W-:Y:S02]  /*8e00*/  IMAD.MOV.U32 R123, RZ, RZ, R40 ;  /* 0x000000ffff7b7224 */ /* 0x000fe400078e0028 */
[----:B--2---:R-:W-:Y:S02]  /*8e10*/  FADD.FTZ R0, -R2, R117 ;  /* 0x0000007502007221 */ /* 0x004fe40000010100 */
[----:B------:R-:W-:Y:S02]  /*8e20*/  FFMA.FTZ R2, R19, c[0x0][0x2d0], -R156 ;  /* 0x0000b40013027a23 */ /* 0x000fe4000001089c */
[----:B------:R-:W-:Y:S01]  /*8e30*/  FMUL.FTZ R0, R0, c[0x0][0x2d0] ;  /* 0x0000b40000007a20 */ /* 0x000fe20000410000 */
[----:B------:R-:W2:Y:S01]  /*8e40*/  LDL.LU R99, [R1] ;  /* 0x0000000001637983 */ /* 0x000ea20000300800 */
[----:B------:R5:W-:Y:S01]  /*8e50*/  MUFU.EX2 R238, R2 ;  /* 0x0000000200ee7308 */ /* 0x000be20000000800 */
[C---:B---3--:R-:W-:Y:S02]  /*8e60*/  FMUL.FTZ R8, R3.reuse, R124 ;  /* 0x0000007c03087220 */ /* 0x048fe40000410000 */
[----:B------:R-:W-:Y:S01]  /*8e70*/  IMAD.MOV.U32 R124, RZ, RZ, R45 ;  /* 0x000000ffff7c7224 */ /* 0x000fe200078e002d */
[----:B------:R-:W3:Y:S01]  /*8e80*/  LDL.LU R98, [R1+0x4] ;  /* 0x0000040001627983 */ /* 0x000ee20000300800 */
[C---:B------:R-:W-:Y:S02]  /*8e90*/  FMUL.FTZ R45, R3.reuse, R93 ;  /* 0x0000005d032d7220 */ /* 0x040fe40000410000 */
[C---:B------:R-:W-:Y:S01]  /*8ea0*/  FMUL.FTZ R9, R3.reuse, R125 ;  /* 0x0000007d03097220 */ /* 0x040fe20000410000 */
[----:B------:R-:W0:Y:S01]  /*8eb0*/  LDGDEPBAR ;  /* 0x00000000000079af */ /* 0x000e220000000000 */
[----:B------:R-:W-:Y:S01]  /*8ec0*/  IMAD.MOV.U32 R125, RZ, RZ, R44 ;  /* 0x000000ffff7d7224 */ /* 0x000fe200078e002c */
[----:B------:R-:W4:Y:S01]  /*8ed0*/  MUFU.EX2 R0, R0 ;  /* 0x0000000000007308 */ /* 0x000f220000000800 */
[C---:B------:R-:W-:Y:S02]  /*8ee0*/  FMUL.FTZ R44, R3.reuse, R92 ;  /* 0x0000005c032c7220 */ /* 0x040fe40000410000 */
[----:B------:R-:W-:Y:S02]  /*8ef0*/  IMAD.MOV.U32 R117, RZ, RZ, R26 ;  /* 0x000000ffff757224 */ /* 0x000fe400078e001a */
[----:B------:R-:W-:Y:S02]  /*8f00*/  FMUL.FTZ R19, R68, R135 ;  /* 0x0000008744137220 */ /* 0x000fe40000410000 */
[----:B------:R-:W-:Y:S01]  /*8f10*/  FMUL.FTZ R40, R3, R88 ;  /* 0x0000005803287220 */ /* 0x000fe20000410000 */
[----:B------:R-:W-:Y:S01]  /*8f20*/  F2FP.PACK_AB R67, R117, R245 ;  /* 0x000000f57543723e */ /* 0x000fe200000000ff */
[C---:B------:R-:W-:Y:S02]  /*8f30*/  FMUL.FTZ R12, R3.reuse, R128 ;  /* 0x00000080030c7220 */ /* 0x040fe40000410000 */
[C---:B------:R-:W-:Y:S01]  /*8f40*/  FMUL.FTZ R13, R3.reuse, R129 ;  /* 0x00000081030d7220 */ /* 0x040fe20000410000 */
[-C--:B-1----:R-:W-:Y:S05]  /*8f50*/  HMMA.16816.F32 R4, R72, R20.reuse, R4 ;  /* 0x000000144804723c */ /* 0x082fea0000001804 */
[--C-:B-----5:R-:W-:Y:S02]  /*8f60*/  FFMA.FTZ R2, R18, c[0x0][0x2d0], -R156.reuse ;  /* 0x0000b40012027a23 */ /* 0x120fe4000001089c */
[----:B------:R-:W-:Y:S02]  /*8f70*/  FMUL.FTZ R18, R68, R134 ;  /* 0x0000008644127220 */ /* 0x000fe40000410000 */
[----:B------:R1:W-:Y:S03]  /*8f80*/  MUFU.EX2 R237, R2 ;  /* 0x0000000200ed7308 */ /* 0x0003e60000000800 */
[C---:B----4-:R-:W-:Y:S02]  /*8f90*/  FMUL.FTZ R14, R0.reuse, R130 ;  /* 0x00000082000e7220 */ /* 0x050fe40000410000 */
[----:B------:R-:W-:Y:S02]  /*8fa0*/  IMAD.MOV.U32 R130, RZ, RZ, R229 ;  /* 0x000000ffff827224 */ /* 0x000fe400078e00e5 */
[C---:B------:R-:W-:Y:S02]  /*8fb0*/  FMUL.FTZ R47, R0.reuse, R95 ;  /* 0x0000005f002f7220 */ /* 0x040fe40000410000 */
[C---:B------:R-:W-:Y:S02]  /*8fc0*/  FMUL.FTZ R46, R0.reuse, R94 ;  /* 0x0000005e002e7220 */ /* 0x040fe40000410000 */
[C---:B------:R-:W-:Y:S02]  /*8fd0*/  FMUL.FTZ R15, R0.reuse, R131 ;  /* 0x00000083000f7220 */ /* 0x040fe40000410000 */
[----:B------:R-:W-:Y:S02]  /*8fe0*/  IMAD.MOV.U32 R131, RZ, RZ, R221 ;  /* 0x000000ffff837224 */ /* 0x000fe400078e00dd */
[C---:B------:R-:W-:Y:S02]  /*8ff0*/  FMUL.FTZ R11, R0.reuse, R127 ;  /* 0x0000007f000b7220 */ /* 0x040fe40000410000 */
[----:B------:R-:W-:Y:S02]  /*9000*/  IMAD.MOV.U32 R127, RZ, RZ, R193 ;  /* 0x000000ffff7f7224 */ /* 0x000fe400078e00c1 */
[----:B------:R-:W-:Y:S02]  /*9010*/  IMAD.MOV.U32 R134, RZ, RZ, R185 ;  /* 0x000000ffff867224 */ /* 0x000fe400078e00b9 */
[----:B------:R-:W-:Y:S02]  /*9020*/  FMUL.FTZ R10, R0, R126 ;  /* 0x0000007e000a7220 */ /* 0x000fe40000410000 */
[----:B------:R-:W-:Y:S02]  /*9030*/  IMAD.MOV.U32 R126, RZ, RZ, R43 ;  /* 0x000000ffff7e7224 */ /* 0x000fe400078e002b */
[----:B-1----:R-:W-:Y:S02]  /*9040*/  FFMA.FTZ R2, R24, c[0x0][0x2d0], -R156 ;  /* 0x0000b40018027a23 */ /* 0x002fe4000001089c */
[C---:B------:R-:W-:Y:S01]  /*9050*/  FMUL.FTZ R43, R0.reuse, R91 ;  /* 0x0000005b002b7220 */ /* 0x040fe20000410000 */
[C---:B------:R-:W-:Y:S01]  /*9060*/  HMMA.16816.F32 R8, R64.reuse, R20, R8 ;  /* 0x000000144008723c */ /* 0x040fe20000001808 */
[----:B------:R1:W-:Y:S03]  /*9070*/  MUFU.EX2 R236, R2 ;  /* 0x0000000200ec7308 */ /* 0x0003e60000000800 */
[----:B------:R-:W-:Y:S02]  /*9080*/  FMUL.FTZ R24, R3, R140 ;  /* 0x0000008c03187220 */ /* 0x000fe40000410000 */
[----:B------:R-:W-:Y:S02]  /*9090*/  IMAD.MOV.U32 R128, RZ, RZ, R42 ;  /* 0x000000ffff807224 */ /* 0x000fe400078e002a */
[-C--:B------:R-:W-:Y:S04]  /*90a0*/  HMMA.16816.F32 R12, R64, R22.reuse, R12 ;  /* 0x00000016400c723c */ /* 0x080fe8000000180c */
[C---:B------:R-:W-:Y:S02]  /*90b0*/  FMUL.FTZ R42, R0.reuse, R90 ;  /* 0x0000005a002a7220 */ /* 0x040fe40000410000 */
[C---:B------:R-:W-:Y:S02]  /*90c0*/  FMUL.FTZ R20, R69.reuse, R136 ;  /* 0x0000008845147220 */ /* 0x040fe40000410000 */
[C---:B------:R-:W-:Y:S04]  /*90d0*/  HMMA.16816.F32 R16, R72.reuse, R22, R16 ;  /* 0x000000164810723c */ /* 0x040fe80000001810 */
[----:B------:R-:W-:Y:S02]  /*90e0*/  FMUL.FTZ R21, R69, R137 ;  /* 0x0000008945157220 */ /* 0x000fe40000410000 */
[----:B------:R-:W-:Y:S02]  /*90f0*/  FMUL.FTZ R26, R0, R142 ;  /* 0x0000008e001a7220 */ /* 0x000fe40000410000 */
[----:B------:R-:W-:Y:S04]  /*9100*/  FMUL.FTZ R22, R68, R138 ;  /* 0x0000008a44167220 */ /* 0x000fe80000410000 */
[----:B-1----:R-:W-:Y:S02]  /*9110*/  FFMA.FTZ R2, R160, c[0x0][0x2d0], -R157 ;  /* 0x0000b400a0027a23 */ /* 0x002fe4000001089d */
[----:B------:R-:W-:Y:S02]  /*9120*/  FMUL.FTZ R23, R68, R139 ;  /* 0x0000008b44177220 */ /* 0x000fe40000410000 */
[----:B------:R1:W-:Y:S01]  /*9130*/  MUFU.EX2 R235, R2 ;  /* 0x0000000200eb7308 */ /* 0x0003e20000000800 */
[----:B------:R-:W-:Y:S02]  /*9140*/  IMAD.MOV.U32 R129, RZ, RZ, R41 ;  /* 0x000000ffff817224 */ /* 0x000fe400078e0029 */
[C---:B------:R-:W-:Y:S02]  /*9150*/  FMUL.FTZ R41, R3.reuse, R89 ;  /* 0x0000005903297220 */ /* 0x040fe40000410000 */
[-C--:B------:R-:W-:Y:S01]  /*9160*/  HMMA.16816.F32 R20, R72, R36.reuse, R20 ;  /* 0x000000244814723c */ /* 0x080fe20000001814 */
[----:B------:R-:W4:Y:S02]  /*9170*/  LDSM.16.MT88.4 R88, [R201+0x800] ;  /* 0x00080000c958783b */ /* 0x000f240000004200 */
[C---:B------:R-:W-:Y:S02]  /*9180*/  FMUL.FTZ R27, R0.reuse, R143 ;  /* 0x0000008f001b7220 */ /* 0x040fe40000410000 */
[C---:B------:R-:W-:Y:S02]  /*9190*/  FMUL.FTZ R30, R0.reuse, R146 ;  /* 0x00000092001e7220 */ /* 0x040fe40000410000 */
[C---:B------:R-:W-:Y:S02]  /*91a0*/  FMUL.FTZ R31, R0.reuse, R147 ;  /* 0x00000093001f7220 */ /* 0x040fe40000410000 */
[C---:B------:R-:W-:Y:S03]  /*91b0*/  FMUL.FTZ R56, R3.reuse, R104 ;  /* 0x0000006803387220 */ /* 0x040fe60000410000 */
[C---:B------:R-:W-:Y:S02]  /*91c0*/  FMUL.FTZ R57, R3.reuse, R105 ;  /* 0x0000006903397220 */ /* 0x040fe40000410000 */
[C---:B------:R-:W-:Y:S02]  /*91d0*/  FMUL.FTZ R58, R0.reuse, R106 ;  /* 0x0000006a003a7220 */ /* 0x040fe40000410000 */
[C---:B------:R-:W-:Y:S02]  /*91e0*/  FMUL.FTZ R59, R0.reuse, R107 ;  /* 0x0000006b003b7220 */ /* 0x040fe40000410000 */
[----:B------:R-:W-:Y:S02]  /*91f0*/  FMUL.FTZ R60, R3, R152 ;  /* 0x00000098033c7220 */ /* 0x000fe40000410000 */
[----:B-1----:R-:W-:Y:S02]  /*9200*/  FFMA.FTZ R2, R25, c[0x0][0x2d0], -R157 ;  /* 0x0000b40019027a23 */ /* 0x002fe4000001089d */
[C---:B------:R-:W-:Y:S02]  /*9210*/  FMUL.FTZ R25, R3.reuse, R141 ;  /* 0x0000008d03197220 */ /* 0x040fe40000410000 */
[----:B------:R1:W5:Y:S01]  /*9220*/  MUFU.EX2 R234, R2 ;  /* 0x0000000200ea7308 */ /* 0x0003620000000800 */
[----:B------:R-:W-:Y:S02]  /*9230*/  FMUL.FTZ R61, R3, R153 ;  /* 0x00000099033d7220 */ /* 0x000fe40000410000 */
[----:B------:R-:W-:Y:S02]  /*9240*/  IMAD.MOV.U32 R136, RZ, RZ, R131 ;  /* 0x000000ffff887224 */ /* 0x000fe400078e0083 */
[C---:B------:R-:W-:Y:S04]  /*9250*/  HMMA.16816.F32 R24, R64.reuse, R36, R24 ;  /* 0x000000244018723c */ /* 0x040fe80000001818 */
[C---:B------:R-:W-:Y:S02]  /*9260*/  FMUL.FTZ R62, R0.reuse, R154 ;  /* 0x0000009a003e7220 */ /* 0x040fe40000410000 */
[----:B------:R-:W-:Y:S02]  /*9270*/  FMUL.FTZ R63, R0, R155 ;  /* 0x0000009b003f7220 */ /* 0x000fe40000410000 */
[C---:B------:R-:W-:Y:S04]  /*9280*/  FMUL.FTZ R36, R69.reuse, R148 ;  /* 0x0000009445247220 */ /* 0x040fe80000410000 */
[C---:B------:R-:W-:Y:S02]  /*9290*/  FMUL.FTZ R37, R69.reuse, R149 ;  /* 0x0000009545257220 */ /* 0x040fe40000410000 */
[----:B------:R-:W-:Y:S02]  /*92a0*/  IMAD.MOV.U32 R148, RZ, RZ, R49 ;  /* 0x000000ffff947224 */ /* 0x000fe400078e0031 */
[----:B------:R-:W-:Y:S02]  /*92b0*/  FMUL.FTZ R49, R69, R97 ;  /* 0x0000006145317220 */ /* 0x000fe40000410000 */
[----:B------:R-:W-:Y:S01]  /*92c0*/  IMAD.MOV.U32 R149, RZ, RZ, R48 ;  /* 0x000000ffff957224 */ /* 0x000fe200078e0030 */
[----:B------:R-:W3:Y:S01]  /*92d0*/  LDL.LU R97, [R1+0x8] ;  /* 0x0000080001617983 */ /* 0x000ee20000300800 */
[----:B-1----:R-:W-:Y:S02]  /*92e0*/  FFMA.FTZ R2, R28, c[0x0][0x2d0], -R157 ;  /* 0x0000b4001c027a23 */ /* 0x002fe4000001089d */
[----:B------:R-:W-:Y:S02]  /*92f0*/  FMUL.FTZ R28, R3, R144 ;  /* 0x00000090031c7220 */ /* 0x000fe40000410000 */
[----:B------:R1:W-:Y:S01]  /*9300*/  MUFU.EX2 R233, R2 ;  /* 0x0000000200e97308 */ /* 0x0003e20000000800 */
[----:B------:R-:W-:Y:S02]  /*9310*/  FMUL.FTZ R48, R69, R96 ;  /* 0x0000006045307220 */ /* 0x000fe40000410000 */
[----:B------:R-:W3:Y:S01]  /*9320*/  LDL.LU R96, [R1+0xc] ;  /* 0x00000c0001607983 */ /* 0x000ee20000300800 */
[----:B------:R-:W-:Y:S02]  /*9330*/  IMAD.MOV.U32 R137, RZ, RZ, R130 ;  /* 0x000000ffff897224 */ /* 0x000fe400078e0082 */
        /* <DEDUP_REMOVED lines=8> */
[----:B-1----:R-:W-:Y:S02]  /*93c0*/  FFMA.FTZ R2, R29, c[0x0][0x2d0], -R157 ;  /* 0x0000b4001d027a23 */ /* 0x002fe4000001089d */
[----:B------:R-:W-:Y:S02]  /*93d0*/  FMUL.FTZ R29, R3, R145 ;  /* 0x00000091031d7220 */ /* 0x000fe40000410000 */
[----:B------:R1:W-:Y:S05]  /*93e0*/  MUFU.EX2 R232, R2 ;  /* 0x0000000200e87308 */ /* 0x0003ea0000000800 */
[-C--:B------:R-:W-:Y:S08]  /*93f0*/  HMMA.16816.F32 R28, R64, R38.reuse, R28 ;  /* 0x00000026401c723c */ /* 0x080ff0000000181c */
[C---:B------:R-:W-:Y:S07]  /*9400*/  HMMA.16816.F32 R32, R72.reuse, R38, R32 ;  /* 0x000000264820723c */ /* 0x040fee0000001820 */
[C---:B------:R-:W-:Y:S02]  /*9410*/  FMUL.FTZ R38, R68.reuse, R150 ;  /* 0x0000009644267220 */ /* 0x040fe40000410000 */
[----:B------:R-:W-:Y:S03]  /*9420*/  FMUL.FTZ R39, R68, R151 ;  /* 0x0000009744277220 */ /* 0x000fe60000410000 */
[----:B-1----:R-:W-:Y:S02]  /*9430*/  FFMA.FTZ R2, R161, c[0x0][0x2d0], -R158 ;  /* 0x0000b400a1027a23 */ /* 0x002fe4000001089e */
[----:B------:R-:W-:Y:S02]  /*9440*/  IMAD.MOV.U32 R150, RZ, RZ, R125 ;  /* 0x000000ffff967224 */ /* 0x000fe400078e007d */
[-C--:B------:R-:W-:Y:S01]  /*9450*/  HMMA.16816.F32 R36, R72, R52.reuse, R36 ;  /* 0x000000344824723c */ /* 0x080fe20000001824 */
[----:B------:R1:W-:Y:S02]  /*9460*/  MUFU.EX2 R231, R2 ;  /* 0x0000000200e77308 */ /* 0x0003e40000000800 */
[----:B------:R-:W-:Y:S05]  /*9470*/  IMAD.MOV.U32 R151, RZ, RZ, R124 ;  /* 0x000000ffff977224 */ /* 0x000fea00078e007c */
[C---:B------:R-:W-:Y:S07]  /*9480*/  HMMA.16816.F32 R40, R64.reuse, R52, R40 ;  /* 0x000000344028723c */ /* 0x040fee0000001828 */
[C---:B------:R-:W-:Y:S01]  /*9490*/  FMUL.FTZ R52, R69.reuse, R100 ;  /* 0x0000006445347220 */ /* 0x040fe20000410000 */
[-C--:B------:R-:W-:Y:S04]  /*94a0*/  HMMA.16816.F32 R44, R64, R54.reuse, R44 ;  /* 0x00000036402c723c */ /* 0x080fe8000000182c */
[C---:B------:R-:W-:Y:S04]  /*94b0*/  FMUL.FTZ R53, R69.reuse, R101 ;  /* 0x0000006545357220 */ /* 0x040fe80000410000 */
[C---:B------:R-:W-:Y:S04]  /*94c0*/  HMMA.16816.F32 R48, R72.reuse, R54, R48 ;  /* 0x000000364830723c */ /* 0x040fe80000001830 */
[--C-:B-1----:R-:W-:Y:S03]  /*94d0*/  FFMA.FTZ R2, R172, c[0x0][0x2d0], -R158.reuse ;  /* 0x0000b400ac027a23 */ /* 0x102fe6000001089e */
[C---:B------:R-:W-:Y:S01]  /*94e0*/  FMUL.FTZ R54, R68.reuse, R102 ;  /* 0x0000006644367220 */ /* 0x040fe20000410000 */
[----:B------:R1:W1:Y:S01]  /*94f0*/  MUFU.EX2 R230, R2 ;  /* 0x0000000200e67308 */ /* 0x0002620000000800 */
[----:B------:R-:W-:Y:S07]  /*9500*/  FMUL.FTZ R55, R68, R103 ;  /* 0x0000006744377220 */ /* 0x000fee0000410000 */
[-C--:B------:R-:W-:Y:S08]  /*9510*/  HMMA.16816.F32 R52, R72, R76.reuse, R52 ;  /* 0x0000004c4834723c */ /* 0x080ff00000001834 */
[C---:B------:R-:W-:Y:S07]  /*9520*/  HMMA.16816.F32 R56, R64.reuse, R76, R56 ;  /* 0x0000004c4038723c */ /* 0x040fee0000001838 */
[----:B-----5:R-:W-:Y:S01]  /*9530*/  F2FP.PACK_AB R76, R234, R235 ;  /* 0x000000ebea4c723e */ /* 0x020fe200000000ff */
[-C--:B------:R-:W-:Y:S04]  /*9540*/  HMMA.16816.F32 R60, R64, R78.reuse, R60 ;  /* 0x0000004e403c723c */ /* 0x080fe8000000183c */
[--C-:B-1----:R-:W-:Y:S01]  /*9550*/  FFMA.FTZ R2, R174, c[0x0][0x2d0], -R158.reuse ;  /* 0x0000b400ae027a23 */ /* 0x102fe2000001089e */
[----:B------:R-:W-:Y:S02]  /*9560*/  F2FP.PACK_AB R77, R230, R231 ;  /* 0x000000e7e64d723e */ /* 0x000fe400000000ff */
[C---:B------:R-:W-:Y:S01]  /*9570*/  FMUL.FTZ R64, R69.reuse, R108 ;  /* 0x0000006c45407220 */ /* 0x040fe20000410000 */
[----:B------:R1:W-:Y:S01]  /*9580*/  MUFU.EX2 R229, R2 ;  /* 0x0000000200e57308 */ /* 0x0003e20000000800 */
[----:B------:R-:W-:Y:S03]  /*9590*/  FMUL.FTZ R65, R69, R109 ;  /* 0x0000006d45417220 */ /* 0x000fe60000410000 */
[C---:B------:R-:W-:Y:S02]  /*95a0*/  FMUL.FTZ R66, R68.reuse, R110 ;  /* 0x0000006e44427220 */ /* 0x040fe40000410000 */
[----:B------:R-:W-:Y:S07]  /*95b0*/  FMUL.FTZ R67, R68, R111 ;  /* 0x0000006f44437220 */ /* 0x000fee0000410000 */
[----:B------:R-:W-:Y:S07]  /*95c0*/  HMMA.16816.F32 R64, R72, R78, R64 ;  /* 0x0000004e4840723c */ /* 0x000fee0000001840 */
[----:B------:R-:W-:Y:S02]  /*95d0*/  F2FP.PACK_AB R72, R148, R149 ;  /* 0x000000959448723e */ /* 0x000fe400000000ff */
[----:B------:R-:W-:Y:S03]  /*95e0*/  F2FP.PACK_AB R74, R121, R120 ;  /* 0x00000078794a723e */ /* 0x000fe600000000ff */
[----:B-1----:R-:W-:Y:S01]  /*95f0*/  FFMA.FTZ R2, R181, c[0x0][0x2d0], -R158 ;  /* 0x0000b400b5027a23 */ /* 0x002fe2000001089e */
[----:B------:R-:W-:Y:S02]  /*9600*/  F2FP.PACK_AB R73, R238, R243 ;  /* 0x000000f3ee49723e */ /* 0x000fe400000000ff */
[----:B------:R-:W-:Y:S01]  /*9610*/  F2FP.PACK_AB R75, R236, R237 ;  /* 0x000000edec4b723e */ /* 0x000fe200000000ff */
[----:B------:R1:W5:Y:S01]  /*9620*/  MUFU.EX2 R95, R2 ;  /* 0x00000002005f7308 */ /* 0x0003620000000800 */
[----:B--2---:R-:W-:Y:S01]  /*9630*/  FFMA.FTZ R69, R69, R99, R137 ;  /* 0x0000006345457223 */ /* 0x004fe20000010089 */
[----:B------:R-:W-:Y:S04]  /*9640*/  F2FP.PACK_AB R78, R232, R233 ;  /* 0x000000e9e84e723e */ /* 0x000fe800000000ff */
[-C--:B------:R-:W-:Y:S03]  /*9650*/  HMMA.16816.F32 R4, R72, R80.reuse, R4 ;  /* 0x000000504804723c */ /* 0x080fe60000001804 */
[--C-:B-1----:R-:W-:Y:S01]  /*9660*/  FFMA.FTZ R2, R173, c[0x0][0x2d0], -R118.reuse ;  /* 0x0000b400ad027a23 */ /* 0x102fe20000010876 */
[----:B-----5:R-:W-:Y:S03]  /*9670*/  F2FP.PACK_AB R79, R95, R229 ;  /* 0x000000e55f4f723e */ /* 0x020fe600000000ff */
[----:B------:R1:W-:Y:S04]  /*9680*/  MUFU.EX2 R94, R2 ;  /* 0x00000002005e7308 */ /* 0x0003e80000000800 */
[C---:B------:R-:W-:Y:S08]  /*9690*/  HMMA.16816.F32 R8, R76.reuse, R80, R8 ;  /* 0x000000504c08723c */ /* 0x040ff00000001808 */
[-C--:B------:R-:W-:Y:S08]  /*96a0*/  HMMA.16816.F32 R12, R76, R82.reuse, R12 ;  /* 0x000000524c0c723c */ /* 0x080ff0000000180c */
[C---:B------:R-:W-:Y:S01]  /*96b0*/  HMMA.16816.F32 R16, R72.reuse, R82, R16 ;  /* 0x000000524810723c */ /* 0x040fe20000001810 */
[----:B------:R-:W2:Y:S03]  /*96c0*/  LDSM.16.MT88.4 R80, [R203+0x800] ;  /* 0x00080000cb50783b */ /* 0x000ea60000004200 */
[--C-:B-1----:R-:W-:Y:S04]  /*96d0*/  FFMA.FTZ R2, R180, c[0x0][0x2d0], -R118.reuse ;  /* 0x0000b400b4027a23 */ /* 0x102fe80000010876 */
[-C--:B------:R-:W-:Y:S01]  /*96e0*/  HMMA.16816.F32 R20, R72, R84.reuse, R20 ;  /* 0x000000544814723c */ /* 0x080fe20000001814 */
[----:B------:R1:W5:Y:S07]  /*96f0*/  MUFU.EX2 R221, R2 ;  /* 0x0000000200dd7308 */ /* 0x00036e0000000800 */
[C---:B------:R-:W-:Y:S07]  /*9700*/  HMMA.16816.F32 R24, R76.reuse, R84, R24 ;  /* 0x000000544c18723c */ /* 0x040fee0000001818 */
[--C-:B------:R-:W-:Y:S01]  /*9710*/  FFMA.FTZ R84, R178, c[0x0][0x2d0], -R157.reuse ;  /* 0x0000b400b2547a23 */ /* 0x100fe2000001089d */
[-C--:B------:R-:W-:Y:S03]  /*9720*/  HMMA.16816.F32 R28, R76, R86.reuse, R28 ;  /* 0x000000564c1c723c */ /* 0x080fe6000000181c */
[----:B------:R2:W-:Y:S05]  /*9730*/  MUFU.EX2 R181, R84 ;  /* 0x0000005400b57308 */ /* 0x0005ea0000000800 */
[C---:B------:R-:W-:Y:S04]  /*9740*/  HMMA.16816.F32 R32, R72.reuse, R86, R32 ;  /* 0x000000564820723c */ /* 0x040fe80000001820 */
[--C-:B-1----:R-:W-:Y:S04]  /*9750*/  FFMA.FTZ R2, R162, c[0x0][0x2d0], -R118.reuse ;  /* 0x0000b400a2027a23 */ /* 0x102fe80000010876 */
[----:B------:R1:W-:Y:S01]  /*9760*/  MUFU.EX2 R193, R2 ;  /* 0x0000000200c17308 */ /* 0x0003e20000000800 */
[-C--:B----4-:R-:W-:Y:S08]  /*9770*/  HMMA.16816.F32 R36, R72, R88.reuse, R36 ;  /* 0x000000584824723c */ /* 0x090ff00000001824 */
[C---:B------:R-:W-:Y:S01]  /*9780*/  HMMA.16816.F32 R40, R76.reuse, R88, R40 ;  /* 0x000000584c28723c */ /* 0x040fe20000001828 */
[----:B--2---:R-:W2:Y:S07]  /*9790*/  LDSM.16.MT88.4 R84, [R200+0x1000] ;  /* 0x00100000c854783b */ /* 0x004eae0000004200 */
[-C--:B------:R-:W-:Y:S04]  /*97a0*/  HMMA.16816.F32 R44, R76, R90.reuse, R44 ;  /* 0x0000005a4c2c723c */ /* 0x080fe8000000182c */
[----:B-1----:R-:W-:Y:S04]  /*97b0*/  FFMA.FTZ R2, R163, c[0x0][0x2d0], -R118 ;  /* 0x0000b400a3027a23 */ /* 0x002fe80000010876 */
[C---:B------:R-:W-:Y:S01]  /*97c0*/  HMMA.16816.F32 R48, R72.reuse, R90, R48 ;  /* 0x0000005a4830723c */ /* 0x040fe20000001830 */
[----:B------:R-:W-:Y:S01]  /*97d0*/  LDSM.16.MT88.4 R88, [R201+0x1000] ;  /* 0x00100000c958783b */ /* 0x000fe20000004200 */
[----:B------:R1:W4:Y:S06]  /*97e0*/  MUFU.EX2 R191, R2 ;  /* 0x0000000200bf7308 */ /* 0x00032c0000000800 */
[-C--:B------:R-:W-:Y:S08]  /*97f0*/  HMMA.16816.F32 R52, R72, R80.reuse, R52 ;  /* 0x000000504834723c */ /* 0x080ff00000001834 */
[C---:B------:R-:W-:Y:S08]  /*9800*/  HMMA.16816.F32 R56, R76.reuse, R80, R56 ;  /* 0x000000504c38723c */ /* 0x040ff00000001838 */
[-C--:B------:R-:W-:Y:S04]  /*9810*/  HMMA.16816.F32 R60, R76, R82.reuse, R60 ;  /* 0x000000524c3c723c */ /* 0x080fe8000000183c */
[--C-:B-1----:R-:W-:Y:S04]  /*9820*/  FFMA.FTZ R2, R182, c[0x0][0x2d0], -R156.reuse ;  /* 0x0000b400b6027a23 */ /* 0x102fe8000001089c */
[----:B------:R1:W-:Y:S01]  /*9830*/  MUFU.EX2 R93, R2 ;  /* 0x00000002005d7308 */ /* 0x0003e20000000800 */
[----:B------:R-:W-:Y:S01]  /*9840*/  HMMA.16816.F32 R64, R72, R82, R64 ;  /* 0x000000524840723c */ /* 0x000fe20000001840 */
[----:B------:R-:W2:Y:S06]  /*9850*/  LDSM.16.MT88.4 R80, [R204+0x1000] ;  /* 0x00100000cc50783b */ /* 0x000eac0000004200 */
[----:B-----5:R-:W-:Y:S02]  /*9860*/  F2FP.PACK_AB R72, R221, R94 ;  /* 0x0000005edd48723e */ /* 0x020fe400000000ff */
[----:B----4-:R-:W-:Y:S03]  /*9870*/  F2FP.PACK_AB R74, R191, R193 ;  /* 0x000000c1bf4a723e */ /* 0x010fe600000000ff */
[--C-:B-1----:R-:W-:Y:S04]  /*9880*/  FFMA.FTZ R2, R183, c[0x0][0x2d0], -R156.reuse ;  /* 0x0000b400b7027a23 */ /* 0x102fe8000001089c */
[----:B------:R1:W4:Y:S02]  /*9890*/  MUFU.EX2 R186, R2 ;  /* 0x0000000200ba7308 */ /* 0x0003240000000800 */
[--C-:B-1----:R-:W-:Y:S01]  /*98a0*/  FFMA.FTZ R2, R175, c[0x0][0x2d0], -R156.reuse ;  /* 0x0000b400af027a23 */ /* 0x102fe2000001089c */
[----:B----4-:R-:W-:Y:S07]  /*98b0*/  F2FP.PACK_AB R73, R186, R93 ;  /* 0x0000005dba49723e */ /* 0x010fee00000000ff */
[----:B------:R1:W-:Y:S02]  /*98c0*/  MUFU.EX2 R185, R2 ;  /* 0x0000000200b97308 */ /* 0x0003e40000000800 */
[----:B-1----:R-:W-:Y:S08]  /*98d0*/  FFMA.FTZ R2, R176, c[0x0][0x2d0], -R156 ;  /* 0x0000b400b0027a23 */ /* 0x002ff0000001089c */
[----:B------:R1:W4:Y:S02]  /*98e0*/  MUFU.EX2 R184, R2 ;  /* 0x0000000200b87308 */ /* 0x0003240000000800 */
[----:B-1----:R-:W-:Y:S01]  /*98f0*/  FFMA.FTZ R2, R187, c[0x0][0x2d0], -R157 ;  /* 0x0000b400bb027a23 */ /* 0x002fe2000001089d */
[----:B----4-:R-:W-:Y:S01]  /*9900*/  F2FP.PACK_AB R75, R184, R185 ;  /* 0x000000b9b84b723e */ /* 0x010fe200000000ff */
[----:B------:R-:W-:Y:S06]  /*9910*/  IMAD.MOV.U32 R187, RZ, RZ, R121 ;  /* 0x000000ffffbb7224 */ /* 0x000fec00078e0079 */
[----:B------:R1:W-:Y:S01]  /*9920*/  MUFU.EX2 R92, R2 ;  /* 0x00000002005c7308 */ /* 0x0003e20000000800 */
[-C--:B--2---:R-:W-:Y:S03]  /*9930*/  HMMA.16816.F32 R4, R72, R84.reuse, R4 ;  /* 0x000000544804723c */ /* 0x084fe60000001804 */
[--C-:B-1----:R-:W-:Y:S02]  /*9940*/  FFMA.FTZ R2, R188, c[0x0][0x2d0], -R157.reuse ;  /* 0x0000b400bc027a23 */ /* 0x102fe4000001089d */
[----:B------:R-:W-:Y:S04]  /*9950*/  IMAD.MOV.U32 R188, RZ, RZ, R120 ;  /* 0x000000ffffbc7224 */ /* 0x000fe800078e0078 */
[----:B------:R1:W2:Y:S03]  /*9960*/  MUFU.EX2 R182, R2 ;  /* 0x0000000200b67308 */ /* 0x0002a60000000800 */
[----:B-1----:R-:W-:Y:S01]  /*9970*/  FFMA.FTZ R2, R177, c[0x0][0x2d0], -R157 ;  /* 0x0000b400b1027a23 */ /* 0x002fe2000001089d */
[----:B--2---:R-:W-:Y:S06]  /*9980*/  F2FP.PACK_AB R76, R182, R92 ;  /* 0x0000005cb64c723e */ /* 0x004fec00000000ff */
[----:B------:R1:W2:Y:S02]  /*9990*/  MUFU.EX2 R183, R2 ;  /* 0x0000000200b77308 */ /* 0x0002a40000000800 */
[--C-:B-1----:R-:W-:Y:S01]  /*99a0*/  FFMA.FTZ R2, R190, c[0x0][0x2d0], -R158.reuse ;  /* 0x0000b400be027a23 */ /* 0x102fe2000001089e */
[----:B--2---:R-:W-:Y:S01]  /*99b0*/  F2FP.PACK_AB R78, R181, R183 ;  /* 0x000000b7b54e723e */ /* 0x004fe200000000ff */
[----:B------:R-:W-:Y:S06]  /*99c0*/  IMAD.MOV.U32 R190, RZ, RZ, R127 ;  /* 0x000000ffffbe7224 */ /* 0x000fec00078e007f */
[----:B------:R1:W-:Y:S02]  /*99d0*/  MUFU.EX2 R180, R2 ;  /* 0x0000000200b47308 */ /* 0x0003e40000000800 */
[----:B-1----:R-:W-:Y:S02]  /*99e0*/  FFMA.FTZ R2, R192, c[0x0][0x2d0], -R158 ;  /* 0x0000b400c0027a23 */ /* 0x002fe4000001089e */
[----:B------:R-:W-:Y:S06]  /*99f0*/  IMAD.MOV.U32 R192, RZ, RZ, R128 ;  /* 0x000000ffffc07224 */ /* 0x000fec00078e0080 */
[----:B------:R1:W2:Y:S02]  /*9a00*/  MUFU.EX2 R102, R2 ;  /* 0x0000000200667308 */ /* 0x0002a40000000800 */
[----:B-1----:R-:W-:Y:S01]  /*9a10*/  FFMA.FTZ R2, R189, c[0x0][0x2d0], -R158 ;  /* 0x0000b400bd027a23 */ /* 0x002fe2000001089e */
[----:B--2---:R-:W-:Y:S01]  /*9a20*/  F2FP.PACK_AB R77, R102, R180 ;  /* 0x000000b4664d723e */ /* 0x004fe200000000ff */
[----:B------:R-:W-:Y:S06]  /*9a30*/  IMAD.MOV.U32 R189, RZ, RZ, R130 ;  /* 0x000000ffffbd7224 */ /* 0x000fec00078e0082 */
[----:B------:R1:W-:Y:S02]  /*9a40*/  MUFU.EX2 R103, R2 ;  /* 0x0000000200677308 */ /* 0x0003e40000000800 */
[----:B-1----:R-:W-:Y:S08]  /*9a50*/  FFMA.FTZ R2, R179, c[0x0][0x2d0], -R158 ;  /* 0x0000b400b3027a23 */ /* 0x002ff0000001089e */
[----:B------:R1:W2:Y:S02]  /*9a60*/  MUFU.EX2 R101, R2 ;  /* 0x0000000200657308 */ /* 0x0002a40000000800 */
[--C-:B-1----:R-:W-:Y:S01]  /*9a70*/  FFMA.FTZ R2, R194, c[0x0][0x2d0], -R118.reuse ;  /* 0x0000b400c2027a23 */ /* 0x102fe20000010876 */
[----:B--2---:R-:W-:Y:S01]  /*9a80*/  F2FP.PACK_AB R79, R101, R103 ;  /* 0x00000067654f723e */ /* 0x004fe200000000ff */
[----:B------:R-:W-:Y:S06]  /*9a90*/  IMAD.MOV.U32 R194, RZ, RZ, R131 ;  /* 0x000000ffffc27224 */ /* 0x000fec00078e0083 */
[----:B------:R1:W-:Y:S01]  /*9aa0*/  MUFU.EX2 R100, R2 ;  /* 0x0000000200647308 */ /* 0x0003e20000000800 */
[C---:B------:R-:W-:Y:S08]  /*9ab0*/  HMMA.16816.F32 R8, R76.reuse, R84, R8 ;  /* 0x000000544c08723c */ /* 0x040ff00000001808 */
[-C--:B------:R-:W-:Y:S08]  /*9ac0*/  HMMA.16816.F32 R12, R76, R86.reuse, R12 ;  /* 0x000000564c0c723c */ /* 0x080ff0000000180c */
[C---:B------:R-:W-:Y:S01]  /*9ad0*/  HMMA.16816.F32 R16, R72.reuse, R86, R16 ;  /* 0x000000564810723c */ /* 0x040fe20000001810 */
[----:B------:R-:W2:Y:S03]  /*9ae0*/  LDSM.16.MT88.4 R84, [R203+0x1000] ;  /* 0x00100000cb54783b */ /* 0x000ea60000004200 */
[--C-:B-1----:R-:W-:Y:S04]  /*9af0*/  FFMA.FTZ R2, R217, c[0x0][0x2d0], -R118.reuse ;  /* 0x0000b400d9027a23 */ /* 0x102fe80000010876 */
[-C--:B------:R-:W-:Y:S01]  /*9b00*/  HMMA.16816.F32 R20, R72, R80.reuse, R20 ;  /* 0x000000504814723c */ /* 0x080fe20000001814 */
[----:B------:R1:W4:Y:S07]  /*9b10*/  MUFU.EX2 R178, R2 ;  /* 0x0000000200b27308 */ /* 0x00032e0000000800 */
[C---:B------:R-:W-:Y:S07]  /*9b20*/  HMMA.16816.F32 R24, R76.reuse, R80, R24 ;  /* 0x000000504c18723c */ /* 0x040fee0000001818 */
[--C-:B------:R-:W-:Y:S01]  /*9b30*/  FFMA.FTZ R80, R222, c[0x0][0x2d0], -R157.reuse ;  /* 0x0000b400de507a23 */ /* 0x100fe2000001089d */
[-C--:B------:R-:W-:Y:S03]  /*9b40*/  HMMA.16816.F32 R28, R76, R82.reuse, R28 ;  /* 0x000000524c1c723c */ /* 0x080fe6000000181c */
[----:B------:R5:W-:Y:S05]  /*9b50*/  MUFU.EX2 R172, R80 ;  /* 0x0000005000ac7308 */ /* 0x000bea0000000800 */
[C---:B------:R-:W-:Y:S04]  /*9b60*/  HMMA.16816.F32 R32, R72.reuse, R82, R32 ;  /* 0x000000524820723c */ /* 0x040fe80000001820 */
[--C-:B-1----:R-:W-:Y:S04]  /*9b70*/  FFMA.FTZ R2, R220, c[0x0][0x2d0], -R118.reuse ;  /* 0x0000b400dc027a23 */ /* 0x102fe80000010876 */
[-C--:B------:R-:W-:Y:S01]  /*9b80*/  HMMA.16816.F32 R36, R72, R88.reuse, R36 ;  /* 0x000000584824723c */ /* 0x080fe20000001824 */
[----:B------:R1:W-:Y:S07]  /*9b90*/  MUFU.EX2 R179, R2 ;  /* 0x0000000200b37308 */ /* 0x0003ee0000000800 */
[C---:B------:R-:W-:Y:S01]  /*9ba0*/  HMMA.16816.F32 R40, R76.reuse, R88, R40 ;  /* 0x000000584c28723c */ /* 0x040fe20000001828 */
[----:B-----5:R-:W5:Y:S07]  /*9bb0*/  LDSM.16.MT88.4 R80, [R200+0x1800] ;  /* 0x00180000c850783b */ /* 0x020f6e0000004200 */
[-C--:B------:R-:W-:Y:S08]  /*9bc0*/  HMMA.16816.F32 R44, R76, R90.reuse, R44 ;  /* 0x0000005a4c2c723c */ /* 0x080ff0000000182c */
[C---:B------:R-:W-:Y:S01]  /*9bd0*/  HMMA.16816.F32 R48, R72.reuse, R90, R48 ;  /* 0x0000005a4830723c */ /* 0x040fe20000001830 */
[----:B------:R-:W-:Y:S03]  /*9be0*/  LDSM.16.MT88.4 R88, [R201+0x1800] ;  /* 0x00180000c958783b */ /* 0x000fe60000004200 */
[----:B-1----:R-:W-:Y:S04]  /*9bf0*/  FFMA.FTZ R2, R224, c[0x0][0x2d0], -R118 ;  /* 0x0000b400e0027a23 */ /* 0x002fe80000010876 */
[-C--:B--2---:R-:W-:Y:S01]  /*9c00*/  HMMA.16816.F32 R52, R72, R84.reuse, R52 ;  /* 0x000000544834723c */ /* 0x084fe20000001834 */
[----:B------:R1:W2:Y:S07]  /*9c10*/  MUFU.EX2 R177, R2 ;  /* 0x0000000200b17308 */ /* 0x0002ae0000000800 */
[C---:B------:R-:W-:Y:S08]  /*9c20*/  HMMA.16816.F32 R56, R76.reuse, R84, R56 ;  /* 0x000000544c38723c */ /* 0x040ff00000001838 */
[-C--:B------:R-:W-:Y:S08]  /*9c30*/  HMMA.16816.F32 R60, R76, R86.reuse, R60 ;  /* 0x000000564c3c723c */ /* 0x080ff0000000183c */
[----:B------:R-:W-:Y:S01]  /*9c40*/  HMMA.16816.F32 R64, R72, R86, R64 ;  /* 0x000000564840723c */ /* 0x000fe20000001840 */
[----:B------:R-:W3:Y:S03]  /*9c50*/  LDSM.16.MT88.4 R84, [R204+0x1800] ;  /* 0x00180000cc54783b */ /* 0x000ee60000004200 */
[--C-:B-1----:R-:W-:Y:S03]  /*9c60*/  FFMA.FTZ R2, R197, c[0x0][0x2d0], -R156.reuse ;  /* 0x0000b400c5027a23 */ /* 0x102fe6000001089c */
[----:B----4-:R-:W-:Y:S01]  /*9c70*/  F2FP.PACK_AB R72, R178, R100 ;  /* 0x00000064b248723e */ /* 0x010fe200000000ff */
[----:B------:R1:W-:Y:S01]  /*9c80*/  MUFU.EX2 R176, R2 ;  /* 0x0000000200b07308 */ /* 0x0003e20000000800 */
[----:B--2---:R-:W-:Y:S03]  /*9c90*/  F2FP.PACK_AB R74, R177, R179 ;  /* 0x000000b3b14a723e */ /* 0x004fe600000000ff */
[--C-:B-1----:R-:W-:Y:S06]  /*9ca0*/  FFMA.FTZ R2, R226, c[0x0][0x2d0], -R156.reuse ;  /* 0x0000b400e2027a23 */ /* 0x102fec000001089c */
        /* <DEDUP_REMOVED lines=9> */
[-C--:B-----5:R-:W-:Y:S03]  /*9d40*/  HMMA.16816.F32 R4, R72, R80.reuse, R4 ;  /* 0x000000504804723c */ /* 0x0a0fe60000001804 */
[--C-:B-1----:R-:W-:Y:S06]  /*9d50*/  FFMA.FTZ R2, R198, c[0x0][0x2d0], -R157.reuse ;  /* 0x0000b400c6027a23 */ /* 0x102fec000001089d */
[----:B------:R1:W2:Y:S03]  /*9d60*/  MUFU.EX2 R106, R2 ;  /* 0x00000002006a7308 */ /* 0x0002a60000000800 */
[----:B-1----:R-:W-:Y:S01]  /*9d70*/  FFMA.FTZ R2, R223, c[0x0][0x2d0], -R157 ;  /* 0x0000b400df027a23 */ /* 0x002fe2000001089d */
[----:B--2---:R-:W-:Y:S06]  /*9d80*/  F2FP.PACK_AB R76, R106, R107 ;  /* 0x0000006b6a4c723e */ /* 0x004fec00000000ff */
        /* <DEDUP_REMOVED lines=24> */
[----:B------:R-:W-:Y:S03]  /*9f10*/  LDSM.16.MT88.4 R84, [R204+0x2000] ;  /* 0x00200000cc54783b */ /* 0x000fe60000004200 */
[--C-:B-1----:R-:W-:Y:S01]  /*9f20*/  FFMA.FTZ R2, R252, c[0x0][0x2d0], -R118.reuse ;  /* 0x0000b400fc027a23 */ /* 0x102fe20000010876 */
[----:B---3--:R-:W-:Y:S01]  /*9f30*/  F2FP.PACK_AB R108, R167, R168 ;  /* 0x000000a8a76c723e */ /* 0x008fe200000000ff */
[----:B------:R-:W-:Y:S02]  /*9f40*/  FFMA.FTZ R118, R250, c[0x0][0x2d0], -R118 ;  /* 0x0000b400fa767a23 */ /* 0x000fe40000010876 */
[----:B------:R1:W-:Y:S01]  /*9f50*/  MUFU.EX2 R166, R2 ;  /* 0x0000000200a67308 */ /* 0x0003e20000000800 */
[-C--:B------:R-:W-:Y:S08]  /*9f60*/  HMMA.16816.F32 R36, R72, R88.reuse, R36 ;  /* 0x000000584824723c */ /* 0x080ff00000001824 */
[C---:B------:R-:W-:Y:S01]  /*9f70*/  HMMA.16816.F32 R40, R76.reuse, R88, R40 ;  /* 0x000000584c28723c */ /* 0x040fe20000001828 */
[----:B------:R-:W3:Y:S07]  /*9f80*/  MUFU.EX2 R165, R118 ;  /* 0x0000007600a57308 */ /* 0x000eee0000000800 */
[-C--:B------:R-:W-:Y:S04]  /*9f90*/  HMMA.16816.F32 R44, R76, R90.reuse, R44 ;  /* 0x0000005a4c2c723c */ /* 0x080fe8000000182c */
[--C-:B-1----:R-:W-:Y:S04]  /*9fa0*/  FFMA.FTZ R2, R164, c[0x0][0x2d0], -R156.reuse ;  /* 0x0000b400a4027a23 */ /* 0x102fe8000001089c */
[C---:B------:R-:W-:Y:S01]  /*9fb0*/  HMMA.16816.F32 R48, R72.reuse, R90, R48 ;  /* 0x0000005a4830723c */ /* 0x040fe20000001830 */
[----:B------:R1:W-:Y:S07]  /*9fc0*/  MUFU.EX2 R164, R2 ;  /* 0x0000000200a47308 */ /* 0x0003ee0000000800 */
[-C--:B--2---:R-:W-:Y:S04]  /*9fd0*/  HMMA.16816.F32 R52, R72, R80.reuse, R52 ;  /* 0x000000504834723c */ /* 0x084fe80000001834 */
[----:B---3--:R-:W-:Y:S04]  /*9fe0*/  F2FP.PACK_AB R110, R165, R166 ;  /* 0x000000a6a56e723e */ /* 0x008fe800000000ff */
[C---:B------:R-:W-:Y:S08]  /*9ff0*/  HMMA.16816.F32 R56, R76.reuse, R80, R56 ;  /* 0x000000504c38723c */ /* 0x040ff00000001838 */
[-C--:B------:R-:W-:Y:S01]  /*a000*/  HMMA.16816.F32 R60, R76, R82.reuse, R60 ;  /* 0x000000524c3c723c */ /* 0x080fe2000000183c */
[----:B------:R-:W2:Y:S03]  /*a010*/  LDL R76, [R1+0x20] ;  /* 0x00002000014c7983 */ /* 0x000ea60000100800 */
[--C-:B-1----:R-:W-:Y:S04]  /*a020*/  FFMA.FTZ R2, R134, c[0x0][0x2d0], -R156.reuse ;  /* 0x0000b40086027a23 */ /* 0x102fe8000001089c */
[----:B------:R1:W3:Y:S01]  /*a030*/  MUFU.EX2 R162, R2 ;  /* 0x0000000200a27308 */ /* 0x0002e20000000800 */
[----:B------:R-:W-:Y:S04]  /*a040*/  HMMA.16816.F32 R64, R72, R82, R64 ;  /* 0x000000524840723c */ /* 0x000fe80000001840 */
[--C-:B-1----:R-:W-:Y:S01]  /*a050*/  FFMA.FTZ R2, R133, c[0x0][0x2d0], -R156.reuse ;  /* 0x0000b40085027a23 */ /* 0x102fe2000001089c */
[----:B---3--:R-:W-:Y:S01]  /*a060*/  F2FP.PACK_AB R109, R162, R164 ;  /* 0x000000a4a26d723e */ /* 0x008fe200000000ff */
[----:B------:R-:W-:Y:S02]  /*a070*/  FFMA.FTZ R156, R115, c[0x0][0x2d0], -R156 ;  /* 0x0000b400739c7a23 */ /* 0x000fe4000001089c */
[----:B------:R-:W-:Y:S01]  /*a080*/  IMAD.MOV.U32 R115, RZ, RZ, R159 ;  /* 0x000000ffff737224 */ /* 0x000fe200078e009f */
[----:B------:R1:W-:Y:S10]  /*a090*/  MUFU.EX2 R163, R2 ;  /* 0x0000000200a37308 */ /* 0x0003f40000000800 */
        /* <DEDUP_REMOVED lines=9> */
[----:B------:R1:W-:Y:S01]  /*a130*/  MUFU.EX2 R156, R2 ;  /* 0x00000002009c7308 */ /* 0x0003e20000000800 */
[----:B------:R-:W3:Y:S09]  /*a140*/  LDSM.16.MT88.4 R132, [R200+0x2000] ;  /* 0x00200000c884783b */ /* 0x000ef20000004200 */
[----:B------:R-:W4:Y:S01]  /*a150*/  MUFU.EX2 R118, R157 ;  /* 0x0000009d00767308 */ /* 0x000f220000000800 */
[--C-:B-1----:R-:W-:Y:S09]  /*a160*/  FFMA.FTZ R2, R242, c[0x0][0x2d0], -R158.reuse ;  /* 0x0000b400f2027a23 */ /* 0x102ff2000001089e */
[----:B------:R1:W-:Y:S01]  /*a170*/  MUFU.EX2 R117, R2 ;  /* 0x0000000200757308 */ /* 0x0003e20000000800 */
[----:B----4-:R-:W-:Y:S01]  /*a180*/  F2FP.PACK_AB R154, R118, R156 ;  /* 0x0000009c769a723e */ /* 0x010fe200000000ff */
[--C-:B-1----:R-:W-:Y:S08]  /*a190*/  FFMA.FTZ R2, R247, c[0x0][0x2d0], -R158.reuse ;  /* 0x0000b400f7027a23 */ /* 0x102ff0000001089e */
[----:B------:R1:W4:Y:S02]  /*a1a0*/  MUFU.EX2 R116, R2 ;  /* 0x0000000200747308 */ /* 0x0003240000000800 */
[--C-:B-1----:R-:W-:Y:S01]  /*a1b0*/  FFMA.FTZ R2, R115, c[0x0][0x2d0], -R158.reuse ;  /* 0x0000b40073027a23 */ /* 0x102fe2000001089e */
[----:B----4-:R-:W-:Y:S01]  /*a1c0*/  F2FP.PACK_AB R153, R116, R117 ;  /* 0x000000757499723e */ /* 0x010fe200000000ff */
[----:B------:R-:W-:Y:S06]  /*a1d0*/  FFMA.FTZ R158, R71, c[0x0][0x2d0], -R158 ;  /* 0x0000b400479e7a23 */ /* 0x000fec000001089e */
[----:B------:R1:W-:Y:S10]  /*a1e0*/  MUFU.EX2 R115, R2 ;  /* 0x0000000200737308 */ /* 0x0003f40000000800 */
[----:B------:R-:W4:Y:S01]  /*a1f0*/  MUFU.EX2 R80, R158 ;  /* 0x0000009e00507308 */ /* 0x000f220000000800 */
[----:B-1----:R-:W-:Y:S02]  /*a200*/  FFMA.FTZ R2, R68, R98, R136 ;  /* 0x0000006244027223 */ /* 0x002fe40000010088 */
[----:B------:R-:W-:Y:S02]  /*a210*/  FFMA.FTZ R68, R3, R97, R246 ;  /* 0x0000006103447223 */ /* 0x000fe400000100f6 */
[----:B------:R-:W-:Y:S02]  /*a220*/  FFMA.FTZ R3, R0, R96, R239 ;  /* 0x0000006000037223 */ /* 0x000fe400000100ef */
[----:B------:R-:W-:Y:S01]  /*a230*/  FADD.FTZ R0, R129, R69 ;  /* 0x0000004581007221 */ /* 0x000fe20000010000 */
[----:B------:R-:W1:Y:S01]  /*a240*/  LDSM.16.MT88.4 R96, [R201+0x2000] ;  /* 0x00200000c960783b */ /* 0x000e620000004200 */
[----:B------:R-:W-:Y:S02]  /*a250*/  FADD.FTZ R69, R123, R68 ;  /* 0x000000447b457221 */ /* 0x000fe40000010000 */
[----:B------:R-:W-:Y:S01]  /*a260*/  FADD.FTZ R68, R122, R0 ;  /* 0x000000007a447221 */ /* 0x000fe20000010000 */
[----:B----4-:R-:W-:Y:S01]  /*a270*/  F2FP.PACK_AB R155, R80, R115 ;  /* 0x00000073509b723e */ /* 0x010fe200000000ff */
[----:B------:R-:W-:Y:S01]  /*a280*/  FADD.FTZ R71, R126, R2 ;  /* 0x000000027e477221 */ /* 0x000fe20000010000 */
[-C--:B---3--:R-:W-:Y:S02]  /*a290*/  HMMA.16816.F32 R120, R108, R132.reuse, R4 ;  /* 0x000000846c78723c */ /* 0x088fe40000001804 */
[----:B------:R-:W3:Y:S03]  /*a2a0*/  LDSM.16.MT88.4 R4, [R203+0x2000] ;  /* 0x00200000cb04783b */ /* 0x000ee60000004200 */
        /* <DEDUP_REMOVED lines=54> */
[-C--:B---3--:R-:W-:Y:S03]  /*a610*/  HMMA.16816.F32 R100, R108, R4.reuse, R52 ;  /* 0x000000046c64723c */ /* 0x088fe60000001834 */
        /* <DEDUP_REMOVED lines=34> */
[----:B------:R1:W-:Y:S01]  /*a840*/  STL [R1+0x4], R3 ;  /* 0x0000040301007387 */ /* 0x0003e20000100800 */
[----:B------:R-:W-:Y:S02]  /*a850*/  IMAD.MOV.U32 R196, RZ, RZ, R215 ;  /* 0x000000ffffc47224 */ /* 0x000fe400078e00d7 */
[----:B------:R-:W-:Y:S01]  /*a860*/  IMAD.MOV.U32 R117, RZ, RZ, R70 ;  /* 0x000000ffff757224 */ /* 0x000fe200078e0046 */
[----:B------:R2:W-:Y:S01]  /*a870*/  STL [R1+0x8], R2 ;  /* 0x0000080201007387 */ /* 0x0005e20000100800 */
[----:B------:R-:W-:Y:S02]  /*a880*/  IMAD.MOV.U32 R115, RZ, RZ, R113 ;  /* 0x000000ffff737224 */ /* 0x000fe400078e0071 */
[----:B------:R-:W-:Y:S01]  /*a890*/  IMAD.MOV.U32 R116, RZ, RZ, R112 ;  /* 0x000000ffff747224 */ /* 0x000fe200078e0070 */
[----:B------:R2:W-:Y:S01]  /*a8a0*/  STL [R1+0xc], R0 ;  /* 0x00000c0001007387 */ /* 0x0005e20000100800 */
[----:B-1----:R-:W-:Y:S01]  /*a8b0*/  IMAD.MOV.U32 R3, RZ, RZ, R114 ;  /* 0x000000ffff037224 */ /* 0x002fe200078e0072 */
[----:B------:R-:W-:-:S05]  /*a8c0*/  @P0 BRA `(.L_x_1228) ;  /* 0xffffc27000000947 */ /* 0x000fca000383ffff */
.L_x_1227:
[----:B-12---:R-:W2:Y:S02]  /*a8d0*/  LDL R0, [R1+0x10] ;  /* 0x0000100001007983 */ /* 0x006ea40000100800 */
[----:B--2---:R-:W-:-:S13]  /*a8e0*/  ISETP.GE.AND P0, PT, R215, R0, PT ;  /* 0x00000000d700720c */ /* 0x004fda0003f06270 */
[----:B------:R-:W-:Y:S05]  /*a8f0*/  @!P0 BRA `(.L_x_1229) ;  /* 0x00002f5000008947 */ /* 0x000fea0003800000 */
[----:B------:R-:W-:Y:S01]  /*a900*/  IMAD.MOV.U32 R3, RZ, RZ, R113 ;  /* 0x000000ffff037224 */ /* 0x000fe200078e0071 */
[----:B------:R-:W-:Y:S01]  /*a910*/  MOV R118, R70 ;  /* 0x0000004600767202 */ /* 0x000fe20000000f00 */
[----:B------:R-:W-:Y:S01]  /*a920*/  IMAD.MOV.U32 R0, RZ, RZ, R114 ;  /* 0x000000ffff007224 */ /* 0x000fe200078e0072 */
[----:B------:R-:W-:Y:S02]  /*a930*/  MOV R115, R112 ;  /* 0x0000007000737202 */ /* 0x000fe40000000f00 */
.L_x_1230:
        /* <DEDUP_REMOVED lines=19> */
[----:B------:R-:W3:Y:S04]  /*aa70*/  LDL R220, [R1+0x10] ;  /* 0x0000100001dc7983 */ /* 0x000ee80000100800 */
[----:B------:R-:W5:Y:S08]  /*aa80*/  LDSM.16.M88.4 R48, [R119+0x1000] ;  /* 0x001000007730783b */ /* 0x000f700000000200 */
[----:B------:R-:W3:Y:S01]  /*aa90*/  LDL R217, [R1+0x38] ;  /* 0x0000380001d97983 */ /* 0x000ee20000100800 */
[-C--:B-1----:R-:W-:Y:S03]  /*aaa0*/  HMMA.16816.F32 R4, R80, R16.reuse, RZ ;  /* 0x000000105004723c */ /* 0x082fe600000018ff */
[----:B------:R-:W1:Y:S05]  /*aab0*/  LDSM.16.M88.4 R64, [R119+0x1800] ;  /* 0x001800007740783b */ /* 0x000e6a0000000200 */
[C---:B----4-:R-:W-:Y:S03]  /*aac0*/  HMMA.16816.F32 R8, R76.reuse, R16, RZ ;  /* 0x000000104c08723c */ /* 0x050fe600000018ff */
[----:B------:R-:W4:Y:S05]  /*aad0*/  LDSM.16.M88.4 R156, [R119+0x2000] ;  /* 0x00200000779c783b */ /* 0x000f2a0000000200 */
[-C--:B------:R-:W-:Y:S03]  /*aae0*/  HMMA.16816.F32 R12, R76, R18.reuse, RZ ;  /* 0x000000124c0c723c */ /* 0x080fe600000018ff */
[----:B------:R-:W-:Y:S05]  /*aaf0*/  LDSM.16.M88.4 R160, [R209] ;  /* 0x00000000d1a0783b */ /* 0x000fea0000000200 */
[C---:B------:R-:W-:Y:S03]  /*ab00*/  HMMA.16816.F32 R16, R80.reuse, R18, RZ ;  /* 0x000000125010723c */ /* 0x040fe600000018ff */
[----:B------:R-:W1:Y:S05]  /*ab10*/  LDSM.16.M88.4 R164, [R210] ;  /* 0x00000000d2a4783b */ /* 0x000e6a0000000200 */
[-C--:B-----5:R-:W-:Y:S03]  /*ab20*/  HMMA.16816.F32 R20, R80, R32.reuse, RZ ;  /* 0x000000205014723c */ /* 0x0a0fe600000018ff */
[----:B------:R-:W5:Y:S05]  /*ab30*/  LDSM.16.M88.4 R168, [R209+0x2000] ;  /* 0x00200000d1a8783b */ /* 0x000f6a0000000200 */
[C---:B------:R-:W-:Y:S03]  /*ab40*/  HMMA.16816.F32 R24, R76.reuse, R32, RZ ;  /* 0x000000204c18723c */ /* 0x040fe600000018ff */
[----:B------:R-:W1:Y:S05]  /*ab50*/  LDSM.16.M88.4 R172, [R214] ;  /* 0x00000000d6ac783b */ /* 0x000e6a0000000200 */
[-C--:B------:R-:W-:Y:S03]  /*ab60*/  HMMA.16816.F32 R28, R76, R34.reuse, RZ ;  /* 0x000000224c1c723c */ /* 0x080fe600000018ff */
[----:B------:R-:W1:Y:S05]  /*ab70*/  LDSM.16.M88.4 R176, [R213] ;  /* 0x00000000d5b0783b */ /* 0x000e6a0000000200 */
[C---:B------:R-:W-:Y:S03]  /*ab80*/  HMMA.16816.F32 R32, R80.reuse, R34, RZ ;  /* 0x000000225020723c */ /* 0x040fe600000018ff */
[----:B------:R-:W2:Y:S05]  /*ab90*/  LDSM.16.M88.4 R180, [R212] ;  /* 0x00000000d4b4783b */ /* 0x000eaa0000000200 */
[-C--:B------:R-:W-:Y:S03]  /*aba0*/  HMMA.16816.F32 R36, R80, R48.reuse, RZ ;  /* 0x000000305024723c */ /* 0x080fe600000018ff */
[----:B------:R-:W2:Y:S05]  /*abb0*/  LDSM.16.M88.4 R184, [R211] ;  /* 0x00000000d3b8783b */ /* 0x000eaa0000000200 */
[C---:B------:R-:W-:Y:S03]  /*abc0*/  HMMA.16816.F32 R40, R76.reuse, R48, RZ ;  /* 0x000000304c28723c */ /* 0x040fe600000018ff */
[----:B------:R-:W3:Y:S06]  /*abd0*/  LDL.64 R218, [R1+0x28] ;  /* 0x0000280001da7983 */ /* 0x000eec0000100a00 */
[----:B------:R-:W3:Y:S01]  /*abe0*/  LDL.LU R244, [R1] ;  /* 0x0000000001f47983 */ /* 0x000ee20000300800 */
[-C--:B------:R-:W-:Y:S03]  /*abf0*/  HMMA.16816.F32 R44, R76, R50.reuse, RZ ;  /* 0x000000324c2c723c */ /* 0x080fe600000018ff */
[----:B------:R-:W3:Y:S04]  /*ac00*/  LDL.LU R243, [R1+0x4] ;  /* 0x0000040001f37983 */ /* 0x000ee80000300800 */
[----:B------:R-:W3:Y:S01]  /*ac10*/  LDL.LU R242, [R1+0x8] ;  /* 0x0000080001f27983 */ /* 0x000ee20000300800 */
[C---:B------:R-:W-:Y:S03]  /*ac20*/  HMMA.16816.F32 R48, R80.reuse, R50, RZ ;  /* 0x000000325030723c */ /* 0x040fe600000018ff */
[----:B------:R-:W3:Y:S05]  /*ac30*/  LDL.LU R241, [R1+0xc] ;  /* 0x00000c0001f17983 */ /* 0x000eea0000300800 */
[-C--:B-1----:R-:W-:Y:S08]  /*ac40*/  HMMA.16816.F32 R52, R80, R64.reuse, RZ ;  /* 0x000000405034723c */ /* 0x082ff000000018ff */
[C---:B------:R-:W-:Y:S08]  /*ac50*/  HMMA.16816.F32 R56, R76.reuse, R64, RZ ;  /* 0x000000404c38723c */ /* 0x040ff000000018ff */
[-C--:B------:R-:W-:Y:S08]  /*ac60*/  HMMA.16816.F32 R60, R76, R66.reuse, RZ ;  /* 0x000000424c3c723c */ /* 0x080ff000000018ff */
[C---:B------:R-:W-:Y:S04]  /*ac70*/  HMMA.16816.F32 R64, R80.reuse, R66, RZ ;  /* 0x000000425040723c */ /* 0x040fe800000018ff */
[----:B--2---:R-:W-:Y:S02]  /*ac80*/  MOV R73, R72 ;  /* 0x0000004800497202 */ /* 0x004fe40000000f00 */
[----:B---3--:R-:W-:Y:S06]  /*ac90*/  MOV R72, R70 ;  /* 0x0000004600487202 */ /* 0x008fec0000000f00 */
[----:B------:R-:W-:Y:S02]  /*aca0*/  IMAD.WIDE.U32 R72, R68, 0x50, R72 ;  /* 0x0000005044487825 */ /* 0x000fe400078e0048 */
[-C--:B----4-:R-:W-:Y:S03]  /*acb0*/  HMMA.16816.F32 R68, R80, R156.reuse, RZ ;  /* 0x0000009c5044723c */ /* 0x090fe600000018ff */
        /* <DEDUP_REMOVED lines=18> */
[-C--:B------:R-:W-:Y:S03]  /*ade0*/  HMMA.16816.F32 R4, R160, R164.reuse, R4 ;  /* 0x000000a4a004723c */ /* 0x080fe60000001804 */
[----:B------:R4:W-:Y:S02]  /*adf0*/  LDGSTS.E.BYPASS.LTC128B.128 [R216+0x1900], [R156.64], !P6 ;  /* 0x019000009cd87fae */ /* 0x0009e4000f101d48 */
[----:B-1----:R-:W-:Y:S03]  /*ae00*/  IADD3 R116, P0, R156, R190, RZ ;  /* 0x000000be9c747210 */ /* 0x002fe60007f1e0ff */
[C---:B-----5:R-:W-:Y:S04]  /*ae10*/  HMMA.16816.F32 R8, R168.reuse, R164, R8 ;  /* 0x000000a4a808723c */ /* 0x060fe80000001808 */
[----:B------:R-:W-:Y:S04]  /*ae20*/  IADD3.X R117, R157, R114, RZ, P0, !PT ;  /* 0x000000729d757210 */ /* 0x000fe800007fe4ff */
[-C--:B------:R-:W-:Y:S01]  /*ae30*/  HMMA.16816.F32 R12, R168, R166.reuse, R12 ;  /* 0x000000a6a80c723c */ /* 0x080fe2000000180c */
[----:B------:R1:W-:Y:S02]  /*ae40*/  LDGSTS.E.BYPASS.LTC128B.128 [R216+0x2100], [R116.64], !P6 ;  /* 0x0210000074d87fae */ /* 0x0003e4000f101d48 */
[C---:B------:R-:W-:Y:S02]  /*ae50*/  ISETP.GT.AND P0, PT, R215.reuse, R220, PT ;  /* 0x000000dcd700720c */ /* 0x040fe40003f04270 */
[----:B------:R-:W-:Y:S03]  /*ae60*/  IADD3 R215, R215, -0x1, RZ ;  /* 0xffffffffd7d77810 */ /* 0x000fe60007ffe0ff */
[C---:B------:R-:W-:Y:S01]  /*ae70*/  HMMA.16816.F32 R16, R160.reuse, R166, R16 ;  /* 0x000000a6a010723c */ /* 0x040fe20000001810 */
[----:B---3--:R-:W-:Y:S07]  /*ae80*/  LDSM.16.M88.4 R188, [R205] ;  /* 0x00000000cdbc783b */ /* 0x008fee0000000200 */
[-C--:B------:R-:W-:Y:S01]  /*ae90*/  HMMA.16816.F32 R20, R160, R172.reuse, R20 ;  /* 0x000000aca014723c */ /* 0x080fe20000001814 */
        /* <DEDUP_REMOVED lines=181> */
[C---:B------:R-:W-:Y:S01]  /*b9f0*/  FMUL.FTZ R96, R117.reuse, R96 ;  /* 0x0000006075607220 */ /* 0x040fe20000410000 */
[----:B------:R2:W4:Y:S01]  /*ba00*/  MUFU.EX2 R116, R2 ;  /* 0x0000000200747308 */ /* 0x0005220000000800 */
[----:B------:R-:W-:Y:S02]  /*ba10*/  FMUL.FTZ R85, R117, R85 ;  /* 0x0000005575557220 */ /* 0x000fe40000410000 */
[--C-:B------:R-:W-:Y:S02]  /*ba20*/  FFMA.FTZ R38, R38, c[0x0][0x2d0], -R165.reuse ;  /* 0x0000b40026267a23 */ /* 0x100fe400000108a5 */
[----:B---3--:R-:W-:Y:S02]  /*ba30*/  FFMA.FTZ R36, R48, c[0x0][0x2d0], -R164 ;  /* 0x0000b40030247a23 */ /* 0x008fe400000108a4 */
[----:B------:R-:W-:Y:S02]  /*ba40*/  FFMA.FTZ R41, R41, c[0x0][0x2d0], -R166 ;  /* 0x0000b40029297a23 */ /* 0x000fe400000108a6 */
[----:B------:R-:W-:Y:S01]  /*ba50*/  FMUL.FTZ R97, R117, R97 ;  /* 0x0000006175617220 */ /* 0x000fe20000410000 */
[----:B------:R3:W-:Y:S01]  /*ba60*/  MUFU.EX2 R197, R36 ;  /* 0x0000002400c57308 */ /* 0x0007e20000000800 */
[----:B------:R-:W-:Y:S01]  /*ba70*/  FFMA.FTZ R39, R39, c[0x0][0x2d0], -R165 ;  /* 0x0000b40027277a23 */ /* 0x000fe200000108a5 */
        /* <DEDUP_REMOVED lines=18> */
[----:B------:R-:W-:Y:S02]  /*bba0*/  FMUL.FTZ R87, R116, R87 ;  /* 0x0000005774577220 */ /* 0x000fe40000410000 */
[----:B---3--:R-:W-:Y:S02]  /*bbb0*/  FFMA.FTZ R36, R49, c[0x0][0x2d0], -R164 ;  /* 0x0000b40031247a23 */ /* 0x008fe400000108a4 */
        /* <DEDUP_REMOVED lines=217> */
[-C--:B------:R-:W-:Y:S01]  /*c950*/  HMMA.16816.F32 R36, R124, R134.reuse, R36 ;  /* 0x000000867c24723c */ /* 0x080fe20000001824 */
[----:B------:R-:W4:Y:S07]  /*c960*/  LDSM.16.MT88.4 R124, [R204+0x800] ;  /* 0x00080000cc7c783b */ /* 0x000f2e0000004200 */
[----:B------:R-:W-:Y:S01]  /*c970*/  HMMA.16816.F32 R108, R120, R134, R108 ;  /* 0x00000086786c723c */ /* 0x000fe2000000186c */
[----:B------:R-:W4:Y:S03]  /*c980*/  LDSM.16.MT88.4 R132, [R201+0x800] ;  /* 0x00080000c984783b */ /* 0x000f260000004200 */
[--C-:B-1----:R-:W-:Y:S03]  /*c990*/  FFMA.FTZ R56, R83, c[0x0][0x2d0], -R165.reuse ;  /* 0x0000b40053387a23 */ /* 0x102fe600000108a5 */
[----:B---3--:R-:W-:Y:S01]  /*c9a0*/  F2FP.PACK_AB R120, R219, R220 ;  /* 0x000000dcdb78723e */ /* 0x008fe200000000ff */
[-C--:B--2---:R-:W-:Y:S05]  /*c9b0*/  HMMA.16816.F32 R4, R48, R128.reuse, R4 ;  /* 0x000000803004723c */ /* 0x084fea0000001804 */
[----:B------:R-:W-:Y:S02]  /*c9c0*/  F2FP.PACK_AB R122, R217, R218 ;  /* 0x000000dad97a723e */ /* 0x000fe400000000ff */
[----:B------:R-:W-:Y:S02]  /*c9d0*/  F2FP.PACK_AB R121, R169, R170 ;  /* 0x000000aaa979723e */ /* 0x000fe400000000ff */
[----:B------:R-:W-:Y:S07]  /*c9e0*/  F2FP.PACK_AB R123, R167, R168 ;  /* 0x000000a8a77b723e */ /* 0x000fee00000000ff */
[C---:B------:R-:W-:Y:S08]  /*c9f0*/  HMMA.16816.F32 R8, R120.reuse, R128, R8 ;  /* 0x000000807808723c */ /* 0x040ff00000001808 */
[-C--:B------:R-:W-:Y:S08]  /*ca00*/  HMMA.16816.F32 R12, R120, R130.reuse, R12 ;  /* 0x00000082780c723c */ /* 0x080ff0000000180c */
[C---:B------:R-:W-:Y:S08]  /*ca10*/  HMMA.16816.F32 R16, R48.reuse, R130, R16 ;  /* 0x000000823010723c */ /* 0x040ff00000001810 */
[-C--:B----4-:R-:W-:Y:S08]  /*ca20*/  HMMA.16816.F32 R20, R48, R124.reuse, R20 ;  /* 0x0000007c3014723c */ /* 0x090ff00000001814 */
[C---:B------:R-:W-:Y:S08]  /*ca30*/  HMMA.16816.F32 R32, R120.reuse, R124, R32 ;  /* 0x0000007c7820723c */ /* 0x040ff00000001820 */
[-C--:B------:R-:W-:Y:S08]  /*ca40*/  HMMA.16816.F32 R24, R120, R126.reuse, R24 ;  /* 0x0000007e7818723c */ /* 0x080ff00000001818 */
[C---:B------:R-:W-:Y:S08]  /*ca50*/  HMMA.16816.F32 R84, R48.reuse, R126, R84 ;  /* 0x0000007e3054723c */ /* 0x040ff00000001854 */
[-C--:B------:R-:W-:Y:S08]  /*ca60*/  HMMA.16816.F32 R28, R48, R132.reuse, R28 ;  /* 0x00000084301c723c */ /* 0x080ff0000000181c */
        /* <DEDUP_REMOVED lines=211> */
[----:B------:R-:W-:Y:S01]  /*d7a0*/  STL [R1], R5 ;  /* 0x0000000501007387 */ /* 0x000fe20000100800 */
[----:B------:R-:W-:Y:S02]  /*d7b0*/  FADD.FTZ R3, R63, R3 ;  /* 0x000000033f037221 */ /* 0x000fe40000010000 */
        /* <DEDUP_REMOVED lines=9> */
.L_x_1229:
[----:B------:R-:W-:Y:S02]  /*d850*/  MOV R9, 0x1f ;  /* 0x0000001f00097802 */ /* 0x000fe40000000f00 */
[----:B------:R-:W-:Y:S01]  /*d860*/  MOV R8, 0xffffffff ;  /* 0xffffffff00087802 */ /* 0x000fe20000000f00 */
[----:B------:R-:W-:Y:S05]  /*d870*/  BRA.DIV ~URZ, `(.L_x_1231) ;  /* 0x000051327f007947 */ /* 0x000fea000b800000 */
[----:B------:R-:W2:Y:S04]  /*d880*/  LDL R2, [R1] ;  /* 0x0000000001027983 */ /* 0x000ea80000100800 */
[----:B--2---:R1:W2:Y:S02]  /*d890*/  SHFL.BFLY PT, R0, R2, 0x2, 0x1f ;  /* 0x0c401f0002007f89 */ /* 0x0042a400000e0000 */
.L_x_1317:
        /* <DEDUP_REMOVED lines=19> */
.L_x_1318:
        /* <DEDUP_REMOVED lines=9> */
[----:B------:R-:W-:-:S05]  /*da60*/  MOV R19, 0xff800000 ;  /* 0xff80000000137802 */ /* 0x000fca0000000f00 */
[----:B------:R-:W-:Y:S02]  /*da70*/  @P1 MOV R10, 0x3f317218 ;  /* 0x3f317218000a1802 */ /* 0x000fe40000000f00 */
[----:B------:R2:W-:Y:S01]  /*da80*/  @P3 MUFU.LG2 R9, R4 ;  /* 0x0000000400093308 */ /* 0x0005e20000000c00 */
[----:B-1----:R-:W-:-:S07]  /*da90*/  FMUL.FTZ R68, R0, R120 ;  /* 0x0000007800447220 */ /* 0x002fce0000410000 */
[----:B------:R-:W-:Y:S01]  /*daa0*/  @P2 MUFU.RCP R3, R5 ;  /* 0x0000000500032308 */ /* 0x000fe20000001000 */
[C---:B------:R-:W-:Y:S02]  /*dab0*/  FMUL.FTZ R69, R0.reuse, R121 ;  /* 0x0000007900457220 */ /* 0x040fe40000410000 */
[C---:B------:R-:W-:Y:S02]  /*dac0*/  FMUL.FTZ R72, R0.reuse, R132 ;  /* 0x0000008400487220 */ /* 0x040fe40000410000 */
[----:B------:R-:W-:Y:S02]  /*dad0*/  FMUL.FTZ R73, R0, R133 ;  /* 0x0000008500497220 */ /* 0x000fe40000410000 */
[----:B--2-4-:R-:W-:Y:S01]  /*dae0*/  FADD.FTZ R4, R8, R7 ;  /* 0x0000000708047221 */ /* 0x014fe20000010000 */
[----:B------:R-:W-:Y:S01]  /*daf0*/  @P1 MUFU.RCP R2, R6 ;  /* 0x0000000600021308 */ /* 0x000fe20000001000 */
[C---:B------:R-:W-:Y:S02]  /*db00*/  FMUL.FTZ R74, R0.reuse, R136 ;  /* 0x00000088004a7220 */ /* 0x040fe40000410000 */
[----:B------:R-:W-:Y:S01]  /*db10*/  FMUL.FTZ R75, R0, R137 ;  /* 0x00000089004b7220 */ /* 0x000fe20000410000 */
[----:B------:R-:W-:Y:S01]  /*db20*/  FSETP.NE.FTZ.AND P0, PT, R4, RZ, PT ;  /* 0x000000ff0400720b */ /* 0x000fe20003f15000 */
[----:B------:R-:W-:-:S02]  /*db30*/  FMUL.FTZ R76, R0, R84 ;  /* 0x00000054004c7220 */ /* 0x000fc40000410000 */
[C---:B------:R-:W-:Y:S01]  /*db40*/  FMUL.FTZ R77, R0.reuse, R85 ;  /* 0x00000055004d7220 */ /* 0x040fe20000410000 */
[----:B------:R1:W2:Y:S01]  /*db50*/  @P2 MUFU.LG2 R7, R5 ;  /* 0x0000000500072308 */ /* 0x0002a20000000c00 */
        /* <DEDUP_REMOVED lines=8> */
[----:B-1----:R-:W-:Y:S01]  /*dbe0*/  @P2 MOV R5, 0x3f317218 ;  /* 0x3f31721800052802 */ /* 0x002fe20000000f00 */
[----:B------:R-:W1:Y:S01]  /*dbf0*/  @P1 MUFU.LG2 R0, R6 ;  /* 0x0000000600001308 */ /* 0x000e620000000c00 */
[----:B--2---:R-:W-:Y:S02]  /*dc00*/  @P2 FMUL.FTZ R8, R7, 0.69314718246459960938 ;  /* 0x3f31721807082820 */ /* 0x004fe40000410000 */
[C---:B------:R-:W-:Y:S02]  /*dc10*/  FMUL.FTZ R82, R3.reuse, R122 ;  /* 0x0000007a03527220 */ /* 0x040fe40000410000 */
[----:B------:R-:W-:-:S02]  /*dc20*/  FMUL.FTZ R83, R3, R123 ;  /* 0x0000007b03537220 */ /* 0x000fc40000410000 */
[C---:B------:R-:W-:Y:S02]  /*dc30*/  FMUL.FTZ R84, R3.reuse, R134 ;  /* 0x0000008603547220 */ /* 0x040fe40000410000 */
[C---:B------:R-:W-:Y:S02]  /*dc40*/  FMUL.FTZ R85, R3.reuse, R135 ;  /* 0x0000008703557220 */ /* 0x040fe40000410000 */
[C---:B------:R-:W-:Y:S02]  /*dc50*/  FMUL.FTZ R96, R3.reuse, R138 ;  /* 0x0000008a03607220 */ /* 0x040fe40000410000 */
[C---:B------:R-:W-:Y:S02]  /*dc60*/  FMUL.FTZ R97, R3.reuse, R139 ;  /* 0x0000008b03617220 */ /* 0x040fe40000410000 */
[C---:B------:R-:W-:Y:S02]  /*dc70*/  FMUL.FTZ R86, R3.reuse, R86 ;  /* 0x0000005603567220 */ /* 0x040fe40000410000 */
[----:B-1----:R-:W-:Y:S01]  /*dc80*/  @P1 FMUL.FTZ R7, R0, 0.69314718246459960938 ;  /* 0x3f31721800071820 */ /* 0x002fe20000410000 */
[----:B------:R-:W-:Y:S01]  /*dc90*/  MOV R0, RZ ;  /* 0x000000ff00007202 */ /* 0x000fe20000000f00 */
[----:B------:R-:W-:-:S02]  /*dca0*/  FMUL.FTZ R87, R3, R87 ;  /* 0x0000005703577220 */ /* 0x000fc40000410000 */
[C---:B------:R-:W-:Y:S02]  /*dcb0*/  FMUL.FTZ R100, R3.reuse, R150 ;  /* 0x0000009603647220 */ /* 0x040fe40000410000 */
[C---:B------:R-:W-:Y:S01]  /*dcc0*/  FMUL.FTZ R101, R3.reuse, R151 ;  /* 0x0000009703657220 */ /* 0x040fe20000410000 */
[----:B------:R-:W1:Y:S01]  /*dcd0*/  @P0 MUFU.RCP R0, R4 ;  /* 0x0000000400000308 */ /* 0x000e620000001000 */
        /* <DEDUP_REMOVED lines=23> */
[----:B------:R2:W3:Y:S01]  /*de50*/  @P0 MUFU.LG2 R2, R4 ;  /* 0x0000000400020308 */ /* 0x0004e20000000c00 */
[----:B------:R-:W-:Y:S02]  /*de60*/  @P3 FMUL.FTZ R6, R3, c[0x0][0x2d0] ;  /* 0x0000b40003063a20 */ /* 0x000fe40000410000 */
[----:B------:R-:W-:Y:S02]  /*de70*/  @P1 FMUL.FTZ R3, R10, c[0x0][0x2d0] ;  /* 0x0000b4000a031a20 */ /* 0x000fe40000410000 */
[----:B------:R-:W-:Y:S02]  /*de80*/  @P3 FMUL.FTZ R9, R9, 0.69314718246459960938 ;  /* 0x3f31721809093820 */ /* 0x000fe40000410000 */
[----:B------:R-:W-:Y:S01]  /*de90*/  @P1 FFMA.FTZ R26, R3, R112, R7 ;  /* 0x00000070031a1223 */ /* 0x000fe20000010007 */
[----:B------:R-:W-:Y:S01]  /*dea0*/  @P0 MOV R3, 0x3f317218 ;  /* 0x3f31721800030802 */ /* 0x000fe20000000f00 */
[----:B------:R-:W-:Y:S02]  /*deb0*/  @P2 FMUL.FTZ R5, R5, c[0x0][0x2d0] ;  /* 0x0000b40005052a20 */ /* 0x000fe40000410000 */
[----:B-1----:R-:W-:-:S02]  /*dec0*/  FMUL.FTZ R34, R0, R126 ;  /* 0x0000007e00227220 */ /* 0x002fc40000410000 */
[----:B------:R-:W-:Y:S02]  /*ded0*/  @P0 FMUL.FTZ R3, R3, c[0x0][0x2d0] ;  /* 0x0000b40003030a20 */ /* 0x000fe40000410000 */
[----:B------:R-:W-:Y:S01]  /*dee0*/  FMUL.FTZ R35, R0, R127 ;  /* 0x0000007f00237220 */ /* 0x000fe20000410000 */
[----:B--2---:R-:W-:Y:S01]  /*def0*/  MOV R4, 0x1 ;  /* 0x0000000100047802 */ /* 0x004fe20000000f00 */
[----:B---3--:R-:W-:Y:S02]  /*df00*/  @P0 FMUL.FTZ R2, R2, 0.69314718246459960938 ;  /* 0x3f31721802020820 */ /* 0x008fe40000410000 */
        /* <DEDUP_REMOVED lines=18> */
.L_x_1198:
[----:B--2---:R2:W5:Y:S04]  /*e030*/  LDL R6, [R1+0x48] ;  /* 0x0000480001067983 */ /* 0x0045680000100800 */
        /* <DEDUP_REMOVED lines=18> */
.L_x_1234:
[----:B--2---:R-:W-:Y:S05]  /*e160*/  BSYNC B0 ;  /* 0x0000000000007941 */ /* 0x004fea0003800000 */
.L_x_1233:
[----:B------:R-:W2:Y:S04]  /*e170*/  LDL.64 R2, [R1+0x18] ;  /* 0x0000180001027983 */ /* 0x000ea80000100a00 */
[----:B------:R-:W3:Y:S01]  /*e180*/  LDL R9, [R1+0x58] ;  /* 0x0000580001097983 */ /* 0x000ee20000100800 */
[----:B------:R-:W-:Y:S01]  /*e190*/  PRMT R0, R0, 0x9910, RZ ;  /* 0x0000991000007816 */ /* 0x000fe200000000ff */
[----:B------:R-:W-:Y:S01]  /*e1a0*/  BSSY B1, `(.L_x_1235) ;  /* 0x00002c7000017945 */ /* 0x000fe20003800000 */
[----:B-----5:R-:W-:Y:S02]  /*e1b0*/  IMAD.MOV.U32 R70, RZ, RZ, R6 ;  /* 0x000000ffff467224 */ /* 0x020fe400078e0006 */
[----:B------:R-:W-:Y:S02]  /*e1c0*/  ISETP.NE.AND P0, PT, R0, RZ, PT ;  /* 0x000000ff0000720c */ /* 0x000fe40003f05270 */
[----:B--2---:R-:W-:-:S02]  /*e1d0*/  SHF.R.S32.HI R18, RZ, 0x1f, R2 ;  /* 0x0000001fff127819 */ /* 0x004fc40000011402 */
[----:B---3--:R-:W-:-:S09]  /*e1e0*/  SHF.R.S32.HI R8, RZ, 0x1f, R9 ;  /* 0x0000001fff087819 */ /* 0x008fd20000011409 */
[----:B------:R-:W-:Y:S05]  /*e1f0*/  @!P0 BRA `(.L_x_1236) ;  /* 0x00001fa000008947 */ /* 0x000fea0003800000 */
[----:B-1----:R-:W2:Y:S04]  /*e200*/  LDL R6, [R1+0x68] ;  /* 0x0000680001067983 */ /* 0x002ea80000100800 */
[----:B------:R-:W3:Y:S04]  /*e210*/  LDL R5, [R1+0x78] ;  /* 0x0000780001057983 */ /* 0x000ee80000100800 */
        /* <DEDUP_REMOVED lines=94> */
.L_x_1237:
[----:B-1----:R-:W2:Y:S04]  /*e800*/  LDL R4, [R1+0x84] ;  /* 0x0000840001047983 */ /* 0x002ea80000100800 */
[----:B------:R-:W2:Y:S04]  /*e810*/  LDL R71, [R1+0x60] ;  /* 0x0000600001477983 */ /* 0x000ea80000100800 */
        /* <DEDUP_REMOVED lines=65> */
[----:B----4-:R-:W-:-:S05]  /*ec30*/  IMAD.IADD R5, R16, 0x1, R71 ;  /* 0x0000000110057824 */ /* 0x010fca00078e0247 */
        /* <DEDUP_REMOVED lines=61> */
.L_x_1319:
[----:B------:R-:W-:Y:S05]  /*f010*/  BRA.DIV ~URZ, `(.L_x_1240) ;  /* 0x00003cc27f007947 */ /* 0x000fea000b800000 */
[----:B------:R3:W4:Y:S02]  /*f020*/  SHFL.IDX PT, R2, R7, RZ, 0x181f ;  /* 0x00181fff07027589 */ /* 0x00072400000e0000 */
.L_x_1320:
        /* <DEDUP_REMOVED lines=9> */
.L_x_1321:
        /* <DEDUP_REMOVED lines=8> */
.L_x_1322:
[----:B------:R-:W-:Y:S05]  /*f140*/  BRA.DIV ~URZ, `(.L_x_1243) ;  /* 0x00003d427f007947 */ /* 0x000fea000b800000 */
[----:B-1----:R1:W2:Y:S02]  /*f150*/  SHFL.IDX PT, R2, R7, 0x2, 0x181f ;  /* 0x00581f0007027f89 */ /* 0x0022a400000e0000 */
.L_x_1323:
        /* <DEDUP_REMOVED lines=9> */
.L_x_1324:
        /* <DEDUP_REMOVED lines=8> */
.L_x_1325:
[----:B------:R-:W-:Y:S05]  /*f270*/  BRA.DIV ~URZ, `(.L_x_1246) ;  /* 0x00003dc27f007947 */ /* 0x000fea000b800000 */
[----:B--2---:R2:W1:Y:S02]  /*f280*/  SHFL.IDX PT, R2, R7, 0x4, 0x181f ;  /* 0x00981f0007027f89 */ /* 0x00446400000e0000 */
.L_x_1326:
        /* <DEDUP_REMOVED lines=9> */
.L_x_1327:
        /* <DEDUP_REMOVED lines=8> */
.L_x_1328:
[----:B------:R-:W-:Y:S05]  /*f3a0*/  BRA.DIV ~URZ, `(.L_x_1249) ;  /* 0x00003e427f007947 */ /* 0x000fea000b800000 */
[----:B--2---:R2:W3:Y:S02]  /*f3b0*/  SHFL.IDX PT, R2, R7, 0x6, 0x181f ;  /* 0x00d81f0007027f89 */ /* 0x0044e400000e0000 */
.L_x_1329:
        /* <DEDUP_REMOVED lines=9> */
.L_x_1330:
        /* <DEDUP_REMOVED lines=8> */
.L_x_1238:
        /* <DEDUP_REMOVED lines=34> */
.L_x_1331:
[----:B------:R-:W-:Y:S05]  /*f6f0*/  BRA.DIV ~URZ, `(.L_x_1253) ;  /* 0x00003ca27f007947 */ /* 0x000fea000b800000 */
[----:B------:R3:W4:Y:S02]  /*f700*/  SHFL.IDX PT, R2, R21, RZ, 0x1c1f ;  /* 0x001c1fff15027589 */ /* 0x00072400000e0000 */
.L_x_1332:
        /* <DEDUP_REMOVED lines=20> */
[----:B------:R-:W-:-:S09]  /*f850*/  ISETP.GE.AND P6, PT, R11, c[0x0][0x3c8], PT ;  /* 0x0000f2000b007a0c */ /* 0x000fd20003fc6270 */
        /* <DEDUP_REMOVED lines=18> */
[----:B------:R-:W-:-:S03]  /*f980*/  ISETP.GE.AND P2, PT, R4, c[0x0][0x3c8], PT ;  /* 0x0000f20004007a0c */ /* 0x000fc60003f46270 */
[----:B------:R2:W-:Y:S01]  /*f990*/  @!P1 ST.E.64 [R14.64], R66 ;  /* 0x000000420e009985 */ /* 0x0005e2000c101b08 */
[----:B----4-:R-:W-:-:S04]  /*f9a0*/  @!P6 LEA R16, P1, R7, R2, 0x2 ;  /* 0x000000020710e211 */ /* 0x010fc800078210ff */
        /* <DEDUP_REMOVED lines=8> */
.L_x_1255:
[----:B------:R-:W-:Y:S05]  /*fa30*/  BSYNC B0 ;  /* 0x0000000000007941 */ /* 0x000fea0003800000 */
.L_x_1254:
[----:B------:R-:W-:Y:S05]  /*fa40*/  BRA.DIV ~URZ, `(.L_x_1256) ;  /* 0x000039c27f007947 */ /* 0x000fea000b800000 */
[----:B--2---:R2:W1:Y:S04]  /*fa50*/  SHFL.IDX PT, R12, R13, 0x1, 0x1c1f ;  /* 0x003c1f000d0c7f89 */ /* 0x00446800000e0000 */
[----:B----4-:R2:W4:Y:S02]  /*fa60*/  SHFL.IDX PT, R2, R21, 0x1, 0x1c1f ;  /* 0x003c1f0015027f89 */ /* 0x01052400000e0000 */
.L_x_1333:
[----:B------:R-:W-:Y:S01]  /*fa70*/  BSSY B0, `(.L_x_1257) ;  /* 0x0000023000007945 */ /* 0x000fe20003800000 */
[----:B------:R-:W-:Y:S05]  /*fa80*/  @P0 BRA `(.L_x_1258) ;  /* 0x0000021000000947 */ /* 0x000fea0003800000 */
[----:B------:R-:W5:Y:S01]  /*fa90*/  LDL R3, [R1+0x44] ;  /* 0x0000440001037983 */ /* 0x000f620000100800 */
[----:B------:R-:W-:Y:S02]  /*faa0*/  ISETP.GE.AND P6, PT, R0, c[0x0][0x3c8], PT ;  /* 0x0000f20000007a0c */ /* 0x000fe40003fc6270 */
[----:B------:R-:W-:Y:S02]  /*fab0*/  ISETP.GE.AND P1, PT, R11, c[0x0][0x3c8], PT ;  /* 0x0000f2000b007a0c */ /* 0x000fe40003f26270 */
[----:B------:R-:W-:-:S02]  /*fac0*/  ISETP.GE.AND P0, PT, R10, c[0x0][0x3c8], PT ;  /* 0x0000f2000a007a0c */ /* 0x000fc40003f06270 */
[----:B-----5:R-:W-:-:S13]  /*fad0*/  ISETP.GE.AND P2, PT, R3, c[0x0][0x3c8], PT ;  /* 0x0000f20003007a0c */ /* 0x020fda0003f46270 */
[----:B----4-:R-:W-:-:S04]  /*fae0*/  @!P2 LEA R14, P3, R3, R2, 0x2 ;  /* 0x00000002030ea211 */ /* 0x010fc800078610ff */
[----:B-1----:R-:W-:Y:S02]  /*faf0*/  @!P2 LEA.HI.X R15, R3, R12, R20, 0x2, P3 ;  /* 0x0000000c030fa211 */ /* 0x002fe400018f1414 */
[----:B------:R-:W-:-:S03]  /*fb00*/  @!P6 LEA R18, P3, R0, R2, 0x2 ;  /* 0x000000020012e211 */ /* 0x000fc600078610ff */
[----:B------:R1:W-:Y:S01]  /*fb10*/  @!P2 ST.E.64 [R14.64], R82 ;  /* 0x000000520e00a985 */ /* 0x0003e2000c101b08 */
[----:B------:R-:W-:Y:S02]  /*fb20*/  @!P6 LEA.HI.X R19, R0, R12, R22, 0x2, P3 ;  /* 0x0000000c0013e211 */ /* 0x000fe400018f1416 */
[----:B------:R-:W-:Y:S02]  /*fb30*/  ISETP.GE.AND P3, PT, R8, c[0x0][0x3c8], PT ;  /* 0x0000f20008007a0c */ /* 0x000fe40003f66270 */
[C---:B------:R-:W-:Y:S01]  /*fb40*/  @!P1 LEA R16, P2, R11.reuse, R2, 0x2 ;  /* 0x000000020b109211 */ /* 0x040fe200078410ff */
[----:B------:R4:W-:Y:S03]  /*fb50*/  @!P6 ST.E.64 [R18.64], R84 ;  /* 0x000000541200e985 */ /* 0x0009e6000c101b08 */
[----:B------:R-:W-:Y:S02]  /*fb60*/  @!P1 LEA.HI.X R17, R11, R12, R24, 0x2, P2 ;  /* 0x0000000c0b119211 */ /* 0x000fe400010f1418 */
[----:B------:R-:W-:-:S03]  /*fb70*/  ISETP.GE.AND P2, PT, R7, c[0x0][0x3c8], PT ;  /* 0x0000f20007007a0c */ /* 0x000fc60003f46270 */
[----:B------:R5:W-:Y:S01]  /*fb80*/  @!P1 ST.E.64 [R16.64], R96 ;  /* 0x0000006010009985 */ /* 0x000be2000c101b08 */
[----:B------:R-:W-:Y:S02]  /*fb90*/  ISETP.GE.AND P1, PT, R6, c[0x0][0x3c8], PT ;  /* 0x0000f20006007a0c */ /* 0x000fe40003f26270 */
[----:B-1----:R-:W-:-:S04]  /*fba0*/  @!P0 LEA R14, P6, R10, R2, 0x2 ;  /* 0x000000020a0e8211 */ /* 0x002fc800078c10ff */
        /* <DEDUP_REMOVED lines=15> */
.L_x_1258:
[----:B------:R-:W-:Y:S05]  /*fca0*/  BSYNC B0 ;  /* 0x0000000000007941 */ /* 0x000fea0003800000 */
.L_x_1257:
[----:B------:R-:W-:Y:S05]  /*fcb0*/  BRA.DIV ~URZ, `(.L_x_1259) ;  /* 0x000038227f007947 */ /* 0x000fea000b800000 */
[----:B-1----:R1:W2:Y:S02]  /*fcc0*/  SHFL.IDX PT, R12, R13, 0x2, 0x1c1f ;  /* 0x005c1f000d0c7f89 */ /* 0x0022a400000e0000 */
.L_x_1334:
[----:B------:R-:W-:Y:S05]  /*fcd0*/  BRA.DIV ~URZ, `(.L_x_1260) ;  /* 0x000038727f007947 */ /* 0x000fea000b800000 */
[----:B----4-:R4:W1:Y:S02]  /*fce0*/  SHFL.IDX PT, R2, R21, 0x2, 0x1c1f ;  /* 0x005c1f0015027f89 */ /* 0x01086400000e0000 */
.L_x_1335:
[----:B------:R-:W-:Y:S01]  /*fcf0*/  BSSY B0, `(.L_x_1261) ;  /* 0x0000023000007945 */ /* 0x000fe20003800000 */
[----:B------:R-:W-:Y:S05]  /*fd00*/  @P4 BRA `(.L_x_1262) ;  /* 0x0000021000004947 */ /* 0x000fea0003800000 */
[----:B------:R-:W5:Y:S01]  /*fd10*/  LDL R3, [R1+0x44] ;  /* 0x0000440001037983 */ /* 0x000f620000100800 */
[----:B------:R-:W-:Y:S02]  /*fd20*/  ISETP.GE.AND P1, PT, R0, c[0x0][0x3c8], PT ;  /* 0x0000f20000007a0c */ /* 0x000fe40003f26270 */
[----:B------:R-:W-:Y:S02]  /*fd30*/  ISETP.GE.AND P0, PT, R11, c[0x0][0x3c8], PT ;  /* 0x0000f2000b007a0c */ /* 0x000fe40003f06270 */
[----:B------:R-:W-:-:S09]  /*fd40*/  ISETP.GE.AND P4, PT, R10, c[0x0][0x3c8], PT ;  /* 0x0000f2000a007a0c */ /* 0x000fd20003f86270 */
[----:B-1----:R-:W-:-:S04]  /*fd50*/  @!P1 LEA R14, P6, R0, R2, 0x2 ;  /* 0x00000002000e9211 */ /* 0x002fc800078c10ff */
[----:B--2---:R-:W-:Y:S02]  /*fd60*/  @!P1 LEA.HI.X R15, R0, R12, R22, 0x2, P6 ;  /* 0x0000000c000f9211 */ /* 0x004fe400030f1416 */
[----:B-----5:R-:W-:-:S13]  /*fd70*/  ISETP.GE.AND P3, PT, R3, c[0x0][0x3c8], PT ;  /* 0x0000f20003007a0c */ /* 0x020fda0003f66270 */
[----:B------:R-:W-:-:S04]  /*fd80*/  @!P3 LEA R16, P2, R3, R2, 0x2 ;  /* 0x000000020310b211 */ /* 0x000fc800078410ff */
[----:B------:R-:W-:Y:S02]  /*fd90*/  @!P3 LEA.HI.X R17, R3, R12, R20, 0x2, P2 ;  /* 0x0000000c0311b211 */ /* 0x000fe400010f1414 */
[----:B------:R-:W-:-:S03]  /*fda0*/  @!P0 LEA R18, P2, R11, R2, 0x2 ;  /* 0x000000020b128211 */ /* 0x000fc600078410ff */
[----:B------:R-:W-:Y:S01]  /*fdb0*/  @!P3 ST.E.64 [R16.64], R48 ;  /* 0x000000301000b985 */ /* 0x000fe2000c101b08 */
[----:B------:R-:W-:Y:S02]  /*fdc0*/  ISETP.GE.AND P3, PT, R8, c[0x0][0x3c8], PT ;  /* 0x0000f20008007a0c */ /* 0x000fe40003f66270 */
[----:B------:R-:W-:Y:S01]  /*fdd0*/  @!P0 LEA.HI.X R19, R11, R12, R24, 0x2, P2 ;  /* 0x0000000c0b138211 */ /* 0x000fe200010f1418 */
[----:B------:R1:W-:Y:S01]  /*fde0*/  @!P1 ST.E.64 [R14.64], R38 ;  /* 0x000000260e009985 */ /* 0x0003e2000c101b08 */
[----:B------:R-:W-:Y:S02]  /*fdf0*/  ISETP.GE.AND P2, PT, R7, c[0x0][0x3c8], PT ;  /* 0x0000f20007007a0c */ /* 0x000fe40003f46270 */
[----:B------:R-:W-:Y:S01]  /*fe00*/  ISETP.GE.AND P1, PT, R6, c[0x0][0x3c8], PT ;  /* 0x0000f20006007a0c */ /* 0x000fe20003f26270 */
[----:B------:R2:W-:Y:S01]  /*fe10*/  @!P0 ST.E.64 [R18.64], R40 ;  /* 0x0000002812008985 */ /* 0x0005e2000c101b08 */
[----:B------:R-:W-:Y:S02]  /*fe20*/  ISETP.GE.AND P0, PT, R4, c[0x0][0x3c8], PT ;  /* 0x0000f20004007a0c */ /* 0x000fe40003f06270 */
[----:B-1----:R-:W-:-:S04]  /*fe30*/  @!P4 LEA R14, P6, R10, R2, 0x2 ;  /* 0x000000020a0ec211 */ /* 0x002fc800078c10ff */
[----:B------:R-:W-:Y:S02]  /*fe40*/  @!P4 LEA.HI.X R15, R10, R12, R23, 0x2, P6 ;  /* 0x0000000c0a0fc211 */ /* 0x000fe400030f1417 */
[----:B--2---:R-:W-:-:S03]  /*fe50*/  @!P3 LEA R18, P6, R8, R2, 0x2 ;  /* 0x000000020812b211 */ /* 0x004fc600078c10ff */
[----:B------:R1:W-:Y:S01]  /*fe60*/  @!P4 ST.E.64 [R14.64], R42 ;  /* 0x0000002a0e00c985 */ /* 0x0003e2000c101b08 */
[C---:B------:R-:W-:Y:S02]  /*fe70*/  @!P2 LEA R16, P4, R7.reuse, R2, 0x2 ;  /* 0x000000020710a211 */ /* 0x040fe400078810ff */
[-C--:B------:R-:W-:Y:S02]  /*fe80*/  @!P3 LEA.HI.X R19, R8, R12.reuse, R25, 0x2, P6 ;  /* 0x0000000c0813b211 */ /* 0x080fe400030f1419 */
[----:B------:R-:W-:-:S03]  /*fe90*/  @!P2 LEA.HI.X R17, R7, R12, R26, 0x2, P4 ;  /* 0x0000000c0711a211 */ /* 0x000fc600020f141a */
        /* <DEDUP_REMOVED lines=8> */
.L_x_1262:
[----:B------:R-:W-:Y:S05]  /*ff20*/  BSYNC B0 ;  /* 0x0000000000007941 */ /* 0x000fea0003800000 */
.L_x_1261:
[----:B------:R-:W-:Y:S05]  /*ff30*/  BRA.DIV ~URZ, `(.L_x_1263) ;  /* 0x000036827f007947 */ /* 0x000fea000b800000 */
[----:B--2---:R2:W3:Y:S04]  /*ff40*/  SHFL.IDX PT, R12, R13, 0x3, 0x1c1f ;  /* 0x007c1f000d0c7f89 */ /* 0x0044e800000e0000 */
[----:B-1----:R2:W1:Y:S02]  /*ff50*/  SHFL.IDX PT, R2, R21, 0x3, 0x1c1f ;  /* 0x007c1f0015027f89 */ /* 0x00246400000e0000 */
.L_x_1336:
[----:B------:R-:W-:Y:S05]  /*ff60*/  @P5 BRA `(.L_x_1251) ;  /* 0x00000ea000005947 */ /* 0x000fea0003800000 */
[----:B------:R-:W5:Y:S01]  /*ff70*/  LDL R3, [R1+0x44] ;  /* 0x0000440001037983 */ /* 0x000f620000100800 */
[----:B------:R-:W-:Y:S02]  /*ff80*/  ISETP.GE.AND P5, PT, R0, c[0x0][0x3c8], PT ;  /* 0x0000f20000007a0c */ /* 0x000fe40003fa6270 */
[----:B------:R-:W-:-:S02]  /*ff90*/  ISETP.GE.AND P4, PT, R11, c[0x0][0x3c8], PT ;  /* 0x0000f2000b007a0c */ /* 0x000fc40003f86270 */
[----:B------:R-:W-:Y:S02]  /*ffa0*/  ISETP.GE.AND P3, PT, R10, c[0x0][0x3c8], PT ;  /* 0x0000f2000a007a0c */ /* 0x000fe40003f66270 */
[----:B------:R-:W-:Y:S02]  /*ffb0*/  ISETP.GE.AND P2, PT, R8, c[0x0][0x3c8], PT ;  /* 0x0000f20008007a0c */ /* 0x000fe40003f46270 */
[----:B-----5:R-:W-:-:S13]  /*ffc0*/  ISETP.GE.AND P0, PT, R3, c[0x0][0x3c8], PT ;  /* 0x0000f20003007a0c */ /* 0x020fda0003f06270 */
[----:B-1----:R-:W-:-:S04]  /*ffd0*/  @!P0 LEA R14, P1, R3, R2, 0x2 ;  /* 0x00000002030e8211 */ /* 0x002fc800078210ff */
[----:B---3--:R-:W-:Y:S02]  /*ffe0*/  @!P0 LEA.HI.X R15, R3, R12, R20, 0x2, P1 ;  /* 0x0000000c030f8211 */ /* 0x008fe400008f1414 */
[CC--:B------:R-:W-:Y:S02]  /*fff0*/  @!P5 LEA R20, P6, R0.reuse, R2.reuse, 0x2 ;  /* 0x000000020014d211 */ /* 0x0c0fe400078c10ff */
[----:B------:R-:W-:Y:S01]  /*10000*/  ISETP.GE.AND P1, PT, R7, c[0x0][0x3c8], PT ;  /* 0x0000f20007007a0c */ /* 0x000fe20003f26270 */
[----:B------:R1:W-:Y:S01]  /*10010*/  @!P0 ST.E.64 [R14.64], R34 ;  /* 0x000000220e008985 */ /* 0x0003e2000c101b08 */
[----:B------:R-:W-:Y:S02]  /*10020*/  @!P4 LEA R18, P0, R11, R2, 0x2 ;  /* 0x000000020b12c211 */ /* 0x000fe400078010ff */
[----:B--2-4-:R-:W-:Y:S02]  /*10030*/  @!P5 LEA.HI.X R21, R0, R12, R22, 0x2, P6 ;  /* 0x0000000c0015d211 */ /* 0x014fe400030f1416 */
[----:B------:R-:W-:-:S02]  /*10040*/  @!P3 LEA R16, P6, R10, R2, 0x2 ;  /* 0x000000020a10b211 */ /* 0x000fc400078c10ff */
[-C--:B------:R-:W-:Y:S01]  /*10050*/  @!P4 LEA.HI.X R19, R11, R12.reuse, R24, 0x2, P0 ;  /* 0x0000000c0b13c211 */ /* 0x080fe200000f1418 */
[----:B------:R2:W-:Y:S01]  /*10060*/  @!P5 ST.E.64 [R20.64], R60 ;  /* 0x0000003c1400d985 */ /* 0x0005e2000c101b08 */
[----:B------:R-:W-:Y:S02]  /*10070*/  ISETP.GE.AND P0, PT, R6, c[0x0][0x3c8], PT ;  /* 0x0000f20006007a0c */ /* 0x000fe40003f06270 */
[----:B------:R-:W-:Y:S01]  /*10080*/  @!P3 LEA.HI.X R17, R10, R12, R23, 0x2, P6 ;  /* 0x0000000c0a11b211 */ /* 0x000fe200030f1417 */
        /* <DEDUP_REMOVED lines=17> */
.L_x_1236:
[----:B------:R-:W2:Y:S04]  /*101a0*/  LDL.LU R7, [R1+0x50] ;  /* 0x0000500001077983 */ /* 0x000ea80000300800 */
[----:B-1----:R-:W3:Y:S01]  /*101b0*/  LDL R6, [R1+0x58] ;  /* 0x0000580001067983 */ /* 0x002ee20000100800 */
[----:B------:R-:W-:Y:S01]  /*101c0*/  ISETP.NE.U32.AND P1, PT, RZ, c[0x0][0x508], PT ;  /* 0x00014200ff007a0c */ /* 0x000fe20003f25070 */
[----:B------:R-:W-:Y:S01]  /*101d0*/  IMAD.MOV.U32 R4, RZ, RZ, 0x4 ;  /* 0x00000004ff047424 */ /* 0x000fe200078e00ff */
[----:B------:R-:W-:Y:S01]  /*101e0*/  ISETP.NE.U32.AND P2, PT, RZ, c[0x0][0x500], PT ;  /* 0x00014000ff007a0c */ /* 0x000fe20003f45070 */
[----:B------:R-:W-:Y:S01]  /*101f0*/  IMAD.MOV.U32 R0, RZ, RZ, RZ ;  /* 0x000000ffff007224 */ /* 0x000fe200078e00ff */
[----:B------:R-:W-:Y:S01]  /*10200*/  ISETP.NE.AND.EX P1, PT, RZ, c[0x0][0x50c], PT, P1 ;  /* 0x00014300ff007a0c */ /* 0x000fe20003f25310 */
[----:B------:R-:W-:Y:S01]  /*10210*/  IMAD.MOV.U32 R20, RZ, RZ, c[0x0][0x388] ;  /* 0x0000e200ff147624 */ /* 0x000fe200078e00ff */
[----:B------:R-:W-:-:S11]  /*10220*/  ISETP.NE.AND.EX P2, PT, RZ, c[0x0][0x504], PT, P2 ;  /* 0x00014100ff007a0c */ /* 0x000fd60003f45320 */
[C---:B---3--:R-:W-:Y:S01]  /*10230*/  @P1 LEA R2, P0, R6.reuse, c[0x0][0x508], 0x2 ;  /* 0x0001420006021a11 */ /* 0x048fe200078010ff */
[----:B------:R-:W-:-:S03]  /*10240*/  IMAD.WIDE R4, R6, R4, c[0x0][0x500] ;  /* 0x0001400006047625 */ /* 0x000fc600078e0204 */
[----:B------:R-:W-:Y:S02]  /*10250*/  @P1 LEA.HI.X R3, R6, c[0x0][0x50c], R8, 0x2, P0 ;  /* 0x0001430006031a11 */ /* 0x000fe400000f1408 */
        /* <DEDUP_REMOVED lines=9> */
.L_x_1264:
        /* <DEDUP_REMOVED lines=57> */
.L_x_1266:
[----:B------:R-:W-:Y:S05]  /*10680*/  BSYNC B0 ;  /* 0x0000000000007941 */ /* 0x000fea0003800000 */
.L_x_1265:
        /* <DEDUP_REMOVED lines=46> */
.L_x_1337:
[----:B------:R-:W-:Y:S05]  /*10970*/  BRA.DIV ~URZ, `(.L_x_1268) ;  /* 0x00002d827f007947 */ /* 0x000fea000b800000 */
[----:B------:R3:W4:Y:S02]  /*10980*/  SHFL.IDX PT, R2, R7, RZ, 0x181f ;  /* 0x00181fff07027589 */ /* 0x00072400000e0000 */
.L_x_1338:
        /* <DEDUP_REMOVED lines=9> */
.L_x_1339:
        /* <DEDUP_REMOVED lines=8> */
.L_x_1340:
[----:B------:R-:W-:Y:S05]  /*10aa0*/  BRA.DIV ~URZ, `(.L_x_1271) ;  /* 0x00002e027f007947 */ /* 0x000fea000b800000 */
[----:B-1----:R1:W2:Y:S02]  /*10ab0*/  SHFL.IDX PT, R2, R7, 0x2, 0x181f ;  /* 0x00581f0007027f89 */ /* 0x0022a400000e0000 */
.L_x_1341:
        /* <DEDUP_REMOVED lines=9> */
.L_x_1342:
        /* <DEDUP_REMOVED lines=8> */
.L_x_1343:
[----:B------:R-:W-:Y:S05]  /*10bd0*/  BRA.DIV ~URZ, `(.L_x_1274) ;  /* 0x00002e827f007947 */ /* 0x000fea000b800000 */
[----:B--2---:R2:W1:Y:S02]  /*10be0*/  SHFL.IDX PT, R2, R7, 0x4, 0x181f ;  /* 0x00981f0007027f89 */ /* 0x00446400000e0000 */
.L_x_1344:
        /* <DEDUP_REMOVED lines=9> */
.L_x_1345:
        /* <DEDUP_REMOVED lines=8> */
.L_x_1346:
[----:B------:R-:W-:Y:S05]  /*10d00*/  BRA.DIV ~URZ, `(.L_x_1277) ;  /* 0x00002f027f007947 */ /* 0x000fea000b800000 */
[----:B--2---:R2:W3:Y:S02]  /*10d10*/  SHFL.IDX PT, R2, R7, 0x6, 0x181f ;  /* 0x00d81f0007027f89 */ /* 0x0044e400000e0000 */
.L_x_1347:
        /* <DEDUP_REMOVED lines=9> */
.L_x_1348:
[----:B------:R-:W5:Y:S01]  /*10db0*/  LDL.64 R8, [R1+0x18] ;  /* 0x0000180001087983 */ /* 0x000f620000100a00 */
[----:B------:R-:W-:-:S04]  /*10dc0*/  IADD3 R0, R0, 0x70, RZ ;  /* 0x0000007000007810 */ /* 0x000fc80007ffe0ff */
[----:B------:R-:W-:-:S13]  /*10dd0*/  ISETP.GE.OR P1, PT, R0, R4, P0 ;  /* 0x000000040000720c */ /* 0x000fda0000726670 */
[----:B----45:R-:W-:-:S04]  /*10de0*/  @!P1 LEA R2, P0, R8, R2, 0x1 ;  /* 0x0000000208029211 */ /* 0x030fc800078008ff */
[----:B---3--:R-:W-:-:S05]  /*10df0*/  @!P1 LEA.HI.X R3, R8, R6, R18, 0x1, P0 ;  /* 0x0000000608039211 */ /* 0x008fca00000f0c12 */
[----:B------:R3:W-:Y:S04]  /*10e00*/  @!P1 ST.E.128 [R2.64], RZ ;  /* 0x000000ff02009985 */ /* 0x0007e8000c101d08 */
.L_x_1251:
[----:B------:R-:W-:Y:S05]  /*10e10*/  BSYNC B1 ;  /* 0x0000000000017941 */ /* 0x000fea0003800000 */
.L_x_1235:
        /* <DEDUP_REMOVED lines=15> */
.L_x_1349:
[----:B------:R-:W-:Y:S05]  /*10f10*/  BRA.DIV ~URZ, `(.L_x_1281) ;  /* 0x00002ea27f007947 */ /* 0x000fea000b800000 */
[----:B------:R3:W1:Y:S02]  /*10f20*/  SHFL.IDX PT, R8, R70, 0x1, 0x1f ;  /* 0x00201f0046087f89 */ /* 0x00066400000e0000 */
.L_x_1350:
        /* <DEDUP_REMOVED lines=19> */
.L_x_1351:
        /* <DEDUP_REMOVED lines=16> */
.L_x_1352:
[----:B----4-:R-:W-:Y:S01]  /*11160*/  IMAD R0, R0, c[0x0][0x538], RZ ;  /* 0x00014e0000007a24 */ /* 0x010fe200078e02ff */
[----:B------:R-:W-:Y:S04]  /*11170*/  BSSY B1, `(.L_x_1284) ;  /* 0x00000ce000017945 */ /* 0x000fe80003800000 */
[----:B-1----:R-:W-:-:S04]  /*11180*/  IADD3 R8, R0, R8, RZ ;  /* 0x0000000800087210 */ /* 0x002fc80007ffe0ff */
[----:B--2---:R-:W-:-:S13]  /*11190*/  ISETP.GT.AND P6, PT, R8, R10, PT ;  /* 0x0000000a0800720c */ /* 0x004fda0003fc4270 */
[----:B------:R-:W-:Y:S05]  /*111a0*/  @P6 BRA `(.L_x_1285) ;  /* 0x0000025000006947 */ /* 0x000fea0003800000 */
.L_x_1289:
        /* <DEDUP_REMOVED lines=17> */
.L_x_1353:
        /* <DEDUP_REMOVED lines=16> */
.L_x_1354:
[----:B--2---:R-:W-:-:S05]  /*113c0*/  IMAD R0, R0, c[0x0][0x538], RZ ;  /* 0x00014e0000007a24 */ /* 0x004fca00078e02ff */
[----:B------:R-:W-:-:S04]  /*113d0*/  IADD3 R8, R0, R8, RZ ;  /* 0x0000000800087210 */ /* 0x000fc80007ffe0ff */
[----:B------:R-:W-:-:S13]  /*113e0*/  ISETP.GT.AND P6, PT, R8, R10, PT ;  /* 0x0000000a0800720c */ /* 0x000fda0003fc4270 */
[----:B-1----:R-:W-:Y:S05]  /*113f0*/  @!P6 BRA `(.L_x_1289) ;  /* 0xfffffdb00000e947 */ /* 0x002fea000383ffff */
.L_x_1285:
[----:B------:R-:W-:-:S05]  /*11400*/  IADD3 R12, -R0, R8, RZ ;  /* 0x00000008000c7210 */ /* 0x000fca0007ffe1ff */
[----:B------:R-:W-:-:S05]  /*11410*/  IMAD R0, R4, c[0x0][0x538], R12 ;  /* 0x00014e0004007a24 */ /* 0x000fca00078e020c */
[----:B------:R-:W-:Y:S01]  /*11420*/  ISETP.GT.AND P0, PT, R0, R10, PT ;  /* 0x0000000a0000720c */ /* 0x000fe20003f04270 */
[----:B------:R-:W-:-:S12]  /*11430*/  BRA.DIV ~URZ, `(.L_x_1290) ;  /* 0x00002de27f007947 */ /* 0x000fd8000b800000 */
[----:B------:R-:W-:-:S03]  /*11440*/  VOTE.ANY R8, PT, !P0 ;  /* 0x0000000000087806 */ /* 0x000fc600040e0100 */
.L_x_1355:
[----:B------:R-:W2:Y:S01]  /*11450*/  LDL.LU R2, [R1+0x54] ;  /* 0x0000540001027983 */ /* 0x000ea20000300800 */
[----:B------:R-:W2:Y:S02]  /*11460*/  POPC R0, R8 ;  /* 0x0000000800007309 */ /* 0x000ea40000000000 */
[----:B--2---:R-:W-:-:S05]  /*11470*/  IADD3 R2, R0, R2, RZ ;  /* 0x0000000200027210 */ /* 0x004fca0007ffe0ff */
[----:B------:R1:W-:Y:S01]  /*11480*/  STL [R1+0x54], R2 ;  /* 0x0000540201007387 */ /* 0x0003e20000100800 */
[----:B------:R-:W-:Y:S05]  /*11490*/  BRA.DIV ~URZ, `(.L_x_1291) ;  /* 0x00002dd27f007947 */ /* 0x000fea000b800000 */
[----:B------:R2:W4:Y:S04]  /*114a0*/  SHFL.IDX PT, R11, R6, R0, 0x1f ;  /* 0x00001f00060b7589 */ /* 0x00052800000e0000 */
[----:B------:R2:W1:Y:S02]  /*114b0*/  SHFL.IDX PT, R7, R7, R0, 0x1f ;  /* 0x00001f0007077589 */ /* 0x00046400000e0000 */
.L_x_1356:
[----:B------:R-:W-:Y:S01]  /*114c0*/  ISETP.NE.AND P0, PT, R8, RZ, PT ;  /* 0x000000ff0800720c */ /* 0x000fe20003f05270 */
[----:B------:R-:W-:-:S12]  /*114d0*/  BSSY B0, `(.L_x_1292) ;  /* 0x0000005000007945 */ /* 0x000fd80003800000 */
[----:B------:R-:W-:Y:S05]  /*114e0*/  @!P0 BRA `(.L_x_1293) ;  /* 0x0000003000008947 */ /* 0x000fea0003800000 */
[----:B--2---:R-:W-:Y:S01]  /*114f0*/  IADD3 R0, R0, -0x1, RZ ;  /* 0xffffffff00007810 */ /* 0x004fe20007ffe0ff */
[----:B------:R-:W-:Y:S05]  /*11500*/  BRA.DIV ~URZ, `(.L_x_1294) ;  /* 0x00002e327f007947 */ /* 0x000fea000b800000 */
[----:B------:R2:W3:Y:S02]  /*11510*/  SHFL.IDX PT, R13, R4, R0, 0x1f ;  /* 0x00001f00040d7589 */ /* 0x0004e400000e0000 */
.L_x_1293:
[----:B------:R-:W-:Y:S05]  /*11520*/  BSYNC B0 ;  /* 0x0000000000007941 */ /* 0x000fea0003800000 */
.L_x_1292:
        /* <DEDUP_REMOVED lines=68> */
.L_x_1296:
        /* <DEDUP_REMOVED lines=68> */
.L_x_1297:
[----:B------:R-:W-:Y:S05]  /*11db0*/  BSYNC B0 ;  /* 0x0000000000007941 */ /* 0x000fea0003800000 */
.L_x_1295:
[----:B------:R-:W-:-:S04]  /*11dc0*/  LOP3.LUT R2, RZ, R2, RZ, 0x33, !PT ;  /* 0x00000002ff027212 */ /* 0x000fc800078e33ff */
[----:B-1----:R-:W-:-:S05]  /*11dd0*/  IADD3 R0, R2, R11, RZ ;  /* 0x0000000b02007210 */ /* 0x002fca0007ffe0ff */
[----:B------:R1:W-:Y:S01]  /*11de0*/  STL [R1+0x4c], R0 ;  /* 0x00004c0001007387 */ /* 0x0003e20000100800 */
[----:B------:R-:W-:Y:S05]  /*11df0*/  BRA `(.L_x_1298) ;  /* 0x0000005000007947 */ /* 0x000fea0003800000 */
.L_x_1286:
[----:B------:R-:W-:Y:S01]  /*11e00*/  MOV R0, c[0x0][0x53c] ;  /* 0x00014f0000007a02 */ /* 0x000fe20000000f00 */
[----:B------:R1:W-:Y:S04]  /*11e10*/  STL [R1+0x48], R10 ;  /* 0x0000480a01007387 */ /* 0x0003e80000100800 */
[----:B------:R1:W-:Y:S04]  /*11e20*/  STL [R1+0x4c], RZ ;  /* 0x00004cff01007387 */ /* 0x0003e80000100800 */
[----:B------:R1:W-:Y:S04]  /*11e30*/  STL [R1+0x50], RZ ;  /* 0x000050ff01007387 */ /* 0x0003e80000100800 */
[----:B------:R1:W-:Y:S02]  /*11e40*/  STL [R1+0x54], R0 ;  /* 0x0000540001007387 */ /* 0x0003e40000100800 */
.L_x_1298:
[----:B------:R-:W-:Y:S05]  /*11e50*/  BSYNC B1 ;  /* 0x0000000000017941 */ /* 0x000fea0003800000 */
.L_x_1284:
        /* <DEDUP_REMOVED lines=9> */
.L_x_1279:
[----:B-1----:R-:W3:Y:S02]  /*11ef0*/  LDL R0, [R1+0x54] ;  /* 0x0000540001007983 */ /* 0x002ee40000100800 */
[----:B---3--:R-:W-:-:S13]  /*11f00*/  ISETP.GE.AND P0, PT, R0, c[0x0][0x53c], PT ;  /* 0x00014f0000007a0c */ /* 0x008fda0003f06270 */
[----:B--2-4-:R-:W-:Y:S01]  /*11f10*/  @P0 CALL.REL.NOINC `(.L_x_1299) ;  /* 0x0000001000000944 */ /* 0x014fe20003c00000 */
[----:B------:R-:W-:Y:S05]  /*11f20*/  BRA `(.L_x_1300) ;  /* 0xfffefa5000007947 */ /* 0x000fea000383ffff */
.L_x_1299:
[----:B------:R-:W-:Y:S05]  /*11f30*/  EXIT ;  /* 0x000000000000794d */ /* 0x000fea0003800000 */
.L_x_1181:
[----:B------:R-:W-:Y:S01]  /*11f40*/  IMAD.MOV.U32 R0, RZ, RZ, R5 ;  /* 0x000000ffff007224 */ /* 0x000fe200078e0005 */
[----:B------:R-:W-:Y:S02]  /*11f50*/  MOV R2, 0x1 ;  /* 0x0000000100027802 */ /* 0x000fe40000000f00 */
[----:B------:R-:W-:Y:S02]  /*11f60*/  MOV R3, 0x11f80 ;  /* 0x00011f8000037802 */ /* 0x000fe40000000f00 */
[----:B------:R-:W-:Y:S05]  /*11f70*/  CALL.REL.NOINC `($__internal_20_$__cuda_sm70_shflsync_up_p) ;  /* 0x000024c000007944 */ /* 0x000fea0003c00000 */
[----:B------:R-:W-:Y:S01]  /*11f80*/  MOV R0, R4 ;  /* 0x0000000400007202 */ /* 0x000fe20000000f00 */
[----:B------:R-:W-:Y:S05]  /*11f90*/  BRA `(.L_x_1301) ;  /* 0xfffee4e000007947 */ /* 0x000fea000383ffff */
.L_x_1182:
[----:B------:R-:W-:Y:S01]  /*11fa0*/  IMAD.MOV.U32 R0, RZ, RZ, R5 ;  /* 0x000000ffff007224 */ /* 0x000fe200078e0005 */
[----:B------:R-:W-:Y:S02]  /*11fb0*/  MOV R2, 0x2 ;  /* 0x0000000200027802 */ /* 0x000fe40000000f00 */
[----:B------:R-:W-:Y:S02]  /*11fc0*/  MOV R3, 0x11fe0 ;  /* 0x00011fe000037802 */ /* 0x000fe40000000f00 */
[----:B------:R-:W-:Y:S05]  /*11fd0*/  CALL.REL.NOINC `($__internal_20_$__cuda_sm70_shflsync_up_p) ;  /* 0x0000246000007944 */ /* 0x000fea0003c00000 */
[----:B------:R-:W-:Y:S01]  /*11fe0*/  SEL R0, R4, RZ, P4 ;  /* 0x000000ff04007207 */ /* 0x000fe20002000000 */
[----:B------:R-:W-:Y:S01]  /*11ff0*/  IMAD.MOV.U32 R2, RZ, RZ, 0x4 ;  /* 0x00000004ff027424 */ /* 0x000fe200078e00ff */
[----:B------:R-:W-:-:S03]  /*12000*/  MOV R3, 0x12030 ;  /* 0x0001203000037802 */ /* 0x000fc60000000f00 */
[----:B------:R-:W-:Y:S02]  /*12010*/  IMAD.IADD R0, R5, 0x1, R0 ;  /* 0x0000000105007824 */ /* 0x000fe400078e0200 */
        /* <DEDUP_REMOVED lines=13> */
[----:B------:R-:W-:Y:S02]  /*120f0*/  MOV R3, 0x1f ;  /* 0x0000001f00037802 */ /* 0x000fe40000000f00 */
[----:B------:R-:W-:Y:S01]  /*12100*/  MOV R2, 0x12140 ;  /* 0x0001214000027802 */ /* 0x000fe20000000f00 */
[----:B------:R-:W-:-:S04]  /*12110*/  IMAD.IADD R4, R0, 0x1, R4 ;  /* 0x0000000100047824 */ /* 0x000fc800078e0204 */
[----:B------:R-:W-:Y:S02]  /*12120*/  IMAD.MOV.U32 R9, RZ, RZ, R4 ;  /* 0x000000ffff097224 */ /* 0x000fe400078e0004 */
[----:B------:R-:W-:Y:S05]  /*12130*/  CALL.REL.NOINC `($__internal_19_$__cuda_sm70_shflsync_idx_p) ;  /* 0x000022b000007944 */ /* 0x000fea0003c00000 */
[----:B------:R-:W-:Y:S01]  /*12140*/  MOV R0, R5 ;  /* 0x0000000500007202 */ /* 0x000fe20000000f00 */
[----:B------:R-:W-:Y:S05]  /*12150*/  BRA `(.L_x_1302) ;  /* 0xfffee42000007947 */ /* 0x000fea000383ffff */
.L_x_1184:
[----:B------:R-:W-:Y:S02]  /*12160*/  SEL R0, RZ, 0x1, P0 ;  /* 0x00000001ff007807 */ /* 0x000fe40000000000 */
[----:B------:R-:W-:Y:S02]  /*12170*/  MOV R2, 0x12190 ;  /* 0x0001219000027802 */ /* 0x000fe40000000f00 */
[----:B------:R-:W-:Y:S05]  /*12180*/  CALL.REL.NOINC `($__internal_21_$__cuda_sm70_votesync_ballot) ;  /* 0x0000232000007944 */ /* 0x000fea0003c00000 */
[----:B------:R-:W-:Y:S01]  /*12190*/  MOV R11, R0 ;  /* 0x00000000000b7202 */ /* 0x000fe20000000f00 */
[----:B------:R-:W-:Y:S05]  /*121a0*/  BRA `(.L_x_1303) ;  /* 0xfffee46000007947 */ /* 0x000fea000383ffff */
.L_x_1185:
[----:B------:R-:W-:Y:S01]  /*121b0*/  IMAD.MOV.U32 R9, RZ, RZ, R10 ;  /* 0x000000ffff097224 */ /* 0x000fe200078e000a */
[----:B------:R-:W-:Y:S01]  /*121c0*/  MOV R5, R0 ;  /* 0x0000000000057202 */ /* 0x000fe20000000f00 */
[----:B------:R-:W-:Y:S01]  /*121d0*/  IMAD.MOV.U32 R3, RZ, RZ, 0x1f ;  /* 0x0000001fff037424 */ /* 0x000fe200078e00ff */
[----:B-1----:R-:W-:Y:S02]  /*121e0*/  MOV R2, 0x12200 ;  /* 0x0001220000027802 */ /* 0x002fe40000000f00 */
[----:B------:R-:W-:Y:S05]  /*121f0*/  CALL.REL.NOINC `($__internal_19_$__cuda_sm70_shflsync_idx_p) ;  /* 0x000021f000007944 */ /* 0x000fea0003c00000 */
[----:B------:R-:W-:Y:S01]  /*12200*/  IMAD.MOV.U32 R13, RZ, RZ, R5 ;  /* 0x000000ffff0d7224 */ /* 0x000fe200078e0005 */
[----:B------:R-:W-:Y:S01]  /*12210*/  MOV R9, R8 ;  /* 0x0000000800097202 */ /* 0x000fe20000000f00 */
[----:B------:R-:W-:Y:S01]  /*12220*/  IMAD.MOV.U32 R6, RZ, RZ, RZ ;  /* 0x000000ffff067224 */ /* 0x000fe200078e00ff */
[----:B------:R-:W-:Y:S01]  /*12230*/  MOV R5, R0 ;  /* 0x0000000000057202 */ /* 0x000fe20000000f00 */
[----:B------:R-:W-:Y:S01]  /*12240*/  IMAD.MOV.U32 R3, RZ, RZ, 0x1f ;  /* 0x0000001fff037424 */ /* 0x000fe200078e00ff */
[----:B------:R-:W-:-:S02]  /*12250*/  MOV R2, 0x12270 ;  /* 0x0001227000027802 */ /* 0x000fc40000000f00 */
[----:B------:R-:W-:Y:S05]  /*12260*/  CALL.REL.NOINC `($__internal_19_$__cuda_sm70_shflsync_idx_p) ;  /* 0x0000218000007944 */ /* 0x000fea0003c00000 */
[----:B------:R-:W-:Y:S01]  /*12270*/  MOV R10, R5 ;  /* 0x00000005000a7202 */ /* 0x000fe20000000f00 */
[----:B------:R-:W-:Y:S05]  /*12280*/  BRA `(.L_x_1304) ;  /* 0xfffee3f000007947 */ /* 0x000fea000383ffff */
.L_x_1188:
[----:B------:R-:W-:Y:S01]  /*12290*/  IMAD.MOV.U32 R9, RZ, RZ, R4 ;  /* 0x000000ffff097224 */ /* 0x000fe200078e0004 */
[----:B------:R-:W-:-:S02]  /*122a0*/  MOV R3, 0x1f ;  /* 0x0000001f00037802 */ /* 0x000fc40000000f00 */
[----:B-1----:R-:W-:Y:S02]  /*122b0*/  MOV R2, 0x122d0 ;  /* 0x000122d000027802 */ /* 0x002fe40000000f00 */
[----:B--234-:R-:W-:Y:S05]  /*122c0*/  CALL.REL.NOINC `($__internal_19_$__cuda_sm70_shflsync_idx_p) ;  /* 0x0000212000007944 */ /* 0x01cfea0003c00000 */
[----:B------:R-:W-:Y:S01]  /*122d0*/  MOV R6, R5 ;  /* 0x0000000500067202 */ /* 0x000fe20000000f00 */
[----:B------:R-:W-:Y:S05]  /*122e0*/  BRA `(.L_x_1187) ;  /* 0xfffee3f000007947 */ /* 0x000fea000383ffff */
.L_x_1199:
[----:B----4-:R-:W-:Y:S01]  /*122f0*/  IMAD.MOV.U32 R9, RZ, RZ, R6 ;  /* 0x000000ffff097224 */ /* 0x010fe200078e0006 */
[----:B------:R-:W-:Y:S01]  /*12300*/  MOV R5, RZ ;  /* 0x000000ff00057202 */ /* 0x000fe20000000f00 */
[----:B------:R-:W-:Y:S01]  /*12310*/  IMAD.MOV.U32 R3, RZ, RZ, 0x181f ;  /* 0x0000181fff037424 */ /* 0x000fe200078e00ff */
[----:B------:R-:W-:Y:S02]  /*12320*/  MOV R2, 0x12340 ;  /* 0x0001234000027802 */ /* 0x000fe40000000f00 */
[----:B------:R-:W-:Y:S05]  /*12330*/  CALL.REL.NOINC `($__internal_19_$__cuda_sm70_shflsync_idx_p) ;  /* 0x000020b000007944 */ /* 0x000fea0003c00000 */
[----:B------:R-:W-:Y:S01]  /*12340*/  MOV R8, R5 ;  /* 0x0000000500087202 */ /* 0x000fe20000000f00 */
[----:B------:R-:W-:Y:S05]  /*12350*/  BRA `(.L_x_1305) ;  /* 0xffff05b000007947 */ /* 0x000fea000383ffff */
.L_x_1200:
[----:B------:R-:W-:Y:S01]  /*12360*/  IMAD.MOV.U32 R9, RZ, RZ, R7 ;  /* 0x000000ffff097224 */ /* 0x000fe200078e0007 */
[----:B------:R-:W-:Y:S01]  /*12370*/  MOV R5, RZ ;  /* 0x000000ff00057202 */ /* 0x000fe20000000f00 */
[----:B------:R-:W-:Y:S01]  /*12380*/  IMAD.MOV.U32 R3, RZ, RZ, 0x181f ;  /* 0x0000181fff037424 */ /* 0x000fe200078e00ff */
[----:B------:R-:W-:Y:S02]  /*12390*/  MOV R2, 0x123b0 ;  /* 0x000123b000027802 */ /* 0x000fe40000000f00 */
[----:B-12---:R-:W-:Y:S05]  /*123a0*/  CALL.REL.NOINC `($__internal_19_$__cuda_sm70_shflsync_idx_p) ;  /* 0x0000204000007944 */ /* 0x006fea0003c00000 */
[----:B------:R-:W-:Y:S01]  /*123b0*/  MOV R2, R5 ;  /* 0x0000000500027202 */ /* 0x000fe20000000f00 */
[----:B------:R-:W-:Y:S05]  /*123c0*/  BRA `(.L_x_1306) ;  /* 0xffff056000007947 */ /* 0x000fea000383ffff */
.L_x_1203:
[----:B------:R-:W-:Y:S01]  /*123d0*/  IMAD.MOV.U32 R9, RZ, RZ, R6 ;  /* 0x000000ffff097224 */ /* 0x000fe200078e0006 */
[----:B------:R-:W-:Y:S01]  /*123e0*/  MOV R5, 0x1 ;  /* 0x0000000100057802 */ /* 0x000fe20000000f00 */
[----:B--2---:R-:W-:Y:S01]  /*123f0*/  IMAD.MOV.U32 R3, RZ, RZ, 0x181f ;  /* 0x0000181fff037424 */ /* 0x004fe200078e00ff */
[----:B----4-:R-:W-:-:S02]  /*12400*/  MOV R2, 0x12420 ;  /* 0x0001242000027802 */ /* 0x010fc40000000f00 */
[----:B-1-3--:R-:W-:Y:S05]  /*12410*/  CALL.REL.NOINC `($__internal_19_$__cuda_sm70_shflsync_idx_p) ;  /* 0x00001fd000007944 */ /* 0x00afea0003c00000 */
[----:B------:R-:W-:Y:S01]  /*12420*/  IMAD.MOV.U32 R8, RZ, RZ, R5 ;  /* 0x000000ffff087224 */ /* 0x000fe200078e0005 */
[----:B------:R-:W-:Y:S01]  /*12430*/  MOV R5, 0x1 ;  /* 0x0000000100057802 */ /* 0x000fe20000000f00 */
[----:B------:R-:W-:Y:S01]  /*12440*/  IMAD.MOV.U32 R9, RZ, RZ, R7 ;  /* 0x000000ffff097224 */ /* 0x000fe200078e0007 */
[----:B------:R-:W-:-:S02]  /*12450*/  MOV R3, 0x181f ;  /* 0x0000181f00037802 */ /* 0x000fc40000000f00 */
[----:B------:R-:W-:Y:S02]  /*12460*/  MOV R2, 0x12480 ;  /* 0x0001248000027802 */ /* 0x000fe40000000f00 */
[----:B------:R-:W-:Y:S05]  /*12470*/  CALL.REL.NOINC `($__internal_19_$__cuda_sm70_shflsync_idx_p) ;  /* 0x00001f7000007944 */ /* 0x000fea0003c00000 */
[----:B------:R-:W-:Y:S01]  /*12480*/  MOV R2, R5 ;  /* 0x0000000500027202 */ /* 0x000fe20000000f00 */
[----:B------:R-:W-:Y:S05]  /*12490*/  BRA `(.L_x_1307) ;  /* 0xffff059000007947 */ /* 0x000fea000383ffff */
.L_x_1206:
[----:B------:R-:W-:Y:S01]  /*124a0*/  IMAD.MOV.U32 R9, RZ, RZ, R6 ;  /* 0x000000ffff097224 */ /* 0x000fe200078e0006 */
[----:B------:R-:W-:Y:S01]  /*124b0*/  MOV R5, 0x2 ;  /* 0x0000000200057802 */ /* 0x000fe20000000f00 */
[----:B-1----:R-:W-:Y:S01]  /*124c0*/  IMAD.MOV.U32 R3, RZ, RZ, 0x181f ;  /* 0x0000181fff037424 */ /* 0x002fe200078e00ff */
[----:B----4-:R-:W-:Y:S02]  /*124d0*/  MOV R2, 0x124f0 ;  /* 0x000124f000027802 */ /* 0x010fe40000000f00 */
[----:B--23--:R-:W-:Y:S05]  /*124e0*/  CALL.REL.NOINC `($__internal_19_$__cuda_sm70_shflsync_idx_p) ;  /* 0x00001f0000007944 */ /* 0x00cfea0003c00000 */
[----:B------:R-:W-:Y:S01]  /*124f0*/  MOV R8, R5 ;  /* 0x0000000500087202 */ /* 0x000fe20000000f00 */
[----:B------:R-:W-:Y:S05]  /*12500*/  BRA `(.L_x_1308) ;  /* 0xffff060000007947 */ /* 0x000fea000383ffff */
.L_x_1207:
[----:B------:R-:W-:Y:S01]  /*12510*/  IMAD.MOV.U32 R9, RZ, RZ, R7 ;  /* 0x000000ffff097224 */ /* 0x000fe200078e0007 */
[----:B------:R-:W-:Y:S01]  /*12520*/  MOV R5, 0x2 ;  /* 0x0000000200057802 */ /* 0x000fe20000000f00 */
[----:B------:R-:W-:Y:S01]  /*12530*/  IMAD.MOV.U32 R3, RZ, RZ, 0x181f ;  /* 0x0000181fff037424 */ /* 0x000fe200078e00ff */
[----:B----4-:R-:W-:Y:S02]  /*12540*/  MOV R2, 0x12560 ;  /* 0x0001256000027802 */ /* 0x010fe40000000f00 */
[----:B-123--:R-:W-:Y:S05]  /*12550*/  CALL.REL.NOINC `($__internal_19_$__cuda_sm70_shflsync_idx_p) ;  /* 0x00001e9000007944 */ /* 0x00efea0003c00000 */
[----:B------:R-:W-:Y:S01]  /*12560*/  MOV R2, R5 ;  /* 0x0000000500027202 */ /* 0x000fe20000000f00 */
[----:B------:R-:W-:Y:S05]  /*12570*/  BRA `(.L_x_1309) ;  /* 0xffff05b000007947 */ /* 0x000fea000383ffff */
.L_x_1210:
[----:B------:R-:W-:Y:S01]  /*12580*/  IMAD.MOV.U32 R9, RZ, RZ, R6 ;  /* 0x000000ffff097224 */ /* 0x000fe200078e0006 */
[----:B------:R-:W-:Y:S01]  /*12590*/  MOV R5, 0x3 ;  /* 0x0000000300057802 */ /* 0x000fe20000000f00 */
[----:B-1----:R-:W-:Y:S01]  /*125a0*/  IMAD.MOV.U32 R3, RZ, RZ, 0x181f ;  /* 0x0000181fff037424 */ /* 0x002fe200078e00ff */
[----:B------:R-:W-:-:S02]  /*125b0*/  MOV R2, 0x125d0 ;  /* 0x000125d000027802 */ /* 0x000fc40000000f00 */
[----:B--234-:R-:W-:Y:S05]  /*125c0*/  CALL.REL.NOINC `($__internal_19_$__cuda_sm70_shflsync_idx_p) ;  /* 0x00001e2000007944 */ /* 0x01cfea0003c00000 */
        /* <DEDUP_REMOVED lines=8> */
.L_x_1213:
[----:B------:R-:W-:Y:S01]  /*12650*/  IMAD.MOV.U32 R9, RZ, RZ, R6 ;  /* 0x000000ffff097224 */ /* 0x000fe200078e0006 */
[----:B------:R-:W-:Y:S01]  /*12660*/  MOV R5, 0x4 ;  /* 0x0000000400057802 */ /* 0x000fe20000000f00 */
[----:B-1----:R-:W-:Y:S01]  /*12670*/  IMAD.MOV.U32 R3, RZ, RZ, 0x181f ;  /* 0x0000181fff037424 */ /* 0x002fe200078e00ff */
[----:B------:R-:W-:Y:S02]  /*12680*/  MOV R2, 0x126a0 ;  /* 0x000126a000027802 */ /* 0x000fe40000000f00 */
[----:B--234-:R-:W-:Y:S05]  /*12690*/  CALL.REL.NOINC `($__internal_19_$__cuda_sm70_shflsync_idx_p) ;  /* 0x00001d5000007944 */ /* 0x01cfea0003c00000 */
[----:B------:R-:W-:Y:S01]  /*126a0*/  MOV R8, R5 ;  /* 0x0000000500087202 */ /* 0x000fe20000000f00 */
[----:B------:R-:W-:Y:S05]  /*126b0*/  BRA `(.L_x_1311) ;  /* 0xffff064000007947 */ /* 0x000fea000383ffff */
.L_x_1214:
[----:B------:R-:W-:Y:S01]  /*126c0*/  IMAD.MOV.U32 R9, RZ, RZ, R7 ;  /* 0x000000ffff097224 */ /* 0x000fe200078e0007 */
[----:B------:R-:W-:Y:S01]  /*126d0*/  MOV R5, 0x4 ;  /* 0x0000000400057802 */ /* 0x000fe20000000f00 */
[----:B-1----:R-:W-:Y:S01]  /*126e0*/  IMAD.MOV.U32 R3, RZ, RZ, 0x181f ;  /* 0x0000181fff037424 */ /* 0x002fe200078e00ff */
[----:B------:R-:W-:Y:S02]  /*126f0*/  MOV R2, 0x12710 ;  /* 0x0001271000027802 */ /* 0x000fe40000000f00 */
[----:B--234-:R-:W-:Y:S05]  /*12700*/  CALL.REL.NOINC `($__internal_19_$__cuda_sm70_shflsync_idx_p) ;  /* 0x00001ce000007944 */ /* 0x01cfea0003c00000 */
[----:B------:R-:W-:Y:S01]  /*12710*/  MOV R2, R5 ;  /* 0x0000000500027202 */ /* 0x000fe20000000f00 */
[----:B------:R-:W-:Y:S05]  /*12720*/  BRA `(.L_x_1312) ;  /* 0xffff05f000007947 */ /* 0x000fea000383ffff */
.L_x_1217:
[----:B------:R-:W-:Y:S01]  /*12730*/  IMAD.MOV.U32 R9, RZ, RZ, R6 ;  /* 0x000000ffff097224 */ /* 0x000fe200078e0006 */
[----:B------:R-:W-:Y:S01]  /*12740*/  MOV R5, 0x5 ;  /* 0x0000000500057802 */ /* 0x000fe20000000f00 */
[----:B--2---:R-:W-:Y:S01]  /*12750*/  IMAD.MOV.U32 R3, RZ, RZ, 0x181f ;  /* 0x0000181fff037424 */ /* 0x004fe200078e00ff */
[----:B---3--:R-:W-:-:S02]  /*12760*/  MOV R2, 0x12780 ;  /* 0x0001278000027802 */ /* 0x008fc40000000f00 */
[----:B-1--4-:R-:W-:Y:S05]  /*12770*/  CALL.REL.NOINC `($__internal_19_$__cuda_sm70_shflsync_idx_p) ;  /* 0x00001c7000007944 */ /* 0x012fea0003c00000 */
        /* <DEDUP_REMOVED lines=8> */
.L_x_1220:
[----:B------:R-:W-:Y:S01]  /*12800*/  IMAD.MOV.U32 R9, RZ, RZ, R6 ;  /* 0x000000ffff097224 */ /* 0x000fe200078e0006 */
[----:B------:R-:W-:Y:S01]  /*12810*/  MOV R5, 0x6 ;  /* 0x0000000600057802 */ /* 0x000fe20000000f00 */
[----:B-1----:R-:W-:Y:S01]  /*12820*/  IMAD.MOV.U32 R3, RZ, RZ, 0x181f ;  /* 0x0000181fff037424 */ /* 0x002fe200078e00ff */
[----:B---3--:R-:W-:Y:S02]  /*12830*/  MOV R2, 0x12850 ;  /* 0x0001285000027802 */ /* 0x008fe40000000f00 */
[----:B--2-4-:R-:W-:Y:S05]  /*12840*/  CALL.REL.NOINC `($__internal_19_$__cuda_sm70_shflsync_idx_p) ;  /* 0x00001ba000007944 */ /* 0x014fea0003c00000 */
[----:B------:R-:W-:Y:S01]  /*12850*/  MOV R8, R5 ;  /* 0x0000000500087202 */ /* 0x000fe20000000f00 */
[----:B------:R-:W-:Y:S05]  /*12860*/  BRA `(.L_x_1314) ;  /* 0xffff068000007947 */ /* 0x000fea000383ffff */
.L_x_1221:
[----:B------:R-:W-:Y:S01]  /*12870*/  IMAD.MOV.U32 R9, RZ, RZ, R7 ;  /* 0x000000ffff097224 */ /* 0x000fe200078e0007 */
[----:B------:R-:W-:Y:S01]  /*12880*/  MOV R5, 0x6 ;  /* 0x0000000600057802 */ /* 0x000fe20000000f00 */
[----:B------:R-:W-:Y:S01]  /*12890*/  IMAD.MOV.U32 R3, RZ, RZ, 0x181f ;  /* 0x0000181fff037424 */ /* 0x000fe200078e00ff */
[----:B---3--:R-:W-:Y:S02]  /*128a0*/  MOV R2, 0x128c0 ;  /* 0x000128c000027802 */ /* 0x008fe40000000f00 */
[----:B-12-4-:R-:W-:Y:S05]  /*128b0*/  CALL.REL.NOINC `($__internal_19_$__cuda_sm70_shflsync_idx_p) ;  /* 0x00001b3000007944 */ /* 0x016fea0003c00000 */
[----:B------:R-:W-:Y:S01]  /*128c0*/  MOV R2, R5 ;  /* 0x0000000500027202 */ /* 0x000fe20000000f00 */
[----:B------:R-:W-:Y:S05]  /*128d0*/  BRA `(.L_x_1315) ;  /* 0xffff063000007947 */ /* 0x000fea000383ffff */
.L_x_1224:
        /* <DEDUP_REMOVED lines=13> */
.L_x_1231:
[----:B------:R1:W5:Y:S01]  /*129b0*/  LDL R0, [R1] ;  /* 0x0000000001007983 */ /* 0x0003620000100800 */
[----:B------:R-:W-:Y:S02]  /*129c0*/  MOV R3, 0x2 ;  /* 0x0000000200037802 */ /* 0x000fe40000000f00 */
[----:B------:R-:W-:Y:S02]  /*129d0*/  MOV R2, 0x129f0 ;  /* 0x000129f000027802 */ /* 0x000fe40000000f00 */
[----:B-1---5:R-:W-:Y:S05]  /*129e0*/  CALL.REL.NOINC `($__internal_18_$__cuda_sm70_shflsync_bfly_p) ;  /* 0x000019c000007944 */ /* 0x022fea0003c00000 */
[----:B------:R-:W-:Y:S05]  /*129f0*/  BRA `(.L_x_1317) ;  /* 0xffffaea000007947 */ /* 0x000fea000383ffff */
.L_x_1232:
[----:B------:R-:W-:Y:S01]  /*12a00*/  IMAD.MOV.U32 R0, RZ, RZ, R4 ;  /* 0x000000ffff007224 */ /* 0x000fe200078e0004 */
[----:B------:R-:W-:Y:S02]  /*12a10*/  MOV R3, 0x1 ;  /* 0x0000000100037802 */ /* 0x000fe40000000f00 */
[----:B------:R-:W-:Y:S02]  /*12a20*/  MOV R2, 0x12a40 ;  /* 0x00012a4000027802 */ /* 0x000fe40000000f00 */
[----:B------:R-:W-:Y:S05]  /*12a30*/  CALL.REL.NOINC `($__internal_18_$__cuda_sm70_shflsync_bfly_p) ;  /* 0x0000197000007944 */ /* 0x000fea0003c00000 */
[----:B------:R-:W-:Y:S02]  /*12a40*/  FADD.FTZ R4, R4, R0 ;  /* 0x0000000004047221 */ /* 0x000fe40000010000 */
[----:B------:R1:W5:Y:S01]  /*12a50*/  LDL R0, [R1+0x4] ;  /* 0x0000040001007983 */ /* 0x0003620000100800 */
[----:B------:R-:W-:-:S02]  /*12a60*/  MOV R3, 0x2 ;  /* 0x0000000200037802 */ /* 0x000fc40000000f00 */
[----:B------:R-:W-:Y:S02]  /*12a70*/  MOV R2, 0x12a90 ;  /* 0x00012a9000027802 */ /* 0x000fe40000000f00 */
[----:B-1---5:R-:W-:Y:S05]  /*12a80*/  CALL.REL.NOINC `($__internal_18_$__cuda_sm70_shflsync_bfly_p) ;  /* 0x0000192000007944 */ /* 0x022fea0003c00000 */
[----:B------:R-:W2:Y:S01]  /*12a90*/  LDL.LU R2, [R1+0x4] ;  /* 0x0000040001027983 */ /* 0x000ea20000300800 */
[----:B------:R-:W-:Y:S01]  /*12aa0*/  MOV R3, 0x1 ;  /* 0x0000000100037802 */ /* 0x000fe20000000f00 */
[----:B--2---:R-:W-:Y:S01]  /*12ab0*/  FADD.FTZ R5, R2, R0 ;  /* 0x0000000002057221 */ /* 0x004fe20000010000 */
[----:B------:R-:W-:-:S04]  /*12ac0*/  MOV R2, 0x12af0 ;  /* 0x00012af000027802 */ /* 0x000fc80000000f00 */
[----:B------:R-:W-:Y:S02]  /*12ad0*/  MOV R0, R5 ;  /* 0x0000000500007202 */ /* 0x000fe40000000f00 */
[----:B------:R-:W-:Y:S05]  /*12ae0*/  CALL.REL.NOINC `($__internal_18_$__cuda_sm70_shflsync_bfly_p) ;  /* 0x000018c000007944 */ /* 0x000fea0003c00000 */
[----:B------:R-:W-:Y:S02]  /*12af0*/  FADD.FTZ R5, R5, R0 ;  /* 0x0000000005057221 */ /* 0x000fe40000010000 */
[----:B------:R1:W5:Y:S01]  /*12b00*/  LDL R0, [R1+0x8] ;  /* 0x0000080001007983 */ /* 0x0003620000100800 */
[----:B------:R-:W-:Y:S02]  /*12b10*/  MOV R3, 0x2 ;  /* 0x0000000200037802 */ /* 0x000fe40000000f00 */
        /* <DEDUP_REMOVED lines=19> */
[----:B------:R-:W-:Y:S01]  /*12c50*/  MOV R8, R0 ;  /* 0x0000000000087202 */ /* 0x000fe20000000f00 */
[----:B------:R-:W-:Y:S05]  /*12c60*/  BRA `(.L_x_1318) ;  /* 0xffffad6000007947 */ /* 0x000fea000383ffff */
.L_x_1239:
[----:B-1234-:R-:W-:Y:S01]  /*12c70*/  IMAD.MOV.U32 R9, RZ, RZ, R6 ;  /* 0x000000ffff097224 */ /* 0x01efe200078e0006 */
[----:B------:R-:W-:Y:S01]  /*12c80*/  MOV R5, RZ ;  /* 0x000000ff00057202 */ /* 0x000fe20000000f00 */
[----:B------:R-:W-:Y:S01]  /*12c90*/  IMAD.MOV.U32 R3, RZ, RZ, 0x181f ;  /* 0x0000181fff037424 */ /* 0x000fe200078e00ff */
[----:B------:R-:W-:Y:S02]  /*12ca0*/  MOV R2, 0x12cc0 ;  /* 0x00012cc000027802 */ /* 0x000fe40000000f00 */
[----:B------:R-:W-:Y:S05]  /*12cb0*/  CALL.REL.NOINC `($__internal_19_$__cuda_sm70_shflsync_idx_p) ;  /* 0x0000173000007944 */ /* 0x000fea0003c00000 */
[----:B------:R-:W-:Y:S01]  /*12cc0*/  MOV R8, R5 ;  /* 0x0000000500087202 */ /* 0x000fe20000000f00 */
[----:B------:R-:W-:Y:S05]  /*12cd0*/  BRA `(.L_x_1319) ;  /* 0xffffc33000007947 */ /* 0x000fea000383ffff */
.L_x_1240:
[----:B------:R-:W-:Y:S01]  /*12ce0*/  IMAD.MOV.U32 R9, RZ, RZ, R7 ;  /* 0x000000ffff097224 */ /* 0x000fe200078e0007 */
[----:B------:R-:W-:Y:S01]  /*12cf0*/  MOV R5, RZ ;  /* 0x000000ff00057202 */ /* 0x000fe20000000f00 */
[----:B------:R-:W-:Y:S01]  /*12d00*/  IMAD.MOV.U32 R3, RZ, RZ, 0x181f ;  /* 0x0000181fff037424 */ /* 0x000fe200078e00ff */
[----:B------:R-:W-:Y:S02]  /*12d10*/  MOV R2, 0x12d30 ;  /* 0x00012d3000027802 */ /* 0x000fe40000000f00 */
[----:B-12---:R-:W-:Y:S05]  /*12d20*/  CALL.REL.NOINC `($__internal_19_$__cuda_sm70_shflsync_idx_p) ;  /* 0x000016c000007944 */ /* 0x006fea0003c00000 */
[----:B------:R-:W-:Y:S01]  /*12d30*/  MOV R2, R5 ;  /* 0x0000000500027202 */ /* 0x000fe20000000f00 */
[----:B------:R-:W-:Y:S05]  /*12d40*/  BRA `(.L_x_1320) ;  /* 0xffffc2e000007947 */ /* 0x000fea000383ffff */
.L_x_1241:
[----:B------:R-:W-:Y:S01]  /*12d50*/  IMAD.MOV.U32 R9, RZ, RZ, R6 ;  /* 0x000000ffff097224 */ /* 0x000fe200078e0006 */
[----:B------:R-:W-:Y:S01]  /*12d60*/  MOV R5, 0x1 ;  /* 0x0000000100057802 */ /* 0x000fe20000000f00 */
[----:B--2---:R-:W-:Y:S01]  /*12d70*/  IMAD.MOV.U32 R3, RZ, RZ, 0x181f ;  /* 0x0000181fff037424 */ /* 0x004fe200078e00ff */
[----:B------:R-:W-:-:S02]  /*12d80*/  MOV R2, 0x12da0 ;  /* 0x00012da000027802 */ /* 0x000fc40000000f00 */
        /* <DEDUP_REMOVED lines=9> */
.L_x_1242:
[----:B------:R-:W-:Y:S01]  /*12e20*/  IMAD.MOV.U32 R9, RZ, RZ, R6 ;  /* 0x000000ffff097224 */ /* 0x000fe200078e0006 */
[----:B------:R-:W-:Y:S01]  /*12e30*/  MOV R5, 0x2 ;  /* 0x0000000200057802 */ /* 0x000fe20000000f00 */
[----:B-1----:R-:W-:Y:S01]  /*12e40*/  IMAD.MOV.U32 R3, RZ, RZ, 0x181f ;  /* 0x0000181fff037424 */ /* 0x002fe200078e00ff */
[----:B------:R-:W-:Y:S02]  /*12e50*/  MOV R2, 0x12e70 ;  /* 0x00012e7000027802 */ /* 0x000fe40000000f00 */
[----:B---34-:R-:W-:Y:S05]  /*12e60*/  CALL.REL.NOINC `($__internal_19_$__cuda_sm70_shflsync_idx_p) ;  /* 0x0000158000007944 */ /* 0x018fea0003c00000 */
[----:B------:R-:W-:Y:S01]  /*12e70*/  MOV R8, R5 ;  /* 0x0000000500087202 */ /* 0x000fe20000000f00 */
[----:B------:R-:W-:Y:S05]  /*12e80*/  BRA `(.L_x_1322) ;  /* 0xffffc2b000007947 */ /* 0x000fea000383ffff */
.L_x_1243:
[----:B------:R-:W-:Y:S01]  /*12e90*/  IMAD.MOV.U32 R9, RZ, RZ, R7 ;  /* 0x000000ffff097224 */ /* 0x000fe200078e0007 */
[----:B------:R-:W-:Y:S01]  /*12ea0*/  MOV R5, 0x2 ;  /* 0x0000000200057802 */ /* 0x000fe20000000f00 */
[----:B-1----:R-:W-:Y:S01]  /*12eb0*/  IMAD.MOV.U32 R3, RZ, RZ, 0x181f ;  /* 0x0000181fff037424 */ /* 0x002fe200078e00ff */
[----:B------:R-:W-:Y:S02]  /*12ec0*/  MOV R2, 0x12ee0 ;  /* 0x00012ee000027802 */ /* 0x000fe40000000f00 */
[----:B--234-:R-:W-:Y:S05]  /*12ed0*/  CALL.REL.NOINC `($__internal_19_$__cuda_sm70_shflsync_idx_p) ;  /* 0x0000151000007944 */ /* 0x01cfea0003c00000 */
[----:B------:R-:W-:Y:S01]  /*12ee0*/  MOV R2, R5 ;  /* 0x0000000500027202 */ /* 0x000fe20000000f00 */
[----:B------:R-:W-:Y:S05]  /*12ef0*/  BRA `(.L_x_1323) ;  /* 0xffffc26000007947 */ /* 0x000fea000383ffff */
.L_x_1244:
[----:B------:R-:W-:Y:S01]  /*12f00*/  IMAD.MOV.U32 R9, RZ, RZ, R6 ;  /* 0x000000ffff097224 */ /* 0x000fe200078e0006 */
[----:B------:R-:W-:Y:S01]  /*12f10*/  MOV R5, 0x3 ;  /* 0x0000000300057802 */ /* 0x000fe20000000f00 */
[----:B--2---:R-:W-:Y:S01]  /*12f20*/  IMAD.MOV.U32 R3, RZ, RZ, 0x181f ;  /* 0x0000181fff037424 */ /* 0x004fe200078e00ff */
[----:B------:R-:W-:-:S02]  /*12f30*/  MOV R2, 0x12f50 ;  /* 0x00012f5000027802 */ /* 0x000fc40000000f00 */
[----:B-1-34-:R-:W-:Y:S05]  /*12f40*/  CALL.REL.NOINC `($__internal_19_$__cuda_sm70_shflsync_idx_p) ;  /* 0x000014a000007944 */ /* 0x01afea0003c00000 */
        /* <DEDUP_REMOVED lines=8> */
.L_x_1245:
[----:B------:R-:W-:Y:S01]  /*12fd0*/  IMAD.MOV.U32 R9, RZ, RZ, R6 ;  /* 0x000000ffff097224 */ /* 0x000fe200078e0006 */
[----:B------:R-:W-:Y:S01]  /*12fe0*/  MOV R5, 0x4 ;  /* 0x0000000400057802 */ /* 0x000fe20000000f00 */
[----:B--2---:R-:W-:Y:S01]  /*12ff0*/  IMAD.MOV.U32 R3, RZ, RZ, 0x181f ;  /* 0x0000181fff037424 */ /* 0x004fe200078e00ff */
[----:B------:R-:W-:Y:S02]  /*13000*/  MOV R2, 0x13020 ;  /* 0x0001302000027802 */ /* 0x000fe40000000f00 */
[----:B-1-34-:R-:W-:Y:S05]  /*13010*/  CALL.REL.NOINC `($__internal_19_$__cuda_sm70_shflsync_idx_p) ;  /* 0x000013d000007944 */ /* 0x01afea0003c00000 */
[----:B------:R-:W-:Y:S01]  /*13020*/  MOV R8, R5 ;  /* 0x0000000500087202 */ /* 0x000fe20000000f00 */
[----:B------:R-:W-:Y:S05]  /*13030*/  BRA `(.L_x_1325) ;  /* 0xffffc23000007947 */ /* 0x000fea000383ffff */
.L_x_1246:
[----:B------:R-:W-:Y:S01]  /*13040*/  IMAD.MOV.U32 R9, RZ, RZ, R7 ;  /* 0x000000ffff097224 */ /* 0x000fe200078e0007 */
[----:B------:R-:W-:Y:S01]  /*13050*/  MOV R5, 0x4 ;  /* 0x0000000400057802 */ /* 0x000fe20000000f00 */
[----:B--2---:R-:W-:Y:S01]  /*13060*/  IMAD.MOV.U32 R3, RZ, RZ, 0x181f ;  /* 0x0000181fff037424 */ /* 0x004fe200078e00ff */
[----:B------:R-:W-:Y:S02]  /*13070*/  MOV R2, 0x13090 ;  /* 0x0001309000027802 */ /* 0x000fe40000000f00 */
[----:B-1-34-:R-:W-:Y:S05]  /*13080*/  CALL.REL.NOINC `($__internal_19_$__cuda_sm70_shflsync_idx_p) ;  /* 0x0000136000007944 */ /* 0x01afea0003c00000 */
[----:B------:R-:W-:Y:S01]  /*13090*/  MOV R2, R5 ;  /* 0x0000000500027202 */ /* 0x000fe20000000f00 */
[----:B------:R-:W-:Y:S05]  /*130a0*/  BRA `(.L_x_1326) ;  /* 0xffffc1e000007947 */ /* 0x000fea000383ffff */
.L_x_1247:
        /* <DEDUP_REMOVED lines=13> */
.L_x_1248:
[----:B------:R-:W-:Y:S01]  /*13180*/  IMAD.MOV.U32 R9, RZ, RZ, R6 ;  /* 0x000000ffff097224 */ /* 0x000fe200078e0006 */
[----:B------:R-:W-:Y:S01]  /*13190*/  MOV R5, 0x6 ;  /* 0x0000000600057802 */ /* 0x000fe20000000f00 */
[----:B--2---:R-:W-:Y:S01]  /*131a0*/  IMAD.MOV.U32 R3, RZ, RZ, 0x181f ;  /* 0x0000181fff037424 */ /* 0x004fe200078e00ff */
[----:B------:R-:W-:Y:S02]  /*131b0*/  MOV R2, 0x131d0 ;  /* 0x000131d000027802 */ /* 0x000fe40000000f00 */
[----:B-1--4-:R-:W-:Y:S05]  /*131c0*/  CALL.REL.NOINC `($__internal_19_$__cuda_sm70_shflsync_idx_p) ;  /* 0x0000122000007944 */ /* 0x012fea0003c00000 */
[----:B------:R-:W-:Y:S01]  /*131d0*/  MOV R8, R5 ;  /* 0x0000000500087202 */ /* 0x000fe20000000f00 */
[----:B------:R-:W-:Y:S05]  /*131e0*/  BRA `(.L_x_1328) ;  /* 0xffffc1b000007947 */ /* 0x000fea000383ffff */
.L_x_1249:
[----:B------:R-:W-:Y:S01]  /*131f0*/  IMAD.MOV.U32 R9, RZ, RZ, R7 ;  /* 0x000000ffff097224 */ /* 0x000fe200078e0007 */
[----:B------:R-:W-:Y:S01]  /*13200*/  MOV R5, 0x6 ;  /* 0x0000000600057802 */ /* 0x000fe20000000f00 */
[----:B--2---:R-:W-:Y:S01]  /*13210*/  IMAD.MOV.U32 R3, RZ, RZ, 0x181f ;  /* 0x0000181fff037424 */ /* 0x004fe200078e00ff */
[----:B------:R-:W-:Y:S02]  /*13220*/  MOV R2, 0x13240 ;  /* 0x0001324000027802 */ /* 0x000fe40000000f00 */
[----:B-1-34-:R-:W-:Y:S05]  /*13230*/  CALL.REL.NOINC `($__internal_19_$__cuda_sm70_shflsync_idx_p) ;  /* 0x000011b000007944 */ /* 0x01afea0003c00000 */
[----:B------:R-:W-:Y:S01]  /*13240*/  MOV R2, R5 ;  /* 0x0000000500027202 */ /* 0x000fe20000000f00 */
[----:B------:R-:W-:Y:S05]  /*13250*/  BRA `(.L_x_1329) ;  /* 0xffffc16000007947 */ /* 0x000fea000383ffff */
.L_x_1250:
[----:B------:R-:W-:Y:S01]  /*13260*/  IMAD.MOV.U32 R9, RZ, RZ, R6 ;  /* 0x000000ffff097224 */ /* 0x000fe200078e0006 */
[----:B------:R-:W-:Y:S01]  /*13270*/  MOV R5, 0x7 ;  /* 0x0000000700057802 */ /* 0x000fe20000000f00 */
[----:B-1----:R-:W-:Y:S01]  /*13280*/  IMAD.MOV.U32 R3, RZ, RZ, 0x181f ;  /* 0x0000181fff037424 */ /* 0x002fe200078e00ff */
[----:B------:R-:W-:-:S02]  /*13290*/  MOV R2, 0x132b0 ;  /* 0x000132b000027802 */ /* 0x000fc40000000f00 */
[----:B--2-4-:R-:W-:Y:S05]  /*132a0*/  CALL.REL.NOINC `($__internal_19_$__cuda_sm70_shflsync_idx_p) ;  /* 0x0000114000007944 */ /* 0x014fea0003c00000 */
        /* <DEDUP_REMOVED lines=8> */
.L_x_1252:
[----:B------:R-:W-:Y:S01]  /*13330*/  IMAD.MOV.U32 R9, RZ, RZ, R13 ;  /* 0x000000ffff097224 */ /* 0x000fe200078e000d */
[----:B------:R-:W-:Y:S01]  /*13340*/  MOV R5, RZ ;  /* 0x000000ff00057202 */ /* 0x000fe20000000f00 */
[----:B------:R-:W-:Y:S01]  /*13350*/  IMAD.MOV.U32 R3, RZ, RZ, 0x1c1f ;  /* 0x00001c1fff037424 */ /* 0x000fe200078e00ff */
[----:B------:R-:W-:Y:S02]  /*13360*/  MOV R2, 0x13380 ;  /* 0x0001338000027802 */ /* 0x000fe40000000f00 */
[----:B------:R-:W-:Y:S05]  /*13370*/  CALL.REL.NOINC `($__internal_19_$__cuda_sm70_shflsync_idx_p) ;  /* 0x0000107000007944 */ /* 0x000fea0003c00000 */
[----:B------:R-:W-:Y:S01]  /*13380*/  MOV R12, R5 ;  /* 0x00000005000c7202 */ /* 0x000fe20000000f00 */
[----:B------:R-:W-:Y:S05]  /*13390*/  BRA `(.L_x_1331) ;  /* 0xffffc35000007947 */ /* 0x000fea000383ffff */
.L_x_1253:
[----:B------:R-:W-:Y:S01]  /*133a0*/  IMAD.MOV.U32 R9, RZ, RZ, R21 ;  /* 0x000000ffff097224 */ /* 0x000fe200078e0015 */
[----:B------:R-:W-:Y:S01]  /*133b0*/  MOV R5, RZ ;  /* 0x000000ff00057202 */ /* 0x000fe20000000f00 */
[----:B------:R-:W-:Y:S01]  /*133c0*/  IMAD.MOV.U32 R3, RZ, RZ, 0x1c1f ;  /* 0x00001c1fff037424 */ /* 0x000fe200078e00ff */
[----:B------:R-:W-:Y:S02]  /*133d0*/  MOV R2, 0x133f0 ;  /* 0x000133f000027802 */ /* 0x000fe40000000f00 */
[----:B-12---:R-:W-:Y:S05]  /*133e0*/  CALL.REL.NOINC `($__internal_19_$__cuda_sm70_shflsync_idx_p) ;  /* 0x0000100000007944 */ /* 0x006fea0003c00000 */
[----:B------:R-:W-:Y:S01]  /*133f0*/  MOV R2, R5 ;  /* 0x0000000500027202 */ /* 0x000fe20000000f00 */
[----:B------:R-:W-:Y:S05]  /*13400*/  BRA `(.L_x_1332) ;  /* 0xffffc30000007947 */ /* 0x000fea000383ffff */
.L_x_1256:
[----:B------:R-:W-:Y:S01]  /*13410*/  IMAD.MOV.U32 R9, RZ, RZ, R13 ;  /* 0x000000ffff097224 */ /* 0x000fe200078e000d */
[----:B------:R-:W-:Y:S01]  /*13420*/  MOV R5, 0x1 ;  /* 0x0000000100057802 */ /* 0x000fe20000000f00 */
[----:B----4-:R-:W-:Y:S01]  /*13430*/  IMAD.MOV.U32 R3, RZ, RZ, 0x1c1f ;  /* 0x00001c1fff037424 */ /* 0x010fe200078e00ff */
[----:B------:R-:W-:-:S02]  /*13440*/  MOV R2, 0x13460 ;  /* 0x0001346000027802 */ /* 0x000fc40000000f00 */
[----:B-123--:R-:W-:Y:S05]  /*13450*/  CALL.REL.NOINC `($__internal_19_$__cuda_sm70_shflsync_idx_p) ;  /* 0x00000f9000007944 */ /* 0x00efea0003c00000 */
        /* <DEDUP_REMOVED lines=8> */
.L_x_1259:
[----:B------:R-:W-:Y:S01]  /*134e0*/  IMAD.MOV.U32 R9, RZ, RZ, R13 ;  /* 0x000000ffff097224 */ /* 0x000fe200078e000d */
[----:B------:R-:W-:Y:S01]  /*134f0*/  MOV R5, 0x2 ;  /* 0x0000000200057802 */ /* 0x000fe20000000f00 */
[----:B----4-:R-:W-:Y:S01]  /*13500*/  IMAD.MOV.U32 R3, RZ, RZ, 0x1c1f ;  /* 0x00001c1fff037424 */ /* 0x010fe200078e00ff */
[----:B------:R-:W-:Y:S02]  /*13510*/  MOV R2, 0x13530 ;  /* 0x0001353000027802 */ /* 0x000fe40000000f00 */
[----:B-123--:R-:W-:Y:S05]  /*13520*/  CALL.REL.NOINC `($__internal_19_$__cuda_sm70_shflsync_idx_p) ;  /* 0x00000ec000007944 */ /* 0x00efea0003c00000 */
[----:B------:R-:W-:Y:S01]  /*13530*/  MOV R12, R5 ;  /* 0x00000005000c7202 */ /* 0x000fe20000000f00 */
[----:B------:R-:W-:Y:S05]  /*13540*/  BRA `(.L_x_1334) ;  /* 0xffffc78000007947 */ /* 0x000fea000383ffff */
.L_x_1260:
[----:B------:R-:W-:Y:S01]  /*13550*/  IMAD.MOV.U32 R9, RZ, RZ, R21 ;  /* 0x000000ffff097224 */ /* 0x000fe200078e0015 */
[----:B------:R-:W-:Y:S01]  /*13560*/  MOV R5, 0x2 ;  /* 0x0000000200057802 */ /* 0x000fe20000000f00 */
[----:B----4-:R-:W-:Y:S01]  /*13570*/  IMAD.MOV.U32 R3, RZ, RZ, 0x1c1f ;  /* 0x00001c1fff037424 */ /* 0x010fe200078e00ff */
[----:B------:R-:W-:Y:S02]  /*13580*/  MOV R2, 0x135a0 ;  /* 0x000135a000027802 */ /* 0x000fe40000000f00 */
[----:B-123--:R-:W-:Y:S05]  /*13590*/  CALL.REL.NOINC `($__internal_19_$__cuda_sm70_shflsync_idx_p) ;  /* 0x00000e5000007944 */ /* 0x00efea0003c00000 */
[----:B------:R-:W-:Y:S01]  /*135a0*/  MOV R2, R5 ;  /* 0x0000000500027202 */ /* 0x000fe20000000f00 */
[----:B------:R-:W-:Y:S05]  /*135b0*/  BRA `(.L_x_1335) ;  /* 0xffffc73000007947 */ /* 0x000fea000383ffff */
.L_x_1263:
[----:B------:R-:W-:Y:S01]  /*135c0*/  IMAD.MOV.U32 R9, RZ, RZ, R13 ;  /* 0x000000ffff097224 */ /* 0x000fe200078e000d */
[----:B------:R-:W-:Y:S01]  /*135d0*/  MOV R5, 0x3 ;  /* 0x0000000300057802 */ /* 0x000fe20000000f00 */
[----:B--2---:R-:W-:Y:S01]  /*135e0*/  IMAD.MOV.U32 R3, RZ, RZ, 0x1c1f ;  /* 0x00001c1fff037424 */ /* 0x004fe200078e00ff */
[----:B-1----:R-:W-:-:S02]  /*135f0*/  MOV R2, 0x13610 ;  /* 0x0001361000027802 */ /* 0x002fc40000000f00 */
[----:B---34-:R-:W-:Y:S05]  /*13600*/  CALL.REL.NOINC `($__internal_19_$__cuda_sm70_shflsync_idx_p) ;  /* 0x00000de000007944 */ /* 0x018fea0003c00000 */
        /* <DEDUP_REMOVED lines=8> */
.L_x_1267:
[----:B------:R-:W-:Y:S01]  /*13690*/  IMAD.MOV.U32 R9, RZ, RZ, R6 ;  /* 0x000000ffff097224 */ /* 0x000fe200078e0006 */
[----:B------:R-:W-:Y:S01]  /*136a0*/  MOV R5, RZ ;  /* 0x000000ff00057202 */ /* 0x000fe20000000f00 */
[----:B------:R-:W-:Y:S01]  /*136b0*/  IMAD.MOV.U32 R3, RZ, RZ, 0x181f ;  /* 0x0000181fff037424 */ /* 0x000fe200078e00ff */
[----:B------:R-:W-:Y:S02]  /*136c0*/  MOV R2, 0x136e0 ;  /* 0x000136e000027802 */ /* 0x000fe40000000f00 */
[----:B------:R-:W-:Y:S05]  /*136d0*/  CALL.REL.NOINC `($__internal_19_$__cuda_sm70_shflsync_idx_p) ;  /* 0x00000d1000007944 */ /* 0x000fea0003c00000 */
[----:B------:R-:W-:Y:S01]  /*136e0*/  MOV R8, R5 ;  /* 0x0000000500087202 */ /* 0x000fe20000000f00 */
[----:B------:R-:W-:Y:S05]  /*136f0*/  BRA `(.L_x_1337) ;  /* 0xffffd27000007947 */ /* 0x000fea000383ffff */
.L_x_1268:
[----:B------:R-:W-:Y:S01]  /*13700*/  IMAD.MOV.U32 R9, RZ, RZ, R7 ;  /* 0x000000ffff097224 */ /* 0x000fe200078e0007 */
[----:B------:R-:W-:Y:S01]  /*13710*/  MOV R5, RZ ;  /* 0x000000ff00057202 */ /* 0x000fe20000000f00 */
[----:B------:R-:W-:Y:S01]  /*13720*/  IMAD.MOV.U32 R3, RZ, RZ, 0x181f ;  /* 0x0000181fff037424 */ /* 0x000fe200078e00ff */
[----:B------:R-:W-:Y:S02]  /*13730*/  MOV R2, 0x13750 ;  /* 0x0001375000027802 */ /* 0x000fe40000000f00 */
[----:B-12---:R-:W-:Y:S05]  /*13740*/  CALL.REL.NOINC `($__internal_19_$__cuda_sm70_shflsync_idx_p) ;  /* 0x00000ca000007944 */ /* 0x006fea0003c00000 */
[----:B------:R-:W-:Y:S01]  /*13750*/  MOV R2, R5 ;  /* 0x0000000500027202 */ /* 0x000fe20000000f00 */
[----:B------:R-:W-:Y:S05]  /*13760*/  BRA `(.L_x_1338) ;  /* 0xffffd22000007947 */ /* 0x000fea000383ffff */
.L_x_1269:
        /* <DEDUP_REMOVED lines=13> */
.L_x_1270:
[----:B------:R-:W-:Y:S01]  /*13840*/  IMAD.MOV.U32 R9, RZ, RZ, R6 ;  /* 0x000000ffff097224 */ /* 0x000fe200078e0006 */
[----:B------:R-:W-:Y:S01]  /*13850*/  MOV R5, 0x2 ;  /* 0x0000000200057802 */ /* 0x000fe20000000f00 */
[----:B-1----:R-:W-:Y:S01]  /*13860*/  IMAD.MOV.U32 R3, RZ, RZ, 0x181f ;  /* 0x0000181fff037424 */ /* 0x002fe200078e00ff */
[----:B------:R-:W-:Y:S02]  /*13870*/  MOV R2, 0x13890 ;  /* 0x0001389000027802 */ /* 0x000fe40000000f00 */
[----:B---34-:R-:W-:Y:S05]  /*13880*/  CALL.REL.NOINC `($__internal_19_$__cuda_sm70_shflsync_idx_p) ;  /* 0x00000b6000007944 */ /* 0x018fea0003c00000 */
[----:B------:R-:W-:Y:S01]  /*13890*/  MOV R8, R5 ;  /* 0x0000000500087202 */ /* 0x000fe20000000f00 */
[----:B------:R-:W-:Y:S05]  /*138a0*/  BRA `(.L_x_1340) ;  /* 0xffffd1f000007947 */ /* 0x000fea000383ffff */
.L_x_1271:
[----:B------:R-:W-:Y:S01]  /*138b0*/  IMAD.MOV.U32 R9, RZ, RZ, R7 ;  /* 0x000000ffff097224 */ /* 0x000fe200078e0007 */
[----:B------:R-:W-:Y:S01]  /*138c0*/  MOV R5, 0x2 ;  /* 0x0000000200057802 */ /* 0x000fe20000000f00 */
[----:B-1----:R-:W-:Y:S01]  /*138d0*/  IMAD.MOV.U32 R3, RZ, RZ, 0x181f ;  /* 0x0000181fff037424 */ /* 0x002fe200078e00ff */
[----:B------:R-:W-:Y:S02]  /*138e0*/  MOV R2, 0x13900 ;  /* 0x0001390000027802 */ /* 0x000fe40000000f00 */
[----:B--234-:R-:W-:Y:S05]  /*138f0*/  CALL.REL.NOINC `($__internal_19_$__cuda_sm70_shflsync_idx_p) ;  /* 0x00000af000007944 */ /* 0x01cfea0003c00000 */
[----:B------:R-:W-:Y:S01]  /*13900*/  MOV R2, R5 ;  /* 0x0000000500027202 */ /* 0x000fe20000000f00 */
[----:B------:R-:W-:Y:S05]  /*13910*/  BRA `(.L_x_1341) ;  /* 0xffffd1a000007947 */ /* 0x000fea000383ffff */
.L_x_1272:
        /* <DEDUP_REMOVED lines=13> */
.L_x_1273:
[----:B------:R-:W-:Y:S01]  /*139f0*/  IMAD.MOV.U32 R9, RZ, RZ, R6 ;  /* 0x000000ffff097224 */ /* 0x000fe200078e0006 */
[----:B------:R-:W-:Y:S01]  /*13a00*/  MOV R5, 0x4 ;  /* 0x0000000400057802 */ /* 0x000fe20000000f00 */
[----:B--2---:R-:W-:Y:S01]  /*13a10*/  IMAD.MOV.U32 R3, RZ, RZ, 0x181f ;  /* 0x0000181fff037424 */ /* 0x004fe200078e00ff */
[----:B------:R-:W-:Y:S02]  /*13a20*/  MOV R2, 0x13a40 ;  /* 0x00013a4000027802 */ /* 0x000fe40000000f00 */
[----:B-1-34-:R-:W-:Y:S05]  /*13a30*/  CALL.REL.NOINC `($__internal_19_$__cuda_sm70_shflsync_idx_p) ;  /* 0x000009b000007944 */ /* 0x01afea0003c00000 */
[----:B------:R-:W-:Y:S01]  /*13a40*/  MOV R8, R5 ;  /* 0x0000000500087202 */ /* 0x000fe20000000f00 */
[----:B------:R-:W-:Y:S05]  /*13a50*/  BRA `(.L_x_1343) ;  /* 0xffffd17000007947 */ /* 0x000fea000383ffff */
.L_x_1274:
[----:B------:R-:W-:Y:S01]  /*13a60*/  IMAD.MOV.U32 R9, RZ, RZ, R7 ;  /* 0x000000ffff097224 */ /* 0x000fe200078e0007 */
[----:B------:R-:W-:Y:S01]  /*13a70*/  MOV R5, 0x4 ;  /* 0x0000000400057802 */ /* 0x000fe20000000f00 */
[----:B--2---:R-:W-:Y:S01]  /*13a80*/  IMAD.MOV.U32 R3, RZ, RZ, 0x181f ;  /* 0x0000181fff037424 */ /* 0x004fe200078e00ff */
[----:B------:R-:W-:Y:S02]  /*13a90*/  MOV R2, 0x13ab0 ;  /* 0x00013ab000027802 */ /* 0x000fe40000000f00 */
[----:B-1-34-:R-:W-:Y:S05]  /*13aa0*/  CALL.REL.NOINC `($__internal_19_$__cuda_sm70_shflsync_idx_p) ;  /* 0x0000094000007944 */ /* 0x01afea0003c00000 */
[----:B------:R-:W-:Y:S01]  /*13ab0*/  MOV R2, R5 ;  /* 0x0000000500027202 */ /* 0x000fe20000000f00 */
[----:B------:R-:W-:Y:S05]  /*13ac0*/  BRA `(.L_x_1344) ;  /* 0xffffd12000007947 */ /* 0x000fea000383ffff */
.L_x_1275:
        /* <DEDUP_REMOVED lines=13> */
.L_x_1276:
[----:B------:R-:W-:Y:S01]  /*13ba0*/  IMAD.MOV.U32 R9, RZ, RZ, R6 ;  /* 0x000000ffff097224 */ /* 0x000fe200078e0006 */
[----:B------:R-:W-:Y:S01]  /*13bb0*/  MOV R5, 0x6 ;  /* 0x0000000600057802 */ /* 0x000fe20000000f00 */
[----:B--2---:R-:W-:Y:S01]  /*13bc0*/  IMAD.MOV.U32 R3, RZ, RZ, 0x181f ;  /* 0x0000181fff037424 */ /* 0x004fe200078e00ff */
[----:B------:R-:W-:Y:S02]  /*13bd0*/  MOV R2, 0x13bf0 ;  /* 0x00013bf000027802 */ /* 0x000fe40000000f00 */
[----:B-1--4-:R-:W-:Y:S05]  /*13be0*/  CALL.REL.NOINC `($__internal_19_$__cuda_sm70_shflsync_idx_p) ;  /* 0x0000080000007944 */ /* 0x012fea0003c00000 */
[----:B------:R-:W-:Y:S01]  /*13bf0*/  MOV R8, R5 ;  /* 0x0000000500087202 */ /* 0x000fe20000000f00 */
[----:B------:R-:W-:Y:S05]  /*13c00*/  BRA `(.L_x_1346) ;  /* 0xffffd0f000007947 */ /* 0x000fea000383ffff */
.L_x_1277:
[----:B------:R-:W-:Y:S01]  /*13c10*/  IMAD.MOV.U32 R9, RZ, RZ, R7 ;  /* 0x000000ffff097224 */ /* 0x000fe200078e0007 */
[----:B------:R-:W-:Y:S01]  /*13c20*/  MOV R5, 0x6 ;  /* 0x0000000600057802 */ /* 0x000fe20000000f00 */
[----:B--2---:R-:W-:Y:S01]  /*13c30*/  IMAD.MOV.U32 R3, RZ, RZ, 0x181f ;  /* 0x0000181fff037424 */ /* 0x004fe200078e00ff */
[----:B------:R-:W-:Y:S02]  /*13c40*/  MOV R2, 0x13c60 ;  /* 0x00013c6000027802 */ /* 0x000fe40000000f00 */
[----:B-1-34-:R-:W-:Y:S05]  /*13c50*/  CALL.REL.NOINC `($__internal_19_$__cuda_sm70_shflsync_idx_p) ;  /* 0x0000079000007944 */ /* 0x01afea0003c00000 */
[----:B------:R-:W-:Y:S01]  /*13c60*/  MOV R2, R5 ;  /* 0x0000000500027202 */ /* 0x000fe20000000f00 */
[----:B------:R-:W-:Y:S05]  /*13c70*/  BRA `(.L_x_1347) ;  /* 0xffffd0a000007947 */ /* 0x000fea000383ffff */
.L_x_1278:
        /* <DEDUP_REMOVED lines=13> */
.L_x_1280:
[----:B------:R-:W-:Y:S01]  /*13d50*/  IMAD.MOV.U32 R9, RZ, RZ, R70 ;  /* 0x000000ffff097224 */ /* 0x000fe200078e0046 */
[----:B------:R-:W-:Y:S01]  /*13d60*/  MOV R5, RZ ;  /* 0x000000ff00057202 */ /* 0x000fe20000000f00 */
[----:B----4-:R-:W-:Y:S01]  /*13d70*/  IMAD.MOV.U32 R3, RZ, RZ, 0x1f ;  /* 0x0000001fff037424 */ /* 0x010fe200078e00ff */
[----:B------:R-:W-:Y:S02]  /*13d80*/  MOV R2, 0x13da0 ;  /* 0x00013da000027802 */ /* 0x000fe40000000f00 */
[----:B------:R-:W-:Y:S05]  /*13d90*/  CALL.REL.NOINC `($__internal_19_$__cuda_sm70_shflsync_idx_p) ;  /* 0x0000065000007944 */ /* 0x000fea0003c00000 */
[----:B------:R-:W-:Y:S01]  /*13da0*/  MOV R10, R5 ;  /* 0x00000005000a7202 */ /* 0x000fe20000000f00 */
[----:B------:R-:W-:Y:S05]  /*13db0*/  BRA `(.L_x_1349) ;  /* 0xffffd15000007947 */ /* 0x000fea000383ffff */
.L_x_1281:
[----:B------:R-:W-:Y:S01]  /*13dc0*/  IMAD.MOV.U32 R9, RZ, RZ, R70 ;  /* 0x000000ffff097224 */ /* 0x000fe200078e0046 */
[----:B------:R-:W-:Y:S01]  /*13dd0*/  MOV R5, 0x1 ;  /* 0x0000000100057802 */ /* 0x000fe20000000f00 */
[----:B----4-:R-:W-:Y:S01]  /*13de0*/  IMAD.MOV.U32 R3, RZ, RZ, 0x1f ;  /* 0x0000001fff037424 */ /* 0x010fe200078e00ff */
[----:B------:R-:W-:Y:S02]  /*13df0*/  MOV R2, 0x13e10 ;  /* 0x00013e1000027802 */ /* 0x000fe40000000f00 */
[----:B-12---:R-:W-:Y:S05]  /*13e00*/  CALL.REL.NOINC `($__internal_19_$__cuda_sm70_shflsync_idx_p) ;  /* 0x000005e000007944 */ /* 0x006fea0003c00000 */
[----:B------:R-:W-:Y:S01]  /*13e10*/  MOV R8, R5 ;  /* 0x0000000500087202 */ /* 0x000fe20000000f00 */
[----:B------:R-:W-:Y:S05]  /*13e20*/  BRA `(.L_x_1350) ;  /* 0xffffd10000007947 */ /* 0x000fea000383ffff */
.L_x_1282:
[----:B------:R-:W-:Y:S02]  /*13e30*/  MOV R2, 0x1 ;  /* 0x0000000100027802 */ /* 0x000fe40000000f00 */
[----:B------:R-:W-:-:S02]  /*13e40*/  MOV R3, 0x13e60 ;  /* 0x00013e6000037802 */ /* 0x000fc40000000f00 */
[----:B-123--:R-:W-:Y:S05]  /*13e50*/  CALL.REL.NOINC `($__internal_20_$__cuda_sm70_shflsync_up_p) ;  /* 0x000005e000007944 */ /* 0x00efea0003c00000 */
[----:B------:R-:W-:Y:S05]  /*13e60*/  BRA `(.L_x_1351) ;  /* 0xffffd1f000007947 */ /* 0x000fea000383ffff */
.L_x_1283:
[----:B------:R-:W-:Y:S02]  /*13e70*/  MOV R2, 0x2 ;  /* 0x0000000200027802 */ /* 0x000fe40000000f00 */
[----:B------:R-:W-:-:S02]  /*13e80*/  MOV R3, 0x13ea0 ;  /* 0x00013ea000037802 */ /* 0x000fc40000000f00 */
[----:B-12---:R-:W-:Y:S05]  /*13e90*/  CALL.REL.NOINC `($__internal_20_$__cuda_sm70_shflsync_up_p) ;  /* 0x000005a000007944 */ /* 0x006fea0003c00000 */
        /* <DEDUP_REMOVED lines=24> */
.L_x_1287:
[----:B------:R-:W-:Y:S02]  /*14020*/  MOV R2, 0x1 ;  /* 0x0000000100027802 */ /* 0x000fe40000000f00 */
[----:B------:R-:W-:Y:S02]  /*14030*/  MOV R3, 0x14050 ;  /* 0x0001405000037802 */ /* 0x000fe40000000f00 */
[----:B------:R-:W-:Y:S05]  /*14040*/  CALL.REL.NOINC `($__internal_20_$__cuda_sm70_shflsync_up_p) ;  /* 0x000003f000007944 */ /* 0x000fea0003c00000 */
[----:B------:R-:W-:Y:S01]  /*14050*/  MOV R2, R4 ;  /* 0x0000000400027202 */ /* 0x000fe20000000f00 */
[----:B------:R-:W-:Y:S05]  /*14060*/  BRA `(.L_x_1353) ;  /* 0xffffd25000007947 */ /* 0x000fea000383ffff */
.L_x_1288:
        /* <DEDUP_REMOVED lines=27> */
.L_x_1290:
[----:B------:R-:W-:Y:S02]  /*14220*/  SEL R0, RZ, 0x1, P0 ;  /* 0x00000001ff007807 */ /* 0x000fe40000000000 */
[----:B------:R-:W-:Y:S02]  /*14230*/  MOV R2, 0x14250 ;  /* 0x0001425000027802 */ /* 0x000fe40000000f00 */
[----:B---3--:R-:W-:Y:S05]  /*14240*/  CALL.REL.NOINC `($__internal_21_$__cuda_sm70_votesync_ballot) ;  /* 0x0000026000007944 */ /* 0x008fea0003c00000 */
[----:B------:R-:W-:Y:S01]  /*14250*/  MOV R8, R0 ;  /* 0x0000000000087202 */ /* 0x000fe20000000f00 */
[----:B------:R-:W-:Y:S05]  /*14260*/  BRA `(.L_x_1355) ;  /* 0xffffd1e000007947 */ /* 0x000fea000383ffff */
.L_x_1291:
[----:B------:R-:W-:Y:S01]  /*14270*/  IMAD.MOV.U32 R9, RZ, RZ, R6 ;  /* 0x000000ffff097224 */ /* 0x000fe200078e0006 */
[----:B------:R-:W-:Y:S01]  /*14280*/  MOV R5, R0 ;  /* 0x0000000000057202 */ /* 0x000fe20000000f00 */
[----:B------:R-:W-:Y:S01]  /*14290*/  IMAD.MOV.U32 R3, RZ, RZ, 0x1f ;  /* 0x0000001fff037424 */ /* 0x000fe200078e00ff */
[----:B-1----:R-:W-:Y:S02]  /*142a0*/  MOV R2, 0x142c0 ;  /* 0x000142c000027802 */ /* 0x002fe40000000f00 */
[----:B---3--:R-:W-:Y:S05]  /*142b0*/  CALL.REL.NOINC `($__internal_19_$__cuda_sm70_shflsync_idx_p) ;  /* 0x0000013000007944 */ /* 0x008fea0003c00000 */
[----:B------:R-:W-:Y:S01]  /*142c0*/  IMAD.MOV.U32 R11, RZ, RZ, R5 ;  /* 0x000000ffff0b7224 */ /* 0x000fe200078e0005 */
[----:B------:R-:W-:Y:S01]  /*142d0*/  MOV R5, R0 ;  /* 0x0000000000057202 */ /* 0x000fe20000000f00 */
[----:B------:R-:W-:Y:S01]  /*142e0*/  IMAD.MOV.U32 R9, RZ, RZ, R7 ;  /* 0x000000ffff097224 */ /* 0x000fe200078e0007 */
[----:B------:R-:W-:-:S02]  /*142f0*/  MOV R3, 0x1f ;  /* 0x0000001f00037802 */ /* 0x000fc40000000f00 */
[----:B------:R-:W-:Y:S02]  /*14300*/  MOV R2, 0x14320 ;  /* 0x0001432000027802 */ /* 0x000fe40000000f00 */
[----:B------:R-:W-:Y:S05]  /*14310*/  CALL.REL.NOINC `($__internal_19_$__cuda_sm70_shflsync_idx_p) ;  /* 0x000000d000007944 */ /* 0x000fea0003c00000 */
[----:B------:R-:W-:Y:S01]  /*14320*/  MOV R7, R5 ;  /* 0x0000000500077202 */ /* 0x000fe20000000f00 */
[----:B------:R-:W-:Y:S05]  /*14330*/  BRA `(.L_x_1356) ;  /* 0xffffd18000007947 */ /* 0x000fea000383ffff */
.L_x_1294:
[----:B------:R-:W-:Y:S01]  /*14340*/  IMAD.MOV.U32 R9, RZ, RZ, R4 ;  /* 0x000000ffff097224 */ /* 0x000fe200078e0004 */
[----:B------:R-:W-:Y:S01]  /*14350*/  MOV R5, R0 ;  /* 0x0000000000057202 */ /* 0x000fe20000000f00 */
[----:B------:R-:W-:Y:S01]  /*14360*/  IMAD.MOV.U32 R3, RZ, RZ, 0x1f ;  /* 0x0000001fff037424 */ /* 0x000fe200078e00ff */
[----:B-1----:R-:W-:Y:S02]  /*14370*/  MOV R2, 0x14390 ;  /* 0x0001439000027802 */ /* 0x002fe40000000f00 */
[----:B---34-:R-:W-:Y:S05]  /*14380*/  CALL.REL.NOINC `($__internal_19_$__cuda_sm70_shflsync_idx_p) ;  /* 0x0000006000007944 */ /* 0x018fea0003c00000 */
[----:B------:R-:W-:Y:S01]  /*14390*/  MOV R13, R5 ;  /* 0x00000005000d7202 */ /* 0x000fe20000000f00 */
[----:B------:R-:W-:Y:S05]  /*143a0*/  BRA `(.L_x_1293) ;  /* 0xffffd17000007947 */ /* 0x000fea000383ffff */
        .weak           $__internal_18_$__cuda_sm70_shflsync_bfly_p
        .type           $__internal_18_$__cuda_sm70_shflsync_bfly_p,@function
        .size           $__internal_18_$__cuda_sm70_shflsync_bfly_p,($__internal_19_$__cuda_sm70_shflsync_idx_p - $__internal_18_$__cuda_sm70_shflsync_bfly_p)
$__internal_18_$__cuda_sm70_shflsync_bfly_p:
[----:B------:R-:W-:Y:S04]  /*143b0*/  WARPSYNC R8 ;  /* 0x0000000800007348 */ /* 0x000fe80003800000 */
[----:B------:R1:W2:Y:S02]  /*143c0*/  SHFL.BFLY PT, R0, R0, R3, R9 ;  /* 0x0c00000300007389 */ /* 0x0002a400000e0009 */
[----:B-1----:R-:W-:-:S04]  /*143d0*/  MOV R3, 0x0 ;  /* 0x0000000000037802 */ /* 0x002fc80000000f00 */
[----:B--2---:R-:W-:Y:S05]  /*143e0*/  RET.REL.NODEC R2 `(_ZN7cutlass13device_kernelIN5flash19enable_sm80_to_sm89INS1_16FlashAttnFwdSm80INS1_25CollectiveMainloopFwdSm80ILi4ELi1ELb0EN4cute5tupleIJNS5_1CILi128EEENS7_ILi80EEENS7_ILi64EEEEEELi64ENS_6half_tEfNS_4arch4Sm80ELb1ELb0ELb0ELb1ELb0ELb0ELb1ELb1EEENS1_21CollectiveEpilogueFwdINS6_IJS8_SA_S9_EEENS6_IJNS7_ILi1EEESI_SI_EEESC_SE_Li128ELb1ELb1ELb1ELb0EEENS1_36VarlenDynamicPersistentTileSchedulerILi128ELi80ELi128ELi128ELb1ELb1ELb0ELb1ELb1ELb1EEEEEEEEEvNT_6ParamsE) ;  /* 0xfffebc1002007950 */ /* 0x004fea0003c3ffff */
        .weak           $__internal_19_$__cuda_sm70_shflsync_idx_p
        .type           $__internal_19_$__cuda_sm70_shflsync_idx_p,@function
        .size           $__internal_19_$__cuda_sm70_shflsync_idx_p,($__internal_20_$__cuda_sm70_shflsync_up_p - $__internal_19_$__cuda_sm70_shflsync_idx_p)
$__internal_19_$__cuda_sm70_shflsync_idx_p:
[----:B------:R-:W-:-:S04]  /*143f0*/  MOV R16, 0xffffffff ;  /* 0xffffffff00107802 */ /* 0x000fc80000000f00 */
[----:B------:R-:W-:Y:S04]  /*14400*/  WARPSYNC R16 ;  /* 0x0000001000007348 */ /* 0x000fe80003800000 */
[----:B------:R1:W2:Y:S02]  /*14410*/  SHFL.IDX PT, R5, R9, R5, R3 ;  /* 0x0000000509057389 */ /* 0x0002a400000e0003 */
[----:B-1----:R-:W-:-:S04]  /*14420*/  MOV R3, 0x0 ;  /* 0x0000000000037802 */ /* 0x002fc80000000f00 */
[----:B--2---:R-:W-:Y:S05]  /*14430*/  RET.REL.NODEC R2 `(_ZN7cutlass13device_kernelIN5flash19enable_sm80_to_sm89INS1_16FlashAttnFwdSm80INS1_25CollectiveMainloopFwdSm80ILi4ELi1ELb0EN4cute5tupleIJNS5_1CILi128EEENS7_ILi80EEENS7_ILi64EEEEEELi64ENS_6half_tEfNS_4arch4Sm80ELb1ELb0ELb0ELb1ELb0ELb0ELb1ELb1EEENS1_21CollectiveEpilogueFwdINS6_IJS8_SA_S9_EEENS6_IJNS7_ILi1EEESI_SI_EEESC_SE_Li128ELb1ELb1ELb1ELb0EEENS1_36VarlenDynamicPersistentTileSchedulerILi128ELi80ELi128ELi128ELb1ELb1ELb0ELb1ELb1ELb1EEEEEEEEEvNT_6ParamsE) ;  /* 0xfffebbc002007950 */ /* 0x004fea0003c3ffff */
        .weak           $__internal_20_$__cuda_sm70_shflsync_up_p
        .type           $__internal_20_$__cuda_sm70_shflsync_up_p,@function
        .size           $__internal_20_$__cuda_sm70_shflsync_up_p,($__internal_21_$__cuda_sm70_votesync_ballot - $__internal_20_$__cuda_sm70_shflsync_up_p)
$__internal_20_$__cuda_sm70_shflsync_up_p:
[----:B------:R-:W-:Y:S02]  /*14440*/  IMAD.MOV.U32 R4, RZ, RZ, RZ ;  /* 0x000000ffff047224 */ /* 0x000fe400078e00ff */
[----:B------:R-:W-:-:S04]  /*14450*/  IMAD.MOV.U32 R9, RZ, RZ, -0x1 ;  /* 0xffffffffff097424 */ /* 0x000fc800078e00ff */
[----:B------:R-:W-:Y:S04]  /*14460*/  WARPSYNC R9 ;  /* 0x0000000900007348 */ /* 0x000fe80003800000 */
[----:B------:R1:W2:Y:S02]  /*14470*/  SHFL.UP PT, R4, R0, R2, R4 ;  /* 0x0400000200047389 */ /* 0x0002a400000e0004 */
[----:B-1----:R-:W-:Y:S02]  /*14480*/  MOV R2, R3 ;  /* 0x0000000300027202 */ /* 0x002fe40000000f00 */
[----:B------:R-:W-:-:S04]  /*14490*/  MOV R3, 0x0 ;  /* 0x0000000000037802 */ /* 0x000fc80000000f00 */
[----:B--2---:R-:W-:Y:S05]  /*144a0*/  RET.REL.NODEC R2 `(_ZN7cutlass13device_kernelIN5flash19enable_sm80_to_sm89INS1_16FlashAttnFwdSm80INS1_25CollectiveMainloopFwdSm80ILi4ELi1ELb0EN4cute5tupleIJNS5_1CILi128EEENS7_ILi80EEENS7_ILi64EEEEEELi64ENS_6half_tEfNS_4arch4Sm80ELb1ELb0ELb0ELb1ELb0ELb0ELb1ELb1EEENS1_21CollectiveEpilogueFwdINS6_IJS8_SA_S9_EEENS6_IJNS7_ILi1EEESI_SI_EEESC_SE_Li128ELb1ELb1ELb1ELb0EEENS1_36VarlenDynamicPersistentTileSchedulerILi128ELi80ELi128ELi128ELb1ELb1ELb0ELb1ELb1ELb1EEEEEEEEEvNT_6ParamsE) ;  /* 0xfffebb5002007950 */ /* 0x004fea0003c3ffff */
        .weak           $__internal_21_$__cuda_sm70_votesync_ballot
        .type           $__internal_21_$__cuda_sm70_votesync_ballot,@function
        .size           $__internal_21_$__cuda_sm70_votesync_ballot,(.L_x_1639 - $__internal_21_$__cuda_sm70_votesync_ballot)
$__internal_21_$__cuda_sm70_votesync_ballot:
[----:B------:R-:W-:Y:S01]  /*144b0*/  ISETP.NE.U32.AND P0, PT, R0, 0x1, PT ;  /* 0x000000010000780c */ /* 0x000fe20003f05070 */
[----:B------:R-:W-:-:S04]  /*144c0*/  IMAD.MOV.U32 R3, RZ, RZ, -0x1 ;  /* 0xffffffffff037424 */ /* 0x000fc800078e00ff */
[----:B------:R-:W-:Y:S08]  /*144d0*/  WARPSYNC R3 ;  /* 0x0000000300007348 */ /* 0x000ff00003800000 */
[----:B------:R-:W-:-:S04]  /*144e0*/  VOTE.ANY R0, PT, !P0 ;  /* 0x0000000000007806 */ /* 0x000fc800040e0100 */
[----:B------:R-:W-:Y:S01]  /*144f0*/  LOP3.LUT R0, R0, R3, RZ, 0xc0, !PT ;  /* 0x0000000300007212 */ /* 0x000fe200078ec0ff */
[----:B------:R-:W-:-:S04]  /*14500*/  IMAD.MOV.U32 R3, RZ, RZ, 0x0 ;  /* 0x00000000ff037424 */ /* 0x000fc800078e00ff */
[----:B------:R-:W-:Y:S05]  /*14510*/  RET.REL.NODEC R2 `(_ZN7cutlass13device_kernelIN5flash19enable_sm80_to_sm89INS1_16FlashAttnFwdSm80INS1_25CollectiveMainloopFwdSm80ILi4ELi1ELb0EN4cute5tupleIJNS5_1CILi128EEENS7_ILi80EEENS7_ILi64EEEEEELi64ENS_6half_tEfNS_4arch4Sm80ELb1ELb0ELb0ELb1ELb0ELb0ELb1ELb1EEENS1_21CollectiveEpilogueFwdINS6_IJS8_SA_S9_EEENS6_IJNS7_ILi1EEESI_SI_EEESC_SE_Li128ELb1ELb1ELb1ELb0EEENS1_36VarlenDynamicPersistentTileSchedulerILi128ELi80ELi128ELi128ELb1ELb1ELb0ELb1ELb1ELb1EEEEEEEEEvNT_6ParamsE) ;  /* 0xfffebae002007950 */ /* 0x000fea0003c3ffff */
.L_x_1357:
        /* <DEDUP_REMOVED lines=14> */
.L_x_1639:


//--------------------- .text._ZN7cutlass13device_kernelIN5flash19enable_sm80_to_sm89INS1_16FlashAttnFwdSm80INS1_25CollectiveMainloopFwdSm80ILi4ELi1ELb0EN4cute5tupleIJNS5_1CILi128EEENS7_ILi80EEENS7_ILi64EEEEEELi64ENS_6half_tEfNS_4arch4Sm80ELb1ELb0ELb0ELb1ELb0ELb1ELb1ELb1EEENS1_21CollectiveEpilogueFwdINS6_IJS8_SA_S9_EEENS6_IJNS7_ILi1EEESI_SI_EEESC_SE_Li128ELb1ELb1ELb1ELb0EEENS1_36VarlenDynamicPersistentTileSchedulerILi128ELi80ELi128ELi128ELb1ELb1ELb0ELb1ELb1ELb1EEEEEEEEEvNT_6ParamsE --------------------------
	.section	.text._ZN7cutlass13device_kernelIN5flash19enable_sm80_to_sm89INS1_16FlashAttnFwdSm80INS1_25CollectiveMainloopFwdSm80ILi4ELi1ELb0EN4cute5tupleIJNS5_1CILi128EEENS7_ILi80EEENS7_ILi64EEEEEELi64ENS_6half_tEfNS_4arch4Sm80ELb1ELb0ELb0ELb1ELb0ELb1ELb1ELb1EEENS1_21CollectiveEpilogueFwdINS6_IJS8_SA_S9_EEENS6_IJNS7_ILi1EEESI_SI_EEESC_SE_Li128ELb1ELb1ELb1ELb0EEENS1_36VarlenDynamicPersistentTileSchedulerILi128ELi80ELi128ELi128ELb1ELb1ELb0ELb1ELb1ELb1EEEEEEEEEvNT_6ParamsE,"ax",@progbits
	.sectioninfo	@"SHI_REGISTERS=255"
	.align	128
.text._ZN7cutlass13device_kernelIN5flash19enable_sm80_to_sm89INS1_16FlashAttnFwdSm80INS1_25CollectiveMainloopFwdSm80ILi4ELi1ELb0EN4cute5tupleIJNS5_1CILi128EEENS7_ILi80EEENS7_ILi64EEEEEELi64ENS_6half_tEfNS_4arch4Sm80ELb1ELb0ELb0ELb1ELb0ELb1ELb1ELb1EEENS1_21CollectiveEpilogueFwdINS6_IJS8_SA_S9_EEENS6_IJNS7_ILi1EEESI_SI_EEESC_SE_Li128ELb1ELb1ELb1ELb0EEENS1_36VarlenDynamicPersistentTileSchedulerILi128ELi80ELi128ELi128ELb1ELb1ELb0ELb1ELb1ELb1EEEEEEEEEvNT_6ParamsE:
        .type           _ZN7cutlass13device_kernelIN5flash19enable_sm80_to_sm89INS1_16FlashAttnFwdSm80INS1_25CollectiveMainloopFwdSm80ILi4ELi1ELb0EN4cute5tupleIJNS5_1CILi128EEENS7_ILi80EEENS7_ILi64EEEEEELi64ENS_6half_tEfNS_4arch4Sm80ELb1ELb0ELb0ELb1ELb0ELb1ELb1ELb1EEENS1_21CollectiveEpilogueFwdINS6_IJS8_SA_S9_EEENS6_IJNS7_ILi1EEESI_SI_EEESC_SE_Li128ELb1ELb1ELb1ELb0EEENS1_36VarlenDynamicPersistentTileSchedulerILi128ELi80ELi128ELi128ELb1ELb1ELb0ELb1ELb1ELb1EEEEEEEEEvNT_6ParamsE,@function
        .size           _ZN7cutlass13device_kernelIN5flash19enable_sm80_to_sm89INS1_16FlashAttnFwdSm80INS1_25CollectiveMainloopFwdSm80ILi4ELi1ELb0EN4cute5tupleIJNS5_1CILi128EEENS7_ILi80EEENS7_ILi64EEEEEELi64ENS_6half_tEfNS_4arch4Sm80ELb1ELb0ELb0ELb1ELb0ELb1ELb1ELb1EEENS1_21CollectiveEpilogueFwdINS6_IJS8_SA_S9_EEENS6_IJNS7_ILi1EEESI_SI_EEESC_SE_Li128ELb1ELb1ELb1ELb0EEENS1_36VarlenDynamicPersistentTileSchedulerILi128ELi80ELi128ELi128ELb1ELb1ELb0ELb1ELb1ELb1EEEEEEEEEvNT_6ParamsE,(.L_x_1644 - _ZN7cutlass13device_kernelIN5flash19enable_sm80_to_sm89INS1_16FlashAttnFwdSm80INS1_25CollectiveMainloopFwdSm80ILi4ELi1ELb0EN4cute5tupleIJNS5_1CILi128EEENS7_ILi80EEENS7_ILi64EEEEEELi64ENS_6half_tEfNS_4arch4Sm80ELb1ELb0ELb0ELb1ELb0ELb1ELb1ELb1EEENS1_21CollectiveEpilogueFwdINS6_IJS8_SA_S9_EEENS6_IJNS7_ILi1EEESI_SI_EEESC_SE_Li128ELb1ELb1ELb1ELb0EEENS1_36VarlenDynamicPersistentTileSchedulerILi128ELi80ELi128ELi128ELb1ELb1ELb0ELb1ELb1ELb1EEEEEEEEEvNT_6ParamsE)
        .other          _ZN7cutlass13device_kernelIN5flash19enable_sm80_to_sm89INS1_16FlashAttnFwdSm80INS1_25CollectiveMainloopFwdSm80ILi4ELi1ELb0EN4cute5tupleIJNS5_1CILi128EEENS7_ILi80EEENS7_ILi64EEEEEELi64ENS_6half_tEfNS_4arch4Sm80ELb1ELb0ELb0ELb1ELb0ELb1ELb1ELb1EEENS1_21CollectiveEpilogueFwdINS6_IJS8_SA_S9_EEENS6_IJNS7_ILi1EEESI_SI_EEESC_SE_Li128ELb1ELb1ELb1ELb0EEENS1_36VarlenDynamicPersistentTileSchedulerILi128ELi80ELi128ELi128ELb1ELb1ELb0ELb1ELb1ELb1EEEEEEEEEvNT_6ParamsE,@"STO_CUDA_ENTRY STV_DEFAULT"
_ZN7cutlass13device_kernelIN5flash19enable_sm80_to_sm89INS1_16FlashAttnFwdSm80INS1_25CollectiveMainloopFwdSm80ILi4ELi1ELb0EN4cute5tupleIJNS5_1CILi128EEENS7_ILi80EEENS7_ILi64EEEEEELi64ENS_6half_tEfNS_4arch4Sm80ELb1ELb0ELb0ELb1ELb0ELb1ELb1ELb1EEENS1_21CollectiveEpilogueFwdINS6_IJS8_SA_S9_EEENS6_IJNS7_ILi1EEESI_SI_EEESC_SE_Li128ELb1ELb1ELb1ELb0EEENS1_36VarlenDynamicPersistentTileSchedulerILi128ELi80ELi128ELi128ELb1ELb1ELb0ELb1ELb1ELb1EEEEEEEEEvNT_6ParamsE:
        /* <DEDUP_REMOVED lines=54> */
.L_x_1363:
        /* <DEDUP_REMOVED lines=16> */
.L_x_1557:
        /* <DEDUP_REMOVED lines=16> */
.L_x_1558:
[----:B--2---:R-:W-:-:S05]  /*0560*/  IMAD R0, R0, c[0x0][0x538], RZ ;  /* 0x00014e0000007a24 */ /* 0x004fca00078e02ff */
[----:B------:R-:W-:-:S04]  /*0570*/  IADD3 R6, R0, R6, RZ ;  /* 0x0000000600067210 */ /* 0x000fc80007ffe0ff */
[----:B------:R-:W-:-:S13]  /*0580*/  ISETP.GT.AND P0, PT, R6, UR4, PT ;  /* 0x0000000406007c0c */ /* 0x000fda000bf04270 */
[----:B-1----:R-:W-:Y:S05]  /*0590*/  @!P0 BRA `(.L_x_1363) ;  /* 0xfffffdc000008947 */ /* 0x002fea000383ffff */
.L_x_1359:
[----:B------:R-:W-:-:S05]  /*05a0*/  IADD3 R12, -R0, R6, RZ ;  /* 0x00000006000c7210 */ /* 0x000fca0007ffe1ff */
[----:B------:R-:W-:-:S05]  /*05b0*/  IMAD R0, R4, c[0x0][0x538], R12 ;  /* 0x00014e0004007a24 */ /* 0x000fca00078e020c */
[----:B------:R-:W-:Y:S01]  /*05c0*/  ISETP.GT.AND P0, PT, R0, UR4, PT ;  /* 0x0000000400007c0c */ /* 0x000fe2000bf04270 */
[----:B------:R-:W-:-:S12]  /*05d0*/  BRA.DIV ~URZ, `(.L_x_1364) ;  /* 0x0001c0e27f007947 */ /* 0x000fd8000b800000 */
[----:B------:R-:W-:-:S04]  /*05e0*/  VOTE.ANY R6, PT, !P0 ;  /* 0x0000000000067806 */ /* 0x000fc800040e0100 */
.L_x_1559:
[----:B------:R-:W1:Y:S02]  /*05f0*/  POPC R0, R6 ;  /* 0x0000000600007309 */ /* 0x000e640000000000 */
[----:B-1----:R-:W-:-:S05]  /*0600*/  IADD3 R2, R0, R7, RZ ;  /* 0x0000000700027210 */ /* 0x002fca0007ffe0ff */
[----:B------:R1:W-:Y:S01]  /*0610*/  STL [R1+0x4c], R2 ;  /* 0x00004c0201007387 */ /* 0x0003e20000100800 */
[----:B------:R-:W-:Y:S05]  /*0620*/  BRA.DIV ~URZ, `(.L_x_1365) ;  /* 0x0001c0e27f007947 */ /* 0x000fea000b800000 */
[----:B------:R2:W3:Y:S01]  /*0630*/  SHFL.IDX PT, R13, R9, R0, 0x1f ;  /* 0x00001f00090d7589 */ /* 0x0004e200000e0000 */
[----:B------:R-:W-:-:S03]  /*0640*/  MOV R5, RZ ;  /* 0x000000ff00057202 */ /* 0x000fc60000000f00 */
[----:B------:R2:W4:Y:S04]  /*0650*/  SHFL.IDX PT, R9, R8, R0, 0x1f ;  /* 0x00001f0008097589 */ /* 0x00052800000e0000 */
.L_x_1560:
[----:B------:R-:W-:Y:S01]  /*0660*/  ISETP.NE.AND P0, PT, R6, RZ, PT ;  /* 0x000000ff0600720c */ /* 0x000fe20003f05270 */
[----:B------:R-:W-:-:S12]  /*0670*/  BSSY B0, `(.L_x_1366) ;  /* 0x0000005000007945 */ /* 0x000fd80003800000 */
[----:B------:R-:W-:Y:S05]  /*0680*/  @!P0 BRA `(.L_x_1367) ;  /* 0x0000003000008947 */ /* 0x000fea0003800000 */
[----:B------:R-:W-:Y:S01]  /*0690*/  IADD3 R10, R0, -0x1, RZ ;  /* 0xffffffff000a7810 */ /* 0x000fe20007ffe0ff */
[----:B------:R-:W-:Y:S05]  /*06a0*/  BRA.DIV ~URZ, `(.L_x_1368) ;  /* 0x0001c1427f007947 */ /* 0x000fea000b800000 */
[----:B------:R1:W2:Y:S02]  /*06b0*/  SHFL.IDX PT, R5, R4, R10, 0x1f ;  /* 0x00001f0a04057589 */ /* 0x0002a400000e0000 */
.L_x_1367:
[----:B------:R-:W-:Y:S05]  /*06c0*/  BSYNC B0 ;  /* 0x0000000000007941 */ /* 0x000fea0003800000 */
.L_x_1366:
        /* <DEDUP_REMOVED lines=69> */
.L_x_1370:
        /* <DEDUP_REMOVED lines=70> */
.L_x_1371:
[----:B------:R-:W-:Y:S05]  /*0f80*/  BSYNC B0 ;  /* 0x0000000000007941 */ /* 0x000fea0003800000 */
.L_x_1369:
[----:B------:R-:W-:-:S04]  /*0f90*/  LOP3.LUT R0, RZ, R0, RZ, 0x33, !PT ;  /* 0x00000000ff007212 */ /* 0x000fc800078e33ff */
[----:B------:R-:W-:-:S05]  /*0fa0*/  IADD3 R0, R0, R13, RZ ;  /* 0x0000000d00007210 */ /* 0x000fca0007ffe0ff */
[----:B------:R2:W-:Y:S01]  /*0fb0*/  STL [R1+0x44], R0 ;  /* 0x0000440001007387 */ /* 0x0005e20000100800 */
[----:B------:R-:W-:Y:S05]  /*0fc0*/  BRA `(.L_x_1372) ;  /* 0x0000006000007947 */ /* 0x000fea0003800000 */
.L_x_1360:
[----:B------:R-:W-:Y:S01]  /*0fd0*/  MOV R0, UR4 ;  /* 0x0000000400007c02 */ /* 0x000fe20008000f00 */
[----:B------:R-:W-:Y:S04]  /*0fe0*/  STL [R1+0x44], RZ ;  /* 0x000044ff01007387 */ /* 0x000fe80000100800 */
[----:B------:R-:W-:Y:S04]  /*0ff0*/  STL [R1+0x48], RZ ;  /* 0x000048ff01007387 */ /* 0x000fe80000100800 */
[----:B------:R1:W-:Y:S02]  /*1000*/  STL [R1+0x40], R0 ;  /* 0x0000400001007387 */ /* 0x0003e40000100800 */
[----:B-1----:R-:W-:-:S05]  /*1010*/  MOV R0, c[0x0][0x53c] ;  /* 0x00014f0000007a02 */ /* 0x002fca0000000f00 */
[----:B------:R1:W-:Y:S02]  /*1020*/  STL [R1+0x4c], R0 ;  /* 0x00004c0001007387 */ /* 0x0003e40000100800 */
.L_x_1372:
        /* <DEDUP_REMOVED lines=8> */
.L_x_1358:
[----:B-12---:R-:W2:Y:S02]  /*10b0*/  LDL R0, [R1+0x4c] ;  /* 0x00004c0001007983 */ /* 0x006ea40000100800 */
[----:B--2---:R-:W-:-:S13]  /*10c0*/  ISETP.GE.AND P0, PT, R0, c[0x0][0x53c], PT ;  /* 0x00014f0000007a0c */ /* 0x004fda0003f06270 */
[----:B------:R-:W-:Y:S05]  /*10d0*/  @P0 EXIT ;  /* 0x000000000000094d */ /* 0x000fea0003800000 */
[----:B------:R-:W1:Y:S02]  /*10e0*/  S2R R16, SR_TID.X ;  /* 0x0000000000107919 */ /* 0x000e640000002100 */
[----:B-1----:R-:W-:-:S04]  /*10f0*/  SHF.R.S32.HI R15, RZ, 0x1f, R16 ;  /* 0x0000001fff0f7819 */ /* 0x002fc80000011410 */
[CC--:B------:R-:W-:Y:S02]  /*1100*/  LEA.HI R14, R15.reuse, R16.reuse, RZ, 0x3 ;  /* 0x000000100f0e7211 */ /* 0x0c0fe400078f18ff */
[CC--:B------:R-:W-:Y:S02]  /*1110*/  LEA.HI R0, R15.reuse, R16.reuse, RZ, 0x2 ;  /* 0x000000100f007211 */ /* 0x0c0fe400078f10ff */
[----:B---3--:R-:W-:Y:S02]  /*1120*/  LEA.HI R7, R15, R16, RZ, 0x4 ;  /* 0x000000100f077211 */ /* 0x008fe400078f20ff */
[----:B------:R-:W-:Y:S02]  /*1130*/  SHF.R.S32.HI R3, RZ, 0x3, R14 ;  /* 0x00000003ff037819 */ /* 0x000fe4000001140e */
[----:B------:R-:W-:Y:S02]  /*1140*/  LOP3.LUT R4, R14, 0xfffffff8, RZ, 0xc0, !PT ;  /* 0xfffffff80e047812 */ /* 0x000fe400078ec0ff */
[----:B------:R-:W-:Y:S01]  /*1150*/  LOP3.LUT R2, R0, 0xfffffffc, RZ, 0xc0, !PT ;  /* 0xfffffffc00027812 */ /* 0x000fe200078ec0ff */
[----:B------:R-:W-:Y:S01]  /*1160*/  IMAD.SHL.U32 R3, R3, 0x40, RZ ;  /* 0x0000004003037824 */ /* 0x000fe200078e00ff */
[----:B------:R-:W-:Y:S01]  /*1170*/  SHF.R.S32.HI R8, RZ, 0x4, R7 ;  /* 0x00000004ff087819 */ /* 0x000fe20000011407 */
[----:B------:R-:W-:-:S02]  /*1180*/  IMAD.IADD R0, R16, 0x1, -R4 ;  /* 0x0000000110007824 */ /* 0x000fc400078e0a04 */
[----:B------:R-:W-:Y:S01]  /*1190*/  IMAD.IADD R2, R16, 0x1, -R2 ;  /* 0x0000000110027824 */ /* 0x000fe200078e0a02 */
[----:B------:R-:W-:Y:S01]  /*11a0*/  LEA.HI R5, R7, R8, RZ, 0x1 ;  /* 0x0000000807057211 */ /* 0x000fe200078f08ff */
[----:B------:R-:W-:Y:S01]  /*11b0*/  IMAD.SHL.U32 R6, R0, 0x8, RZ ;  /* 0x0000000800067824 */ /* 0x000fe200078e00ff */
[----:B------:R-:W-:Y:S02]  /*11c0*/  LOP3.LUT R3, R3, 0x1c0, RZ, 0xc0, !PT ;  /* 0x000001c003037812 */ /* 0x000fe400078ec0ff */
[----:B------:R-:W-:Y:S02]  /*11d0*/  LEA.HI R11, R2, R2, RZ, 0x1 ;  /* 0x00000002020b7211 */ /* 0x000fe400078f08ff */
[----:B------:R-:W-:Y:S02]  /*11e0*/  LOP3.LUT R5, R5, 0xfffffffe, RZ, 0xc0, !PT ;  /* 0xfffffffe05057812 */ /* 0x000fe400078ec0ff */
[----:B------:R-:W-:Y:S02]  /*11f0*/  LOP3.LUT R6, R3, 0x38, R6, 0xf8, !PT ;  /* 0x0000003803067812 */ /* 0x000fe400078ef806 */
[----:B------:R-:W-:Y:S01]  /*1200*/  SHF.R.U32.HI R4, RZ, 0x3, R3 ;  /* 0x00000003ff047819 */ /* 0x000fe20000011603 */
[----:B------:R-:W-:Y:S01]  /*1210*/  IMAD.IADD R12, R8, 0x1, -R5 ;  /* 0x00000001080c7824 */ /* 0x000fe200078e0a05 */
[----:B------:R-:W-:-:S02]  /*1220*/  LOP3.LUT R3, R11, 0x1ffffffe, RZ, 0xc0, !PT ;  /* 0x1ffffffe0b037812 */ /* 0x000fc400078ec0ff */
[----:B------:R-:W-:Y:S02]  /*1230*/  LEA.HI R5, R15, R16, RZ, 0x5 ;  /* 0x000000100f057211 */ /* 0x000fe400078f28ff */
[----:B------:R-:W-:Y:S01]  /*1240*/  LOP3.LUT R224, R6, R4, RZ, 0x3c, !PT ;  /* 0x0000000406e07212 */ /* 0x000fe200078e3cff */
[----:B------:R-:W-:Y:S01]  /*1250*/  IMAD.IADD R13, R2, 0x1, -R3 ;  /* 0x00000001020d7824 */ /* 0x000fe200078e0a03 */
[----:B------:R-:W-:Y:S02]  /*1260*/  LOP3.LUT R3, R7, 0xfffffff0, RZ, 0xc0, !PT ;  /* 0xfffffff007037812 */ /* 0x000fe400078ec0ff */
[----:B------:R-:W-:Y:S02]  /*1270*/  LOP3.LUT R2, R5, 0xffffffe0, RZ, 0xc0, !PT ;  /* 0xffffffe005027812 */ /* 0x000fe400078ec0ff */
[----:B------:R-:W-:Y:S01]  /*1280*/  SHF.R.S32.HI R9, RZ, 0x5, R5 ;  /* 0x00000005ff097819 */ /* 0x000fe20000011405 */
[C---:B------:R-:W-:Y:S01]  /*1290*/  IMAD.IADD R4, R16.reuse, 0x1, -R3 ;  /* 0x0000000110047824 */ /* 0x040fe200078e0a03 */
[----:B------:R-:W-:Y:S01]  /*12a0*/  SHF.R.S32.HI R6, RZ, 0x1f, R5 ;  /* 0x0000001fff067819 */ /* 0x000fe20000011405 */
[----:B------:R-:W-:Y:S01]  /*12b0*/  IMAD.IADD R5, R16, 0x1, -R2 ;  /* 0x0000000110057824 */ /* 0x000fe200078e0a02 */
[----:B------:R-:W-:-:S02]  /*12c0*/  LOP3.LUT P1, RZ, R0, 0x2, RZ, 0xc0, !PT ;  /* 0x0000000200ff7812 */ /* 0x000fc4000782c0ff */
[C---:B------:R-:W-:Y:S01]  /*12d0*/  LOP3.LUT P0, RZ, R0.reuse, 0x4, RZ, 0xc0, !PT ;  /* 0x0000000400ff7812 */ /* 0x040fe2000780c0ff */
[----:B------:R-:W-:Y:S01]  /*12e0*/  IMAD.SHL.U32 R0, R0, 0x40, RZ ;  /* 0x0000004000007824 */ /* 0x000fe200078e00ff */
[----:B------:R-:W-:Y:S02]  /*12f0*/  SHF.R.S32.HI R10, RZ, 0x1f, R4 ;  /* 0x0000001fff0a7819 */ /* 0x000fe40000011404 */
[----:B------:R-:W-:Y:S02]  /*1300*/  LEA.HI R3, R6, R9, RZ, 0x2 ;  /* 0x0000000906037211 */ /* 0x000fe400078f10ff */
[----:B------:R-:W-:Y:S02]  /*1310*/  SHF.R.S32.HI R6, RZ, 0x1f, R5 ;  /* 0x0000001fff067819 */ /* 0x000fe40000011405 */
[----:B------:R-:W-:Y:S02]  /*1320*/  LOP3.LUT R2, R0, 0x1c0, RZ, 0xc0, !PT ;  /* 0x000001c000027812 */ /* 0x000fe400078ec0ff */
[----:B------:R-:W-:-:S02]  /*1330*/  LEA.HI R10, R10, R4, RZ, 0x3 ;  /* 0x000000040a0a7211 */ /* 0x000fc400078f18ff */
[----:B------:R-:W-:Y:S02]  /*1340*/  LOP3.LUT R3, R3, 0xffffffc, RZ, 0xc0, !PT ;  /* 0x0ffffffc03037812 */ /* 0x000fe400078ec0ff */
[----:B------:R-:W-:Y:S02]  /*1350*/  LEA.HI R0, R6, R5, RZ, 0x2 ;  /* 0x0000000506007211 */ /* 0x000fe400078f10ff */
[----:B------:R-:W-:Y:S01]  /*1360*/  LOP3.LUT R8, R2, 0x8, R14, 0xf8, !PT ;  /* 0x0000000802087812 */ /* 0x000fe200078ef80e */
[----:B------:R-:W-:Y:S01]  /*1370*/  IMAD.IADD R3, R9, 0x1, -R3 ;  /* 0x0000000109037824 */ /* 0x000fe200078e0a03 */
[----:B------:R-:W-:Y:S02]  /*1380*/  LOP3.LUT R7, R10, 0xfffffff8, RZ, 0xc0, !PT ;  /* 0xfffffff80a077812 */ /* 0x000fe400078ec0ff */
[----:B------:R-:W-:Y:S02]  /*1390*/  SHF.R.U32.HI R6, RZ, 0x3, R2 ;  /* 0x00000003ff067819 */ /* 0x000fe40000011602 */
[----:B------:R-:W-:Y:S01]  /*13a0*/  SHF.R.S32.HI R2, RZ, 0x2, R0 ;  /* 0x00000002ff027819 */ /* 0x000fe20000011400 */
[----:B------:R-:W-:Y:S01]  /*13b0*/  IMAD.IADD R4, R4, 0x1, -R7 ;  /* 0x0000000104047824 */ /* 0x000fe200078e0a07 */
[----:B------:R-:W-:-:S02]  /*13c0*/  LOP3.LUT R0, R0, 0x7ffffffc, RZ, 0xc0, !PT ;  /* 0x7ffffffc00007812 */ /* 0x000fc400078ec0ff */
[----:B------:R-:W-:Y:S01]  /*13d0*/  LOP3.LUT R8, R8, R6, RZ, 0x3c, !PT ;  /* 0x0000000608087212 */ /* 0x000fe200078e3cff */
[----:B------:R-:W-:Y:S01]  /*13e0*/  IMAD R7, R3, 0x10, R2 ;  /* 0x0000001003077824 */ /* 0x000fe200078e0202 */
[----:B------:R-:W-:Y:S01]  /*13f0*/  LEA.HI R3, R15, R16, RZ, 0x6 ;  /* 0x000000100f037211 */ /* 0x000fe200078f30ff */
[----:B------:R-:W-:Y:S01]  /*1400*/  IMAD.SHL.U32 R2, R11, 0x20, RZ ;  /* 0x000000200b027824 */ /* 0x000fe200078e00ff */
[C---:B------:R-:W-:Y:S01]  /*1410*/  LOP3.LUT P3, RZ, R4.reuse, 0x2, RZ, 0xc0, !PT ;  /* 0x0000000204ff7812 */ /* 0x040fe2000786c0ff */
[----:B------:R-:W-:Y:S01]  /*1420*/  IMAD.IADD R11, R5, 0x1, -R0 ;  /* 0x00000001050b7824 */ /* 0x000fe200078e0a00 */
[C---:B------:R-:W-:Y:S01]  /*1430*/  LOP3.LUT P2, RZ, R4.reuse, 0x4, RZ, 0xc0, !PT ;  /* 0x0000000404ff7812 */ /* 0x040fe2000784c0ff */
[----:B------:R-:W-:Y:S01]  /*1440*/  IMAD.SHL.U32 R0, R4, 0x40, RZ ;  /* 0x0000004004007824 */ /* 0x000fe200078e00ff */
[----:B------:R-:W-:Y:S01]  /*1450*/  LOP3.LUT R2, R2, 0xffffffc0, RZ, 0xc0, !PT ;  /* 0xffffffc002027812 */ /* 0x000fe200078ec0ff */
[----:B------:R-:W-:Y:S02]  /*1460*/  IMAD.SHL.U32 R5, R3, 0x8, RZ ;  /* 0x0000000803057824 */ /* 0x000fe400078e00ff */
[----:B------:R-:W-:Y:S01]  /*1470*/  IMAD.SHL.U32 R3, R12, 0x8, RZ ;  /* 0x000000080c037824 */ /* 0x000fe200078e00ff */
[----:B------:R-:W-:Y:S01]  /*1480*/  LOP3.LUT R0, R0, 0x1c0, RZ, 0xc0, !PT ;  /* 0x000001c000007812 */ /* 0x000fe200078ec0ff */
[----:B------:R-:W-:Y:S01]  /*1490*/  IMAD R6, R13, 0x8, R2 ;  /* 0x000000080d067824 */ /* 0x000fe200078e0202 */
[----:B------:R-:W-:Y:S01]  /*14a0*/  LOP3.LUT R224, R224, 0x7ffffe00, R5, 0xf8, !PT ;  /* 0x7ffffe00e0e07812 */ /* 0x000fe200078ef805 */
[----:B------:R-:W-:Y:S01]  /*14b0*/  IMAD.SHL.U32 R5, R10, 0x40, RZ ;  /* 0x000000400a057824 */ /* 0x000fe200078e00ff */
[----:B------:R-:W-:Y:S01]  /*14c0*/  LOP3.LUT R3, R0, 0x8, R3, 0xf8, !PT ;  /* 0x0000000800037812 */ /* 0x000fe200078ef803 */
[----:B------:R-:W-:Y:S01]  /*14d0*/  IMAD.SHL.U32 R4, R9, 0x400, RZ ;  /* 0x0000040009047824 */ /* 0x000fe200078e00ff */
[----:B------:R-:W-:Y:S01]  /*14e0*/  SHF.R.U32.HI R2, RZ, 0x3, R0 ;  /* 0x00000003ff027819 */ /* 0x000fe20000011600 */
[----:B------:R-:W-:-:S02]  /*14f0*/  IMAD R0, R12, 0x200, R8 ;  /* 0x000002000c007824 */ /* 0x000fc400078e0208 */
[----:B------:R-:W-:Y:S01]  /*1500*/  IMAD.SHL.U32 R224, R224, 0x2, RZ ;  /* 0x00000002e0e07824 */ /* 0x000fe200078e00ff */
[----:B------:R-:W-:Y:S02]  /*1510*/  LOP3.LUT R2, R3, R2, RZ, 0x3c, !PT ;  /* 0x0000000203027212 */ /* 0x000fe400078e3cff */
[----:B------:R-:W-:Y:S01]  /*1520*/  LOP3.LUT R3, R5, 0xfffffe00, RZ, 0xc0, !PT ;  /* 0xfffffe0005037812 */ /* 0x000fe200078ec0ff */
[----:B------:R-:W-:Y:S01]  /*1530*/  IMAD.IADD R5, R7, 0x1, R6 ;  /* 0x0000000107057824 */ /* 0x000fe200078e0206 */
[----:B------:R-:W-:Y:S01]  /*1540*/  LEA R115, R0, 0x2900, 0x1 ;  /* 0x0000290000737811 */ /* 0x000fe200078e08ff */
[----:B------:R-:W-:Y:S01]  /*1550*/  IMAD.MOV.U32 R6, RZ, RZ, 0x40 ;  /* 0x00000040ff067424 */ /* 0x000fe200078e00ff */
[----:B------:R-:W-:Y:S02]  /*1560*/  IADD3 R4, R2, R3, R4 ;  /* 0x0000000302047210 */ /* 0x000fe40007ffe004 */
[----:B------:R1:W-:Y:S01]  /*1570*/  STL [R1+0x5c], R5 ;  /* 0x00005c0501007387 */ /* 0x0003e20000100800 */
[----:B------:R-:W-:-:S02]  /*1580*/  IADD3 R218, R115, 0x20, RZ ;  /* 0x0000002073da7810 */ /* 0x000fc40007ffe0ff */
[----:B------:R-:W-:Y:S02]  /*1590*/  LEA R214, R4, 0x5100, 0x1 ;  /* 0x0000510004d67811 */ /* 0x000fe400078e08ff */
[----:B------:R-:W-:Y:S02]  /*15a0*/  SEL R0, R6, 0xffffffc0, !P0 ;  /* 0xffffffc006007807 */ /* 0x000fe40004000000 */
[----:B------:R-:W-:-:S03]  /*15b0*/  @P1 IADD3 R218, R115, -0x20, RZ ;  /* 0xffffffe073da1810 */ /* 0x000fc60007ffe0ff */
[----:B------:R-:W-:Y:S01]  /*15c0*/  IMAD.IADD R213, R115, 0x1, R0 ;  /* 0x0000000173d57824 */ /* 0x000fe200078e0200 */
[----:B------:R-:W-:Y:S01]  /*15d0*/  IADD3 R222, R218, 0x800, RZ ;  /* 0x00000800dade7810 */ /* 0x000fe20007ffe0ff */
[----:B------:R-:W-:Y:S01]  /*15e0*/  IMAD.IADD R210, R0, 0x1, R218 ;  /* 0x0000000100d27824 */ /* 0x000fe200078e02da */
[C---:B------:R-:W-:Y:S02]  /*15f0*/  IADD3 R221, R218.reuse, 0x1000, RZ ;  /* 0x00001000dadd7810 */ /* 0x040fe40007ffe0ff */
[C---:B------:R-:W-:Y:S02]  /*1600*/  IADD3 R220, R218.reuse, 0x1800, RZ ;  /* 0x00001800dadc7810 */ /* 0x040fe40007ffe0ff */
[----:B------:R-:W-:Y:S02]  /*1610*/  IADD3 R219, R218, 0x2000, RZ ;  /* 0x00002000dadb7810 */ /* 0x000fe40007ffe0ff */
[----:B-1----:R-:W-:Y:S01]  /*1620*/  LOP3.LUT R5, R2, R3, RZ, 0xfc, !PT ;  /* 0x0000000302057212 */ /* 0x002fe200078efcff */
[----:B------:R-:W-:-:S02]  /*1630*/  IMAD.SHL.U32 R3, R11, 0x2, RZ ;  /* 0x000000020b037824 */ /* 0x000fc400078e00ff */
[----:B------:R-:W-:Y:S01]  /*1640*/  IMAD.MOV.U32 R2, RZ, RZ, 0x20 ;  /* 0x00000020ff027424 */ /* 0x000fe200078e00ff */
[----:B------:R-:W-:Y:S02]  /*1650*/  LEA R208, R5, 0x100, 0x1 ;  /* 0x0000010005d07811 */ /* 0x000fe400078e08ff */
[----:B------:R1:W-:Y:S02]  /*1660*/  STL [R1+0x38], R3 ;  /* 0x0000380301007387 */ /* 0x0003e40000100800 */
[----:B------:R-:W-:-:S05]  /*1670*/  SEL R2, R2, 0xffffffe0, !P3 ;  /* 0xffffffe002027807 */ /* 0x000fca0005800000 */
[----:B------:R-:W-:Y:S02]  /*1680*/  IMAD.IADD R217, R214, 0x1, R2 ;  /* 0x00000001d6d97824 */ /* 0x000fe400078e0202 */
[----:B------:R-:W-:Y:S01]  /*1690*/  IMAD.IADD R212, R2, 0x1, R208 ;  /* 0x0000000102d47824 */ /* 0x000fe200078e02d0 */
[----:B-1----:R-:W-:-:S05]  /*16a0*/  SEL R3, R6, 0xffffffc0, !P2 ;  /* 0xffffffc006037807 */ /* 0x002fca0005000000 */
[----:B------:R-:W-:Y:S02]  /*16b0*/  IMAD.IADD R215, R214, 0x1, R3 ;  /* 0x00000001d6d77824 */ /* 0x000fe400078e0203 */
[----:B------:R-:W-:Y:S02]  /*16c0*/  IMAD.IADD R209, R3, 0x1, R208 ;  /* 0x0000000103d17824 */ /* 0x000fe400078e02d0 */
[C---:B------:R-:W-:Y:S02]  /*16d0*/  IMAD.IADD R216, R2.reuse, 0x1, R215 ;  /* 0x0000000102d87824 */ /* 0x040fe400078e02d7 */
[----:B------:R-:W-:Y:S02]  /*16e0*/  IMAD.IADD R211, R2, 0x1, R209 ;  /* 0x0000000102d37824 */ /* 0x000fe400078e02d1 */
.L_x_1556:
[----:B------:R-:W2:Y:S01]  /*16f0*/  LDL R0, [R1+0x4c] ;  /* 0x00004c0001007983 */ /* 0x000ea20000100800 */
[----:B------:R-:W-:Y:S01]  /*1700*/  IMAD.MOV.U32 R176, RZ, RZ, 0x4 ;  /* 0x00000004ffb07424 */ /* 0x000fe200078e00ff */
[----:B------:R-:W-:Y:S02]  /*1710*/  ISETP.NE.U32.AND P4, PT, RZ, c[0x0][0x360], PT ;  /* 0x0000d800ff007a0c */ /* 0x000fe40003f85070 */
[----:B------:R-:W3:Y:S02]  /*1720*/  LDL R9, [R1+0x48] ;  /* 0x0000480001097983 */ /* 0x000ee40000100800 */
[----:B------:R-:W-:Y:S01]  /*1730*/  ISETP.NE.AND.EX P4, PT, RZ, c[0x0][0x364], PT, P4 ;  /* 0x0000d900ff007a0c */ /* 0x000fe20003f85340 */
[----:B--2---:R-:W-:-:S05]  /*1740*/  IMAD.WIDE R2, R0, R176, c[0x0][0x588] ;  /* 0x0001620000027625 */ /* 0x004fca00078e02b0 */
[----:B------:R-:W2:Y:S01]  /*1750*/  LDG.E R37, [R2.64] ;  /* 0x0000000802257981 */ /* 0x000ea2000c1e1900 */
[----:B------:R-:W-:Y:S01]  /*1760*/  ISETP.NE.U32.AND P0, PT, RZ, c[0x0][0x370], PT ;  /* 0x0000dc00ff007a0c */ /* 0x000fe20003f05070 */
[----:B------:R-:W-:Y:S01]  /*1770*/  CS2R R162, SRZ ;  /* 0x0000000000a27805 */ /* 0x000fe2000001ff00 */
[----:B------:R-:W-:Y:S02]  /*1780*/  ISETP.NE.U32.AND P3, PT, RZ, c[0x0][0x348], PT ;  /* 0x0000d200ff007a0c */ /* 0x000fe40003f65070 */
[----:B------:R-:W-:Y:S02]  /*1790*/  ISETP.NE.AND.EX P2, PT, RZ, c[0x0][0x374], PT, P0 ;  /* 0x0000dd00ff007a0c */ /* 0x000fe40003f45300 */
[----:B------:R-:W-:Y:S02]  /*17a0*/  ISETP.NE.U32.AND P5, PT, RZ, c[0x0][0x358], PT ;  /* 0x0000d600ff007a0c */ /* 0x000fe40003fa5070 */
[----:B------:R-:W-:Y:S02]  /*17b0*/  ISETP.NE.AND.EX P3, PT, RZ, c[0x0][0x34c], PT, P3 ;  /* 0x0000d300ff007a0c */ /* 0x000fe40003f65330 */
[----:B------:R-:W-:Y:S01]  /*17c0*/  ISETP.NE.AND.EX P5, PT, RZ, c[0x0][0x35c], PT, P5 ;  /* 0x0000d700ff007a0c */ /* 0x000fe20003fa5350 */
[----:B------:R-:W-:-:S02]  /*17d0*/  IMAD.MOV.U32 R161, RZ, RZ, RZ ;  /* 0x000000ffffa17224 */ /* 0x000fc400078e00ff */
[----:B------:R-:W-:Y:S01]  /*17e0*/  IMAD.MOV.U32 R13, RZ, RZ, RZ ;  /* 0x000000ffff0d7224 */ /* 0x000fe200078e00ff */
[----:B--2---:R-:W-:Y:S01]  /*17f0*/  SHF.R.S32.HI R140, RZ, 0x1f, R37 ;  /* 0x0000001fff8c7819 */ /* 0x004fe20000011425 */
[----:B------:R1:W-:Y:S01]  /*1800*/  STL [R1+0x50], R37 ;  /* 0x0000502501007387 */ /* 0x0003e20000100800 */
[C---:B------:R-:W-:Y:S02]  /*1810*/  @P4 LEA R2, P0, R37.reuse, c[0x0][0x360], 0x2 ;  /* 0x0000d80025024a11 */ /* 0x040fe400078010ff */
[C---:B------:R-:W-:Y:S02]  /*1820*/  @P2 LEA R4, P1, R37.reuse, c[0x0][0x370], 0x2 ;  /* 0x0000dc0025042a11 */ /* 0x040fe400078210ff */
[C-C-:B------:R-:W-:Y:S02]  /*1830*/  @P4 LEA.HI.X R3, R37.reuse, c[0x0][0x364], R140.reuse, 0x2, P0 ;  /* 0x0000d90025034a11 */ /* 0x140fe400000f148c */
[----:B------:R-:W-:-:S03]  /*1840*/  @P2 LEA.HI.X R5, R37, c[0x0][0x374], R140, 0x2, P1 ;  /* 0x0000dd0025052a11 */ /* 0x000fc600008f148c */
[----:B------:R2:W4:Y:S01]  /*1850*/  @P4 LDG.E R0, [R2.64] ;  /* 0x0000000802004981 */ /* 0x000522000c1e1900 */
[----:B------:R-:W-:-:S03]  /*1860*/  ISETP.NE.U32.AND P0, PT, RZ, c[0x0][0x350], PT ;  /* 0x0000d400ff007a0c */ /* 0x000fc60003f05070 */
[----:B------:R1:W5:Y:S01]  /*1870*/  @P2 LDG.E R163, [R4.64] ;  /* 0x0000000804a32981 */ /* 0x000362000c1e1900 */
[----:B------:R-:W-:Y:S02]  /*1880*/  ISETP.NE.AND.EX P6, PT, RZ, c[0x0][0x354], PT, P0 ;  /* 0x0000d500ff007a0c */ /* 0x000fe40003fc5300 */
[----:B------:R-:W-:-:S04]  /*1890*/  LEA R6, P2, R37, c[0x0][0x348], 0x2 ;  /* 0x0000d20025067a11 */ /* 0x000fc800078410ff */
[----:B------:R-:W-:-:S05]  /*18a0*/  LEA.HI.X R7, R37, c[0x0][0x34c], R140, 0x2, P2 ;  /* 0x0000d30025077a11 */ /* 0x000fca00010f148c */
[----:B------:R3:W5:Y:S01]  /*18b0*/  @P3 LDG.E R161, [R6.64] ;  /* 0x0000000806a13981 */ /* 0x000762000c1e1900 */
[C---:B--2---:R-:W-:Y:S02]  /*18c0*/  LEA R2, P0, R37.reuse, c[0x0][0x358], 0x2 ;  /* 0x0000d60025027a11 */ /* 0x044fe400078010ff */
[C---:B-1----:R-:W-:Y:S02]  /*18d0*/  LEA R4, P1, R37.reuse, c[0x0][0x350], 0x2 ;  /* 0x0000d40025047a11 */ /* 0x042fe400078210ff */
[C-C-:B------:R-:W-:Y:S02]  /*18e0*/  LEA.HI.X R3, R37.reuse, c[0x0][0x35c], R140.reuse, 0x2, P0 ;  /* 0x0000d70025037a11 */ /* 0x140fe400000f148c */
[----:B------:R-:W-:-:S03]  /*18f0*/  LEA.HI.X R5, R37, c[0x0][0x354], R140, 0x2, P1 ;  /* 0x0000d50025057a11 */ /* 0x000fc600008f148c */
[----:B------:R1:W5:Y:S04]  /*1900*/  @P5 LDG.E R13, [R2.64] ;  /* 0x00000008020d5981 */ /* 0x000368000c1e1900 */
[----:B------:R1:W5:Y:S01]  /*1910*/  @P6 LDG.E R162, [R4.64] ;  /* 0x0000000804a26981 */ /* 0x000362000c1e1900 */
[----:B---3--:R-:W-:-:S05]  /*1920*/  LOP3.LUT R35, R9, 0xffff, RZ, 0xc0, !PT ;  /* 0x0000ffff09237812 */ /* 0x008fca00078ec0ff */
[----:B------:R1:W-:Y:S01]  /*1930*/  STL [R1+0x58], R35 ;  /* 0x0000582301007387 */ /* 0x0003e20000100800 */
[----:B------:R-:W-:Y:S01]  /*1940*/  YIELD ;  /* 0x0000000000007946 */ /* 0x000fe20003800000 */
[----:B------:R-:W-:Y:S02]  /*1950*/  P2R R14, PR, RZ, 0x40 ;  /* 0x00000040ff0e7803 */ /* 0x000fe40000000000 */
[----:B----4-:R1:W-:Y:S01]  /*1960*/  @P4 STL [R1+0x54], R0 ;  /* 0x0000540001004387 */ /* 0x0103e20000100800 */
        /* <DEDUP_REMOVED lines=8> */
.L_x_1373:
[----:B------:R-:W-:-:S04]  /*19f0*/  ISETP.NE.U32.AND P0, PT, RZ, c[0x0][0x368], PT ;  /* 0x0000da00ff007a0c */ /* 0x000fc80003f05070 */
[----:B------:R-:W-:-:S13]  /*1a00*/  ISETP.NE.AND.EX P0, PT, RZ, c[0x0][0x36c], PT, P0 ;  /* 0x0000db00ff007a0c */ /* 0x000fda0003f05300 */
[----:B------:R-:W-:Y:S05]  /*1a10*/  @!P0 BRA `(.L_x_1374) ;  /* 0x0000004000008947 */ /* 0x000fea0003800000 */
[----:B-1----:R-:W-:-:S04]  /*1a20*/  LEA R4, P0, R37, c[0x0][0x368], 0x2 ;  /* 0x0000da0025047a11 */ /* 0x002fc800078010ff */
[----:B------:R-:W-:-:S05]  /*1a30*/  LEA.HI.X R5, R37, c[0x0][0x36c], R140, 0x2, P0 ;  /* 0x0000db0025057a11 */ /* 0x000fca00000f148c */
[----:B------:R1:W5:Y:S01]  /*1a40*/  LDG.E R12, [R4.64] ;  /* 0x00000008040c7981 */ /* 0x000362000c1e1900 */
[----:B------:R-:W-:Y:S05]  /*1a50*/  BRA `(.L_x_1375) ;  /* 0x0000005000007947 */ /* 0x000fea0003800000 */
.L_x_1374:
[----:B------:R-:W-:Y:S01]  /*1a60*/  MOV R12, c[0x0][0x1d0] ;  /* 0x00007400000c7a02 */ /* 0x000fe20000000f00 */
[----:B------:R-:W-:Y:S05]  /*1a70*/  @!P6 BRA `(.L_x_1375) ;  /* 0x000000300000e947 */ /* 0x000fea0003800000 */
[----:B------:R-:W2:Y:S04]  /*1a80*/  LDG.E R6, [R4.64] ;  /* 0x0000000804067981 */ /* 0x000ea8000c1e1900 */
[----:B-1----:R-:W2:Y:S02]  /*1a90*/  LDG.E R0, [R4.64+0x4] ;  /* 0x0000040804007981 */ /* 0x002ea4000c1e1900 */
[----:B--2---:R-:W-:Y:S02]  /*1aa0*/  IADD3 R12, -R6, R0, RZ ;  /* 0x00000000060c7210 */ /* 0x004fe40007ffe1ff */
.L_x_1375:
[----:B-1----:R-:W2:Y:S04]  /*1ab0*/  LDL R4, [R1+0x54] ;  /* 0x0000540001047983 */ /* 0x002ea80000100800 */
[----:B------:R-:W3:Y:S04]  /*1ac0*/  LDL.LU R0, [R1+0x44] ;  /* 0x0000440001007983 */ /* 0x000ee80000300800 */
[----:B------:R1:W4:Y:S01]  /*1ad0*/  @P5 LDG.E R5, [R2.64] ;  /* 0x0000000802055981 */ /* 0x000322000c1e1900 */
[----:B------:R-:W-:-:S04]  /*1ae0*/  ISETP.NE.U32.AND P0, PT, RZ, c[0x0][0x378], PT ;  /* 0x0000de00ff007a0c */ /* 0x000fc80003f05070 */
[----:B------:R-:W-:Y:S01]  /*1af0*/  ISETP.NE.AND.EX P1, PT, RZ, c[0x0][0x37c], PT, P0 ;  /* 0x0000df00ff007a0c */ /* 0x000fe20003f25300 */
[----:B--2---:R-:W-:Y:S02]  /*1b00*/  IMAD.MOV.U32 R7, RZ, RZ, R4 ;  /* 0x000000ffff077224 */ /* 0x004fe400078e0004 */
[----:B------:R1:W4:Y:S01]  /*1b10*/  @P5 LDG.E R4, [R2.64+0x4] ;  /* 0x0000040802045981 */ /* 0x000322000c1e1900 */
[----:B-----5:R-:W-:Y:S02]  /*1b20*/  IMAD.MOV.U32 R139, RZ, RZ, R12 ;  /* 0x000000ffff8b7224 */ /* 0x020fe400078e000c */
[----:B------:R-:W-:Y:S02]  /*1b30*/  IMAD.MOV.U32 R6, RZ, RZ, c[0x0][0x2c4] ;  /* 0x0000b100ff067624 */ /* 0x000fe400078e00ff */
[----:B------:R-:W-:-:S05]  /*1b40*/  IMAD.IADD R8, R12, 0x1, -R163 ;  /* 0x000000010c087824 */ /* 0x000fca00078e0aa3 */
[----:B-1----:R-:W-:-:S04]  /*1b50*/  @P1 LEA R2, P0, R37, c[0x0][0x378], 0x2 ;  /* 0x0000de0025021a11 */ /* 0x002fc800078010ff */
[----:B------:R-:W-:Y:S02]  /*1b60*/  @P1 LEA.HI.X R3, R37, c[0x0][0x37c], R140, 0x2, P0 ;  /* 0x0000df0025031a11 */ /* 0x000fe400000f148c */
[----:B------:R-:W-:-:S03]  /*1b70*/  ISETP.NE.AND P0, PT, R6, 0x1, PT ;  /* 0x000000010600780c */ /* 0x000fc60003f05270 */
[----:B------:R3:W5:Y:S02]  /*1b80*/  @P1 LDG.E R139, [R2.64] ;  /* 0x00000008028b1981 */ /* 0x000764000c1e1900 */
[----:B---3--:R-:W-:Y:S02]  /*1b90*/  IMAD.SHL.U32 R2, R0, 0x80, RZ ;  /* 0x0000008000027824 */ /* 0x008fe400078e00ff */
[----:B------:R-:W-:-:S03]  /*1ba0*/  IMAD.MOV.U32 R0, RZ, RZ, c[0x0][0x228] ;  /* 0x00008a00ff007624 */ /* 0x000fc600078e00ff */
[----:B------:R1:W-:Y:S02]  /*1bb0*/  STL [R1+0x3c], R2 ;  /* 0x00003c0201007387 */ /* 0x0003e40000100800 */
[----:B-1----:R-:W-:-:S05]  /*1bc0*/  IADD3 R2, R2, 0x7f, RZ ;  /* 0x0000007f02027810 */ /* 0x002fca0007ffe0ff */
[----:B------:R-:W-:-:S05]  /*1bd0*/  @P0 IMAD.HI.U32 R3, R2, c[0x0][0x2c8], RZ ;  /* 0x0000b20002030a27 */ /* 0x000fca00078e00ff */
[----:B------:R-:W-:Y:S01]  /*1be0*/  @P0 SHF.R.U32.HI R2, RZ, c[0x0][0x2cc], R3 ;  /* 0x0000b300ff020a19 */ /* 0x000fe20000011603 */
[----:B------:R-:W-:Y:S01]  /*1bf0*/  BSSY B0, `(.L_x_1376) ;  /* 0x0000037000007945 */ /* 0x000fe20003800000 */
[----:B----4-:R-:W-:-:S04]  /*1c00*/  @P5 IMAD.IADD R0, R4, 0x1, -R5 ;  /* 0x0000000104005824 */ /* 0x010fc800078e0a05 */
[----:B------:R-:W-:-:S05]  /*1c10*/  IMAD.IADD R6, R8, 0x1, R0 ;  /* 0x0000000108067824 */ /* 0x000fca00078e0200 */
[C---:B------:R-:W-:Y:S02]  /*1c20*/  IADD3 R174, R6.reuse, 0x50, -R7 ;  /* 0x0000005006ae7810 */ /* 0x040fe40007ffe807 */
[----:B------:R-:W-:Y:S02]  /*1c30*/  IADD3 R4, R6, 0x4f, RZ ;  /* 0x0000004f06047810 */ /* 0x000fe40007ffe0ff */
[----:B------:R-:W-:Y:S01]  /*1c40*/  LOP3.LUT R5, R9, 0xff000000, RZ, 0xc0, !PT ;  /* 0xff00000009057812 */ /* 0x000fe200078ec0ff */
[----:B------:R-:W-:Y:S01]  /*1c50*/  IMAD.IADD R3, R174, 0x1, R2 ;  /* 0x00000001ae037824 */ /* 0x000fe200078e0202 */
[----:B------:R1:W-:Y:S01]  /*1c60*/  STL [R1+0x44], R6 ;  /* 0x0000440601007387 */ /* 0x0003e20000100800 */
[----:B------:R-:W-:Y:S01]  /*1c70*/  IMAD.HI R2, R4, 0x66666667, RZ ;  /* 0x6666666704027827 */ /* 0x000fe200078e02ff */
[----:B------:R-:W-:-:S04]  /*1c80*/  SHF.R.U32.HI R7, RZ, 0x8, R5 ;  /* 0x00000008ff077819 */ /* 0x000fc80000011605 */
[----:B------:R-:W-:-:S04]  /*1c90*/  SHF.R.U32.HI R4, RZ, 0x1f, R2 ;  /* 0x0000001fff047819 */ /* 0x000fc80000011602 */
[----:B------:R-:W-:Y:S01]  /*1ca0*/  LEA.HI.SX32 R173, R2, R4, 0x1b ;  /* 0x0000000402ad7211 */ /* 0x000fe200078fdaff */
[----:B-1----:R-:W-:Y:S01]  /*1cb0*/  IMAD.HI R6, R3, 0x66666667, RZ ;  /* 0x6666666703067827 */ /* 0x002fe200078e02ff */
[----:B------:R-:W-:-:S04]  /*1cc0*/  LOP3.LUT R3, R9, 0xff0000, RZ, 0xc0, !PT ;  /* 0x00ff000009037812 */ /* 0x000fc800078ec0ff */
[----:B------:R-:W-:Y:S02]  /*1cd0*/  LEA.HI R3, R3, R7, RZ, 0x10 ;  /* 0x0000000703037211 */ /* 0x000fe400078f80ff */
[----:B------:R-:W-:Y:S02]  /*1ce0*/  SHF.R.U32.HI R5, RZ, 0x1f, R6 ;  /* 0x0000001fff057819 */ /* 0x000fe40000011606 */
[----:B------:R-:W-:Y:S02]  /*1cf0*/  SHF.R.U32.HI R9, RZ, 0x10, R3 ;  /* 0x00000010ff097819 */ /* 0x000fe40000011603 */
[----:B------:R-:W-:Y:S02]  /*1d00*/  LOP3.LUT R15, R3, 0xff, RZ, 0xc0, !PT ;  /* 0x000000ff030f7812 */ /* 0x000fe400078ec0ff */
[----:B------:R-:W-:Y:S01]  /*1d10*/  LEA.HI.SX32 R2, R6, R5, 0x1b ;  /* 0x0000000506027211 */ /* 0x000fe200078fdaff */
[----:B------:R1:W-:Y:S03]  /*1d20*/  STL [R1+0x48], R9 ;  /* 0x0000480901007387 */ /* 0x0003e60000100800 */
[----:B------:R-:W-:Y:S01]  /*1d30*/  IMNMX R6, R173, R2, PT ;  /* 0x00000002ad067217 */ /* 0x000fe20003800200 */
[----:B------:R1:W-:Y:S03]  /*1d40*/  STL [R1+0x60], R15 ;  /* 0x0000600f01007387 */ /* 0x0003e60000100800 */
[----:B------:R-:W-:-:S02]  /*1d50*/  ISETP.GE.AND P0, PT, R6, 0x1, PT ;  /* 0x000000010600780c */ /* 0x000fc40003f06270 */
[----:B------:R-:W-:Y:S01]  /*1d60*/  ISETP.NE.AND P1, PT, R9, RZ, PT ;  /* 0x000000ff0900720c */ /* 0x000fe20003f25270 */
[----:B------:R-:W-:-:S03]  /*1d70*/  IMAD.MOV.U32 R2, RZ, RZ, RZ ;  /* 0x000000ffff027224 */ /* 0x000fc600078e00ff */
[----:B------:R-:W-:-:S07]  /*1d80*/  SEL R138, R9, c[0x0][0x338], P1 ;  /* 0x0000ce00098a7a07 */ /* 0x000fce0000800000 */
[----:B------:R-:W-:Y:S05]  /*1d90*/  @!P0 BRA `(.L_x_1377) ;  /* 0x000001c000008947 */ /* 0x000fea0003800000 */
[----:B------:R-:W-:Y:S02]  /*1da0*/  IABS R3, R138 ;  /* 0x0000008a00037213 */ /* 0x000fe40000000000 */
[----:B------:R-:W-:Y:S02]  /*1db0*/  IADD3 R7, R138, -0x1, R6 ;  /* 0xffffffff8a077810 */ /* 0x000fe40007ffe006 */
[----:B------:R-:W2:Y:S02]  /*1dc0*/  I2F.RP R2, R3 ;  /* 0x0000000300027306 */ /* 0x000ea40000209400 */
[----:B------:R-:W-:-:S06]  /*1dd0*/  IABS R11, R7 ;  /* 0x00000007000b7213 */ /* 0x000fcc0000000000 */
[----:B--2---:R-:W2:Y:S02]  /*1de0*/  MUFU.RCP R2, R2 ;  /* 0x0000000200027308 */ /* 0x004ea40000001000 */
[----:B--2---:R-:W-:-:S06]  /*1df0*/  IADD3 R2, R2, 0xffffffe, RZ ;  /* 0x0ffffffe02027810 */ /* 0x004fcc0007ffe0ff */
[----:B------:R-:W2:Y:S02]  /*1e00*/  F2I.FTZ.U32.TRUNC.NTZ R5, R2 ;  /* 0x0000000200057305 */ /* 0x000ea4000021f000 */
[----:B--2---:R-:W-:-:S04]  /*1e10*/  IMAD.MOV R2, RZ, RZ, -R5 ;  /* 0x000000ffff027224 */ /* 0x004fc800078e0a05 */
[----:B------:R-:W-:Y:S01]  /*1e20*/  IMAD.MOV.U32 R4, RZ, RZ, R2 ;  /* 0x000000ffff047224 */ /* 0x000fe200078e0002 */
[----:B------:R-:W-:-:S03]  /*1e30*/  IABS R2, R138 ;  /* 0x0000008a00027213 */ /* 0x000fc60000000000 */
[----:B-1----:R-:W-:Y:S02]  /*1e40*/  IMAD R9, R4, R3, RZ ;  /* 0x0000000304097224 */ /* 0x002fe400078e02ff */
        /* <DEDUP_REMOVED lines=17> */
.L_x_1377:
[----:B------:R-:W-:Y:S05]  /*1f60*/  BSYNC B0 ;  /* 0x0000000000007941 */ /* 0x000fea0003800000 */
.L_x_1376:
[----:B------:R-:W-:Y:S01]  /*1f70*/  IMAD R3, R15, R2, RZ ;  /* 0x000000020f037224 */ /* 0x000fe200078e02ff */
[----:B------:R-:W2:Y:S01]  /*1f80*/  S2R R10, SR_TID.X ;  /* 0x00000000000a7919 */ /* 0x000ea20000002100 */
[----:B-1----:R-:W-:Y:S02]  /*1f90*/  IMAD.MOV.U32 R9, RZ, RZ, 0x40 ;  /* 0x00000040ff097424 */ /* 0x002fe400078e00ff */
        /* <DEDUP_REMOVED lines=12> */
[CC--:B------:R-:W-:Y:S02]  /*2060*/  LEA.HI R6, R7.reuse, R10.reuse, RZ, 0x3 ;  /* 0x0000000a07067211 */ /* 0x0c0fe400078f18ff */
[----:B------:R-:W-:Y:S02]  /*2070*/  SHF.R.S32.HI R83, RZ, 0x2, R5 ;  /* 0x00000002ff537819 */ /* 0x000fe40000011405 */
[----:B------:R-:W-:Y:S02]  /*2080*/  LEA.HI R7, R7, R10, RZ, 0x5 ;  /* 0x0000000a07077211 */ /* 0x000fe400078f28ff */
[----:B------:R-:W-:Y:S02]  /*2090*/  @P0 IADD3 R2, R2, 0x4f, RZ ;  /* 0x0000004f02020810 */ /* 0x000fe40007ffe0ff */
[----:B------:R-:W-:-:S02]  /*20a0*/  IADD3 R142, R83, 0x20, RZ ;  /* 0x00000020538e7810 */ /* 0x000fc40007ffe0ff */
[----:B------:R-:W-:Y:S01]  /*20b0*/  IADD3 R143, R83, 0x40, RZ ;  /* 0x00000040538f7810 */ /* 0x000fe20007ffe0ff */
[----:B------:R-:W-:Y:S01]  /*20c0*/  @P0 IMAD.HI R2, R2, 0x66666667, RZ ;  /* 0x6666666702020827 */ /* 0x000fe200078e02ff */
[----:B------:R-:W-:Y:S02]  /*20d0*/  SHF.R.S32.HI R141, RZ, 0x3, R6 ;  /* 0x00000003ff8d7819 */ /* 0x000fe40000011406 */
[----:B------:R-:W-:Y:S02]  /*20e0*/  LOP3.LUT R6, R6, 0xfffffff8, RZ, 0xc0, !PT ;  /* 0xfffffff806067812 */ /* 0x000fe400078ec0ff */
[----:B------:R-:W-:Y:S02]  /*20f0*/  @P0 SHF.R.U32.HI R3, RZ, 0x1f, R2 ;  /* 0x0000001fff030819 */ /* 0x000fe40000011602 */
[----:B------:R-:W-:Y:S01]  /*2100*/  SHF.R.S32.HI R8, RZ, 0x1f, R143 ;  /* 0x0000001fff087819 */ /* 0x000fe2000001148f */
[----:B------:R-:W-:Y:S01]  /*2110*/  IMAD.IADD R167, R10, 0x1, -R6 ;  /* 0x000000010aa77824 */ /* 0x000fe200078e0a06 */
[----:B------:R-:W-:Y:S01]  /*2120*/  @P0 LEA.HI.SX32 R4, R2, R3, 0x1b ;  /* 0x0000000302040211 */ /* 0x000fe200078fdaff */
[----:B------:R-:W-:Y:S01]  /*2130*/  IMAD.SHL.U32 R6, R142, 0x40, RZ ;  /* 0x000000408e067824 */ /* 0x000fe200078e00ff */
[----:B------:R-:W-:Y:S01]  /*2140*/  SHF.R.S32.HI R2, RZ, 0x1f, R5 ;  /* 0x0000001fff027819 */ /* 0x000fe20000011405 */
[----:B------:R-:W-:Y:S01]  /*2150*/  IMAD.SHL.U32 R136, R167, 0x8, RZ ;  /* 0x00000008a7887824 */ /* 0x000fe200078e00ff */
[----:B------:R-:W-:-:S02]  /*2160*/  LOP3.LUT R3, R5, 0xfffffffc, RZ, 0xc0, !PT ;  /* 0xfffffffc05037812 */ /* 0x000fc400078ec0ff */
[----:B------:R-:W-:Y:S02]  /*2170*/  LEA.HI R2, R2, R83, RZ, 0x3 ;  /* 0x0000005302027211 */ /* 0x000fe400078f18ff */
[----:B------:R-:W-:Y:S01]  /*2180*/  SHF.R.S32.HI R5, RZ, 0x5, R7 ;  /* 0x00000005ff057819 */ /* 0x000fe20000011407 */
[----:B------:R-:W-:Y:S01]  /*2190*/  IMAD.IADD R166, R10, 0x1, -R3 ;  /* 0x000000010aa67824 */ /* 0x000fe200078e0a03 */
[----:B------:R-:W-:Y:S02]  /*21a0*/  LOP3.LUT R2, R2, 0xfffffff8, RZ, 0xc0, !PT ;  /* 0xfffffff802027812 */ /* 0x000fe400078ec0ff */
[----:B------:R-:W-:Y:S01]  /*21b0*/  SHF.R.S32.HI R3, RZ, 0x1f, R142 ;  /* 0x0000001fff037819 */ /* 0x000fe2000001148e */
[----:B------:R-:W-:Y:S01]  /*21c0*/  IMAD.SHL.U32 R32, R166, 0x8, RZ ;  /* 0x00000008a6207824 */ /* 0x000fe200078e00ff */
[----:B------:R-:W-:Y:S01]  /*21d0*/  ISETP.GT.AND P1, PT, R4, R131, PT ;  /* 0x000000830400720c */ /* 0x000fe20003f24270 */
[----:B------:R-:W-:Y:S01]  /*21e0*/  IMAD.IADD R2, R83, 0x1, -R2 ;  /* 0x0000000153027824 */ /* 0x000fe200078e0a02 */
[----:B------:R-:W-:Y:S01]  /*21f0*/  LEA.HI R7, R3, R142, RZ, 0x3 ;  /* 0x0000008e03077211 */ /* 0x000fe200078f18ff */
[----:B------:R-:W-:Y:S01]  /*2200*/  IMAD.SHL.U32 R160, R5, 0x200, RZ ;  /* 0x0000020005a07824 */ /* 0x000fe200078e00ff */
[----:B------:R-:W-:Y:S01]  /*2210*/  LEA.HI R3, R8, R143, RZ, 0x3 ;  /* 0x0000008f08037211 */ /* 0x000fe200078f18ff */
[----:B------:R-:W-:Y:S01]  /*2220*/  IMAD.SHL.U32 R5, R143, 0x40, RZ ;  /* 0x000000408f057824 */ /* 0x000fe200078e00ff */
[C---:B------:R-:W-:Y:S01]  /*2230*/  LOP3.LUT P0, RZ, R2.reuse, 0x4, RZ, 0xc0, !PT ;  /* 0x0000000402ff7812 */ /* 0x040fe2000780c0ff */
[----:B------:R-:W-:Y:S01]  /*2240*/  IMAD.SHL.U32 R2, R2, 0x40, RZ ;  /* 0x0000004002027824 */ /* 0x000fe200078e00ff */
[----:B------:R-:W-:Y:S01]  /*2250*/  LOP3.LUT R153, R6, 0x1c0, RZ, 0xc0, !PT ;  /* 0x000001c006997812 */ /* 0x000fe200078ec0ff */
[----:B------:R-:W-:Y:S01]  /*2260*/  IMAD.SHL.U32 R28, R166, 0x4, RZ ;  /* 0x00000004a61c7824 */ /* 0x000fe200078e00ff */
[----:B------:R-:W-:Y:S01]  /*2270*/  LOP3.LUT R154, R5, 0x1c0, RZ, 0xc0, !PT ;  /* 0x000001c0059a7812 */ /* 0x000fe200078ec0ff */
[----:B------:R-:W-:Y:S01]  /*2280*/  IMAD.SHL.U32 R5, R3, 0x40, RZ ;  /* 0x0000004003057824 */ /* 0x000fe200078e00ff */
[----:B------:R-:W-:Y:S01]  /*2290*/  LOP3.LUT R152, R2, 0x1c0, RZ, 0xc0, !PT ;  /* 0x000001c002987812 */ /* 0x000fe200078ec0ff */
[----:B------:R-:W-:Y:S01]  /*22a0*/  IMAD.SHL.U32 R6, R7, 0x40, RZ ;  /* 0x0000004007067824 */ /* 0x000fe200078e00ff */
[----:B------:R-:W-:-:S02]  /*22b0*/  SEL R3, R9, 0xffffffc0, !P0 ;  /* 0xffffffc009037807 */ /* 0x000fc40004000000 */
[----:B------:R-:W-:Y:S02]  /*22c0*/  SHF.R.U32.HI R159, RZ, 0x3, R152 ;  /* 0x00000003ff9f7819 */ /* 0x000fe40000011698 */
[--C-:B------:R-:W-:Y:S02]  /*22d0*/  LOP3.LUT R2, R152, 0x18, R32.reuse, 0xf8, !PT ;  /* 0x0000001898027812 */ /* 0x100fe400078ef820 */
[----:B------:R-:W-:Y:S02]  /*22e0*/  SHF.R.S32.HI R190, RZ, 0x1f, R141 ;  /* 0x0000001fffbe7819 */ /* 0x000fe4000001148d */
[----:B------:R-:W-:Y:S02]  /*22f0*/  LOP3.LUT R2, R160, R2, R159, 0xf6, !PT ;  /* 0x00000002a0027212 */ /* 0x000fe400078ef69f */
[----:B------:R-:W-:Y:S02]  /*2300*/  SHF.R.S32.HI R33, RZ, 0x1f, R32 ;  /* 0x0000001fff217819 */ /* 0x000fe40000011420 */
[----:B------:R-:W-:-:S02]  /*2310*/  LEA R81, R2, 0x100, 0x1 ;  /* 0x0000010002517811 */ /* 0x000fc400078e08ff */
[----:B------:R-:W-:Y:S02]  /*2320*/  SHF.R.S32.HI R29, RZ, 0x1f, R28 ;  /* 0x0000001fff1d7819 */ /* 0x000fe4000001141c */
[----:B------:R-:W-:Y:S01]  /*2330*/  IADD3 R30, R28, 0x10, RZ ;  /* 0x000000101c1e7810 */ /* 0x000fe20007ffe0ff */
[----:B------:R-:W-:Y:S01]  /*2340*/  IMAD.IADD R82, R3, 0x1, R81 ;  /* 0x0000000103527824 */ /* 0x000fe200078e0251 */
[----:B------:R-:W-:Y:S02]  /*2350*/  SHF.R.S32.HI R137, RZ, 0x1f, R136 ;  /* 0x0000001fff897819 */ /* 0x000fe40000011488 */
[----:B------:R-:W-:Y:S02]  /*2360*/  SHF.R.U32.HI R191, RZ, 0x3, R153 ;  /* 0x00000003ffbf7819 */ /* 0x000fe40000011699 */
[----:B------:R-:W-:Y:S02]  /*2370*/  SHF.R.U32.HI R192, RZ, 0x3, R154 ;  /* 0x00000003ffc07819 */ /* 0x000fe4000001169a */
[----:B------:R-:W-:-:S02]  /*2380*/  LOP3.LUT R164, R6, 0xfffffe00, RZ, 0xc0, !PT ;  /* 0xfffffe0006a47812 */ /* 0x000fc400078ec0ff */
        /* <DEDUP_REMOVED lines=8> */
[----:B------:R-:W-:Y:S01]  /*2410*/  SEL R26, R140, RZ, !P5 ;  /* 0x000000ff8c1a7207 */ /* 0x000fe20006800000 */
[----:B------:R-:W-:Y:S01]  /*2420*/  IMAD.MOV.U32 R34, RZ, RZ, c[0x0][0x238] ;  /* 0x00008e00ff227624 */ /* 0x000fe200078e00ff */
[----:B------:R-:W-:Y:S01]  /*2430*/  LEA.HI.X.SX32 R134, R13, R190, 0x1, P0 ;  /* 0x000000be0d867211 */ /* 0x000fe200000f0eff */
[----:B------:R-:W-:Y:S01]  /*2440*/  IMAD R175, R146, c[0x0][0x23c], RZ ;  /* 0x00008f0092af7a24 */ /* 0x000fe200078e02ff */
[----:B------:R-:W-:Y:S01]  /*2450*/  IADD3 R36, R4, -0x1, RZ ;  /* 0xffffffff04247810 */ /* 0x000fe20007ffe0ff */
[----:B------:R-:W-:Y:S01]  /*2460*/  IMAD R4, R26, c[0x0][0x248], RZ ;  /* 0x000092001a047a24 */ /* 0x000fe200078e02ff */
[----:B------:R-:W-:Y:S01]  /*2470*/  IADD3 R114, -R141, R0, RZ ;  /* 0x000000008d727210 */ /* 0x000fe20007ffe1ff */
[----:B------:R-:W-:Y:S01]  /*2480*/  IMAD R5, R134, c[0x0][0x238], RZ ;  /* 0x00008e0086057a24 */ /* 0x000fe200078e02ff */
[----:B------:R-:W-:Y:S01]  /*2490*/  SEL R25, R37, RZ, !P5 ;  /* 0x000000ff25197207 */ /* 0x000fe20006800000 */
[----:B------:R-:W-:Y:S01]  /*24a0*/  IMAD.WIDE.U32 R150, R146, c[0x0][0x238], RZ ;  /* 0x00008e0092967a25 */ /* 0x000fe200078e00ff */
[----:B------:R-:W-:-:S02]  /*24b0*/  ISETP.GE.AND P6, PT, R136, c[0x0][0x1d4], PT ;  /* 0x0000750088007a0c */ /* 0x000fc40003fc6270 */
[----:B------:R-:W-:Y:S01]  /*24c0*/  SHF.L.U64.HI R176, R34, R176, c[0x0][0x23c] ;  /* 0x00008f0022b07619 */ /* 0x000fe200000102b0 */
[----:B------:R-:W-:Y:S01]  /*24d0*/  IMAD R5, R125, c[0x0][0x23c], R5 ;  /* 0x00008f007d057a24 */ /* 0x000fe200078e0205 */
[----:B------:R-:W-:Y:S01]  /*24e0*/  SHF.R.S32.HI R31, RZ, 0x1f, R83 ;  /* 0x0000001fff1f7819 */ /* 0x000fe20000011453 */
[----:B------:R-:W-:Y:S01]  /*24f0*/  IMAD R8, R36, -0x50, R114 ;  /* 0xffffffb024087824 */ /* 0x000fe200078e0272 */
[----:B------:R-:W-:Y:S01]  /*2500*/  IADD3 R24, R12, R162, RZ ;  /* 0x000000a20c187210 */ /* 0x000fe20007ffe0ff */
[----:B------:R-:W-:Y:S01]  /*2510*/  IMAD R4, R25, c[0x0][0x24c], R4 ;  /* 0x0000930019047a24 */ /* 0x000fe200078e0204 */
[----:B------:R-:W-:Y:S01]  /*2520*/  ISETP.NE.AND P5, PT, R14, RZ, PT ;  /* 0x000000ff0e00720c */ /* 0x000fe20003fa5270 */
[----:B------:R-:W-:Y:S01]  /*2530*/  IMAD.IADD R175, R151, 0x1, R175 ;  /* 0x0000000197af7824 */ /* 0x000fe200078e02af */
[----:B------:R-:W-:Y:S01]  /*2540*/  ISETP.GE.AND P0, PT, R8, 0x1, PT ;  /* 0x000000010800780c */ /* 0x000fe20003f06270 */
[----:B------:R-:W-:Y:S01]  /*2550*/  IMAD.SHL.U32 R181, R34, 0x10, RZ ;  /* 0x0000001022b57824 */ /* 0x000fe200078e00ff */
[----:B------:R-:W-:Y:S01]  /*2560*/  ISETP.GE.AND P3, PT, R8, 0x11, PT ;  /* 0x000000110800780c */ /* 0x000fe20003f66270 */
[----:B-1----:R-:W-:Y:S01]  /*2570*/  IMAD.WIDE.U32 R2, R125, c[0x0][0x238], R136 ;  /* 0x00008e007d027a25 */ /* 0x002fe200078e0088 */
[----:B------:R-:W-:-:S02]  /*2580*/  SHF.R.S32.HI R27, RZ, 0x1f, R24 ;  /* 0x0000001fff1b7819 */ /* 0x000fc40000011418 */
[----:B------:R-:W-:Y:S01]  /*2590*/  IADD3 R93, R32, 0x20, RZ ;  /* 0x00000020205d7810 */ /* 0x000fe20007ffe0ff */
[----:B------:R-:W-:Y:S01]  /*25a0*/  IMAD.IADD R3, R3, 0x1, R5 ;  /* 0x0000000103037824 */ /* 0x000fe200078e0205 */
[----:B------:R-:W-:Y:S01]  /*25b0*/  MOV R193, c[0x0][0x27c] ;  /* 0x00009f0000c17a02 */ /* 0x000fe20000000f00 */
[----:B------:R-:W-:Y:S01]  /*25c0*/  IMAD R13, R31, c[0x0][0x290], RZ ;  /* 0x0000a4001f0d7a24 */ /* 0x000fe200078e02ff */
[----:B------:R-:W-:Y:S01]  /*25d0*/  MOV R172, 0x5 ;  /* 0x0000000500ac7802 */ /* 0x000fe20000000f00 */
[----:B------:R-:W-:Y:S01]  /*25e0*/  IMAD.WIDE.U32 R2, R35, c[0x0][0x240], R2 ;  /* 0x0000900023027a25 */ /* 0x000fe200078e0002 */
[----:B------:R-:W-:-:S03]  /*25f0*/  P2R R135, PR, RZ, 0x40 ;  /* 0x00000040ff877803 */ /* 0x000fc60000000000 */
[----:B------:R-:W-:Y:S02]  /*2600*/  IMAD R3, R35, c[0x0][0x244], R3 ;  /* 0x0000910023037a24 */ /* 0x000fe400078e0203 */
[----:B------:R-:W-:Y:S02]  /*2610*/  IMAD R22, R83, c[0x0][0x294], R13 ;  /* 0x0000a50053167a24 */ /* 0x000fe400078e020d */
[----:B------:R-:W-:Y:S01]  /*2620*/  IMAD.WIDE.U32 R118, R25, c[0x0][0x248], R2 ;  /* 0x0000920019767a25 */ /* 0x000fe200078e0002 */
[----:B------:R-:W-:-:S03]  /*2630*/  SHF.R.S32.HI R3, RZ, 0x1f, R36 ;  /* 0x0000001fff037819 */ /* 0x000fc60000011424 */
[----:B------:R-:W-:Y:S01]  /*2640*/  IMAD R2, R175, R36, RZ ;  /* 0x00000024af027224 */ /* 0x000fe200078e02ff */
[----:B------:R-:W-:Y:S01]  /*2650*/  IADD3 R117, R119, R4, RZ ;  /* 0x0000000477757210 */ /* 0x000fe20007ffe0ff */
[----:B------:R-:W-:Y:S01]  /*2660*/  IMAD.WIDE.U32 R10, R24, c[0x0][0x1e0], RZ ;  /* 0x00007800180a7a25 */ /* 0x000fe200078e00ff */
[----:B------:R-:W-:-:S03]  /*2670*/  MOV R116, R118 ;  /* 0x0000007600747202 */ /* 0x000fc60000000f00 */
[-C--:B------:R-:W-:Y:S02]  /*2680*/  IMAD R4, R3, R150.reuse, R2 ;  /* 0x0000009603047224 */ /* 0x080fe400078e0202 */
[----:B------:R-:W-:-:S04]  /*2690*/  IMAD.WIDE.U32 R2, R36, R150, R116 ;  /* 0x0000009624027225 */ /* 0x000fc800078e0074 */
[----:B------:R-:W-:Y:S01]  /*26a0*/  IMAD.WIDE.U32 R186, R83, c[0x0][0x1e0], RZ ;  /* 0x0000780053ba7a25 */ /* 0x000fe200078e00ff */
[----:B------:R-:W-:Y:S02]  /*26b0*/  IADD3 R3, R3, R4, RZ ;  /* 0x0000000403037210 */ /* 0x000fe40007ffe0ff */
[C---:B------:R-:W-:Y:S01]  /*26c0*/  @P0 LEA R6, P2, R2.reuse, c[0x0][0x220], 0x1 ;  /* 0x0000880002060a11 */ /* 0x040fe200078408ff */
[----:B------:R-:W-:Y:S01]  /*26d0*/  IMAD.MOV.U32 R155, RZ, RZ, c[0x0][0x280] ;  /* 0x0000a000ff9b7624 */ /* 0x000fe200078e00ff */
[----:B------:R-:W-:Y:S01]  /*26e0*/  @P3 IADD3 R5, P1, R181, R2, RZ ;  /* 0x00000002b5053210 */ /* 0x000fe20007f3e0ff */
[----:B------:R-:W-:Y:S01]  /*26f0*/  IMAD.MOV.U32 R156, RZ, RZ, c[0x0][0x290] ;  /* 0x0000a400ff9c7624 */ /* 0x000fe200078e00ff */
[----:B------:R-:W-:Y:S01]  /*2700*/  @P0 LEA.HI.X R7, R2, c[0x0][0x224], R3, 0x1, P2 ;  /* 0x0000890002070a11 */ /* 0x000fe200010f0c03 */
[----:B------:R-:W-:Y:S01]  /*2710*/  IMAD.SHL.U32 R179, R155, 0x20, RZ ;  /* 0x000000209bb37824 */ /* 0x000fe200078e00ff */
[C---:B------:R-:W-:Y:S01]  /*2720*/  ISETP.GE.AND P2, PT, R8.reuse, 0x21, PT ;  /* 0x000000210800780c */ /* 0x040fe20003f46270 */
[----:B------:R-:W-:Y:S01]  /*2730*/  @P3 IMAD.X R9, R3, 0x1, R176, P1 ;  /* 0x0000000103093824 */ /* 0x000fe200008e06b0 */
[----:B------:R-:W-:Y:S01]  /*2740*/  @P3 LEA R4, P1, R5, c[0x0][0x220], 0x1 ;  /* 0x0000880005043a11 */ /* 0x000fe200078208ff */
[----:B------:R-:W-:Y:S01]  /*2750*/  @!PT LDS RZ, [RZ] ;  /* 0x00000000fffff984 */ /* 0x000fe20000000800 */
[----:B------:R-:W-:Y:S01]  /*2760*/  @!PT LDS RZ, [RZ] ;  /* 0x00000000fffff984 */ /* 0x000fe20000000800 */
[----:B------:R-:W-:Y:S01]  /*2770*/  @!PT LDS RZ, [RZ] ;  /* 0x00000000fffff984 */ /* 0x000fe20000000800 */
[----:B------:R1:W-:Y:S01]  /*2780*/  @P0 LDGSTS.E.BYPASS.LTC128B.128 [R224+0x2900], [R6.64], !P6 ;  /* 0x0290000006e00fae */ /* 0x0003e2000f101d48 */
[----:B------:R-:W-:-:S02]  /*2790*/  ISETP.GE.AND P0, PT, R8, 0x31, PT ;  /* 0x000000310800780c */ /* 0x000fc40003f06270 */
[----:B------:R-:W-:Y:S02]  /*27a0*/  @P3 LEA.HI.X R5, R5, c[0x0][0x224], R9, 0x1, P1 ;  /* 0x0000890005053a11 */ /* 0x000fe400008f0c09 */
[----:B------:R-:W-:Y:S01]  /*27b0*/  ISETP.GE.AND P1, PT, R8, 0x41, PT ;  /* 0x000000410800780c */ /* 0x000fe20003f26270 */
[----:B------:R-:W-:Y:S01]  /*27c0*/  IMAD.WIDE.U32 R8, R83, c[0x0][0x290], R28 ;  /* 0x0000a40053087a25 */ /* 0x000fe200078e001c */
[-C--:B------:R-:W-:Y:S01]  /*27d0*/  SHF.L.U64.HI R157, R155, R172.reuse, c[0x0][0x284] ;  /* 0x0000a1009b9d7619 */ /* 0x080fe200000102ac */
[----:B------:R3:W-:Y:S01]  /*27e0*/  @P3 LDGSTS.E.BYPASS.LTC128B.128 [R224+0x3100], [R4.64], !P6 ;  /* 0x0310000004e03fae */ /* 0x0007e2000f101d48 */
[----:B------:R-:W-:Y:S02]  /*27f0*/  SHF.L.U64.HI R158, R156, R172, c[0x0][0x294] ;  /* 0x0000a5009c9e7619 */ /* 0x000fe400000102ac */
[----:B------:R-:W-:Y:S02]  /*2800*/  @P2 LEA R12, P3, R34, R2, 0x5 ;  /* 0x00000002220c2211 */ /* 0x000fe400078628ff */
[----:B------:R-:W-:-:S02]  /*2810*/  SHF.L.U32 R180, R156, 0x5, RZ ;  /* 0x000000059cb47819 */ /* 0x000fc400000006ff */
[----:B------:R-:W-:-:S05]  /*2820*/  @P0 MOV R15, c[0x0][0x23c] ;  /* 0x00008f00000f0a02 */ /* 0x000fca0000000f00 */
[----:B------:R-:W-:Y:S01]  /*2830*/  @P0 IMAD R16, R15, 0x30, RZ ;  /* 0x000000300f100824 */ /* 0x000fe200078e02ff */
[----:B------:R-:W-:Y:S01]  /*2840*/  IADD3 R15, R9, R22, RZ ;  /* 0x00000016090f7210 */ /* 0x000fe20007ffe0ff */
[----:B-1----:R-:W-:-:S04]  /*2850*/  IMAD.WIDE.U32 R6, R83, c[0x0][0x280], R28 ;  /* 0x0000a00053067a25 */ /* 0x002fc800078e001c */
[----:B---3--:R-:W-:Y:S02]  /*2860*/  IMAD R4, R31, c[0x0][0x280], RZ ;  /* 0x0000a0001f047a24 */ /* 0x008fe400078e02ff */
[----:B------:R-:W-:Y:S02]  /*2870*/  @P2 IMAD.MOV.U32 R5, RZ, RZ, c[0x0][0x23c] ;  /* 0x00008f00ff052624 */ /* 0x000fe400078e00ff */
[----:B------:R-:W-:Y:S02]  /*2880*/  IMAD R21, R83, c[0x0][0x284], R4 ;  /* 0x0000a10053157a24 */ /* 0x000fe400078e0204 */
[----:B------:R-:W-:Y:S01]  /*2890*/  IMAD R4, R27, c[0x0][0x1e0], RZ ;  /* 0x000078001b047a24 */ /* 0x000fe200078e02ff */
[----:B------:R-:W-:Y:S02]  /*28a0*/  @P2 LEA.HI.X R13, R34, R3, R5, 0x5, P3 ;  /* 0x00000003220d2211 */ /* 0x000fe400018f2c05 */
[----:B------:R-:W-:Y:S01]  /*28b0*/  @P2 LEA R18, P3, R12, c[0x0][0x220], 0x1 ;  /* 0x000088000c122a11 */ /* 0x000fe200078608ff */
[----:B------:R-:W-:-:S02]  /*28c0*/  IMAD R14, R24, c[0x0][0x1e4], R4 ;  /* 0x00007900180e7a24 */ /* 0x000fc400078e0204 */
[----:B------:R-:W-:Y:S01]  /*28d0*/  @P0 IMAD.WIDE.U32 R4, R34, 0x30, R2 ;  /* 0x0000003022040825 */ /* 0x000fe200078e0002 */
[----:B------:R-:W-:-:S03]  /*28e0*/  @P2 LEA.HI.X R19, R12, c[0x0][0x224], R13, 0x1, P3 ;  /* 0x000089000c132a11 */ /* 0x000fc600018f0c0d */
[----:B------:R-:W-:Y:S01]  /*28f0*/  IMAD.IADD R13, R7, 0x1, R21 ;  /* 0x00000001070d7824 */ /* 0x000fe200078e0215 */
[----:B------:R-:W-:Y:S01]  /*2900*/  @P0 IADD3 R5, R5, R16, RZ ;  /* 0x0000001005050210 */ /* 0x000fe20007ffe0ff */
[----:B------:R-:W-:Y:S01]  /*2910*/  IMAD.MOV.U32 R12, RZ, RZ, R6 ;  /* 0x000000ffff0c7224 */ /* 0x000fe200078e0006 */
[C---:B------:R-:W-:Y:S01]  /*2920*/  @P0 LEA R16, P3, R4.reuse, c[0x0][0x220], 0x1 ;  /* 0x0000880004100a11 */ /* 0x040fe200078608ff */
[----:B------:R1:W-:Y:S01]  /*2930*/  @P2 LDGSTS.E.BYPASS.LTC128B.128 [R224+0x3900], [R18.64], !P6 ;  /* 0x0390000012e02fae */ /* 0x0003e2000f101d48 */
[----:B------:R-:W-:Y:S01]  /*2940*/  IMAD.IADD R7, R11, 0x1, R14 ;  /* 0x000000010b077824 */ /* 0x000fe200078e020e */
[----:B------:R-:W-:Y:S01]  /*2950*/  MOV R14, R8 ;  /* 0x00000008000e7202 */ /* 0x000fe20000000f00 */
[----:B------:R-:W-:Y:S01]  /*2960*/  IMAD.MOV.U32 R6, RZ, RZ, R10 ;  /* 0x000000ffff067224 */ /* 0x000fe200078e000a */
[----:B------:R-:W-:Y:S01]  /*2970*/  @P0 LEA.HI.X R17, R4, c[0x0][0x224], R5, 0x1, P3 ;  /* 0x0000890004110a11 */ /* 0x000fe200018f0c05 */
[----:B------:R-:W-:Y:S01]  /*2980*/  IMAD.WIDE.U32 R4, R83, c[0x0][0x280], R32 ;  /* 0x0000a00053047a25 */ /* 0x000fe200078e0020 */
[----:B------:R-:W-:-:S02]  /*2990*/  @P1 LEA R20, P3, R34, R2, 0x6 ;  /* 0x0000000222141211 */ /* 0x000fc400078630ff */
[----:B------:R-:W-:Y:S01]  /*29a0*/  @P1 MOV R2, c[0x0][0x23c] ;  /* 0x00008f0000021a02 */ /* 0x000fe20000000f00 */
[----:B------:R3:W-:Y:S01]  /*29b0*/  @P0 LDGSTS.E.BYPASS.LTC128B.128 [R224+0x4100], [R16.64], !P6 ;  /* 0x0410000010e00fae */ /* 0x0007e2000f101d48 */
[----:B------:R-:W-:Y:S01]  /*29c0*/  IMAD.WIDE.U32 R10, R83, c[0x0][0x290], R32 ;  /* 0x0000a400530a7a25 */ /* 0x000fe200078e0020 */
[----:B------:R-:W-:Y:S02]  /*29d0*/  ISETP.GE.AND P0, PT, R93, c[0x0][0x1d4], PT ;  /* 0x000075005d007a0c */ /* 0x000fe40003f06270 */
[----:B------:R-:W-:Y:S01]  /*29e0*/  @P1 LEA.HI.X R3, R34, R3, R2, 0x6, P3 ;  /* 0x0000000322031211 */ /* 0x000fe200018f3402 */
[----:B------:R-:W-:Y:S01]  /*29f0*/  IMAD.WIDE.U32 R8, R35, c[0x0][0x1e8], R6 ;  /* 0x00007a0023087a25 */ /* 0x000fe200078e0006 */
[C---:B------:R-:W-:Y:S02]  /*2a00*/  @P1 LEA R2, P3, R20.reuse, c[0x0][0x220], 0x1 ;  /* 0x0000880014021a11 */ /* 0x040fe400078608ff */
[----:B------:R-:W-:Y:S01]  /*2a10*/  P2R R92, PR, RZ, 0x1 ;  /* 0x00000001ff5c7803 */ /* 0x000fe20000000000 */
[----:B------:R-:W-:Y:S01]  /*2a20*/  IMAD.IADD R7, R21, 0x1, R5 ;  /* 0x0000000115077824 */ /* 0x000fe200078e0205 */
[----:B------:R-:W-:Y:S01]  /*2a30*/  @P1 LEA.HI.X R3, R20, c[0x0][0x224], R3, 0x1, P3 ;  /* 0x0000890014031a11 */ /* 0x000fe200018f0c03 */
[----:B------:R-:W-:Y:S01]  /*2a40*/  IMAD R9, R35, c[0x0][0x1ec], R9 ;  /* 0x00007b0023097a24 */ /* 0x000fe200078e0209 */
[----:B------:R-:W-:Y:S01]  /*2a50*/  IADD3 R5, R22, R11, RZ ;  /* 0x0000000b16057210 */ /* 0x000fe20007ffe0ff */
[----:B------:R-:W-:Y:S01]  /*2a60*/  IMAD.MOV.U32 R6, RZ, RZ, R4 ;  /* 0x000000ffff067224 */ /* 0x000fe200078e0004 */
[----:B------:R-:W-:Y:S01]  /*2a70*/  MOV R4, R10 ;  /* 0x0000000a00047202 */ /* 0x000fe20000000f00 */
[----:B------:R4:W-:Y:S01]  /*2a80*/  @P1 LDGSTS.E.BYPASS.LTC128B.128 [R224+0x4900], [R2.64], !P6 ;  /* 0x0490000002e01fae */ /* 0x0009e2000f101d48 */
[----:B-----5:R-:W-:Y:S01]  /*2a90*/  IMAD.WIDE.U32 R100, R139, c[0x0][0x290], R14 ;  /* 0x0000a4008b647a25 */ /* 0x020fe200078e000e */
[----:B------:R-:W-:-:S02]  /*2aa0*/  ISETP.GE.AND P6, PT, R32, c[0x0][0x1d4], PT ;  /* 0x0000750020007a0c */ /* 0x000fc40003fc6270 */
[----:B------:R-:W0:Y:S01]  /*2ab0*/  LDGDEPBAR ;  /* 0x00000000000079af */ /* 0x000e220000000000 */
[C---:B------:R-:W-:Y:S01]  /*2ac0*/  IMAD.WIDE.U32 R102, R139.reuse, c[0x0][0x280], R12 ;  /* 0x0000a0008b667a25 */ /* 0x040fe200078e000c */
[----:B------:R-:W-:Y:S03]  /*2ad0*/  WARPSYNC 0xffffffff ;  /* 0xffffffff00007948 */ /* 0x000fe60003800000 */
[----:B------:R-:W-:-:S04]  /*2ae0*/  IMAD.WIDE.U32 R98, R139, c[0x0][0x280], R6 ;  /* 0x0000a0008b627a25 */ /* 0x000fc800078e0006 */
[----:B------:R-:W-:-:S04]  /*2af0*/  IMAD.WIDE.U32 R96, R139, c[0x0][0x290], R4 ;  /* 0x0000a4008b607a25 */ /* 0x000fc800078e0004 */
[----:B------:R-:W-:Y:S01]  /*2b00*/  IMAD.SHL.U32 R10, R193, 0x2, RZ ;  /* 0x00000002c10a7824 */ /* 0x000fe200078e00ff */
[----:B----4-:R-:W-:Y:S01]  /*2b10*/  SHF.R.S32.HI R2, RZ, 0x1f, R139 ;  /* 0x0000001fff027819 */ /* 0x010fe2000001148b */
[----:B------:R-:W-:-:S04]  /*2b20*/  IMAD R3, R31, c[0x0][0x1e0], RZ ;  /* 0x000078001f037a24 */ /* 0x000fc800078e02ff */
[C---:B------:R-:W-:Y:S02]  /*2b30*/  IMAD R11, R2.reuse, c[0x0][0x280], RZ ;  /* 0x0000a000020b7a24 */ /* 0x040fe400078e02ff */
[----:B-1----:R-:W-:Y:S02]  /*2b40*/  IMAD R18, R2, c[0x0][0x290], RZ ;  /* 0x0000a40002127a24 */ /* 0x002fe400078e02ff */
[----:B---3--:R-:W-:Y:S02]  /*2b50*/  IMAD R17, R83, c[0x0][0x1e4], R3 ;  /* 0x0000790053117a24 */ /* 0x008fe400078e0203 */
[----:B------:R-:W-:-:S03]  /*2b60*/  IMAD R3, R139, c[0x0][0x284], R11 ;  /* 0x0000a1008b037a24 */ /* 0x000fc600078e020b */
[----:B------:R-:W-:Y:S01]  /*2b70*/  IADD3 R123, R187, R17, RZ ;  /* 0x00000011bb7b7210 */ /* 0x000fe20007ffe0ff */
[----:B------:R-:W-:Y:S02]  /*2b80*/  IMAD.IADD R113, R103, 0x1, R3 ;  /* 0x0000000167717824 */ /* 0x000fe400078e0203 */
[----:B------:R-:W-:Y:S01]  /*2b90*/  IMAD.IADD R110, R3, 0x1, R99 ;  /* 0x00000001036e7824 */ /* 0x000fe200078e0263 */
        /* <DEDUP_REMOVED lines=21> */
[----:B------:R-:W-:Y:S01]  /*2cf0*/  IMAD.MOV.U32 R4, RZ, RZ, R2 ;  /* 0x000000ffff047224 */ /* 0x000fe200078e0002 */
[----:B------:R-:W-:Y:S01]  /*2d00*/  ISETP.GE.AND P2, PT, R193, 0x1, PT ;  /* 0x00000001c100780c */ /* 0x000fe20003f46270 */
[----:B------:R-:W-:Y:S01]  /*2d10*/  IMAD.MOV.U32 R2, RZ, RZ, R6 ;  /* 0x000000ffff027224 */ /* 0x000fe200078e0006 */
[----:B------:R-:W-:Y:S01]  /*2d20*/  SEL R6, RZ, c[0x0][0x27c], !P0 ;  /* 0x00009f00ff067a07 */ /* 0x000fe20004000000 */
[C---:B------:R-:W-:Y:S01]  /*2d30*/  IMAD R5, R35.reuse, c[0x0][0x264], R3 ;  /* 0x0000990023057a24 */ /* 0x040fe200078e0203 */
[----:B------:R-:W-:Y:S01]  /*2d40*/  @P0 IADD3 R10, -R10, c[0x0][0x1d4], RZ ;  /* 0x000075000a0a0a10 */ /* 0x000fe20007ffe1ff */
[----:B------:R-:W-:Y:S01]  /*2d50*/  IMAD R3, R35, c[0x0][0x214], R7 ;  /* 0x0000850023037a24 */ /* 0x000fe200078e0207 */
[----:B------:R-:W-:Y:S01]  /*2d60*/  IADD3 R6, R32, R6, RZ ;  /* 0x0000000620067210 */ /* 0x000fe20007ffe0ff */
[----:B------:R-:W-:Y:S01]  /*2d70*/  IMAD R7, R26, c[0x0][0x268], RZ ;  /* 0x00009a001a077a24 */ /* 0x000fe200078e02ff */
[----:B------:R-:W-:Y:S01]  /*2d80*/  ISETP.NE.AND P0, PT, RZ, UR4, PT ;  /* 0x00000004ff007c0c */ /* 0x000fe2000bf05270 */
[----:B------:R-:W-:Y:S01]  /*2d90*/  IMAD.WIDE.U32 R88, R25, c[0x0][0x268], R4 ;  /* 0x00009a0019587a25 */ /* 0x000fe200078e0004 */
[----:B------:R-:W-:-:S02]  /*2da0*/  SHF.R.S32.HI R4, RZ, 0x1f, R10 ;  /* 0x0000001fff047819 */ /* 0x000fc4000001140a */
[----:B------:R-:W-:Y:S01]  /*2db0*/  P2R R130, PR, RZ, 0x1 ;  /* 0x00000001ff827803 */ /* 0x000fe20000000000 */
        /* <DEDUP_REMOVED lines=11> */
[----:B------:R-:W-:-:S02]  /*2e70*/  IADD3 R91, R89, R9, RZ ;  /* 0x00000009595b7210 */ /* 0x000fc40007ffe0ff */
[----:B------:R-:W-:Y:S01]  /*2e80*/  SHF.R.S32.HI R107, RZ, 0x1f, R105 ;  /* 0x0000001fff6b7819 */ /* 0x000fe20000011469 */
[----:B------:R-:W-:Y:S02]  /*2e90*/  IMAD R3, R6, c[0x0][0x1e0], RZ ;  /* 0x0000780006037a24 */ /* 0x000fe400078e02ff */
        /* <DEDUP_REMOVED lines=36> */
[----:B------:R-:W-:Y:S01]  /*30e0*/  IMAD.WIDE.U32 R146, R146, c[0x0][0x280], RZ ;  /* 0x0000a00092927a25 */ /* 0x000fe200078e00ff */
[----:B------:R-:W-:-:S02]  /*30f0*/  LOP3.LUT R3, R2, R191, RZ, 0x3c, !PT ;  /* 0x000000bf02037212 */ /* 0x000fc400078e3cff */
[----:B------:R-:W-:Y:S01]  /*3100*/  LOP3.LUT R2, R4, R192, RZ, 0x3c, !PT ;  /* 0x000000c004027212 */ /* 0x000fe200078e3cff */
[----:B------:R-:W-:Y:S01]  /*3110*/  IMAD.IADD R4, R160, 0x1, R5 ;  /* 0x00000001a0047824 */ /* 0x000fe200078e0205 */
[----:B------:R-:W-:Y:S01]  /*3120*/  IADD3 R3, R164, R3, RZ ;  /* 0x00000003a4037210 */ /* 0x000fe20007ffe0ff */
[----:B------:R-:W-:Y:S01]  /*3130*/  IMAD R8, R11, c[0x0][0x21c], R8 ;  /* 0x000087000b087a24 */ /* 0x000fe200078e0208 */
[----:B------:R-:W-:Y:S01]  /*3140*/  IADD3 R170, R147, R170, RZ ;  /* 0x000000aa93aa7210 */ /* 0x000fe20007ffe0ff */
[----:B------:R-:W-:Y:S01]  /*3150*/  IMAD.IADD R2, R165, 0x1, R2 ;  /* 0x00000001a5027824 */ /* 0x000fe200078e0202 */
[----:B------:R-:W-:Y:S01]  /*3160*/  IADD3 R168, R145, R168, RZ ;  /* 0x000000a891a87210 */ /* 0x000fe20007ffe0ff */
[----:B------:R-:W-:Y:S01]  /*3170*/  IMAD.X R132, R27, 0x1, R31, P1 ;  /* 0x000000011b847824 */ /* 0x000fe200008e061f */
[----:B------:R-:W-:Y:S01]  /*3180*/  SHF.R.S32.HI R106, RZ, 0x1f, R86 ;  /* 0x0000001fff6a7819 */ /* 0x000fe20000011456 */
[----:B------:R-:W-:Y:S01]  /*3190*/  IMAD.IADD R169, R149, 0x1, R169 ;  /* 0x0000000195a97824 */ /* 0x000fe200078e02a9 */
[----:B------:R-:W-:Y:S01]  /*31a0*/  SHF.L.U32 R122, R4, 0x1, RZ ;  /* 0x00000001047a7819 */ /* 0x000fe200000006ff */
[----:B------:R-:W-:Y:S01]  /*31b0*/  IMAD.IADD R104, R95, 0x1, R8 ;  /* 0x000000015f687824 */ /* 0x000fe200078e0208 */
[----:B------:R-:W-:Y:S01]  /*31c0*/  SHF.L.U32 R120, R2, 0x1, RZ ;  /* 0x0000000102787819 */ /* 0x000fe200000006ff */
[----:B------:R-:W-:-:S02]  /*31d0*/  IMAD.SHL.U32 R126, R6, 0x2, RZ ;  /* 0x00000002067e7824 */ /* 0x000fc400078e00ff */
[----:B------:R-:W-:Y:S02]  /*31e0*/  IMAD.SHL.U32 R124, R7, 0x2, RZ ;  /* 0x00000002077c7824 */ /* 0x000fe400078e00ff */
[----:B------:R-:W-:Y:S02]  /*31f0*/  IMAD.SHL.U32 R121, R3, 0x2, RZ ;  /* 0x0000000203797824 */ /* 0x000fe400078e00ff */
.L_x_1413:
        /* <DEDUP_REMOVED lines=63> */
.L_x_1383:
[----:B------:R-:W-:Y:S05]  /*35f0*/  BSYNC B0 ;  /* 0x0000000000007941 */ /* 0x000fea0003800000 */
.L_x_1382:
        /* <DEDUP_REMOVED lines=39> */
.L_x_1385:
[----:B------:R-:W-:Y:S05]  /*3870*/  BSYNC B0 ;  /* 0x0000000000007941 */ /* 0x000fea0003800000 */
.L_x_1384:
        /* <DEDUP_REMOVED lines=37> */
.L_x_1387:
[----:B------:R-:W-:Y:S05]  /*3ad0*/  BSYNC B0 ;  /* 0x0000000000007941 */ /* 0x000fea0003800000 */
.L_x_1386:
        /* <DEDUP_REMOVED lines=68> */
.L_x_1391:
[----:B------:R-:W-:Y:S05]  /*3f20*/  BSYNC B0 ;  /* 0x0000000000007941 */ /* 0x000fea0003800000 */
.L_x_1390:
        /* <DEDUP_REMOVED lines=55> */
.L_x_1389:
[----:B------:R-:W-:Y:S05]  /*42a0*/  BSYNC B1 ;  /* 0x0000000000017941 */ /* 0x000fea0003800000 */
.L_x_1388:
        /* <DEDUP_REMOVED lines=56> */
.L_x_1395:
[----:B------:R-:W-:Y:S05]  /*4630*/  BSYNC B0 ;  /* 0x0000000000007941 */ /* 0x000fea0003800000 */
.L_x_1394:
        /* <DEDUP_REMOVED lines=55> */
.L_x_1393:
[----:B------:R-:W-:Y:S05]  /*49b0*/  BSYNC B1 ;  /* 0x0000000000017941 */ /* 0x000fea0003800000 */
.L_x_1392:
        /* <DEDUP_REMOVED lines=55> */
.L_x_1398:
[----:B------:R-:W-:Y:S05]  /*4d30*/  BSYNC B0 ;  /* 0x0000000000007941 */ /* 0x000fea0003800000 */
.L_x_1397:
        /* <DEDUP_REMOVED lines=56> */
.L_x_1381:
        /* <DEDUP_REMOVED lines=196> */
.L_x_1400:
[----:B------:R-:W-:Y:S05]  /*5d00*/  BSYNC B0 ;  /* 0x0000000000007941 */ /* 0x000fea0003800000 */
.L_x_1399:
        /* <DEDUP_REMOVED lines=115> */
.L_x_1402:
[----:B------:R-:W-:Y:S05]  /*6440*/  BSYNC B0 ;  /* 0x0000000000007941 */ /* 0x000fea0003800000 */
.L_x_1401:
        /* <DEDUP_REMOVED lines=116> */
.L_x_1380:
        /* <DEDUP_REMOVED lines=11> */
.L_x_1404:
[----:B------:R-:W-:Y:S05]  /*6c40*/  BSYNC B0 ;  /* 0x0000000000007941 */ /* 0x000fea0003800000 */
.L_x_1403:
        /* <DEDUP_REMOVED lines=8> */
.L_x_1406:
[----:B------:R-:W-:Y:S05]  /*6cd0*/  BSYNC B0 ;  /* 0x0000000000007941 */ /* 0x000fea0003800000 */
.L_x_1405:
[----:B------:R-:W-:Y:S11]  /*6ce0*/  ISETP.GE.AND P0, PT, R143, R2, PT ;  /* 0x000000028f00720c */ /* 0x000ff60003f06270 */
[----:B------:R-:W-:Y:S02]  /*6cf0*/  @!UPT UIADD3 URZ, URZ, URZ, URZ ;  /* 0x0000003f3f3ff290 */ /* 0x000fe4000fffe03f */
[----:B------:R-:W-:-:S05]  /*6d00*/  @P0 BRA `(.L_x_1396) ;  /* 0x0000004000000947 */ /* 0x000fca0003800000 */
[----:B-1----:R-:W1:Y:S04]  /*6d10*/  @!P6 LDS.128 R8, [R81+0x4800] ;  /* 0x004800005108e984 */ /* 0x002e680000000c00 */
[----:B------:R-:W2:Y:S04]  /*6d20*/  @!P1 LDS.128 R4, [R82+0x4800] ;  /* 0x0048000052049984 */ /* 0x000ea80000000c00 */
[----:B-1----:R1:W-:Y:S04]  /*6d30*/  @!P6 STG.E.128 [R64.64], R8 ;  /* 0x000000084000e986 */ /* 0x0023e8000c101d08 */
[----:B--2---:R1:W-:Y:S02]  /*6d40*/  @!P1 STG.E.128 [R64.64+0x40], R4 ;  /* 0x0000400440009986 */ /* 0x0043e4000c101d08 */
.L_x_1396:
[----:B------:R-:W-:Y:S05]  /*6d50*/  BSYNC B2 ;  /* 0x0000000000027941 */ /* 0x000fea0003800000 */
.L_x_1379:
        /* <DEDUP_REMOVED lines=62> */
[----:B------:R-:W-:Y:S11]  /*7140*/  ISETP.NE.AND P5, PT, R135, RZ, PT ;  /* 0x000000ff8700720c */ /* 0x000ff60003fa5270 */
        /* <DEDUP_REMOVED lines=32> */
.L_x_1408:
[----:B-1----:R-:W-:Y:S05]  /*7350*/  BSYNC B0 ;  /* 0x0000000000007941 */ /* 0x002fea0003800000 */
.L_x_1407:
        /* <DEDUP_REMOVED lines=21> */
.L_x_1410:
[----:B------:R-:W-:Y:S05]  /*74b0*/  BSYNC B0 ;  /* 0x0000000000007941 */ /* 0x000fea0003800000 */
.L_x_1409:
        /* <DEDUP_REMOVED lines=21> */
.L_x_1412:
[----:B------:R-:W-:Y:S05]  /*7610*/  BSYNC B0 ;  /* 0x0000000000007941 */ /* 0x000fea0003800000 */
.L_x_1411:
        /* <DEDUP_REMOVED lines=10> */
[C---:B------:R-:W-:Y:S01]  /*76c0*/  @P0 LEA R8, P1, R2.reuse, c[0x0][0x220], 0x1 ;  /* 0x0000880002080a11 */ /* 0x040fe200078208ff */
        /* <DEDUP_REMOVED lines=22> */
.L_x_1378:
[----:B-1----:R-:W2:Y:S01]  /*7830*/  LDL.LU R2, [R1+0x1c] ;  /* 0x00001c0001027983 */ /* 0x002ea20000300800 */
[----:B------:R-:W-:-:S03]  /*7840*/  IMAD.MOV.U32 R0, RZ, RZ, c[0x0][0x2c4] ;  /* 0x0000b100ff007624 */ /* 0x000fc600078e00ff */
[----:B------:R-:W3:Y:S02]  /*7850*/  LDL R16, [R1+0x3c] ;  /* 0x00003c0001107983 */ /* 0x000ee40000100800 */
[----:B------:R-:W-:Y:S01]  /*7860*/  ISETP.NE.AND P3, PT, R0, 0x1, PT ;  /* 0x000000010000780c */ /* 0x000fe20003f65270 */
[----:B------:R-:W-:Y:S01]  /*7870*/  BSSY B0, `(.L_x_1414) ;  /* 0x000002c000007945 */ /* 0x000fe20003800000 */
[----:B------:R-:W-:Y:S01]  /*7880*/  IMAD.IADD R10, R162, 0x1, R163 ;  /* 0x00000001a20a7824 */ /* 0x000fe200078e02a3 */
[----:B--2---:R-:W-:-:S10]  /*7890*/  LOP3.LUT R2, R2, 0xfffffffb, RZ, 0xc0, !PT ;  /* 0xfffffffb02027812 */ /* 0x004fd400078ec0ff */
[----:B------:R-:W-:Y:S02]  /*78a0*/  @P3 LOP3.LUT R2, R2, 0x4, RZ, 0xfc, !PT ;  /* 0x0000000402023812 */ /* 0x000fe400078efcff */
[----:B---3--:R-:W-:-:S03]  /*78b0*/  IADD3 R0, R16, 0x7f, RZ ;  /* 0x0000007f10007810 */ /* 0x008fc60007ffe0ff */
[----:B------:R1:W-:Y:S02]  /*78c0*/  STL [R1+0x1c], R2 ;  /* 0x00001c0201007387 */ /* 0x0003e40000100800 */
[----:B-1----:R-:W-:-:S05]  /*78d0*/  @P3 IMAD.HI.U32 R2, R0, c[0x0][0x2c8], RZ ;  /* 0x0000b20000023a27 */ /* 0x002fca00078e00ff */
[----:B------:R-:W-:-:S05]  /*78e0*/  @P3 SHF.R.U32.HI R0, RZ, c[0x0][0x2cc], R2 ;  /* 0x0000b300ff003a19 */ /* 0x000fca0000011602 */
[----:B------:R-:W-:-:S04]  /*78f0*/  IMAD.IADD R0, R174, 0x1, R0 ;  /* 0x00000001ae007824 */ /* 0x000fc800078e0200 */
[----:B------:R-:W-:-:S05]  /*7900*/  IMAD.HI R0, R0, 0x66666667, RZ ;  /* 0x6666666700007827 */ /* 0x000fca00078e02ff */
[----:B------:R-:W-:-:S04]  /*7910*/  SHF.R.U32.HI R2, RZ, 0x1f, R0 ;  /* 0x0000001fff027819 */ /* 0x000fc80000011600 */
[----:B------:R-:W-:-:S04]  /*7920*/  LEA.HI.SX32 R0, R0, R2, 0x1b ;  /* 0x0000000200007211 */ /* 0x000fc800078fdaff */
[----:B------:R-:W-:-:S04]  /*7930*/  IMNMX R6, R173, R0, PT ;  /* 0x00000000ad067217 */ /* 0x000fc80003800200 */
[----:B------:R-:W-:Y:S01]  /*7940*/  ISETP.GE.AND P0, PT, R6, 0x1, PT ;  /* 0x000000010600780c */ /* 0x000fe20003f06270 */
[----:B------:R-:W-:-:S12]  /*7950*/  IMAD.MOV.U32 R0, RZ, RZ, RZ ;  /* 0x000000ffff007224 */ /* 0x000fd800078e00ff */
        /* <DEDUP_REMOVED lines=29> */
.L_x_1415:
[----:B------:R-:W-:Y:S05]  /*7b30*/  BSYNC B0 ;  /* 0x0000000000007941 */ /* 0x000fea0003800000 */
.L_x_1414:
        /* <DEDUP_REMOVED lines=38> */
[----:B------:R-:W-:Y:S01]  /*7da0*/  IMAD.IADD R0, R3, 0x1, R0 ;  /* 0x0000000103007824 */ /* 0x000fe200078e0200 */
[----:B------:R1:W-:Y:S04]  /*7db0*/  STL [R1+0x10], R3 ;  /* 0x0000100301007387 */ /* 0x0003e80000100800 */
        /* <DEDUP_REMOVED lines=8> */
[----:B------:R-:W-:-:S04]  /*7e40*/  LEA R0, R167, R141, 0x4 ;  /* 0x0000008da7007211 */ /* 0x000fc800078e20ff */
[----:B------:R-:W-:-:S05]  /*7e50*/  IADD3 R12, R0, R16, RZ ;  /* 0x00000010000c7210 */ /* 0x000fca0007ffe0ff */
[----:B------:R-:W-:-:S04]  /*7e60*/  @P3 IMAD.HI.U32 R5, R12, c[0x0][0x2c8], RZ ;  /* 0x0000b2000c053a27 */ /* 0x000fc800078e00ff */
[----:B-12---:R-:W-:-:S05]  /*7e70*/  @P1 IMAD.WIDE R2, R17, R2, c[0x0][0x340] ;  /* 0x0000d00011021625 */ /* 0x006fca00078e0202 */
[----:B------:R1:W2:Y:S01]  /*7e80*/  @P1 LDG.E R13, [R2.64] ;  /* 0x00000008020d1981 */ /* 0x0002a2000c1e1900 */
[----:B------:R-:W-:Y:S01]  /*7e90*/  IMAD.MOV.U32 R0, RZ, RZ, R12 ;  /* 0x000000ffff007224 */ /* 0x000fe200078e000c */
[----:B------:R-:W-:Y:S02]  /*7ea0*/  @P3 SHF.R.U32.HI R0, RZ, c[0x0][0x2cc], R5 ;  /* 0x0000b300ff003a19 */ /* 0x000fe40000011605 */
[----:B------:R-:W-:Y:S02]  /*7eb0*/  MOV R6, R136 ;  /* 0x0000008800067202 */ /* 0x000fe40000000f00 */
[----:B------:R-:W-:Y:S02]  /*7ec0*/  MOV R7, R137 ;  /* 0x0000008900077202 */ /* 0x000fe40000000f00 */
[----:B-1----:R-:W-:Y:S02]  /*7ed0*/  SHF.R.S32.HI R3, RZ, 0x1f, R161 ;  /* 0x0000001fff037819 */ /* 0x002fe400000114a1 */
[----:B------:R-:W-:-:S03]  /*7ee0*/  IADD3 R2, P0, R141, R10, RZ ;  /* 0x0000000a8d027210 */ /* 0x000fc60007f1e0ff */
[----:B------:R-:W-:Y:S01]  /*7ef0*/  IMAD R4, R3, c[0x0][0x178], RZ ;  /* 0x00005e0003047a24 */ /* 0x000fe200078e02ff */
[----:B------:R-:W-:-:S03]  /*7f00*/  LEA.HI.X.SX32 R3, R10, R190, 0x1, P0 ;  /* 0x000000be0a037211 */ /* 0x000fc600000f0eff */
[C---:B------:R-:W-:Y:S02]  /*7f10*/  IMAD R8, R161.reuse, c[0x0][0x17c], R4 ;  /* 0x00005f00a1087a24 */ /* 0x040fe400078e0204 */
[----:B------:R-:W-:Y:S01]  /*7f20*/  IMAD.WIDE.U32 R4, R161, c[0x0][0x178], RZ ;  /* 0x00005e00a1047a25 */ /* 0x000fe200078e00ff */
[----:B------:R-:W-:-:S03]  /*7f30*/  ISETP.NE.U32.AND P0, PT, RZ, c[0x0][0x348], PT ;  /* 0x0000d200ff007a0c */ /* 0x000fc60003f05070 */
[C---:B------:R-:W-:Y:S02]  /*7f40*/  IMAD R15, R3.reuse, c[0x0][0x1e0], RZ ;  /* 0x00007800030f7a24 */ /* 0x040fe400078e02ff */
[----:B------:R-:W-:Y:S02]  /*7f50*/  IMAD R14, R3, c[0x0][0x208], RZ ;  /* 0x00008200030e7a24 */ /* 0x000fe400078e02ff */
[----:B------:R-:W-:Y:S01]  /*7f60*/  IMAD.IADD R3, R5, 0x1, R8 ;  /* 0x0000000105037824 */ /* 0x000fe200078e0208 */
[----:B------:R-:W-:Y:S01]  /*7f70*/  ISETP.NE.AND.EX P0, PT, RZ, c[0x0][0x34c], PT, P0 ;  /* 0x0000d300ff007a0c */ /* 0x000fe20003f05300 */
[----:B------:R-:W-:-:S04]  /*7f80*/  IMAD.WIDE.U32 R10, R2, c[0x0][0x1e0], R6 ;  /* 0x00007800020a7a25 */ /* 0x000fc800078e0006 */
[----:B------:R-:W-:-:S04]  /*7f90*/  IMAD.WIDE.U32 R8, R2, c[0x0][0x208], R6 ;  /* 0x0000820002087a25 */ /* 0x000fc800078e0006 */
[C---:B------:R-:W-:Y:S02]  /*7fa0*/  IMAD R6, R2.reuse, c[0x0][0x1e4], R15 ;  /* 0x0000790002067a24 */ /* 0x040fe400078e020f */
[----:B------:R-:W-:Y:S01]  /*7fb0*/  IMAD R5, R2, c[0x0][0x20c], R14 ;  /* 0x0000830002057a24 */ /* 0x000fe200078e020e */
[----:B------:R-:W-:Y:S02]  /*7fc0*/  MOV R2, R4 ;  /* 0x0000000400027202 */ /* 0x000fe40000000f00 */
[----:B------:R-:W-:Y:S01]  /*7fd0*/  SEL R4, R140, RZ, !P0 ;  /* 0x000000ff8c047207 */ /* 0x000fe20004000000 */
[----:B------:R-:W-:Y:S02]  /*7fe0*/  IMAD.IADD R5, R9, 0x1, R5 ;  /* 0x0000000109057824 */ /* 0x000fe400078e0205 */
[----:B---3--:R-:W-:Y:S01]  /*7ff0*/  IMAD.WIDE.U32 R2, R18, c[0x0][0x1b8], R2 ;  /* 0x00006e0012027a25 */ /* 0x008fe200078e0002 */
[----:B------:R-:W-:Y:S02]  /*8000*/  IADD3 R7, R11, R6, RZ ;  /* 0x000000060b077210 */ /* 0x000fe40007ffe0ff */
[----:B------:R-:W-:Y:S01]  /*8010*/  SEL R9, R17, RZ, !P0 ;  /* 0x000000ff11097207 */ /* 0x000fe20004000000 */
[----:B------:R-:W-:Y:S01]  /*8020*/  IMAD R11, R4, c[0x0][0x1c0], RZ ;  /* 0x00007000040b7a24 */ /* 0x000fe200078e02ff */
[----:B------:R-:W-:Y:S01]  /*8030*/  MOV R6, R10 ;  /* 0x0000000a00067202 */ /* 0x000fe20000000f00 */
[----:B------:R-:W-:Y:S01]  /*8040*/  IMAD R3, R18, c[0x0][0x1bc], R3 ;  /* 0x00006f0012037a24 */ /* 0x000fe200078e0203 */
[----:B------:R-:W-:Y:S01]  /*8050*/  MOV R4, R8 ;  /* 0x0000000800047202 */ /* 0x000fe20000000f00 */
[----:B------:R-:W-:-:S02]  /*8060*/  IMAD R14, R9, c[0x0][0x1c4], R11 ;  /* 0x00007100090e7a24 */ /* 0x000fc400078e020b */
[----:B------:R-:W-:Y:S01]  /*8070*/  IMAD.WIDE.U32 R8, R9, c[0x0][0x1c0], R2 ;  /* 0x0000700009087a25 */ /* 0x000fe200078e0002 */
[----:B------:R-:W-:-:S03]  /*8080*/  SHF.R.S32.HI R11, RZ, 0x1f, R0 ;  /* 0x0000001fff0b7819 */ /* 0x000fc60000011400 */
[----:B------:R-:W-:-:S04]  /*8090*/  IMAD.WIDE.U32 R2, R18, c[0x0][0x1e8], R6 ;  /* 0x00007a0012027a25 */ /* 0x000fc800078e0006 */
[----:B------:R-:W-:Y:S02]  /*80a0*/  IMAD.MOV R10, RZ, RZ, -R0 ;  /* 0x000000ffff0a7224 */ /* 0x000fe400078e0a00 */
[C---:B------:R-:W-:Y:S01]  /*80b0*/  IMAD.WIDE.U32 R6, R18.reuse, c[0x0][0x210], R4 ;  /* 0x0000840012067a25 */ /* 0x040fe200078e0004 */
[----:B------:R-:W-:Y:S02]  /*80c0*/  MOV R4, R2 ;  /* 0x0000000200047202 */ /* 0x000fe40000000f00 */
[----:B------:R-:W-:Y:S01]  /*80d0*/  MOV R2, R8 ;  /* 0x0000000800027202 */ /* 0x000fe20000000f00 */
[----:B------:R-:W-:Y:S01]  /*80e0*/  IMAD R5, R18, c[0x0][0x1ec], R3 ;  /* 0x00007b0012057a24 */ /* 0x000fe200078e0203 */
[----:B------:R-:W-:Y:S01]  /*80f0*/  IADD3 R3, R9, R14, RZ ;  /* 0x0000000e09037210 */ /* 0x000fe20007ffe0ff */
[----:B------:R-:W-:Y:S02]  /*8100*/  IMAD R10, R10, c[0x0][0x2c4], R12 ;  /* 0x0000b1000a0a7a24 */ /* 0x000fe400078e020c */
[----:B------:R-:W-:Y:S01]  /*8110*/  IMAD R11, R11, c[0x0][0x1b0], RZ ;  /* 0x00006c000b0b7a24 */ /* 0x000fe200078e02ff */
[----:B------:R-:W-:Y:S01]  /*8120*/  ISETP.NE.U32.AND P0, PT, RZ, c[0x0][0x350], PT ;  /* 0x0000d400ff007a0c */ /* 0x000fe20003f05070 */
[----:B------:R-:W-:-:S02]  /*8130*/  IMAD R9, R18, c[0x0][0x214], R7 ;  /* 0x0000850012097a24 */ /* 0x000fc400078e0207 */
[C---:B------:R-:W-:Y:S02]  /*8140*/  IMAD R7, R0.reuse, c[0x0][0x1b4], R11 ;  /* 0x00006d0000077a24 */ /* 0x040fe400078e020b */
[----:B------:R-:W-:Y:S01]  /*8150*/  IMAD.WIDE.U32 R2, R0, c[0x0][0x1b0], R2 ;  /* 0x00006c0000027a25 */ /* 0x000fe200078e0002 */
[----:B------:R-:W-:-:S03]  /*8160*/  ISETP.NE.AND.EX P0, PT, RZ, c[0x0][0x354], PT, P0 ;  /* 0x0000d500ff007a0c */ /* 0x000fc60003f05300 */
[----:B------:R-:W-:Y:S01]  /*8170*/  IMAD.MOV.U32 R8, RZ, RZ, R6 ;  /* 0x000000ffff087224 */ /* 0x000fe200078e0006 */
[----:B------:R-:W-:Y:S02]  /*8180*/  SHF.R.S32.HI R6, RZ, 0x1f, R10 ;  /* 0x0000001fff067819 */ /* 0x000fe4000001140a */
[----:B------:R-:W-:-:S03]  /*8190*/  IADD3 R3, R3, R7, RZ ;  /* 0x0000000703037210 */ /* 0x000fc60007ffe0ff */
[----:B------:R-:W-:Y:S02]  /*81a0*/  IMAD R7, R6, c[0x0][0x1a8], RZ ;  /* 0x00006a0006077a24 */ /* 0x000fe400078e02ff */
[----:B------:R-:W-:-:S04]  /*81b0*/  IMAD.WIDE.U32 R2, R10, c[0x0][0x1a8], R2 ;  /* 0x00006a000a027a25 */ /* 0x000fc800078e0002 */
[----:B------:R-:W-:-:S04]  /*81c0*/  IMAD R7, R10, c[0x0][0x1ac], R7 ;  /* 0x00006b000a077a24 */ /* 0x000fc800078e0207 */
[----:B------:R-:W-:Y:S01]  /*81d0*/  IMAD.IADD R3, R3, 0x1, R7 ;  /* 0x0000000103037824 */ /* 0x000fe200078e0207 */
[----:B------:R-:W-:Y:S02]  /*81e0*/  ISETP.GE.AND P2, PT, R136, c[0x0][0x198], PT ;  /* 0x0000660088007a0c */ /* 0x000fe40003f46270 */
[----:B------:R-:W-:Y:S02]  /*81f0*/  IADD3 R113, R245, -0x1, RZ ;  /* 0xfffffffff5717810 */ /* 0x000fe40007ffe0ff */
[----:B--2---:R-:W-:Y:S02]  /*8200*/  @P1 SHF.R.S32.HI R0, RZ, 0x1f, R13 ;  /* 0x0000001fff001819 */ /* 0x004fe4000001140d */
[----:B------:R-:W-:Y:S02]  /*8210*/  @!P1 MOV R0, R140 ;  /* 0x0000008c00009202 */ /* 0x000fe40000000f00 */
[----:B------:R-:W-:Y:S02]  /*8220*/  @!P1 MOV R13, R17 ;  /* 0x00000011000d9202 */ /* 0x000fe40000000f00 */
[----:B------:R-:W-:-:S02]  /*8230*/  SEL R6, R0, RZ, !P0 ;  /* 0x000000ff00067207 */ /* 0x000fc40004000000 */
[----:B------:R-:W-:-:S03]  /*8240*/  SEL R0, R13, RZ, !P0 ;  /* 0x000000ff0d007207 */ /* 0x000fc60004000000 */
[C---:B------:R-:W-:Y:S02]  /*8250*/  IMAD R11, R6.reuse, c[0x0][0x1f0], RZ ;  /* 0x00007c00060b7a24 */ /* 0x040fe400078e02ff */
[----:B------:R-:W-:Y:S02]  /*8260*/  IMAD R10, R6, c[0x0][0x218], RZ ;  /* 0x00008600060a7a24 */ /* 0x000fe400078e02ff */
[----:B------:R-:W-:Y:S01]  /*8270*/  IMAD.WIDE.U32 R14, R0, c[0x0][0x1f0], R4 ;  /* 0x00007c00000e7a25 */ /* 0x000fe200078e0004 */
[----:B------:R-:W-:-:S03]  /*8280*/  LEA R6, P0, R2, c[0x0][0x160], 0x1 ;  /* 0x0000580002067a11 */ /* 0x000fc600078008ff */
        /* <DEDUP_REMOVED lines=13> */
.L_x_1561:
[----:B------:R-:W-:Y:S05]  /*8360*/  BRA.DIV ~URZ, `(.L_x_1418) ;  /* 0x000145527f007947 */ /* 0x000fea000b800000 */
[----:B-1----:R1:W4:Y:S02]  /*8370*/  SHFL.IDX PT, R2, R6, RZ, 0x181f ;  /* 0x00181fff06027589 */ /* 0x00232400000e0000 */
.L_x_1562:
        /* <DEDUP_REMOVED lines=11> */
.L_x_1420:
[----:B------:R-:W-:Y:S05]  /*8430*/  BSYNC B0 ;  /* 0x0000000000007941 */ /* 0x000fea0003800000 */
.L_x_1419:
[----:B------:R-:W-:Y:S05]  /*8440*/  BRA.DIV ~URZ, `(.L_x_1421) ;  /* 0x000144e27f007947 */ /* 0x000fea000b800000 */
[----:B---3--:R3:W1:Y:S04]  /*8450*/  SHFL.IDX PT, R7, R5, 0x1, 0x181f ;  /* 0x00381f0005077f89 */ /* 0x00866800000e0000 */
[----:B--2-4-:R3:W2:Y:S02]  /*8460*/  SHFL.IDX PT, R2, R6, 0x1, 0x181f ;  /* 0x00381f0006027f89 */ /* 0x0146a400000e0000 */
.L_x_1563:
        /* <DEDUP_REMOVED lines=10> */
.L_x_1423:
[----:B------:R-:W-:Y:S05]  /*8510*/  BSYNC B0 ;  /* 0x0000000000007941 */ /* 0x000fea0003800000 */
.L_x_1422:
[----:B------:R-:W-:Y:S05]  /*8520*/  BRA.DIV ~URZ, `(.L_x_1424) ;  /* 0x000144d27f007947 */ /* 0x000fea000b800000 */
[----:B-1----:R1:W4:Y:S02]  /*8530*/  SHFL.IDX PT, R7, R5, 0x2, 0x181f ;  /* 0x00581f0005077f89 */ /* 0x00232400000e0000 */
.L_x_1564:
[----:B------:R-:W-:Y:S05]  /*8540*/  BRA.DIV ~URZ, `(.L_x_1425) ;  /* 0x000145227f007947 */ /* 0x000fea000b800000 */
[----:B--2---:R2:W1:Y:S02]  /*8550*/  SHFL.IDX PT, R2, R6, 0x2, 0x181f ;  /* 0x00581f0006027f89 */ /* 0x00446400000e0000 */
.L_x_1565:
        /* <DEDUP_REMOVED lines=10> */
.L_x_1427:
[----:B------:R-:W-:Y:S05]  /*8600*/  BSYNC B0 ;  /* 0x0000000000007941 */ /* 0x000fea0003800000 */
.L_x_1426:
[----:B------:R-:W-:Y:S05]  /*8610*/  BRA.DIV ~URZ, `(.L_x_1428) ;  /* 0x000144c27f007947 */ /* 0x000fea000b800000 */
[----:B----4-:R4:W2:Y:S04]  /*8620*/  SHFL.IDX PT, R7, R5, 0x3, 0x181f ;  /* 0x00781f0005077f89 */ /* 0x0108a800000e0000 */
[----:B-1----:R4:W1:Y:S02]  /*8630*/  SHFL.IDX PT, R2, R6, 0x3, 0x181f ;  /* 0x00781f0006027f89 */ /* 0x00286400000e0000 */
.L_x_1566:
        /* <DEDUP_REMOVED lines=10> */
.L_x_1430:
[----:B------:R-:W-:Y:S05]  /*86e0*/  BSYNC B0 ;  /* 0x0000000000007941 */ /* 0x000fea0003800000 */
.L_x_1429:
[----:B------:R-:W-:Y:S05]  /*86f0*/  BRA.DIV ~URZ, `(.L_x_1431) ;  /* 0x000144b27f007947 */ /* 0x000fea000b800000 */
[----:B--2---:R2:W3:Y:S02]  /*8700*/  SHFL.IDX PT, R7, R5, 0x4, 0x181f ;  /* 0x00981f0005077f89 */ /* 0x0044e400000e0000 */
.L_x_1567:
[----:B------:R-:W-:Y:S05]  /*8710*/  BRA.DIV ~URZ, `(.L_x_1432) ;  /* 0x000145027f007947 */ /* 0x000fea000b800000 */
[----:B-1----:R1:W2:Y:S02]  /*8720*/  SHFL.IDX PT, R2, R6, 0x4, 0x181f ;  /* 0x00981f0006027f89 */ /* 0x0022a400000e0000 */
.L_x_1568:
        /* <DEDUP_REMOVED lines=10> */
.L_x_1434:
[----:B------:R-:W-:Y:S05]  /*87d0*/  BSYNC B0 ;  /* 0x0000000000007941 */ /* 0x000fea0003800000 */
.L_x_1433:
[----:B------:R-:W-:Y:S05]  /*87e0*/  BRA.DIV ~URZ, `(.L_x_1435) ;  /* 0x000144a27f007947 */ /* 0x000fea000b800000 */
[----:B---3--:R3:W1:Y:S04]  /*87f0*/  SHFL.IDX PT, R7, R5, 0x5, 0x181f ;  /* 0x00b81f0005077f89 */ /* 0x00866800000e0000 */
[----:B--2---:R3:W2:Y:S02]  /*8800*/  SHFL.IDX PT, R2, R6, 0x5, 0x181f ;  /* 0x00b81f0006027f89 */ /* 0x0046a400000e0000 */
.L_x_1569:
        /* <DEDUP_REMOVED lines=10> */
.L_x_1437:
[----:B------:R-:W-:Y:S05]  /*88b0*/  BSYNC B0 ;  /* 0x0000000000007941 */ /* 0x000fea0003800000 */
.L_x_1436:
[----:B------:R-:W-:Y:S05]  /*88c0*/  BRA.DIV ~URZ, `(.L_x_1438) ;  /* 0x000144927f007947 */ /* 0x000fea000b800000 */
[----:B-1----:R1:W3:Y:S02]  /*88d0*/  SHFL.IDX PT, R7, R5, 0x6, 0x181f ;  /* 0x00d81f0005077f89 */ /* 0x0022e400000e0000 */
.L_x_1570:
[----:B------:R-:W-:Y:S05]  /*88e0*/  BRA.DIV ~URZ, `(.L_x_1439) ;  /* 0x000144e27f007947 */ /* 0x000fea000b800000 */
[----:B--2---:R2:W1:Y:S02]  /*88f0*/  SHFL.IDX PT, R2, R6, 0x6, 0x181f ;  /* 0x00d81f0006027f89 */ /* 0x00446400000e0000 */
.L_x_1571:
        /* <DEDUP_REMOVED lines=10> */
.L_x_1441:
[----:B------:R-:W-:Y:S05]  /*89a0*/  BSYNC B0 ;  /* 0x0000000000007941 */ /* 0x000fea0003800000 */
.L_x_1440:
[----:B------:R-:W-:Y:S05]  /*89b0*/  BRA.DIV ~URZ, `(.L_x_1442) ;  /* 0x000144827f007947 */ /* 0x000fea000b800000 */
[----:B-1-34-:R-:W1:Y:S04]  /*89c0*/  SHFL.IDX PT, R5, R5, 0x7, 0x181f ;  /* 0x00f81f0005057f89 */ /* 0x01ae6800000e0000 */
[----:B------:R3:W4:Y:S02]  /*89d0*/  SHFL.IDX PT, R3, R6, 0x7, 0x181f ;  /* 0x00f81f0006037f89 */ /* 0x00072400000e0000 */
.L_x_1572:
[----:B--2---:R-:W2:Y:S01]  /*89e0*/  LDL.LU R181, [R1+0x1c] ;  /* 0x00001c0001b57983 */ /* 0x004ea20000300800 */
        /* <DEDUP_REMOVED lines=15> */
[----:B------:R-:W4:Y:S04]  /*8ae0*/  LDL R8, [R1+0x34] ;  /* 0x0000340001087983 */ /* 0x000f280000100800 */
[----:B---3--:R-:W3:Y:S01]  /*8af0*/  LDL.64 R6, [R1+0x28] ;  /* 0x0000280001067983 */ /* 0x008ee20000100a00 */
[----:B------:R-:W-:Y:S01]  /*8b00*/  IMAD.MOV.U32 R178, RZ, RZ, -0x50 ;  /* 0xffffffb0ffb27424 */ /* 0x000fe200078e00ff */
[----:B------:R-:W-:-:S03]  /*8b10*/  SHF.R.S32.HI R114, RZ, 0x1f, R113 ;  /* 0x0000001fff727819 */ /* 0x000fc60000011471 */
[----:B------:R-:W-:Y:S02]  /*8b20*/  IMAD R178, R245, R178, 0x50 ;  /* 0x00000050f5b27424 */ /* 0x000fe400078e02b2 */
[----:B------:R-:W-:Y:S02]  /*8b30*/  IMAD R4, R114, c[0x0][0x1e0], RZ ;  /* 0x0000780072047a24 */ /* 0x000fe400078e02ff */
[----:B-1----:R-:W-:-:S04]  /*8b40*/  IMAD.WIDE.U32 R2, R113, c[0x0][0x1e0], RZ ;  /* 0x0000780071027a25 */ /* 0x002fc800078e00ff */
[----:B------:R-:W-:-:S04]  /*8b50*/  IMAD R4, R113, c[0x0][0x1e4], R4 ;  /* 0x0000790071047a24 */ /* 0x000fc800078e0204 */
[----:B------:R-:W-:Y:S02]  /*8b60*/  IMAD.IADD R3, R3, 0x1, R4 ;  /* 0x0000000103037824 */ /* 0x000fe400078e0204 */
[----:B------:R-:W-:Y:S02]  /*8b70*/  IMAD.MOV.U32 R179, RZ, RZ, c[0x0][0x1e0] ;  /* 0x00007800ffb37624 */ /* 0x000fe400078e00ff */
[----:B------:R-:W-:Y:S02]  /*8b80*/  IMAD.MOV.U32 R180, RZ, RZ, c[0x0][0x1e4] ;  /* 0x00007900ffb47624 */ /* 0x000fe400078e00ff */
[----:B------:R-:W-:Y:S01]  /*8b90*/  IMAD.WIDE.U32 R14, R179, 0x20, RZ ;  /* 0x00000020b30e7825 */ /* 0x000fe200078e00ff */
[----:B------:R-:W-:Y:S01]  /*8ba0*/  BSSY B0, `(.L_x_1443) ;  /* 0x000002b000007945 */ /* 0x000fe20003800000 */
[----:B------:R-:W-:Y:S01]  /*8bb0*/  BAR.SYNC.DEFER_BLOCKING 0x0 ;  /* 0x0000000000007b1d */ /* 0x000fe20000010000 */
[----:B--2---:R-:W-:-:S04]  /*8bc0*/  IADD3 R112, R178, R249, -R141 ;  /* 0x000000f9b2707210 */ /* 0x004fc80007ffe88d */
[C---:B------:R-:W-:Y:S01]  /*8bd0*/  ISETP.GE.AND P3, PT, R112.reuse, 0x1, PT ;  /* 0x000000017000780c */ /* 0x040fe20003f66270 */
[----:B----4-:R-:W-:Y:S01]  /*8be0*/  IMAD.MOV.U32 R177, RZ, RZ, R8 ;  /* 0x000000ffffb17224 */ /* 0x010fe200078e0008 */
[----:B------:R-:W-:Y:S01]  /*8bf0*/  ISETP.GE.AND P2, PT, R112, 0x11, PT ;  /* 0x000000117000780c */ /* 0x000fe20003f46270 */
[----:B---3--:R-:W-:-:S04]  /*8c00*/  IMAD.MOV.U32 R176, RZ, RZ, R6 ;  /* 0x000000ffffb07224 */ /* 0x008fc800078e0006 */
[----:B------:R-:W-:-:S04]  /*8c10*/  IMAD.WIDE.U32 R4, R2, 0x50, R176 ;  /* 0x0000005002047825 */ /* 0x000fc800078e00b0 */
[----:B------:R-:W-:Y:S01]  /*8c20*/  IMAD R2, R3, 0x50, RZ ;  /* 0x0000005003027824 */ /* 0x000fe200078e02ff */
[----:B------:R-:W-:Y:S02]  /*8c30*/  ISETP.GE.AND P1, PT, R112, 0x21, PT ;  /* 0x000000217000780c */ /* 0x000fe40003f26270 */
[----:B------:R-:W-:Y:S01]  /*8c40*/  @P3 LEA R8, P0, R4, c[0x0][0x1c8], 0x1 ;  /* 0x0000720004083a11 */ /* 0x000fe200078008ff */
[----:B------:R-:W-:Y:S01]  /*8c50*/  IMAD.IADD R3, R5, 0x1, R2 ;  /* 0x0000000105037824 */ /* 0x000fe200078e0202 */
[----:B------:R-:W-:-:S04]  /*8c60*/  @P2 LEA R2, P4, R179, R4, 0x4 ;  /* 0x00000004b3022211 */ /* 0x000fc800078820ff */
[----:B------:R-:W-:Y:S02]  /*8c70*/  @P3 LEA.HI.X R9, R4, c[0x0][0x1cc], R3, 0x1, P0 ;  /* 0x0000730004093a11 */ /* 0x000fe400000f0c03 */
[----:B------:R-:W-:Y:S02]  /*8c80*/  ISETP.GE.AND P0, PT, R112, 0x31, PT ;  /* 0x000000317000780c */ /* 0x000fe40003f06270 */
[----:B------:R-:W-:Y:S01]  /*8c90*/  @P2 LEA.HI.X R6, R179, R3, R180, 0x4, P4 ;  /* 0x00000003b3062211 */ /* 0x000fe200020f24b4 */
        /* <DEDUP_REMOVED lines=8> */
[----:B------:R2:W-:Y:S01]  /*8d20*/  @P2 LDGSTS.E.BYPASS.LTC128B.128 [R224+0x3100], [R12.64], !P5 ;  /* 0x031000000ce02fae */ /* 0x0005e2000e901d48 */
[----:B------:R-:W-:Y:S01]  /*8d30*/  @P1 IADD3.X R14, R3, R15, R2, P4, !PT ;  /* 0x0000000f030e1210 */ /* 0x000fe200027fe402 */
[----:B------:R-:W-:Y:S02]  /*8d40*/  @P0 IMAD.MOV.U32 R2, RZ, RZ, R4 ;  /* 0x000000ffff020224 */ /* 0x000fe400078e0004 */
[----:B------:R-:W-:Y:S02]  /*8d50*/  @P0 IMAD R15, R180, 0x30, RZ ;  /* 0x00000030b40f0824 */ /* 0x000fe400078e02ff */
[----:B------:R-:W-:Y:S01]  /*8d60*/  @P0 IMAD.WIDE.U32 R6, R179, 0x30, R2 ;  /* 0x00000030b3060825 */ /* 0x000fe200078e0002 */
[----:B------:R-:W-:-:S03]  /*8d70*/  @P1 LEA R10, P4, R11, c[0x0][0x1c8], 0x1 ;  /* 0x000072000b0a1a11 */ /* 0x000fc600078808ff */
[----:B------:R-:W-:Y:S01]  /*8d80*/  @P0 IMAD.IADD R7, R7, 0x1, R15 ;  /* 0x0000000107070824 */ /* 0x000fe200078e020f */
[----:B------:R-:W-:-:S05]  /*8d90*/  @P1 LEA.HI.X R11, R11, c[0x0][0x1cc], R14, 0x1, P4 ;  /* 0x000073000b0b1a11 */ /* 0x000fca00020f0c0e */
[----:B------:R2:W-:Y:S01]  /*8da0*/  @P1 LDGSTS.E.BYPASS.LTC128B.128 [R224+0x3900], [R10.64], !P5 ;  /* 0x039000000ae01fae */ /* 0x0005e2000e901d48 */
[----:B-1----:R-:W-:-:S04]  /*8db0*/  @P0 LEA R8, P3, R6, c[0x0][0x1c8], 0x1 ;  /* 0x0000720006080a11 */ /* 0x002fc800078608ff */
        /* <DEDUP_REMOVED lines=9> */
.L_x_1444:
[----:B------:R-:W-:Y:S05]  /*8e50*/  BSYNC B0 ;  /* 0x0000000000007941 */ /* 0x000fea0003800000 */
.L_x_1443:
[----:B------:R3:W5:Y:S01]  /*8e60*/  LDL R247, [R1+0x3c] ;  /* 0x00003c0001f77983 */ /* 0x0007620000100800 */
[----:B------:R-:W-:Y:S01]  /*8e70*/  ISETP.LT.AND P0, PT, RZ, c[0x0][0x27c], PT ;  /* 0x00009f00ff007a0c */ /* 0x000fe20003f01270 */
[----:B------:R-:W-:Y:S02]  /*8e80*/  IMAD.MOV.U32 R251, RZ, RZ, c[0x0][0x2c4] ;  /* 0x0000b100fffb7624 */ /* 0x000fe400078e00ff */
[----:B------:R-:W0:Y:S03]  /*8e90*/  LDGDEPBAR ;  /* 0x00000000000079af */ /* 0x000e260000000000 */
[----:B------:R-:W-:-:S07]  /*8ea0*/  ISETP.NE.AND P6, PT, R251, 0x1, PT ;  /* 0x00000001fb00780c */ /* 0x000fce0003fc5270 */
[----:B------:R-:W-:Y:S05]  /*8eb0*/  @P0 BRA `(.L_x_1445) ;  /* 0x0000002000000947 */ /* 0x000fea0003800000 */
[----:B------:R-:W-:-:S04]  /*8ec0*/  DEPBAR.LE SB0, 0x1 ;  /* 0x000080400000791a */ /* 0x000fc80000000000 */
[----:B------:R-:W-:Y:S05]  /*8ed0*/  BRA `(.L_x_1446) ;  /* 0x0000497000007947 */ /* 0x000fea0003800000 */
.L_x_1445:
[----:B------:R-:W-:Y:S01]  /*8ee0*/  ULDC.U8 UR4, c[0x0][0x298] ;  /* 0x0000a60000047ab9 */ /* 0x000fe20000000000 */
[----:B-1---5:R-:W-:Y:S01]  /*8ef0*/  SHF.R.S32.HI R2, RZ, 0x1f, R139 ;  /* 0x0000001fff027819 */ /* 0x022fe2000001148b */
[----:B------:R-:W-:Y:S01]  /*8f00*/  IMAD.WIDE.U32 R6, R139, c[0x0][0x280], RZ ;  /* 0x0000a0008b067a25 */ /* 0x000fe200078e00ff */
[----:B------:R-:W-:Y:S01]  /*8f10*/  ISETP.NE.AND P0, PT, RZ, UR4, PT ;  /* 0x00000004ff007c0c */ /* 0x000fe2000bf05270 */
[----:B------:R-:W-:Y:S01]  /*8f20*/  BSSY B2, `(.L_x_1446) ;  /* 0x0000492000027945 */ /* 0x000fe20003800000 */
[C---:B------:R-:W-:Y:S01]  /*8f30*/  IADD3 R20, R83.reuse, R247, RZ ;  /* 0x000000f753147210 */ /* 0x040fe20007ffe0ff */
[C---:B------:R-:W-:Y:S01]  /*8f40*/  IMAD R3, R2.reuse, c[0x0][0x280], RZ ;  /* 0x0000a00002037a24 */ /* 0x040fe200078e02ff */
[----:B------:R-:W-:Y:S01]  /*8f50*/  IADD3 R72, R83, 0x60, RZ ;  /* 0x0000006053487810 */ /* 0x000fe20007ffe0ff */
[----:B------:R-:W-:Y:S02]  /*8f60*/  IMAD R2, R2, c[0x0][0x290], RZ ;  /* 0x0000a40002027a24 */ /* 0x000fe400078e02ff */
[----:B--2---:R-:W-:-:S02]  /*8f70*/  IMAD R8, R139, c[0x0][0x284], R3 ;  /* 0x0000a1008b087a24 */ /* 0x004fc400078e0203 */
[C---:B------:R-:W-:Y:S01]  /*8f80*/  IMAD R3, R139.reuse, c[0x0][0x294], R2 ;  /* 0x0000a5008b037a24 */ /* 0x040fe200078e0202 */
        /* <DEDUP_REMOVED lines=19> */
[----:B------:R-:W-:-:S04]  /*90c0*/  IMAD.WIDE.U32 R4, R2, c[0x0][0x290], R4 ;  /* 0x0000a40002047a25 */ /* 0x000fc800078e0004 */
[----:B------:R-:W-:Y:S01]  /*90d0*/  IMAD R3, R2, c[0x0][0x284], R9 ;  /* 0x0000a10002037a24 */ /* 0x000fe200078e0209 */
[----:B------:R-:W-:Y:S01]  /*90e0*/  LEA R34, P0, R4, c[0x0][0x288], 0x1 ;  /* 0x0000a20004227a11 */ /* 0x000fe200078008ff */
[----:B------:R-:W-:Y:S02]  /*90f0*/  IMAD R2, R2, c[0x0][0x294], R8 ;  /* 0x0000a50002027a24 */ /* 0x000fe400078e0208 */
[----:B------:R-:W-:Y:S01]  /*9100*/  CS2R R8, SRZ ;  /* 0x0000000000087805 */ /* 0x000fe2000001ff00 */
[----:B------:R-:W-:Y:S02]  /*9110*/  IADD3 R3, R7, R3, RZ ;  /* 0x0000000307037210 */ /* 0x000fe40007ffe0ff */
[----:B------:R-:W-:Y:S02]  /*9120*/  IADD3 R2, R5, R2, RZ ;  /* 0x0000000205027210 */ /* 0x000fe40007ffe0ff */
[----:B------:R-:W-:Y:S01]  /*9130*/  LEA.HI.X R25, R6, c[0x0][0x274], R3, 0x1, P1 ;  /* 0x00009d0006197a11 */ /* 0x000fe200008f0c03 */
[----:B------:R1:W2:Y:S01]  /*9140*/  SHFL.IDX PT, R5, R34, RZ, 0x1c1f ;  /* 0x001c1fff22057589 */ /* 0x0002a200000e0000 */
[----:B------:R-:W-:Y:S01]  /*9150*/  LEA.HI.X R24, R4, c[0x0][0x28c], R2, 0x1, P0 ;  /* 0x0000a30004187a11 */ /* 0x000fe200000f0c02 */
[----:B------:R-:W-:Y:S01]  /*9160*/  CS2R R6, SRZ ;  /* 0x0000000000067805 */ /* 0x000fe2000001ff00 */
[----:B------:R-:W-:Y:S01]  /*9170*/  ISETP.GE.AND P0, PT, R20, R0, PT ;  /* 0x000000001400720c */ /* 0x000fe20003f06270 */
[----:B------:R1:W4:Y:S04]  /*9180*/  SHFL.IDX PT, R4, R33, RZ, 0x1c1f ;  /* 0x001c1fff21047589 */ /* 0x00032800000e0000 */
[----:B------:R1:W3:Y:S04]  /*9190*/  SHFL.IDX PT, R15, R25, RZ, 0x1c1f ;  /* 0x001c1fff190f7589 */ /* 0x0002e800000e0000 */
[----:B------:R1:W1:Y:S04]  /*91a0*/  SHFL.IDX PT, R18, R24, RZ, 0x1c1f ;  /* 0x001c1fff18127589 */ /* 0x00026800000e0000 */
[----:B------:R-:W-:Y:S05]  /*91b0*/  @P0 BRA `(.L_x_1449) ;  /* 0x0000016000000947 */ /* 0x000fea0003800000 */
[----:B------:R-:W-:Y:S01]  /*91c0*/  ISETP.GE.AND P1, PT, R28, c[0x0][0x27c], PT ;  /* 0x00009f001c007a0c */ /* 0x000fe20003f26270 */
[----:B------:R-:W-:Y:S01]  /*91d0*/  CS2R R12, SRZ ;  /* 0x00000000000c7805 */ /* 0x000fe2000001ff00 */
[----:B------:R-:W-:Y:S01]  /*91e0*/  ISETP.GE.AND P0, PT, R30, c[0x0][0x27c], PT ;  /* 0x00009f001e007a0c */ /* 0x000fe20003f06270 */
[----:B------:R-:W-:-:S10]  /*91f0*/  CS2R R10, SRZ ;  /* 0x00000000000a7805 */ /* 0x000fd4000001ff00 */
[C---:B------:R-:W-:Y:S01]  /*9200*/  @!P1 IMAD.SHL.U32 R2, R28.reuse, 0x2, RZ ;  /* 0x000000021c029824 */ /* 0x040fe200078e00ff */
[----:B------:R-:W-:Y:S01]  /*9210*/  @!P1 SHF.L.U64.HI R6, R28, 0x1, R29 ;  /* 0x000000011c069819 */ /* 0x000fe2000001021d */
[C---:B------:R-:W-:Y:S01]  /*9220*/  @!P0 IMAD.SHL.U32 R3, R30.reuse, 0x2, RZ ;  /* 0x000000021e038824 */ /* 0x040fe200078e00ff */
[----:B------:R-:W-:Y:S02]  /*9230*/  @!P0 SHF.L.U64.HI R7, R30, 0x1, R21 ;  /* 0x000000011e078819 */ /* 0x000fe40000010215 */
[CC--:B----4-:R-:W-:Y:S02]  /*9240*/  @!P1 IADD3 R16, P2, R4.reuse, R2.reuse, RZ ;  /* 0x0000000204109210 */ /* 0x0d0fe40007f5e0ff */
[-C--:B------:R-:W-:Y:S02]  /*9250*/  @!P0 IADD3 R4, P3, R4, R3.reuse, RZ ;  /* 0x0000000304048210 */ /* 0x080fe40007f7e0ff */
[----:B--2---:R-:W-:Y:S01]  /*9260*/  @!P1 IADD3 R14, P4, R5, R2, RZ ;  /* 0x00000002050e9210 */ /* 0x004fe20007f9e0ff */
[--C-:B---3--:R-:W-:Y:S01]  /*9270*/  @!P1 IMAD.X R17, R15, 0x1, R6.reuse, P2 ;  /* 0x000000010f119824 */ /* 0x108fe200010e0606 */
[----:B------:R-:W-:Y:S01]  /*9280*/  @!P0 IADD3 R2, P2, R5, R3, RZ ;  /* 0x0000000305028210 */ /* 0x000fe20007f5e0ff */
[--C-:B------:R-:W-:Y:S01]  /*9290*/  @!P0 IMAD.X R5, R15, 0x1, R7.reuse, P3 ;  /* 0x000000010f058824 */ /* 0x100fe200018e0607 */
[----:B------:R-:W-:Y:S01]  /*92a0*/  CS2R R8, SRZ ;  /* 0x0000000000087805 */ /* 0x000fe2000001ff00 */
[C---:B-1----:R-:W-:Y:S01]  /*92b0*/  @!P1 IMAD.X R15, R18.reuse, 0x1, R6, P4 ;  /* 0x00000001120f9824 */ /* 0x042fe200020e0606 */
[----:B------:R1:W5:Y:S01]  /*92c0*/  @!P1 LD.E.64 R10, [R16.64] ;  /* 0x00000008100a9980 */ /* 0x000362000c101b00 */
[----:B------:R-:W-:-:S02]  /*92d0*/  @!P0 IMAD.X R3, R18, 0x1, R7, P2 ;  /* 0x0000000112038824 */ /* 0x000fc400010e0607 */
[----:B------:R-:W-:Y:S01]  /*92e0*/  CS2R R6, SRZ ;  /* 0x0000000000067805 */ /* 0x000fe2000001ff00 */
[----:B------:R1:W5:Y:S04]  /*92f0*/  @!P0 LD.E.64 R12, [R4.64] ;  /* 0x00000008040c8980 */ /* 0x000368000c101b00 */
[----:B------:R1:W5:Y:S04]  /*9300*/  @!P0 LD.E.64 R8, [R2.64] ;  /* 0x0000000802088980 */ /* 0x000368000c101b00 */
[----:B------:R1:W5:Y:S02]  /*9310*/  @!P1 LD.E.64 R6, [R14.64] ;  /* 0x000000080e069980 */ /* 0x000364000c101b00 */
.L_x_1449:
[----:B------:R-:W-:Y:S05]  /*9320*/  BSYNC B0 ;  /* 0x0000000000007941 */ /* 0x000fea0003800000 */
.L_x_1448:
[----:B-1----:R-:W-:Y:S01]  /*9330*/  IADD3 R2, R20, 0x20, RZ ;  /* 0x0000002014027810 */ /* 0x002fe20007ffe0ff */
[----:B--2--5:R-:W-:Y:S01]  /*9340*/  IMAD.MOV.U32 R5, RZ, RZ, R12 ;  /* 0x000000ffff057224 */ /* 0x024fe200078e000c */
[----:B------:R1:W2:Y:S01]  /*9350*/  SHFL.IDX PT, R23, R25, 0x1, 0x1c1f ;  /* 0x003c1f0019177f89 */ /* 0x0002a200000e0000 */
[----:B----4-:R-:W-:Y:S01]  /*9360*/  IMAD.MOV.U32 R4, RZ, RZ, R13 ;  /* 0x000000ffff047224 */ /* 0x010fe200078e000d */
        /* <DEDUP_REMOVED lines=27> */
[----:B---3--:R-:W-:Y:S01]  /*9520*/  @!P1 SHF.L.U64.HI R15, R28, 0x1, R29 ;  /* 0x000000011c0f9819 */ /* 0x008fe2000001021d */
[C---:B------:R-:W-:Y:S01]  /*9530*/  @!P0 IMAD.SHL.U32 R4, R30.reuse, 0x2, RZ ;  /* 0x000000021e048824 */ /* 0x040fe200078e00ff */
[----:B------:R-:W-:Y:S02]  /*9540*/  @!P0 SHF.L.U64.HI R5, R30, 0x1, R21 ;  /* 0x000000011e058819 */ /* 0x000fe40000010215 */
[CC--:B----4-:R-:W-:Y:S02]  /*9550*/  @!P1 IADD3 R18, P2, R14.reuse, R3.reuse, RZ ;  /* 0x000000030e129210 */ /* 0x0d0fe40007f5e0ff */
[-C--:B------:R-:W-:Y:S02]  /*9560*/  @!P0 IADD3 R2, P3, R14, R4.reuse, RZ ;  /* 0x000000040e028210 */ /* 0x080fe40007f7e0ff */
[----:B-1----:R-:W-:Y:S01]  /*9570*/  @!P1 IADD3 R16, P4, R17, R3, RZ ;  /* 0x0000000311109210 */ /* 0x002fe20007f9e0ff */
[----:B------:R-:W-:Y:S01]  /*9580*/  @!P1 IMAD.X R19, R23, 0x1, R15, P2 ;  /* 0x0000000117139824 */ /* 0x000fe200010e060f */
[----:B------:R-:W-:Y:S01]  /*9590*/  @!P0 IADD3 R14, P2, R17, R4, RZ ;  /* 0x00000004110e8210 */ /* 0x000fe20007f5e0ff */
[----:B------:R-:W-:-:S02]  /*95a0*/  @!P0 IMAD.X R3, R23, 0x1, R5, P3 ;  /* 0x0000000117038824 */ /* 0x000fc400018e0605 */
[C---:B------:R-:W-:Y:S01]  /*95b0*/  @!P1 IMAD.X R17, R22.reuse, 0x1, R15, P4 ;  /* 0x0000000116119824 */ /* 0x040fe200020e060f */
[----:B------:R-:W-:Y:S01]  /*95c0*/  CS2R R36, SRZ ;  /* 0x0000000000247805 */ /* 0x000fe2000001ff00 */
[----:B------:R-:W-:Y:S01]  /*95d0*/  @!P0 IMAD.X R15, R22, 0x1, R5, P2 ;  /* 0x00000001160f8824 */ /* 0x000fe200010e0605 */
[----:B------:R1:W5:Y:S01]  /*95e0*/  @!P0 LD.E.64 R40, [R2.64] ;  /* 0x0000000802288980 */ /* 0x000362000c101b00 */
[----:B------:R-:W-:-:S03]  /*95f0*/  CS2R R4, SRZ ;  /* 0x0000000000047805 */ /* 0x000fc6000001ff00 */
[----:B------:R2:W5:Y:S04]  /*9600*/  @!P0 LD.E.64 R36, [R14.64] ;  /* 0x000000080e248980 */ /* 0x000568000c101b00 */
[----:B------:R2:W5:Y:S01]  /*9610*/  @!P1 LD.E.64 R4, [R18.64] ;  /* 0x0000000812049980 */ /* 0x000562000c101b00 */
[----:B-1----:R-:W-:-:S06]  /*9620*/  CS2R R2, SRZ ;  /* 0x0000000000027805 */ /* 0x002fcc000001ff00 */
[----:B------:R2:W5:Y:S02]  /*9630*/  @!P1 LD.E.64 R2, [R16.64] ;  /* 0x0000000810029980 */ /* 0x000564000c101b00 */
.L_x_1451:
[----:B--2---:R-:W-:Y:S05]  /*9640*/  BSYNC B0 ;  /* 0x0000000000007941 */ /* 0x004fea0003800000 */
.L_x_1450:
[----:B----4-:R-:W-:Y:S01]  /*9650*/  IADD3 R14, R20, 0x40, RZ ;  /* 0x00000040140e7810 */ /* 0x010fe20007ffe0ff */
[----:B-----5:R-:W-:Y:S01]  /*9660*/  IMAD.MOV.U32 R18, RZ, RZ, R40 ;  /* 0x000000ffff127224 */ /* 0x020fe200078e0028 */
[----:B------:R2:W4:Y:S01]  /*9670*/  SHFL.IDX PT, R32, R25, 0x2, 0x1c1f ;  /* 0x005c1f0019207f89 */ /* 0x00052200000e0000 */
[----:B-1----:R-:W-:Y:S01]  /*9680*/  IMAD.MOV.U32 R17, RZ, RZ, R41 ;  /* 0x000000ffff117224 */ /* 0x002fe200078e0029 */
[----:B------:R-:W-:Y:S01]  /*9690*/  ISETP.GE.AND P0, PT, R14, R0, PT ;  /* 0x000000000e00720c */ /* 0x000fe20003f06270 */
[----:B------:R-:W-:Y:S01]  /*96a0*/  IMAD.MOV.U32 R16, RZ, RZ, R4 ;  /* 0x000000ffff107224 */ /* 0x000fe200078e0004 */
[----:B------:R-:W-:Y:S01]  /*96b0*/  PRMT R56, R56, 0x5410, R18 ;  /* 0x0000541038387816 */ /* 0x000fe20000000012 */
[----:B---3--:R-:W-:Y:S01]  /*96c0*/  IMAD.MOV.U32 R15, RZ, RZ, R5 ;  /* 0x000000ffff0f7224 */ /* 0x008fe200078e0005 */
[----:B------:R-:W-:Y:S01]  /*96d0*/  PRMT R58, R17, 0x7610, R58 ;  /* 0x00007610113a7816 */ /* 0x000fe2000000003a */
[----:B------:R-:W-:Y:S01]  /*96e0*/  IMAD.MOV.U32 R18, RZ, RZ, R36 ;  /* 0x000000ffff127224 */ /* 0x000fe200078e0024 */
[----:B------:R-:W-:Y:S01]  /*96f0*/  PRMT R54, R54, 0x5410, R16 ;  /* 0x0000541036367816 */ /* 0x000fe20000000010 */
[----:B------:R-:W-:Y:S01]  /*9700*/  IMAD.MOV.U32 R17, RZ, RZ, R37 ;  /* 0x000000ffff117224 */ /* 0x000fe200078e0025 */
[----:B------:R-:W-:Y:S01]  /*9710*/  PRMT R55, R55, 0x5410, R15 ;  /* 0x0000541037377816 */ /* 0x000fe2000000000f */
[----:B------:R-:W-:Y:S01]  /*9720*/  IMAD.MOV.U32 R16, RZ, RZ, R2 ;  /* 0x000000ffff107224 */ /* 0x000fe200078e0002 */
[----:B------:R2:W1:Y:S01]  /*9730*/  SHFL.IDX PT, R14, R33, 0x2, 0x1c1f ;  /* 0x005c1f00210e7f89 */ /* 0x00046200000e0000 */
        /* <DEDUP_REMOVED lines=16> */
[----:B------:R-:W-:-:S11]  /*9840*/  ISETP.GE.AND P0, PT, R30, c[0x0][0x27c], PT ;  /* 0x00009f001e007a0c */ /* 0x000fd60003f06270 */
[C---:B------:R-:W-:Y:S01]  /*9850*/  @!P1 IMAD.SHL.U32 R15, R28.reuse, 0x2, RZ ;  /* 0x000000021c0f9824 */ /* 0x040fe200078e00ff */
[----:B------:R-:W-:Y:S01]  /*9860*/  @!P1 SHF.L.U64.HI R27, R28, 0x1, R29 ;  /* 0x000000011c1b9819 */ /* 0x000fe2000001021d */
[C---:B------:R-:W-:Y:S01]  /*9870*/  @!P0 IMAD.SHL.U32 R17, R30.reuse, 0x2, RZ ;  /* 0x000000021e118824 */ /* 0x040fe200078e00ff */
[----:B------:R-:W-:Y:S02]  /*9880*/  @!P0 SHF.L.U64.HI R26, R30, 0x1, R21 ;  /* 0x000000011e1a8819 */ /* 0x000fe40000010215 */
[C---:B-1----:R-:W-:Y:S02]  /*9890*/  @!P1 IADD3 R22, P2, R14.reuse, R15, RZ ;  /* 0x0000000f0e169210 */ /* 0x042fe40007f5e0ff */
[----:B------:R-:W-:Y:S02]  /*98a0*/  @!P0 IADD3 R16, P3, R14, R17, RZ ;  /* 0x000000110e108210 */ /* 0x000fe40007f7e0ff */
[C---:B------:R-:W-:Y:S01]  /*98b0*/  @!P1 IADD3 R18, P4, R19.reuse, R15, RZ ;  /* 0x0000000f13129210 */ /* 0x040fe20007f9e0ff */
[C-C-:B------:R-:W-:Y:S01]  /*98c0*/  @!P1 IMAD.X R23, R32.reuse, 0x1, R27.reuse, P2 ;  /* 0x0000000120179824 */ /* 0x140fe200010e061b */
[----:B------:R-:W-:Y:S01]  /*98d0*/  @!P0 IADD3 R14, P2, R19, R17, RZ ;  /* 0x00000011130e8210 */ /* 0x000fe20007f5e0ff */
[--C-:B------:R-:W-:Y:S01]  /*98e0*/  @!P0 IMAD.X R17, R32, 0x1, R26.reuse, P3 ;  /* 0x0000000120118824 */ /* 0x100fe200018e061a */
[----:B------:R-:W-:Y:S01]  /*98f0*/  CS2R R38, SRZ ;  /* 0x0000000000267805 */ /* 0x000fe2000001ff00 */
[C---:B---3--:R-:W-:Y:S01]  /*9900*/  @!P1 IMAD.X R19, R31.reuse, 0x1, R27, P4 ;  /* 0x000000011f139824 */ /* 0x048fe200020e061b */
[----:B------:R-:W-:Y:S01]  /*9910*/  CS2R R42, SRZ ;  /* 0x00000000002a7805 */ /* 0x000fe2000001ff00 */
[----:B------:R-:W-:Y:S01]  /*9920*/  @!P0 IMAD.X R15, R31, 0x1, R26, P2 ;  /* 0x000000011f0f8824 */ /* 0x000fe200010e061a */
[----:B------:R1:W5:Y:S01]  /*9930*/  @!P0 LD.E.64 R44, [R16.64] ;  /* 0x00000008102c8980 */ /* 0x000362000c101b00 */
[----:B------:R-:W-:-:S03]  /*9940*/  CS2R R26, SRZ ;  /* 0x00000000001a7805 */ /* 0x000fc6000001ff00 */
[----:B------:R1:W5:Y:S04]  /*9950*/  @!P1 LD.E.64 R38, [R18.64] ;  /* 0x0000000812269980 */ /* 0x000368000c101b00 */
[----:B------:R1:W5:Y:S04]  /*9960*/  @!P1 LD.E.64 R26, [R22.64] ;  /* 0x00000008161a9980 */ /* 0x000368000c101b00 */
[----:B------:R1:W5:Y:S02]  /*9970*/  @!P0 LD.E.64 R42, [R14.64] ;  /* 0x000000080e2a8980 */ /* 0x000364000c101b00 */
.L_x_1453:
[----:B----4-:R-:W-:Y:S05]  /*9980*/  BSYNC B0 ;  /* 0x0000000000007941 */ /* 0x010fea0003800000 */
.L_x_1452:
        /* <DEDUP_REMOVED lines=22> */
[----:B------:R1:W3:Y:S01]  /*9af0*/  SHFL.IDX PT, R19, R34, 0x3, 0x1c1f ;  /* 0x007c1f0022137f89 */ /* 0x0002e200000e0000 */
[----:B------:R-:W-:Y:S01]  /*9b00*/  PRMT R59, R15, 0x7610, R59 ;  /* 0x000076100f3b7816 */ /* 0x000fe2000000003b */
[----:B--2---:R-:W-:Y:S01]  /*9b10*/  CS2R R32, SRZ ;  /* 0x0000000000207805 */ /* 0x004fe2000001ff00 */
[----:B-1----:R-:W-:Y:S01]  /*9b20*/  CS2R R34, SRZ ;  /* 0x0000000000227805 */ /* 0x002fe2000001ff00 */
[----:B------:R-:W-:Y:S05]  /*9b30*/  @P0 BRA `(.L_x_1455) ;  /* 0x0000016000000947 */ /* 0x000fea0003800000 */
[----:B---34-:R-:W-:Y:S01]  /*9b40*/  ISETP.GE.AND P1, PT, R28, c[0x0][0x27c], PT ;  /* 0x00009f001c007a0c */ /* 0x018fe20003f26270 */
[----:B------:R-:W-:Y:S01]  /*9b50*/  CS2R R48, SRZ ;  /* 0x0000000000307805 */ /* 0x000fe2000001ff00 */
[----:B------:R-:W-:Y:S01]  /*9b60*/  ISETP.GE.AND P0, PT, R30, c[0x0][0x27c], PT ;  /* 0x00009f001e007a0c */ /* 0x000fe20003f06270 */
[----:B------:R-:W-:-:S10]  /*9b70*/  CS2R R32, SRZ ;  /* 0x0000000000207805 */ /* 0x000fd4000001ff00 */
[C---:B------:R-:W-:Y:S01]  /*9b80*/  @!P1 IMAD.SHL.U32 R15, R28.reuse, 0x2, RZ ;  /* 0x000000021c0f9824 */ /* 0x040fe200078e00ff */
[----:B------:R-:W-:Y:S01]  /*9b90*/  @!P1 SHF.L.U64.HI R23, R28, 0x1, R29 ;  /* 0x000000011c179819 */ /* 0x000fe2000001021d */
[C---:B------:R-:W-:Y:S01]  /*9ba0*/  @!P0 IMAD.SHL.U32 R17, R30.reuse, 0x2, RZ ;  /* 0x000000021e118824 */ /* 0x040fe200078e00ff */
[----:B------:R-:W-:Y:S02]  /*9bb0*/  @!P0 SHF.L.U64.HI R22, R30, 0x1, R21 ;  /* 0x000000011e168819 */ /* 0x000fe40000010215 */
[C---:B------:R-:W-:Y:S02]  /*9bc0*/  @!P1 IADD3 R20, P2, R14.reuse, R15, RZ ;  /* 0x0000000f0e149210 */ /* 0x040fe40007f5e0ff */
[----:B------:R-:W-:Y:S02]  /*9bd0*/  @!P0 IADD3 R16, P3, R14, R17, RZ ;  /* 0x000000110e108210 */ /* 0x000fe40007f7e0ff */
[----:B------:R-:W-:Y:S01]  /*9be0*/  @!P1 IADD3 R18, P4, R19, R15, RZ ;  /* 0x0000000f13129210 */ /* 0x000fe20007f9e0ff */
        /* <DEDUP_REMOVED lines=11> */
.L_x_1455:
[----:B---34-:R-:W-:Y:S05]  /*9ca0*/  BSYNC B0 ;  /* 0x0000000000007941 */ /* 0x018fea0003800000 */
.L_x_1454:
[----:B-1----:R-:W-:Y:S01]  /*9cb0*/  IMAD.IADD R16, R0, 0x1, -R247 ;  /* 0x0000000100107824 */ /* 0x002fe200078e0af7 */
        /* <DEDUP_REMOVED lines=66> */
.L_x_1459:
[----:B------:R-:W-:Y:S05]  /*a0e0*/  BSYNC B0 ;  /* 0x0000000000007941 */ /* 0x000fea0003800000 */
.L_x_1458:
        /* <DEDUP_REMOVED lines=44> */
.L_x_1457:
[----:B------:R-:W-:Y:S05]  /*a3b0*/  BSYNC B1 ;  /* 0x0000000000017941 */ /* 0x000fea0003800000 */
.L_x_1456:
        /* <DEDUP_REMOVED lines=48> */
.L_x_1463:
[----:B------:R-:W-:Y:S05]  /*a6c0*/  BSYNC B0 ;  /* 0x0000000000007941 */ /* 0x000fea0003800000 */
.L_x_1462:
        /* <DEDUP_REMOVED lines=44> */
.L_x_1461:
[----:B------:R-:W-:Y:S05]  /*a990*/  BSYNC B1 ;  /* 0x0000000000017941 */ /* 0x000fea0003800000 */
.L_x_1460:
        /* <DEDUP_REMOVED lines=48> */
.L_x_1467:
[----:B------:R-:W-:Y:S05]  /*aca0*/  BSYNC B0 ;  /* 0x0000000000007941 */ /* 0x000fea0003800000 */
.L_x_1466:
        /* <DEDUP_REMOVED lines=44> */
.L_x_1465:
[----:B------:R-:W-:Y:S05]  /*af70*/  BSYNC B1 ;  /* 0x0000000000017941 */ /* 0x000fea0003800000 */
.L_x_1464:
        /* <DEDUP_REMOVED lines=47> */
.L_x_1470:
[----:B------:R-:W-:Y:S05]  /*b270*/  BSYNC B0 ;  /* 0x0000000000007941 */ /* 0x000fea0003800000 */
.L_x_1469:
        /* <DEDUP_REMOVED lines=45> */
.L_x_1447:
        /* <DEDUP_REMOVED lines=75> */
.L_x_1472:
[----:B---3--:R-:W-:Y:S05]  /*ba00*/  BSYNC B0 ;  /* 0x0000000000007941 */ /* 0x008fea0003800000 */
.L_x_1471:
        /* <DEDUP_REMOVED lines=74> */
.L_x_1474:
[----:B---3--:R-:W-:Y:S05]  /*beb0*/  BSYNC B0 ;  /* 0x0000000000007941 */ /* 0x008fea0003800000 */
.L_x_1473:
        /* <DEDUP_REMOVED lines=114> */
.L_x_1476:
[----:B------:R-:W-:Y:S05]  /*c5e0*/  BSYNC B0 ;  /* 0x0000000000007941 */ /* 0x000fea0003800000 */
.L_x_1475:
        /* <DEDUP_REMOVED lines=95> */
.L_x_1478:
[----:B------:R-:W-:Y:S05]  /*cbe0*/  BSYNC B0 ;  /* 0x0000000000007941 */ /* 0x000fea0003800000 */
.L_x_1477:
        /* <DEDUP_REMOVED lines=95> */
.L_x_1480:
[----:B------:R-:W-:Y:S05]  /*d1e0*/  BSYNC B0 ;  /* 0x0000000000007941 */ /* 0x000fea0003800000 */
.L_x_1479:
        /* <DEDUP_REMOVED lines=101> */
.L_x_1468:
[----:B------:R-:W-:Y:S05]  /*d840*/  BSYNC B2 ;  /* 0x0000000000027941 */ /* 0x000fea0003800000 */
.L_x_1446:
[----:B------:R-:W4:Y:S01]  /*d850*/  LDL R74, [R1+0x30] ;  /* 0x00003000014a7983 */ /* 0x000f220000100800 */
[----:B------:R-:W-:-:S04]  /*d860*/  DEPBAR.LE SB0, 0x0 ;  /* 0x000080000000791a */ /* 0x000fc80000000000 */
[----:B--2---:R-:W2:Y:S01]  /*d870*/  LDL.64 R72, [R1+0x20] ;  /* 0x0000200001487983 */ /* 0x004ea20000100a00 */
[----:B------:R-:W-:Y:S01]  /*d880*/  IMAD R0, R114, c[0x0][0x208], RZ ;  /* 0x0000820072007a24 */ /* 0x000fe200078e02ff */
[----:B------:R-:W-:Y:S01]  /*d890*/  ULDC.64 UR4, c[0x0][0x208] ;  /* 0x0000820000047ab9 */ /* 0x000fe20000000a00 */
[C---:B-1----:R-:W-:Y:S01]  /*d8a0*/  IMAD.WIDE.U32 R2, R113.reuse, c[0x0][0x208], RZ ;  /* 0x0000820071027a25 */ /* 0x042fe200078e00ff */
[----:B---3--:R-:W3:Y:S03]  /*d8b0*/  LDL R248, [R1+0x10] ;  /* 0x0000100001f87983 */ /* 0x008ee60000100800 */
[----:B------:R-:W-:Y:S01]  /*d8c0*/  IMAD R0, R113, c[0x0][0x20c], R0 ;  /* 0x0000830071007a24 */ /* 0x000fe200078e0200 */
[----:B------:R-:W-:Y:S03]  /*d8d0*/  BAR.SYNC.DEFER_BLOCKING 0x0 ;  /* 0x0000000000007b1d */ /* 0x000fe60000010000 */
[----:B------:R-:W-:-:S03]  /*d8e0*/  IMAD.IADD R0, R3, 0x1, R0 ;  /* 0x0000000103007824 */ /* 0x000fc600078e0200 */
[----:B------:R-:W-:Y:S04]  /*d8f0*/  LDSM.16.M88.4 R4, [R214+0x2000] ;  /* 0x00200000d604783b */ /* 0x000fe80000000200 */
[----:B------:R-:W1:Y:S04]  /*d900*/  LDSM.16.M88.4 R16, [R115] ;  /* 0x000000007310783b */ /* 0x000e680000000200 */
[----:B------:R-:W1:Y:S04]  /*d910*/  LDSM.16.M88.4 R12, [R115+0x800] ;  /* 0x00080000730c783b */ /* 0x000e680000000200 */
[----:B------:R-:W1:Y:S04]  /*d920*/  LDSM.16.M88.4 R20, [R115+0x1000] ;  /* 0x001000007314783b */ /* 0x000e680000000200 */
[----:B------:R-:W1:Y:S04]  /*d930*/  LDSM.16.M88.4 R28, [R115+0x1800] ;  /* 0x00180000731c783b */ /* 0x000e680000000200 */
[----:B------:R-:W1:Y:S04]  /*d940*/  LDSM.16.M88.4 R24, [R115+0x2000] ;  /* 0x002000007318783b */ /* 0x000e680000000200 */
[----:B------:R-:W1:Y:S04]  /*d950*/  LDSM.16.M88.4 R8, [R214] ;  /* 0x00000000d608783b */ /* 0x000e680000000200 */
[----:B------:R-:W-:Y:S01]  /*d960*/  LDSM.16.M88.4 R36, [R222] ;  /* 0x00000000de24783b */ /* 0x000fe20000000200 */
[----:B------:R-:W-:Y:S01]  /*d970*/  IMAD R0, R0, 0x50, RZ ;  /* 0x0000005000007824 */ /* 0x000fe200078e02ff */
[----:B------:R-:W-:-:S02]  /*d980*/  USHF.L.U32 UR7, UR4, 0x5, URZ ;  /* 0x0000000504077899 */ /* 0x000fc4000800063f */
[----:B------:R-:W-:Y:S01]  /*d990*/  UMOV UR6, 0x5 ;  /* 0x0000000500067882 */ /* 0x000fe20000000000 */
[----:B------:R-:W-:Y:S01]  /*d9a0*/  LDSM.16.M88.4 R56, [R218] ;  /* 0x00000000da38783b */ /* 0x000fe20000000200 */
[----:B------:R-:W-:-:S03]  /*d9b0*/  ISETP.GE.AND P0, PT, R136, c[0x0][0x1d4], PT ;  /* 0x0000750088007a0c */ /* 0x000fc60003f06270 */
        /* <DEDUP_REMOVED lines=12> */
[C---:B------:R-:W-:Y:S08]  /*da80*/  HMMA.16816.F32 R120, R8.reuse, R16, RZ ;  /* 0x000000100878723c */ /* 0x040ff000000018ff */
[C---:B------:R-:W-:Y:S08]  /*da90*/  HMMA.16816.F32 R148, R8.reuse, R18, RZ ;  /* 0x000000120894723c */ /* 0x040ff000000018ff */
[C---:B------:R-:W-:Y:S08]  /*daa0*/  HMMA.16816.F32 R104, R8.reuse, R12, RZ ;  /* 0x0000000c0868723c */ /* 0x040ff000000018ff */
[C---:B------:R-:W-:Y:S08]  /*dab0*/  HMMA.16816.F32 R128, R8.reuse, R14, RZ ;  /* 0x0000000e0880723c */ /* 0x040ff000000018ff */
[C---:B------:R-:W-:Y:S08]  /*dac0*/  HMMA.16816.F32 R100, R8.reuse, R20, RZ ;  /* 0x000000140864723c */ /* 0x040ff000000018ff */
[C---:B------:R-:W-:Y:S08]  /*dad0*/  HMMA.16816.F32 R124, R8.reuse, R22, RZ ;  /* 0x00000016087c723c */ /* 0x040ff000000018ff */
[C---:B------:R-:W-:Y:S08]  /*dae0*/  HMMA.16816.F32 R92, R8.reuse, R28, RZ ;  /* 0x0000001c085c723c */ /* 0x040ff000000018ff */
[C---:B------:R-:W-:Y:S01]  /*daf0*/  HMMA.16816.F32 R132, R8.reuse, R30, RZ ;  /* 0x0000001e0884723c */ /* 0x040fe200000018ff */
[----:B------:R-:W2:Y:S07]  /*db00*/  LDSM.16.M88.4 R28, [R220] ;  /* 0x00000000dc1c783b */ /* 0x000eae0000000200 */
[C---:B------:R-:W-:Y:S08]  /*db10*/  HMMA.16816.F32 R88, R8.reuse, R24, RZ ;  /* 0x000000180858723c */ /* 0x040ff000000018ff */
[----:B------:R-:W-:Y:S01]  /*db20*/  HMMA.16816.F32 R84, R8, R26, RZ ;  /* 0x0000001a0854723c */ /* 0x000fe200000018ff */
[----:B------:R-:W-:Y:S01]  /*db30*/  USHF.L.U64.HI UR5, UR4, UR6, UR5 ;  /* 0x0000000604057299 */ /* 0x000fe20008010205 */
[----:B------:R-:W2:Y:S01]  /*db40*/  LDSM.16.M88.4 R20, [R219] ;  /* 0x00000000db14783b */ /* 0x000ea20000000200 */
[----:B------:R-:W-:-:S02]  /*db50*/  ISETP.LT.OR P5, PT, R112, 0x1, P0 ;  /* 0x000000017000780c */ /* 0x000fc400007a1670 */
[----:B------:R-:W-:-:S03]  /*db60*/  ISETP.LT.OR P4, PT, R112, 0x11, P0 ;  /* 0x000000117000780c */ /* 0x000fc60000781670 */
[C---:B-1----:R-:W-:Y:S08]  /*db70*/  HMMA.16816.F32 R76, R4.reuse, R36, R44 ;  /* 0x00000024044c723c */ /* 0x042ff0000000182c */
[----:B------:R-:W-:Y:S01]  /*db80*/  HMMA.16816.F32 R80, R4, R56, R40 ;  /* 0x000000380450723c */ /* 0x000fe20000001828 */
[----:B----4-:R-:W-:Y:S02]  /*db90*/  IMAD.MOV.U32 R9, RZ, RZ, R74 ;  /* 0x000000ffff097224 */ /* 0x010fe400078e004a */
[----:B--2---:R-:W-:-:S04]  /*dba0*/  IMAD.MOV.U32 R8, RZ, RZ, R72 ;  /* 0x000000ffff087224 */ /* 0x004fc800078e0048 */
[----:B------:R-:W-:Y:S02]  /*dbb0*/  IMAD.WIDE.U32 R2, R2, 0x50, R8 ;  /* 0x0000005002027825 */ /* 0x000fe400078e0008 */
[----:B------:R-:W1:Y:S02]  /*dbc0*/  LDSM.16.M88.4 R8, [R217] ;  /* 0x00000000d908783b */ /* 0x000e640000000200 */
[----:B------:R-:W-:Y:S01]  /*dbd0*/  IMAD.IADD R0, R3, 0x1, R0 ;  /* 0x0000000103007824 */ /* 0x000fe200078e0200 */
[----:B------:R-:W-:-:S04]  /*dbe0*/  LEA R16, P1, R2, c[0x0][0x1f8], 0x1 ;  /* 0x00007e0002107a11 */ /* 0x000fc800078208ff */
[----:B------:R-:W-:Y:S02]  /*dbf0*/  IADD3 R14, P3, R16, UR7, RZ ;  /* 0x00000007100e7c10 */ /* 0x000fe4000ff7e0ff */
[----:B------:R-:W-:Y:S02]  /*dc00*/  LEA.HI.X R17, R2, c[0x0][0x1fc], R0, 0x1, P1 ;  /* 0x00007f0002117a11 */ /* 0x000fe400008f0c00 */
[----:B------:R-:W-:Y:S02]  /*dc10*/  IADD3 R12, P2, R14, UR7, RZ ;  /* 0x000000070e0c7c10 */ /* 0x000fe4000ff5e0ff */
[----:B------:R-:W-:Y:S01]  /*dc20*/  IADD3.X R15, R17, UR5, RZ, P3, !PT ;  /* 0x00000005110f7c10 */ /* 0x000fe20009ffe4ff */
[----:B------:R-:W-:Y:S01]  /*dc30*/  @!PT LDS RZ, [RZ] ;  /* 0x00000000fffff984 */ /* 0x000fe20000000800 */
[----:B------:R-:W-:Y:S01]  /*dc40*/  @!PT LDS RZ, [RZ] ;  /* 0x00000000fffff984 */ /* 0x000fe20000000800 */
[----:B------:R-:W-:Y:S01]  /*dc50*/  @!PT LDS RZ, [RZ] ;  /* 0x00000000fffff984 */ /* 0x000fe20000000800 */
[----:B------:R2:W-:Y:S01]  /*dc60*/  LDGSTS.E.BYPASS.LTC128B.128 [R224+0x100], [R16.64], !P5 ;  /* 0x0010000010e07fae */ /* 0x0005e2000e901d48 */
[----:B------:R-:W-:Y:S02]  /*dc70*/  IADD3 R2, P1, R12, UR7, RZ ;  /* 0x000000070c027c10 */ /* 0x000fe4000ff3e0ff */
[----:B------:R-:W-:Y:S01]  /*dc80*/  IADD3.X R13, R15, UR5, RZ, P2, !PT ;  /* 0x000000050f0d7c10 */ /* 0x000fe200097fe4ff */
[----:B------:R4:W-:Y:S01]  /*dc90*/  LDGSTS.E.BYPASS.LTC128B.128 [R224+0x900], [R14.64], !P4 ;  /* 0x009000000ee07fae */ /* 0x0009e2000e101d48 */
[----:B------:R-:W-:-:S02]  /*dca0*/  ISETP.LT.OR P3, PT, R112, 0x21, P0 ;  /* 0x000000217000780c */ /* 0x000fc40000761670 */
[----:B------:R-:W-:Y:S02]  /*dcb0*/  IADD3.X R3, R13, UR5, RZ, P1, !PT ;  /* 0x000000050d037c10 */ /* 0x000fe40008ffe4ff */
[C---:B------:R-:W-:Y:S02]  /*dcc0*/  ISETP.LT.OR P2, PT, R112.reuse, 0x31, P0 ;  /* 0x000000317000780c */ /* 0x040fe40000741670 */
[----:B------:R-:W-:-:S07]  /*dcd0*/  ISETP.LT.OR P1, PT, R112, 0x41, P0 ;  /* 0x000000417000780c */ /* 0x000fce0000721670 */
[----:B------:R4:W-:Y:S04]  /*dce0*/  LDGSTS.E.BYPASS.LTC128B.128 [R224+0x1100], [R12.64], !P3 ;  /* 0x011000000ce07fae */ /* 0x0009e8000d901d48 */
[----:B------:R1:W-:Y:S01]  /*dcf0*/  LDGSTS.E.BYPASS.LTC128B.128 [R224+0x1900], [R2.64], !P2 ;  /* 0x0190000002e07fae */ /* 0x0003e2000d101d48 */
[----:B--2---:R-:W-:-:S04]  /*dd00*/  IADD3 R16, P0, R2, UR7, RZ ;  /* 0x0000000702107c10 */ /* 0x004fc8000ff1e0ff */
[----:B------:R-:W-:-:S05]  /*dd10*/  IADD3.X R17, R3, UR5, RZ, P0, !PT ;  /* 0x0000000503117c10 */ /* 0x000fca00087fe4ff */
[----:B------:R2:W-:Y:S04]  /*dd20*/  LDGSTS.E.BYPASS.LTC128B.128 [R224+0x2100], [R16.64], !P1 ;  /* 0x0210000010e07fae */ /* 0x0005e8000c901d48 */
[----:B------:R-:W-:Y:S01]  /*dd30*/  LDSM.16.M88.4 R44, [R213+0x1000] ;  /* 0x00100000d52c783b */ /* 0x000fe20000000200 */
[C---:B------:R-:W-:Y:S03]  /*dd40*/  HMMA.16816.F32 R72, R4.reuse, R28, R52 ;  /* 0x0000001c0448723c */ /* 0x040fe60000001834 */
[----:B------:R-:W-:Y:S04]  /*dd50*/  LDSM.16.M88.4 R52, [R213] ;  /* 0x00000000d534783b */ /* 0x000fe80000000200 */
[----:B------:R-:W-:Y:S01]  /*dd60*/  LDSM.16.M88.4 R40, [R213+0x1800] ;  /* 0x00180000d528783b */ /* 0x000fe20000000200 */
[C---:B------:R-:W-:Y:S03]  /*dd70*/  HMMA.16816.F32 R24, R4.reuse, R32, R48 ;  /* 0x000000200418723c */ /* 0x040fe60000001830 */
[----:B------:R-:W-:Y:S04]  /*dd80*/  LDSM.16.M88.4 R48, [R213+0x800] ;  /* 0x00080000d530783b */ /* 0x000fe80000000200 */
[----:B----4-:R-:W-:Y:S01]  /*dd90*/  LDSM.16.M88.4 R12, [R215] ;  /* 0x00000000d70c783b */ /* 0x010fe20000000200 */
[C---:B------:R-:W-:Y:S03]  /*dda0*/  HMMA.16816.F32 R156, R4.reuse, R20, R60 ;  /* 0x00000014049c723c */ /* 0x040fe6000000183c */
[----:B------:R-:W-:Y:S04]  /*ddb0*/  LDSM.16.M88.4 R60, [R213+0x2000] ;  /* 0x00200000d53c783b */ /* 0x000fe80000000200 */
[----:B--2---:R-:W2:Y:S01]  /*ddc0*/  LDSM.16.M88.4 R16, [R215+0x2000] ;  /* 0x00200000d710783b */ /* 0x004ea20000000200 */
[----:B------:R-:W-:Y:S03]  /*ddd0*/  HMMA.16816.F32 R68, R4, R58, R68 ;  /* 0x0000003a0444723c */ /* 0x000fe60000001844 */
[----:B------:R-:W0:Y:S05]  /*dde0*/  LDGDEPBAR ;  /* 0x00000000000079af */ /* 0x000e2a0000000000 */
[----:B-1---5:R-:W-:Y:S08]  /*ddf0*/  HMMA.16816.F32 R136, R8, R56, R120 ;  /* 0x000000380888723c */ /* 0x022ff00000001878 */
[----:B------:R-:W-:Y:S08]  /*de00*/  HMMA.16816.F32 R64, R4, R38, R64 ;  /* 0x000000260440723c */ /* 0x000ff00000001840 */
[C---:B------:R-:W-:Y:S08]  /*de10*/  HMMA.16816.F32 R144, R8.reuse, R36, R104 ;  /* 0x000000240890723c */ /* 0x040ff00000001868 */
[C---:B------:R-:W-:Y:S08]  /*de20*/  HMMA.16816.F32 R56, R8.reuse, R58, R148 ;  /* 0x0000003a0838723c */ /* 0x040ff00000001894 */
[----:B------:R-:W-:Y:S01]  /*de30*/  HMMA.16816.F32 R104, R8, R38, R128 ;  /* 0x000000260868723c */ /* 0x000fe20000001880 */
[----:B------:R-:W-:Y:S07]  /*de40*/  LDSM.16.M88.4 R36, [R210] ;  /* 0x00000000d224783b */ /* 0x000fee0000000200 */
[----:B------:R-:W-:Y:S08]  /*de50*/  HMMA.16816.F32 R168, R4, R34, R96 ;  /* 0x0000002204a8723c */ /* 0x000ff00000001860 */
[C---:B------:R-:W-:Y:S08]  /*de60*/  HMMA.16816.F32 R152, R8.reuse, R32, R100 ;  /* 0x000000200898723c */ /* 0x040ff00000001864 */
[----:B------:R-:W-:Y:S01]  /*de70*/  HMMA.16816.F32 R120, R8, R34, R124 ;  /* 0x000000220878723c */ /* 0x000fe2000000187c */
[----:B------:R-:W-:Y:S07]  /*de80*/  LDSM.16.M88.4 R32, [R210+0x800] ;  /* 0x00080000d220783b */ /* 0x000fee0000000200 */
[C---:B------:R-:W-:Y:S08]  /*de90*/  HMMA.16816.F32 R160, R4.reuse, R30, R116 ;  /* 0x0000001e04a0723c */ /* 0x040ff00000001874 */
[----:B------:R-:W-:Y:S01]  /*dea0*/  HMMA.16816.F32 R140, R4, R22, R108 ;  /* 0x00000016048c723c */ /* 0x000fe2000000186c */
[----:B------:R-:W1:Y:S07]  /*deb0*/  LDSM.16.M88.4 R4, [R216+0x2000] ;  /* 0x00200000d804783b */ /* 0x000e6e0000000200 */
[C---:B------:R-:W-:Y:S08]  /*dec0*/  HMMA.16816.F32 R164, R8.reuse, R28, R92 ;  /* 0x0000001c08a4723c */ /* 0x040ff0000000185c */
[C---:B------:R-:W-:Y:S08]  /*ded0*/  HMMA.16816.F32 R172, R8.reuse, R20, R88 ;  /* 0x0000001408ac723c */ /* 0x040ff00000001858 */
[C---:B------:R-:W-:Y:S01]  /*dee0*/  HMMA.16816.F32 R132, R8.reuse, R30, R132 ;  /* 0x0000001e0884723c */ /* 0x040fe20000001884 */
[----:B------:R-:W-:Y:S07]  /*def0*/  LDSM.16.M88.4 R28, [R210+0x1000] ;  /* 0x00100000d21c783b */ /* 0x000fee0000000200 */
[----:B------:R-:W-:Y:S01]  /*df00*/  HMMA.16816.F32 R128, R8, R22, R84 ;  /* 0x000000160880723c */ /* 0x000fe20000001854 */
[----:B------:R-:W4:Y:S04]  /*df10*/  LDSM.16.M88.4 R8, [R216] ;  /* 0x00000000d808783b */ /* 0x000f280000000200 */
[----:B------:R-:W1:Y:S03]  /*df20*/  LDSM.16.M88.4 R20, [R210+0x2000] ;  /* 0x00200000d214783b */ /* 0x000e660000000200 */
[----:B--2---:R-:W-:Y:S01]  /*df30*/  HMMA.16816.F32 R108, R16, R44, R24 ;  /* 0x0000002c106c723c */ /* 0x004fe20000001818 */
[----:B------:R-:W2:Y:S01]  /*df40*/  LDSM.16.M88.4 R24, [R210+0x1800] ;  /* 0x00180000d218783b */ /* 0x000ea20000000200 */
[----:B---3--:R-:W-:Y:S01]  /*df50*/  ISETP.GT.AND P0, PT, R113, R248, PT ;  /* 0x000000f87100720c */ /* 0x008fe20003f04270 */
[----:B------:R-:W-:-:S05]  /*df60*/  DEPBAR.LE SB0, 0x0 ;  /* 0x000080000000791a */ /* 0x000fca0000000000 */
        /* <DEDUP_REMOVED lines=20> */
[C---:B-1----:R-:W-:Y:S08]  /*e0b0*/  HMMA.16816.F32 R104, R4.reuse, R38, R92 ;  /* 0x000000260468723c */ /* 0x042ff0000000185c */
[----:B------:R-:W-:Y:S08]  /*e0c0*/  HMMA.16816.F32 R92, R4, R34, R88 ;  /* 0x00000022045c723c */ /* 0x000ff00000001858 */
[-C--:B----4-:R-:W-:Y:S08]  /*e0d0*/  HMMA.16816.F32 R60, R8, R28.reuse, R52 ;  /* 0x0000001c083c723c */ /* 0x090ff00000001834 */
[C---:B------:R-:W-:Y:S08]  /*e0e0*/  HMMA.16816.F32 R88, R4.reuse, R28, R108 ;  /* 0x0000001c0458723c */ /* 0x040ff0000000186c */
[-C--:B------:R-:W-:Y:S08]  /*e0f0*/  HMMA.16816.F32 R84, R4, R30.reuse, R84 ;  /* 0x0000001e0454723c */ /* 0x080ff00000001854 */
[C---:B------:R-:W-:Y:S08]  /*e100*/  HMMA.16816.F32 R52, R8.reuse, R30, R48 ;  /* 0x0000001e0834723c */ /* 0x040ff00000001830 */
[----:B------:R-:W-:Y:S08]  /*e110*/  HMMA.16816.F32 R28, R8, R20, R16 ;  /* 0x00000014081c723c */ /* 0x000ff00000001810 */
[C---:B------:R-:W-:Y:S08]  /*e120*/  HMMA.16816.F32 R124, R4.reuse, R36, R124 ;  /* 0x00000024047c723c */ /* 0x040ff0000000187c */
        /* <DEDUP_REMOVED lines=18> */
[----:B------:R-:W-:Y:S02]  /*e250*/  SHF.R.S32.HI R2, RZ, 0x1f, R0 ;  /* 0x0000001fff027819 */ /* 0x000fe40000011400 */
[----:B------:R-:W-:-:S03]  /*e260*/  LOP3.LUT P5, RZ, R181, 0x1, RZ, 0xc0, !PT ;  /* 0x00000001b5ff7812 */ /* 0x000fc600078ac0ff */
        /* <DEDUP_REMOVED lines=10> */
[-C--:B------:R-:W-:Y:S02]  /*e310*/  IADD3 R4, P0, R6, R10.reuse, RZ ;  /* 0x0000000a06047210 */ /* 0x080fe40007f1e0ff */
[----:B------:R-:W-:Y:S01]  /*e320*/  IADD3.X R7, R11, R9, RZ, P1, !PT ;  /* 0x000000090b077210 */ /* 0x000fe20000ffe4ff */
[----:B------:R-:W-:Y:S01]  /*e330*/  @!PT LDS RZ, [RZ] ;  /* 0x00000000fffff984 */ /* 0x000fe20000000800 */
[----:B------:R-:W-:Y:S01]  /*e340*/  @!PT LDS RZ, [RZ] ;  /* 0x00000000fffff984 */ /* 0x000fe20000000800 */
[----:B------:R-:W-:Y:S01]  /*e350*/  @!PT LDS RZ, [RZ] ;  /* 0x00000000fffff984 */ /* 0x000fe20000000800 */
[----:B------:R1:W-:Y:S01]  /*e360*/  LDGSTS.E.BYPASS.LTC128B.128 [R224+0x2900], [R8.64], !P5 ;  /* 0x0290000008e07fae */ /* 0x0003e2000e901d48 */
[----:B------:R-:W-:-:S03]  /*e370*/  IADD3 R2, P1, R4, R10, RZ ;  /* 0x0000000a04027210 */ /* 0x000fc60007f3e0ff */
[--C-:B------:R-:W-:Y:S01]  /*e380*/  IMAD.X R5, R7, 0x1, R11.reuse, P0 ;  /* 0x0000000107057824 */ /* 0x100fe200000e060b */
[----:B------:R-:W-:Y:S01]  /*e390*/  IADD3 R10, P0, R2, R10, RZ ;  /* 0x0000000a020a7210 */ /* 0x000fe20007f1e0ff */
[----:B------:R1:W-:Y:S02]  /*e3a0*/  LDGSTS.E.BYPASS.LTC128B.128 [R224+0x3100], [R6.64], !P5 ;  /* 0x0310000006e07fae */ /* 0x0003e4000e901d48 */
[----:B------:R-:W-:Y:S02]  /*e3b0*/  IMAD.X R3, R5, 0x1, R11, P1 ;  /* 0x0000000105037824 */ /* 0x000fe400008e060b */
[----:B------:R1:W-:Y:S03]  /*e3c0*/  LDGSTS.E.BYPASS.LTC128B.128 [R224+0x3900], [R4.64], !P5 ;  /* 0x0390000004e07fae */ /* 0x0003e6000e901d48 */
[----:B------:R-:W-:Y:S01]  /*e3d0*/  IADD3.X R11, R3, R11, RZ, P0, !PT ;  /* 0x0000000b030b7210 */ /* 0x000fe200007fe4ff */
[----:B------:R1:W-:Y:S04]  /*e3e0*/  LDGSTS.E.BYPASS.LTC128B.128 [R224+0x4100], [R2.64], !P5 ;  /* 0x0410000002e07fae */ /* 0x0003e8000e901d48 */
[----:B------:R1:W-:Y:S02]  /*e3f0*/  LDGSTS.E.BYPASS.LTC128B.128 [R224+0x4900], [R10.64], !P5 ;  /* 0x049000000ae07fae */ /* 0x0003e4000e901d48 */
.L_x_1482:
[----:B------:R-:W-:Y:S05]  /*e400*/  BSYNC B0 ;  /* 0x0000000000007941 */ /* 0x000fea0003800000 */
.L_x_1481:
[----:B------:R-:W2:Y:S04]  /*e410*/  LDL R246, [R1+0x5c] ;  /* 0x00005c0001f67983 */ /* 0x000ea80000100800 */
[----:B-1----:R-:W3:Y:S04]  /*e420*/  LDL R5, [R1+0x38] ;  /* 0x0000380001057983 */ /* 0x002ee80000100800 */
        /* <DEDUP_REMOVED lines=14> */
[----:B--2---:R-:W-:-:S03]  /*e510*/  IMAD.IADD R3, R0, 0x1, R4 ;  /* 0x0000000100037824 */ /* 0x004fc600078e0204 */
[C---:B------:R-:W-:Y:S02]  /*e520*/  IMNMX R4, R5.reuse, R2, PT ;  /* 0x0000000205047217 */ /* 0x040fe40003800200 */
[----:B------:R-:W-:Y:S02]  /*e530*/  IMNMX R3, R5, R3, PT ;  /* 0x0000000305037217 */ /* 0x000fe40003800200 */
[C---:B------:R-:W-:Y:S02]  /*e540*/  ISETP.GT.AND P3, PT, R4.reuse, RZ, PT ;  /* 0x000000ff0400720c */ /* 0x040fe40003f64270 */
[----:B------:R-:W-:Y:S02]  /*e550*/  ISETP.GT.AND P2, PT, R4, 0x1, PT ;  /* 0x000000010400780c */ /* 0x000fe40003f44270 */
[----:B------:R-:W-:Y:S02]  /*e560*/  FSEL R9, R72, -INF , P3 ;  /* 0xff80000048097808 */ /* 0x000fe40001800000 */
[----:B------:R-:W-:-:S02]  /*e570*/  ISETP.GT.AND P1, PT, R3, RZ, PT ;  /* 0x000000ff0300720c */ /* 0x000fc40003f24270 */
[----:B------:R-:W-:Y:S02]  /*e580*/  ISETP.GT.AND P0, PT, R3, 0x1, PT ;  /* 0x000000010300780c */ /* 0x000fe40003f04270 */
[----:B------:R-:W-:Y:S02]  /*e590*/  ISETP.GT.AND P3, PT, R4, 0x8, PT ;  /* 0x000000080400780c */ /* 0x000fe40003f64270 */
[----:B------:R-:W-:Y:S02]  /*e5a0*/  FSEL R25, R73, -INF , P2 ;  /* 0xff80000049197808 */ /* 0x000fe40001000000 */
[----:B------:R-:W-:Y:S02]  /*e5b0*/  FSEL R32, R74, -INF , P1 ;  /* 0xff8000004a207808 */ /* 0x000fe40000800000 */
[----:B------:R-:W-:Y:S02]  /*e5c0*/  FSEL R33, R75, -INF , P0 ;  /* 0xff8000004b217808 */ /* 0x000fe40000000000 */
[----:B------:R-:W-:-:S02]  /*e5d0*/  ISETP.GT.AND P2, PT, R4, 0x9, PT ;  /* 0x000000090400780c */ /* 0x000fc40003f44270 */
[----:B------:R-:W-:Y:S01]  /*e5e0*/  FSEL R26, R68, -INF , P3 ;  /* 0xff800000441a7808 */ /* 0x000fe20001800000 */
[----:B-----5:R-:W-:Y:S01]  /*e5f0*/  IMAD.IADD R6, R0, 0x1, R6 ;  /* 0x0000000100067824 */ /* 0x020fe200078e0206 */
[C---:B------:R-:W-:Y:S02]  /*e600*/  ISETP.GT.AND P1, PT, R3.reuse, 0x8, PT ;  /* 0x000000080300780c */ /* 0x040fe40003f24270 */
[----:B------:R-:W-:Y:S02]  /*e610*/  ISETP.GT.AND P0, PT, R3, 0x9, PT ;  /* 0x000000090300780c */ /* 0x000fe40003f04270 */
[----:B------:R-:W-:Y:S02]  /*e620*/  ISETP.GT.AND P3, PT, R4, 0x10, PT ;  /* 0x000000100400780c */ /* 0x000fe40003f64270 */
[----:B------:R-:W-:Y:S02]  /*e630*/  FSEL R27, R69, -INF , P2 ;  /* 0xff800000451b7808 */ /* 0x000fe40001000000 */
[----:B------:R-:W-:-:S02]  /*e640*/  FSEL R34, R70, -INF , P1 ;  /* 0xff80000046227808 */ /* 0x000fc40000800000 */
[----:B------:R-:W-:Y:S02]  /*e650*/  FSEL R36, R71, -INF , P0 ;  /* 0xff80000047247808 */ /* 0x000fe40000000000 */
[----:B------:R-:W-:Y:S01]  /*e660*/  FSEL R69, R64, -INF , P3 ;  /* 0xff80000040457808 */ /* 0x000fe20001800000 */
[----:B------:R-:W-:Y:S01]  /*e670*/  IMAD.IADD R0, R0, 0x1, R7 ;  /* 0x0000000100007824 */ /* 0x000fe200078e0207 */
[C---:B------:R-:W-:Y:S02]  /*e680*/  ISETP.GT.AND P1, PT, R3.reuse, 0x10, PT ;  /* 0x000000100300780c */ /* 0x040fe40003f24270 */
[----:B------:R-:W-:Y:S02]  /*e690*/  ISETP.GT.AND P0, PT, R3, 0x11, PT ;  /* 0x000000110300780c */ /* 0x000fe40003f04270 */
[----:B------:R-:W-:Y:S02]  /*e6a0*/  ISETP.GT.AND P3, PT, R4, 0x18, PT ;  /* 0x000000180400780c */ /* 0x000fe40003f64270 */
[----:B------:R-:W-:-:S02]  /*e6b0*/  IMNMX R2, R5, R6, PT ;  /* 0x0000000605027217 */ /* 0x000fc40003800200 */
[----:B------:R-:W-:Y:S02]  /*e6c0*/  FSEL R111, R66, -INF , P1 ;  /* 0xff800000426f7808 */ /* 0x000fe40000800000 */
[----:B------:R-:W-:Y:S02]  /*e6d0*/  FSEL R112, R67, -INF , P0 ;  /* 0xff80000043707808 */ /* 0x000fe40000000000 */
[----:B------:R-:W-:Y:S02]  /*e6e0*/  FSEL R96, R56, -INF , P3 ;  /* 0xff80000038607808 */ /* 0x000fe40001800000 */
[----:B------:R-:W-:Y:S02]  /*e6f0*/  ISETP.GT.AND P2, PT, R4, 0x11, PT ;  /* 0x000000110400780c */ /* 0x000fe40003f44270 */
[C---:B------:R-:W-:Y:S02]  /*e700*/  ISETP.GT.AND P1, PT, R3.reuse, 0x18, PT ;  /* 0x000000180300780c */ /* 0x040fe40003f24270 */
[----:B------:R-:W-:-:S02]  /*e710*/  ISETP.GT.AND P0, PT, R3, 0x19, PT ;  /* 0x000000190300780c */ /* 0x000fc40003f04270 */
[----:B------:R-:W-:Y:S02]  /*e720*/  ISETP.GT.AND P3, PT, R2, RZ, PT ;  /* 0x000000ff0200720c */ /* 0x000fe40003f64270 */
[----:B------:R-:W-:Y:S02]  /*e730*/  IMNMX R0, R5, R0, PT ;  /* 0x0000000005007217 */ /* 0x000fe40003800200 */
[----:B------:R-:W-:Y:S02]  /*e740*/  FSEL R71, R65, -INF , P2 ;  /* 0xff80000041477808 */ /* 0x000fe40001000000 */
[----:B------:R-:W-:Y:S02]  /*e750*/  FSEL R113, R58, -INF , P1 ;  /* 0xff8000003a717808 */ /* 0x000fe40000800000 */
[----:B------:R-:W-:Y:S02]  /*e760*/  FSEL R131, R59, -INF , P0 ;  /* 0xff8000003b837808 */ /* 0x000fe40000000000 */
[----:B------:R-:W-:-:S02]  /*e770*/  FSEL R10, R124, -INF , P3 ;  /* 0xff8000007c0a7808 */ /* 0x000fc40001800000 */
[----:B------:R-:W-:Y:S02]  /*e780*/  ISETP.GT.AND P2, PT, R4, 0x19, PT ;  /* 0x000000190400780c */ /* 0x000fe40003f44270 */
[C---:B------:R-:W-:Y:S02]  /*e790*/  ISETP.GT.AND P1, PT, R0.reuse, RZ, PT ;  /* 0x000000ff0000720c */ /* 0x040fe40003f24270 */
[----:B------:R-:W-:Y:S02]  /*e7a0*/  ISETP.GT.AND P0, PT, R0, 0x1, PT ;  /* 0x000000010000780c */ /* 0x000fe40003f04270 */
[----:B------:R-:W-:Y:S02]  /*e7b0*/  ISETP.GT.AND P3, PT, R2, 0x8, PT ;  /* 0x000000080200780c */ /* 0x000fe40003f64270 */
[----:B------:R-:W-:Y:S02]  /*e7c0*/  FSEL R97, R57, -INF , P2 ;  /* 0xff80000039617808 */ /* 0x000fe40001000000 */
[----:B------:R-:W-:-:S02]  /*e7d0*/  FSEL R14, R126, -INF , P1 ;  /* 0xff8000007e0e7808 */ /* 0x000fc40000800000 */
[----:B------:R-:W-:Y:S02]  /*e7e0*/  FSEL R15, R127, -INF , P0 ;  /* 0xff8000007f0f7808 */ /* 0x000fe40000000000 */
[----:B------:R-:W-:Y:S02]  /*e7f0*/  FSEL R12, R104, -INF , P3 ;  /* 0xff800000680c7808 */ /* 0x000fe40001800000 */
[----:B------:R-:W-:Y:S02]  /*e800*/  ISETP.GT.AND P2, PT, R2, 0x1, PT ;  /* 0x000000010200780c */ /* 0x000fe40003f44270 */
[C---:B------:R-:W-:Y:S02]  /*e810*/  ISETP.GT.AND P1, PT, R0.reuse, 0x8, PT ;  /* 0x000000080000780c */ /* 0x040fe40003f24270 */
[----:B------:R-:W-:Y:S02]  /*e820*/  ISETP.GT.AND P0, PT, R0, 0x9, PT ;  /* 0x000000090000780c */ /* 0x000fe40003f04270 */
[----:B------:R-:W-:-:S02]  /*e830*/  ISETP.GT.AND P3, PT, R2, 0x10, PT ;  /* 0x000000100200780c */ /* 0x000fc40003f64270 */
[----:B------:R-:W-:Y:S02]  /*e840*/  FSEL R11, R125, -INF , P2 ;  /* 0xff8000007d0b7808 */ /* 0x000fe40001000000 */
[----:B------:R-:W-:Y:S02]  /*e850*/  FSEL R20, R106, -INF , P1 ;  /* 0xff8000006a147808 */ /* 0x000fe40000800000 */
[----:B------:R-:W-:Y:S02]  /*e860*/  FSEL R24, R107, -INF , P0 ;  /* 0xff8000006b187808 */ /* 0x000fe40000000000 */
[----:B------:R-:W-:Y:S02]  /*e870*/  FSEL R35, R116, -INF , P3 ;  /* 0xff80000074237808 */ /* 0x000fe40001800000 */
[----:B------:R-:W-:Y:S02]  /*e880*/  ISETP.GT.AND P2, PT, R2, 0x9, PT ;  /* 0x000000090200780c */ /* 0x000fe40003f44270 */
[----:B------:R-:W-:-:S02]  /*e890*/  ISETP.GT.AND P1, PT, R0, 0x10, PT ;  /* 0x000000100000780c */ /* 0x000fc40003f24270 */
[----:B------:R-:W-:Y:S02]  /*e8a0*/  ISETP.GT.AND P0, PT, R0, 0x11, PT ;  /* 0x000000110000780c */ /* 0x000fe40003f04270 */
[----:B------:R-:W-:Y:S02]  /*e8b0*/  ISETP.GT.AND P3, PT, R2, 0x18, PT ;  /* 0x000000180200780c */ /* 0x000fe40003f64270 */
[----:B------:R-:W-:Y:S02]  /*e8c0*/  FSEL R13, R105, -INF , P2 ;  /* 0xff800000690d7808 */ /* 0x000fe40001000000 */
[----:B------:R-:W-:Y:S02]  /*e8d0*/  FSEL R44, R118, -INF , P1 ;  /* 0xff800000762c7808 */ /* 0x000fe40000800000 */
[----:B------:R-:W-:Y:S02]  /*e8e0*/  FSEL R45, R119, -INF , P0 ;  /* 0xff800000772d7808 */ /* 0x000fe40000000000 */
[----:B------:R-:W-:-:S02]  /*e8f0*/  FSEL R38, R92, -INF , P3 ;  /* 0xff8000005c267808 */ /* 0x000fc40001800000 */
[----:B------:R-:W-:Y:S02]  /*e900*/  ISETP.GT.AND P2, PT, R2, 0x11, PT ;  /* 0x000000110200780c */ /* 0x000fe40003f44270 */
[C---:B------:R-:W-:Y:S02]  /*e910*/  ISETP.GT.AND P1, PT, R0.reuse, 0x18, PT ;  /* 0x000000180000780c */ /* 0x040fe40003f24270 */
        /* <DEDUP_REMOVED lines=16> */
[C---:B------:R-:W-:Y:S02]  /*ea20*/  ISETP.GT.AND P0, PT, R4.reuse, 0x21, PT ;  /* 0x000000210400780c */ /* 0x040fe40003f04270 */
[C---:B------:R-:W-:Y:S02]  /*ea30*/  ISETP.GT.AND P4, PT, R4.reuse, 0x30, PT ;  /* 0x000000300400780c */ /* 0x040fe40003f84270 */
[----:B------:R-:W-:Y:S02]  /*ea40*/  ISETP.GT.AND P3, PT, R4, 0x39, PT ;  /* 0x000000390400780c */ /* 0x000fe40003f64270 */
[----:B------:R-:W-:Y:S02]  /*ea50*/  FSEL R132, R89, -INF , P2 ;  /* 0xff80000059847808 */ /* 0x000fe40001000000 */
        /* <DEDUP_REMOVED lines=19> */
[----:B------:R-:W-:-:S02]  /*eb90*/  FSEL R148, R40, -INF , P1 ;  /* 0xff80000028947808 */ /* 0x000fc40000800000 */
[----:B------:R-:W-:Y:S02]  /*eba0*/  FMNMX.FTZ R4, R71, R4, !PT ;  /* 0x0000000447047209 */ /* 0x000fe40007810000 */
[----:B------:R-:W-:Y:S02]  /*ebb0*/  ISETP.GT.AND P0, PT, R2, 0x28, PT ;  /* 0x000000280200780c */ /* 0x000fe40003f04270 */
[----:B------:R-:W-:Y:S02]  /*ebc0*/  ISETP.GT.AND P1, PT, R0, 0x28, PT ;  /* 0x000000280000780c */ /* 0x000fe40003f24270 */
[----:B------:R-:W-:Y:S02]  /*ebd0*/  FMNMX.FTZ R5, R35, R5, !PT ;  /* 0x0000000523057209 */ /* 0x000fe40007810000 */
[----:B------:R-:W-:Y:S02]  /*ebe0*/  FMNMX.FTZ R4, R96, R4, !PT ;  /* 0x0000000460047209 */ /* 0x000fe40007810000 */
[----:B------:R-:W-:-:S02]  /*ebf0*/  FSEL R137, R52, -INF , P2 ;  /* 0xff80000034897808 */ /* 0x000fc40001000000 */
[----:B------:R-:W-:Y:S02]  /*ec00*/  FSEL R126, R84, -INF , P0 ;  /* 0xff800000547e7808 */ /* 0x000fe40000000000 */
[----:B------:R-:W-:Y:S02]  /*ec10*/  FSEL R135, R86, -INF , P1 ;  /* 0xff80000056877808 */ /* 0x000fe40000800000 */
[----:B------:R-:W-:Y:S02]  /*ec20*/  FSEL R155, R28, -INF , P3 ;  /* 0xff8000001c9b7808 */ /* 0x000fe40001800000 */
[----:B------:R-:W-:Y:S02]  /*ec30*/  FMNMX.FTZ R5, R37, R5, !PT ;  /* 0x0000000525057209 */ /* 0x000fe40007810000 */
[----:B------:R-:W-:Y:S02]  /*ec40*/  ISETP.GT.AND P2, PT, R2, 0x29, PT ;  /* 0x000000290200780c */ /* 0x000fe40003f44270 */
        /* <DEDUP_REMOVED lines=15> */
[C---:B------:R-:W-:Y:S02]  /*ed40*/  ISETP.GT.AND P1, PT, R2.reuse, 0x48, PT ;  /* 0x000000480200780c */ /* 0x040fe40003f24270 */
[----:B------:R-:W-:Y:S02]  /*ed50*/  ISETP.GT.AND P3, PT, R2, 0x49, PT ;  /* 0x000000490200780c */ /* 0x000fe40003f64270 */
[----:B------:R-:W-:Y:S02]  /*ed60*/  FMNMX.FTZ R2, R114, R4, !PT ;  /* 0x0000000472027209 */ /* 0x000fe40007810000 */
        /* <DEDUP_REMOVED lines=20> */
[----:B------:R-:W-:Y:S02]  /*eeb0*/  FMNMX.FTZ R4, R149, R4, !PT ;  /* 0x0000000495047209 */ /* 0x000fe40007810000 */
[----:B------:R-:W-:Y:S02]  /*eec0*/  FMNMX.FTZ R2, R148, R2, !PT ;  /* 0x0000000294027209 */ /* 0x000fe40007810000 */
[----:B------:R-:W-:Y:S02]  /*eed0*/  FSEL R198, R120, -INF , P5 ;  /* 0xff80000078c67808 */ /* 0x000fe40002800000 */
        /* <DEDUP_REMOVED lines=18> */
[----:B------:R-:W-:Y:S02]  /*f000*/  ISETP.GT.AND P0, PT, R0, 0x31, PT ;  /* 0x000000310000780c */ /* 0x000fe40003f04270 */
[----:B------:R-:W-:-:S02]  /*f010*/  FMNMX.FTZ R5, R136, R5, !PT ;  /* 0x0000000588057209 */ /* 0x000fc40007810000 */
[----:B------:R-:W-:Y:S02]  /*f020*/  FMNMX.FTZ R6, R201, R4, !PT ;  /* 0x00000004c9067209 */ /* 0x000fe40007810000 */
[----:B------:R-:W-:Y:S02]  /*f030*/  FMNMX.FTZ R4, R32, R33, !PT ;  /* 0x0000002120047209 */ /* 0x000fe40007810000 */
[----:B------:R-:W-:Y:S02]  /*f040*/  ISETP.GT.AND P2, PT, R0, 0x38, PT ;  /* 0x000000380000780c */ /* 0x000fe40003f44270 */
[----:B------:R-:W-:Y:S02]  /*f050*/  FMNMX.FTZ R2, R206, R2, !PT ;  /* 0x00000002ce027209 */ /* 0x000fe40007810000 */
[----:B------:R-:W-:Y:S02]  /*f060*/  FSEL R154, R103, -INF , P0 ;  /* 0xff800000679a7808 */ /* 0x000fe40000000000 */
[----:B------:R-:W-:-:S02]  /*f070*/  FMNMX.FTZ R5, R153, R5, !PT ;  /* 0x0000000599057209 */ /* 0x000fc40007810000 */
[----:B------:R-:W-:Y:S01]  /*f080*/  FMNMX.FTZ R4, R34, R4, !PT ;  /* 0x0000000422047209 */ /* 0x000fe20007810000 */
[----:B------:R-:W1:Y:S01]  /*f090*/  SHFL.BFLY PT, R7, R2, 0x2, 0x1f ;  /* 0x0c401f0002077f89 */ /* 0x000e6200000e0000 */
[----:B------:R-:W-:Y:S02]  /*f0a0*/  FSEL R141, R82, -INF , P2 ;  /* 0xff800000528d7808 */ /* 0x000fe40001000000 */
[C---:B------:R-:W-:Y:S02]  /*f0b0*/  ISETP.GT.AND P4, PT, R0.reuse, 0x39, PT ;  /* 0x000000390000780c */ /* 0x040fe40003f84270 */
[C---:B------:R-:W-:Y:S02]  /*f0c0*/  ISETP.GT.AND P1, PT, R0.reuse, 0x40, PT ;  /* 0x000000400000780c */ /* 0x040fe40003f24270 */
[C---:B------:R-:W-:Y:S02]  /*f0d0*/  ISETP.GT.AND P0, PT, R0.reuse, 0x41, PT ;  /* 0x000000410000780c */ /* 0x040fe40003f04270 */
[----:B------:R-:W-:-:S02]  /*f0e0*/  ISETP.GT.AND P3, PT, R0, 0x48, PT ;  /* 0x000000480000780c */ /* 0x000fc40003f64270 */
[----:B------:R-:W-:Y:S02]  /*f0f0*/  ISETP.GT.AND P2, PT, R0, 0x49, PT ;  /* 0x000000490000780c */ /* 0x000fe40003f44270 */
[----:B------:R-:W-:Y:S02]  /*f100*/  FMNMX.FTZ R0, R154, R5, !PT ;  /* 0x000000059a007209 */ /* 0x000fe40007810000 */
[----:B------:R-:W-:Y:S01]  /*f110*/  FMNMX.FTZ R5, R36, R4, !PT ;  /* 0x0000000424057209 */ /* 0x000fe20007810000 */
[----:B------:R-:W2:Y:S03]  /*f120*/  SHFL.BFLY PT, R8, R6, 0x2, 0x1f ;  /* 0x0c401f0006087f89 */ /* 0x000ea600000e0000 */
[----:B------:R-:W-:Y:S02]  /*f130*/  FMNMX.FTZ R5, R111, R5, !PT ;  /* 0x000000056f057209 */ /* 0x000fe40007810000 */
[----:B------:R-:W-:-:S02]  /*f140*/  FSEL R142, R83, -INF , P4 ;  /* 0xff800000538e7808 */ /* 0x000fc40002000000 */
[----:B------:R-:W-:Y:S02]  /*f150*/  FMNMX.FTZ R5, R112, R5, !PT ;  /* 0x0000000570057209 */ /* 0x000fe40007810000 */
[----:B------:R-:W-:Y:S02]  /*f160*/  FMNMX.FTZ R0, R141, R0, !PT ;  /* 0x000000008d007209 */ /* 0x000fe40007810000 */
[----:B------:R-:W-:Y:S02]  /*f170*/  FSEL R189, R122, -INF , P1 ;  /* 0xff8000007abd7808 */ /* 0x000fe40000800000 */
[----:B------:R-:W-:Y:S02]  /*f180*/  ISETP.GT.AND P1, PT, R3, 0x20, PT ;  /* 0x000000200300780c */ /* 0x000fe40003f24270 */
[----:B------:R-:W-:Y:S02]  /*f190*/  FMNMX.FTZ R5, R113, R5, !PT ;  /* 0x0000000571057209 */ /* 0x000fe40007810000 */
[----:B------:R-:W-:-:S02]  /*f1a0*/  FMNMX.FTZ R0, R142, R0, !PT ;  /* 0x000000008e007209 */ /* 0x000fc40007810000 */
[----:B------:R-:W-:Y:S02]  /*f1b0*/  FSEL R197, R123, -INF , P0 ;  /* 0xff8000007bc57808 */ /* 0x000fe40000000000 */
[----:B------:R-:W-:Y:S02]  /*f1c0*/  ISETP.GT.AND P0, PT, R3, 0x21, PT ;  /* 0x000000210300780c */ /* 0x000fe40003f04270 */
[----:B------:R-:W-:Y:S02]  /*f1d0*/  FSEL R128, R62, -INF , P1 ;  /* 0xff8000003e807808 */ /* 0x000fe40000800000 */
[----:B------:R-:W-:Y:S02]  /*f1e0*/  FMNMX.FTZ R5, R131, R5, !PT ;  /* 0x0000000583057209 */ /* 0x000fe40007810000 */
[----:B------:R-:W-:Y:S02]  /*f1f0*/  FMNMX.FTZ R0, R189, R0, !PT ;  /* 0x00000000bd007209 */ /* 0x000fe40007810000 */
[----:B------:R-:W-:-:S02]  /*f200*/  FSEL R130, R63, -INF , P0 ;  /* 0xff8000003f827808 */ /* 0x000fc40000000000 */
[----:B------:R-:W-:Y:S02]  /*f210*/  ISETP.GT.AND P1, PT, R3, 0x28, PT ;  /* 0x000000280300780c */ /* 0x000fe40003f24270 */
[----:B------:R-:W-:Y:S02]  /*f220*/  FMNMX.FTZ R5, R128, R5, !PT ;  /* 0x0000000580057209 */ /* 0x000fe40007810000 */
[----:B------:R-:W-:Y:S02]  /*f230*/  FSEL R192, R78, -INF , P3 ;  /* 0xff8000004ec07808 */ /* 0x000fe40001800000 */
[----:B------:R-:W-:Y:S02]  /*f240*/  FMNMX.FTZ R4, R197, R0, !PT ;  /* 0x00000000c5047209 */ /* 0x000fe40007810000 */
[----:B-1----:R-:W-:Y:S02]  /*f250*/  FMNMX.FTZ R0, R2, R7, !PT ;  /* 0x0000000702007209 */ /* 0x002fe40007810000 */
[----:B------:R-:W-:-:S02]  /*f260*/  ISETP.GT.AND P0, PT, R3, 0x29, PT ;  /* 0x000000290300780c */ /* 0x000fc40003f04270 */
[----:B------:R-:W-:Y:S02]  /*f270*/  FSEL R125, R54, -INF , P1 ;  /* 0xff800000367d7808 */ /* 0x000fe40000800000 */
[----:B------:R-:W-:Y:S02]  /*f280*/  FMNMX.FTZ R5, R130, R5, !PT ;  /* 0x0000000582057209 */ /* 0x000fe40007810000 */
[----:B------:R-:W-:Y:S02]  /*f290*/  FSEL R202, R79, -INF , P2 ;  /* 0xff8000004fca7808 */ /* 0x000fe40001000000 */
[----:B------:R-:W-:Y:S01]  /*f2a0*/  FMNMX.FTZ R2, R192, R4, !PT ;  /* 0x00000004c0027209 */ /* 0x000fe20007810000 */
[----:B------:R-:W1:Y:S01]  /*f2b0*/  SHFL.BFLY PT, R7, R0, 0x1, 0x1f ;  /* 0x0c201f0000077f89 */ /* 0x000e6200000e0000 */
[----:B------:R-:W-:Y:S02]  /*f2c0*/  FSEL R127, R55, -INF , P0 ;  /* 0xff800000377f7808 */ /* 0x000fe40000000000 */
[----:B------:R-:W-:-:S02]  /*f2d0*/  ISETP.GT.AND P1, PT, R3, 0x30, PT ;  /* 0x000000300300780c */ /* 0x000fc40003f24270 */
[----:B------:R-:W-:Y:S02]  /*f2e0*/  FMNMX.FTZ R5, R125, R5, !PT ;  /* 0x000000057d057209 */ /* 0x000fe40007810000 */
[----:B------:R-:W-:Y:S02]  /*f2f0*/  FMNMX.FTZ R2, R202, R2, !PT ;  /* 0x00000002ca027209 */ /* 0x000fe40007810000 */
[----:B--2---:R-:W-:Y:S02]  /*f300*/  FMNMX.FTZ R4, R6, R8, !PT ;  /* 0x0000000806047209 */ /* 0x004fe40007810000 */
[----:B------:R-:W-:Y:S02]  /*f310*/  ISETP.GT.AND P0, PT, R3, 0x31, PT ;  /* 0x000000310300780c */ /* 0x000fe40003f04270 */
[----:B------:R-:W-:Y:S02]  /*f320*/  FSEL R143, R50, -INF , P1 ;  /* 0xff800000328f7808 */ /* 0x000fe40000800000 */
[----:B------:R-:W-:Y:S01]  /*f330*/  FMNMX.FTZ R5, R127, R5, !PT ;  /* 0x000000057f057209 */ /* 0x000fe20007810000 */
[----:B------:R-:W2:Y:S01]  /*f340*/  SHFL.BFLY PT, R6, R2, 0x2, 0x1f ;  /* 0x0c401f0002067f89 */ /* 0x000ea200000e0000 */
[----:B------:R-:W-:-:S02]  /*f350*/  FSEL R146, R51, -INF , P0 ;  /* 0xff80000033927808 */ /* 0x000fc40000000000 */
[----:B------:R-:W-:Y:S01]  /*f360*/  ISETP.GT.AND P0, PT, R3, 0x38, PT ;  /* 0x000000380300780c */ /* 0x000fe20003f04270 */
[----:B------:R-:W3:Y:S01]  /*f370*/  SHFL.BFLY PT, R8, R4, 0x1, 0x1f ;  /* 0x0c201f0004087f89 */ /* 0x000ee200000e0000 */
[----:B------:R-:W-:Y:S02]  /*f380*/  FMNMX.FTZ R5, R143, R5, !PT ;  /* 0x000000058f057209 */ /* 0x000fe40007810000 */
[C---:B------:R-:W-:Y:S02]  /*f390*/  ISETP.GT.AND P3, PT, R3.reuse, 0x39, PT ;  /* 0x000000390300780c */ /* 0x040fe40003f64270 */
[----:B------:R-:W-:Y:S02]  /*f3a0*/  FSEL R150, R42, -INF , P0 ;  /* 0xff8000002a967808 */ /* 0x000fe40000000000 */
[----:B------:R-:W-:Y:S02]  /*f3b0*/  FMNMX.FTZ R5, R146, R5, !PT ;  /* 0x0000000592057209 */ /* 0x000fe40007810000 */
[----:B------:R-:W-:-:S02]  /*f3c0*/  ISETP.GT.AND P2, PT, R3, 0x40, PT ;  /* 0x000000400300780c */ /* 0x000fc40003f44270 */
[C---:B------:R-:W-:Y:S02]  /*f3d0*/  ISETP.GT.AND P1, PT, R3.reuse, 0x41, PT ;  /* 0x000000410300780c */ /* 0x040fe40003f24270 */
[C---:B------:R-:W-:Y:S02]  /*f3e0*/  ISETP.GT.AND P0, PT, R3.reuse, 0x48, PT ;  /* 0x000000480300780c */ /* 0x040fe40003f04270 */
[----:B------:R-:W-:Y:S02]  /*f3f0*/  ISETP.GT.AND P4, PT, R3, 0x49, PT ;  /* 0x000000490300780c */ /* 0x000fe40003f84270 */
[----:B------:R-:W-:Y:S02]  /*f400*/  FSEL R152, R43, -INF , P3 ;  /* 0xff8000002b987808 */ /* 0x000fe40001800000 */
[----:B------:R-:W-:Y:S01]  /*f410*/  FMNMX.FTZ R3, R150, R5, !PT ;  /* 0x0000000596037209 */ /* 0x000fe20007810000 */
[----:B------:R-:W-:Y:S01]  /*f420*/  LDSM.16.MT88.4 R40, [R211] ;  /* 0x00000000d328783b */ /* 0x000fe20000004200 */
[----:B------:R-:W-:-:S02]  /*f430*/  FSEL R191, R30, -INF , P2 ;  /* 0xff8000001ebf7808 */ /* 0x000fc40001000000 */
[----:B------:R-:W-:Y:S02]  /*f440*/  FMNMX.FTZ R3, R152, R3, !PT ;  /* 0x0000000398037209 */ /* 0x000fe40007810000 */
[----:B-1----:R-:W-:Y:S02]  /*f450*/  FMNMX.FTZ R110, R0, R7, !PT ;  /* 0x00000007006e7209 */ /* 0x002fe40007810000 */
[----:B------:R-:W-:Y:S02]  /*f460*/  FSEL R193, R31, -INF , P1 ;  /* 0xff8000001fc17808 */ /* 0x000fe40000800000 */
[----:B------:R-:W-:Y:S01]  /*f470*/  FMNMX.FTZ R0, R191, R3, !PT ;  /* 0x00000003bf007209 */ /* 0x000fe20007810000 */
[----:B------:R-:W-:Y:S01]  /*f480*/  LDSM.16.MT88.4 R28, [R209] ;  /* 0x00000000d11c783b */ /* 0x000fe20000004200 */
[----:B------:R-:W-:Y:S02]  /*f490*/  FSEL R199, R18, -INF , P0 ;  /* 0xff80000012c77808 */ /* 0x000fe40000000000 */
[----:B------:R-:W-:-:S02]  /*f4a0*/  FMNMX.FTZ R0, R193, R0, !PT ;  /* 0x00000000c1007209 */ /* 0x000fc40007810000 */
[----:B--2---:R-:W-:Y:S02]  /*f4b0*/  FMNMX.FTZ R5, R2, R6, !PT ;  /* 0x0000000602057209 */ /* 0x004fe40007810000 */
[----:B---3--:R-:W-:Y:S02]  /*f4c0*/  FMNMX.FTZ R108, R4, R8, !PT ;  /* 0x00000008046c7209 */ /* 0x008fe40007810000 */
        /* <DEDUP_REMOVED lines=88> */
[----:B------:R3:W1:Y:S02]  /*fa50*/  MUFU.EX2 R185, R5 ;  /* 0x0000000500b97308 */ /* 0x0006640000000800 */
[----:B---3--:R-:W-:-:S06]  /*fa60*/  FFMA.FTZ R5, R113, c[0x0][0x2d0], -R4 ;  /* 0x0000b40071057a23 */ /* 0x008fcc0000010804 */
[----:B------:R3:W-:Y:S01]  /*fa70*/  MUFU.EX2 R186, R5 ;  /* 0x0000000500ba7308 */ /* 0x0007e20000000800 */
[----:B-1----:R-:W-:Y:S02]  /*fa80*/  F2FP.PACK_AB R11, R239, R238 ;  /* 0x000000eeef0b723e */ /* 0x002fe400000000ff */
[----:B------:R-:W-:Y:S02]  /*fa90*/  F2FP.PACK_AB R12, R230, R242 ;  /* 0x000000f2e60c723e */ /* 0x000fe400000000ff */
[----:B-----5:R-:W-:Y:S01]  /*faa0*/  F2FP.PACK_AB R14, R232, R229 ;  /* 0x000000e5e80e723e */ /* 0x020fe200000000ff */
[----:B---3--:R-:W-:-:S04]  /*fab0*/  FFMA.FTZ R5, R131, c[0x0][0x2d0], -R4 ;  /* 0x0000b40083057a23 */ /* 0x008fc80000010804 */
[----:B------:R1:W3:Y:S01]  /*fac0*/  MUFU.EX2 R184, R5 ;  /* 0x0000000500b87308 */ /* 0x0002e20000000800 */
[----:B------:R-:W-:Y:S02]  /*fad0*/  F2FP.PACK_AB R13, R6, R227 ;  /* 0x000000e3060d723e */ /* 0x000fe400000000ff */
[----:B------:R-:W-:Y:S01]  /*fae0*/  F2FP.PACK_AB R15, R228, R7 ;  /* 0x00000007e40f723e */ /* 0x000fe200000000ff */
[----:B-1----:R-:W-:-:S04]  /*faf0*/  FFMA.FTZ R5, R114, c[0x0][0x2d0], -R3 ;  /* 0x0000b40072057a23 */ /* 0x002fc80000010803 */
[----:B------:R1:W-:Y:S01]  /*fb00*/  MUFU.EX2 R183, R5 ;  /* 0x0000000500b77308 */ /* 0x0003e20000000800 */
[----:B------:R-:W-:Y:S01]  /*fb10*/  HMMA.16816.F32 R84, R8, R16, RZ ;  /* 0x000000100854723c */ /* 0x000fe200000018ff */
[----:B-1----:R-:W-:-:S06]  /*fb20*/  FFMA.FTZ R5, R124, c[0x0][0x2d0], -R2 ;  /* 0x0000b4007c057a23 */ /* 0x002fcc0000010802 */
[----:B------:R1:W-:Y:S01]  /*fb30*/  MUFU.EX2 R181, R5 ;  /* 0x0000000500b57308 */ /* 0x0003e20000000800 */
[----:B------:R-:W-:Y:S08]  /*fb40*/  HMMA.16816.F32 R72, R8, R18, RZ ;  /* 0x000000120848723c */ /* 0x000ff000000018ff */
[----:B------:R-:W-:Y:S01]  /*fb50*/  HMMA.16816.F32 R88, R12, R16, RZ ;  /* 0x000000100c58723c */ /* 0x000fe200000018ff */
[----:B-1----:R-:W-:-:S07]  /*fb60*/  FFMA.FTZ R5, R132, c[0x0][0x2d0], -R2 ;  /* 0x0000b40084057a23 */ /* 0x002fce0000010802 */
[----:B------:R-:W-:Y:S01]  /*fb70*/  HMMA.16816.F32 R92, R12, R18, RZ ;  /* 0x000000120c5c723c */ /* 0x000fe200000018ff */
[----:B------:R-:W1:Y:S01]  /*fb80*/  LDSM.16.MT88.4 R16, [R209+0x800] ;  /* 0x00080000d110783b */ /* 0x000e620000004200 */
[----:B------:R5:W1:Y:S02]  /*fb90*/  MUFU.EX2 R182, R5 ;  /* 0x0000000500b67308 */ /* 0x000a640000000800 */
        /* <DEDUP_REMOVED lines=10> */
[C---:B------:R-:W-:Y:S08]  /*fc40*/  HMMA.16816.F32 R60, R8.reuse, R30, RZ ;  /* 0x0000001e083c723c */ /* 0x040ff000000018ff */
        /* <DEDUP_REMOVED lines=8> */
[----:B------:R4:W-:Y:S01]  /*fcd0*/  MUFU.EX2 R176, R5 ;  /* 0x0000000500b07308 */ /* 0x0009e20000000800 */
[----:B------:R-:W-:Y:S02]  /*fce0*/  F2FP.PACK_AB R9, R207, R223 ;  /* 0x000000dfcf09723e */ /* 0x000fe400000000ff */
        /* <DEDUP_REMOVED lines=32> */
[C---:B------:R-:W-:Y:S01]  /*fef0*/  HMMA.16816.F32 R44, R12.reuse, R28, RZ ;  /* 0x0000001c0c2c723c */ /* 0x040fe200000018ff */
[--C-:B-1----:R-:W-:Y:S01]  /*ff00*/  FFMA.FTZ R5, R130, c[0x0][0x2d0], -R4.reuse ;  /* 0x0000b40082057a23 */ /* 0x102fe20000010804 */
[----:B------:R-:W-:Y:S01]  /*ff10*/  ISETP.NE.AND P6, PT, R251, 0x1, PT ;  /* 0x00000001fb00780c */ /* 0x000fe20003fc5270 */
[----:B------:R-:W-:Y:S05]  /*ff20*/  LDSM.16.MT88.4 R128, [R208+0x2000] ;  /* 0x00200000d080783b */ /* 0x000fea0000004200 */
[----:B------:R-:W-:Y:S01]  /*ff30*/  HMMA.16816.F32 R120, R12, R30, RZ ;  /* 0x0000001e0c78723c */ /* 0x000fe200000018ff */
[----:B------:R-:W1:Y:S04]  /*ff40*/  LDSM.16.MT88.4 R12, [R208+0x1000] ;  /* 0x00100000d00c783b */ /* 0x000e680000004200 */
[----:B------:R-:W-:Y:S03]  /*ff50*/  LDSM.16.MT88.4 R28, [R209+0x1000] ;  /* 0x00100000d11c783b */ /* 0x000fe60000004200 */
[----:B------:R-:W-:Y:S01]  /*ff60*/  HMMA.16816.F32 R88, R8, R32, R20 ;  /* 0x000000200858723c */ /* 0x000fe20000001814 */
[----:B------:R-:W3:Y:S01]  /*ff70*/  LDSM.16.MT88.4 R20, [R212+0x1000] ;  /* 0x00100000d414783b */ /* 0x000ee20000004200 */
[----:B------:R2:W1:Y:S02]  /*ff80*/  MUFU.EX2 R169, R5 ;  /* 0x0000000500a97308 */ /* 0x0004640000000800 */
[----:B--2---:R-:W-:-:S06]  /*ff90*/  FFMA.FTZ R5, R125, c[0x0][0x2d0], -R4 ;  /* 0x0000b4007d057a23 */ /* 0x004fcc0000010804 */
[----:B------:R2:W-:Y:S02]  /*ffa0*/  MUFU.EX2 R167, R5 ;  /* 0x0000000500a77308 */ /* 0x0005e40000000800 */
[----:B--2---:R-:W-:-:S06]  /*ffb0*/  FFMA.FTZ R5, R127, c[0x0][0x2d0], -R4 ;  /* 0x0000b4007f057a23 */ /* 0x004fcc0000010804 */
[----:B------:R2:W1:Y:S01]  /*ffc0*/  MUFU.EX2 R166, R5 ;  /* 0x0000000500a67308 */ /* 0x0004620000000800 */
[----:B------:R-:W-:Y:S01]  /*ffd0*/  HMMA.16816.F32 R44, R8, R16, R44 ;  /* 0x00000010082c723c */ /* 0x000fe2000000182c */
[----:B--2---:R-:W-:-:S06]  /*ffe0*/  FFMA.FTZ R5, R144, c[0x0][0x2d0], -R3 ;  /* 0x0000b40090057a23 */ /* 0x004fcc0000010803 */
[----:B------:R2:W-:Y:S01]  /*fff0*/  MUFU.EX2 R168, R5 ;  /* 0x0000000500a87308 */ /* 0x0005e20000000800 */
[C---:B------:R-:W-:Y:S08]  /*10000*/  HMMA.16816.F32 R16, R8.reuse, R18, R120 ;  /* 0x000000120810723c */ /* 0x040ff00000001878 */
[----:B------:R-:W-:Y:S01]  /*10010*/  HMMA.16816.F32 R84, R8, R34, R100 ;  /* 0x000000220854723c */ /* 0x000fe20000001864 */
[----:B--2---:R-:W-:-:S04]  /*10020*/  FFMA.FTZ R5, R148, c[0x0][0x2d0], -R3 ;  /* 0x0000b40094057a23 */ /* 0x004fc80000010803 */
[----:B------:R2:W-:Y:S02]  /*10030*/  MUFU.EX2 R165, R5 ;  /* 0x0000000500a57308 */ /* 0x0005e40000000800 */
[----:B------:R-:W-:Y:S02]  /*10040*/  F2FP.PACK_AB R8, R182, R181 ;  /* 0x000000b5b608723e */ /* 0x000fe400000000ff */
[----:B------:R-:W-:Y:S02]  /*10050*/  F2FP.PACK_AB R9, R177, R178 ;  /* 0x000000b2b109723e */ /* 0x000fe400000000ff */
        /* <DEDUP_REMOVED lines=9> */
[----:B------:R-:W-:Y:S01]  /*100f0*/  HMMA.16816.F32 R64, R8, R30, R60 ;  /* 0x0000001e0840723c */ /* 0x000fe2000000183c */
[----:B-1----:R-:W-:-:S07]  /*10100*/  FFMA.FTZ R5, R149, c[0x0][0x2d0], -R2 ;  /* 0x0000b40095057a23 */ /* 0x002fce0000010802 */
[C---:B------:R-:W-:Y:S01]  /*10110*/  HMMA.16816.F32 R104, R8.reuse, R12, R104 ;  /* 0x0000000c0868723c */ /* 0x040fe20000001868 */
[----:B------:R1:W-:Y:S07]  /*10120*/  MUFU.EX2 R162, R5 ;  /* 0x0000000500a27308 */ /* 0x0003ee0000000800 */
[C---:B------:R-:W-:Y:S08]  /*10130*/  HMMA.16816.F32 R96, R8.reuse, R20, R96 ;  /* 0x000000140860723c */ /* 0x040ff00000001860 */
[----:B------:R-:W-:Y:S01]  /*10140*/  HMMA.16816.F32 R80, R8, R28, R80 ;  /* 0x0000001c0850723c */ /* 0x000fe20000001850 */
[----:B-1----:R-:W-:-:S07]  /*10150*/  FFMA.FTZ R5, R151, c[0x0][0x2d0], -R2 ;  /* 0x0000b40097057a23 */ /* 0x002fce0000010802 */
[----:B------:R-:W-:Y:S01]  /*10160*/  HMMA.16816.F32 R60, R8, R38, R52 ;  /* 0x00000026083c723c */ /* 0x000fe20000001834 */
[----:B------:R1:W-:Y:S06]  /*10170*/  MUFU.EX2 R161, R5 ;  /* 0x0000000500a17308 */ /* 0x0003ec0000000800 */
[----:B----4-:R-:W-:Y:S02]  /*10180*/  F2FP.PACK_AB R8, R174, R183 ;  /* 0x000000b7ae08723e */ /* 0x010fe400000000ff */
[----:B------:R-:W-:Y:S02]  /*10190*/  F2FP.PACK_AB R9, R169, R170 ;  /* 0x000000aaa909723e */ /* 0x000fe400000000ff */
[----:B------:R-:W-:-:S02]  /*101a0*/  F2FP.PACK_AB R10, R172, R173 ;  /* 0x000000adac0a723e */ /* 0x000fc400000000ff */
[----:B------:R-:W-:Y:S01]  /*101b0*/  F2FP.PACK_AB R11, R166, R167 ;  /* 0x000000a7a60b723e */ /* 0x000fe200000000ff */
[----:B-1----:R-:W-:-:S06]  /*101c0*/  FFMA.FTZ R5, R153, c[0x0][0x2d0], -R0 ;  /* 0x0000b40099057a23 */ /* 0x002fcc0000010800 */
[----:B------:R-:W-:Y:S01]  /*101d0*/  HMMA.16816.F32 R32, R8, R22, R24 ;  /* 0x000000160820723c */ /* 0x000fe20000001818 */
[----:B------:R-:W1:Y:S01]  /*101e0*/  LDSM.16.MT88.4 R24, [R208+0x1800] ;  /* 0x00180000d018783b */ /* 0x000e620000004200 */
[----:B------:R3:W-:Y:S02]  /*101f0*/  MUFU.EX2 R160, R5 ;  /* 0x0000000500a07308 */ /* 0x0007e40000000800 */
[----:B---3--:R-:W-:-:S06]  /*10200*/  FFMA.FTZ R5, R154, c[0x0][0x2d0], -R0 ;  /* 0x0000b4009a057a23 */ /* 0x008fcc0000010800 */
[----:B------:R3:W4:Y:S02]  /*10210*/  MUFU.EX2 R159, R5 ;  /* 0x00000005009f7308 */ /* 0x0007240000000800 */
[----:B---3--:R-:W-:-:S06]  /*10220*/  FFMA.FTZ R5, R141, c[0x0][0x2d0], -R0 ;  /* 0x0000b4008d057a23 */ /* 0x008fcc0000010800 */
[----:B------:R3:W-:Y:S02]  /*10230*/  MUFU.EX2 R157, R5 ;  /* 0x00000005009d7308 */ /* 0x0007e40000000800 */
[----:B---3--:R-:W-:-:S06]  /*10240*/  FFMA.FTZ R5, R142, c[0x0][0x2d0], -R0 ;  /* 0x0000b4008e057a23 */ /* 0x008fcc0000010800 */
[----:B------:R3:W5:Y:S01]  /*10250*/  MUFU.EX2 R158, R5 ;  /* 0x00000005009e7308 */ /* 0x0007620000000800 */
[----:B------:R-:W-:Y:S01]  /*10260*/  HMMA.16816.F32 R52, R8, R14, R40 ;  /* 0x0000000e0834723c */ /* 0x000fe20000001828 */
[----:B---3--:R-:W-:-:S06]  /*10270*/  FFMA.FTZ R5, R156, c[0x0][0x2d0], -R3 ;  /* 0x0000b4009c057a23 */ /* 0x008fcc0000010803 */
[----:B------:R3:W-:Y:S01]  /*10280*/  MUFU.EX2 R156, R5 ;  /* 0x00000005009c7308 */ /* 0x0007e20000000800 */
[----:B------:R-:W-:Y:S01]  /*10290*/  HMMA.16816.F32 R40, R8, R28, R44 ;  /* 0x0000001c0828723c */ /* 0x000fe2000000182c */
[----:B---3--:R-:W-:-:S06]  /*102a0*/  FFMA.FTZ R5, R155, c[0x0][0x2d0], -R3 ;  /* 0x0000b4009b057a23 */ /* 0x008fcc0000010803 */
[----:B------:R3:W-:Y:S01]  /*102b0*/  MUFU.EX2 R114, R5 ;  /* 0x0000000500727308 */ /* 0x0007e20000000800 */
[C---:B------:R-:W-:Y:S01]  /*102c0*/  HMMA.16816.F32 R56, R8.reuse, R12, R56 ;  /* 0x0000000c0838723c */ /* 0x040fe20000001838 */
[----:B------:R-:W-:Y:S07]  /*102d0*/  LDSM.16.MT88.4 R12, [R211+0x1800] ;  /* 0x00180000d30c783b */ /* 0x000fee0000004200 */
[----:B------:R-:W-:Y:S01]  /*102e0*/  HMMA.16816.F32 R48, R8, R20, R48 ;  /* 0x000000140830723c */ /* 0x000fe20000001830 */
[----:B------:R-:W1:Y:S01]  /*102f0*/  LDSM.16.MT88.4 R20, [R212+0x1800] ;  /* 0x00180000d414783b */ /* 0x000e620000004200 */
[----:B---3--:R-:W-:-:S06]  /*10300*/  FFMA.FTZ R5, R188, c[0x0][0x2d0], -R3 ;  /* 0x0000b400bc057a23 */ /* 0x008fcc0000010803 */
[C---:B------:R-:W-:Y:S01]  /*10310*/  HMMA.16816.F32 R28, R8.reuse, R30, R16 ;  /* 0x0000001e081c723c */ /* 0x040fe20000001810 */
[----:B------:R-:W3:Y:S01]  /*10320*/  LDSM.16.MT88.4 R16, [R209+0x1800] ;  /* 0x00180000d110783b */ /* 0x000ee20000004200 */
[----:B------:R2:W-:Y:S06]  /*10330*/  MUFU.EX2 R112, R5 ;  /* 0x0000000500707308 */ /* 0x0005ec0000000800 */
[C---:B------:R-:W-:Y:S08]  /*10340*/  HMMA.16816.F32 R44, R8.reuse, R36, R88 ;  /* 0x00000024082c723c */ /* 0x040ff00000001858 */
[----:B------:R-:W-:Y:S01]  /*10350*/  HMMA.16816.F32 R36, R8, R38, R84 ;  /* 0x000000260824723c */ /* 0x000fe20000001854 */
[----:B--2---:R-:W-:-:S06]  /*10360*/  FFMA.FTZ R5, R190, c[0x0][0x2d0], -R3 ;  /* 0x0000b400be057a23 */ /* 0x004fcc0000010803 */
[----:B------:R-:W-:Y:S02]  /*10370*/  F2FP.PACK_AB R8, R163, R164 ;  /* 0x000000a4a308723e */ /* 0x000fe400000000ff */
[----:B----4-:R-:W-:Y:S02]  /*10380*/  F2FP.PACK_AB R9, R159, R160 ;  /* 0x000000a09f09723e */ /* 0x010fe400000000ff */
[----:B------:R-:W-:Y:S02]  /*10390*/  F2FP.PACK_AB R10, R161, R162 ;  /* 0x000000a2a10a723e */ /* 0x000fe400000000ff */
[----:B-----5:R-:W-:Y:S01]  /*103a0*/  F2FP.PACK_AB R11, R158, R157 ;  /* 0x0000009d9e0b723e */ /* 0x020fe200000000ff */
[----:B------:R2:W-:Y:S06]  /*103b0*/  MUFU.EX2 R113, R5 ;  /* 0x0000000500717308 */ /* 0x0005ec0000000800 */
[----:B-1----:R-:W-:Y:S01]  /*103c0*/  HMMA.16816.F32 R124, R8, R26, R76 ;  /* 0x0000001a087c723c */ /* 0x002fe2000000184c */
[----:B--2---:R-:W-:-:S04]  /*103d0*/  FFMA.FTZ R5, R143, c[0x0][0x2d0], -R4 ;  /* 0x0000b4008f057a23 */ /* 0x004fc80000010804 */
[----:B------:R1:W-:Y:S02]  /*103e0*/  MUFU.EX2 R79, R5 ;  /* 0x00000005004f7308 */ /* 0x0003e40000000800 */
[--C-:B-1----:R-:W-:Y:S02]  /*103f0*/  FFMA.FTZ R5, R146, c[0x0][0x2d0], -R4.reuse ;  /* 0x0000b40092057a23 */ /* 0x102fe40000010804 */
[----:B------:R-:W-:Y:S01]  /*10400*/  FFMA.FTZ R3, R206, c[0x0][0x2d0], -R3 ;  /* 0x0000b400ce037a23 */ /* 0x000fe20000010803 */
[----:B------:R-:W-:Y:S03]  /*10410*/  HMMA.16816.F32 R104, R8, R24, R104 ;  /* 0x000000180868723c */ /* 0x000fe60000001868 */
[----:B------:R1:W2:Y:S01]  /*10420*/  MUFU.EX2 R78, R5 ;  /* 0x00000005004e7308 */ /* 0x0002a20000000800 */
[----:B------:R-:W4:Y:S01]  /*10430*/  LDSM.16.MT88.4 R144, [R212+0x2000] ;  /* 0x00200000d490783b */ /* 0x000f220000004200 */
[----:B-1----:R-:W-:-:S06]  /*10440*/  FFMA.FTZ R5, R150, c[0x0][0x2d0], -R4 ;  /* 0x0000b40096057a23 */ /* 0x002fcc0000010804 */
[----:B------:R1:W-:Y:S02]  /*10450*/  MUFU.EX2 R77, R5 ;  /* 0x00000005004d7308 */ /* 0x0003e40000000800 */
[----:B-1----:R-:W-:-:S06]  /*10460*/  FFMA.FTZ R5, R152, c[0x0][0x2d0], -R4 ;  /* 0x0000b40098057a23 */ /* 0x002fcc0000010804 */
[----:B------:R-:W1:Y:S01]  /*10470*/  MUFU.EX2 R76, R5 ;  /* 0x00000005004c7308 */ /* 0x000e620000000800 */
[C---:B------:R-:W-:Y:S01]  /*10480*/  HMMA.16816.F32 R136, R8.reuse, R20, R96 ;  /* 0x000000140888723c */ /* 0x040fe20000001860 */
[----:B------:R-:W5:Y:S06]  /*10490*/  LDSM.16.MT88.4 R96, [R209+0x2000] ;  /* 0x00200000d160783b */ /* 0x000f6c0000004200 */
[----:B------:R1:W-:Y:S01]  /*104a0*/  MUFU.EX2 R111, R3 ;  /* 0x00000003006f7308 */ /* 0x0003e20000000800 */
[C---:B------:R-:W-:Y:S08]  /*104b0*/  HMMA.16816.F32 R72, R8.reuse, R22, R72 ;  /* 0x000000160848723c */ /* 0x040ff00000001848 */
[----:B---3--:R-:W-:Y:S01]  /*104c0*/  HMMA.16816.F32 R80, R8, R16, R80 ;  /* 0x000000100850723c */ /* 0x008fe20000001850 */
[----:B-1----:R-:W-:-:S07]  /*104d0*/  FFMA.FTZ R3, R198, c[0x0][0x2d0], -R2 ;  /* 0x0000b400c6037a23 */ /* 0x002fce0000010802 */
[C---:B------:R-:W-:Y:S01]  /*104e0*/  HMMA.16816.F32 R64, R8.reuse, R18, R64 ;  /* 0x000000120840723c */ /* 0x040fe20000001840 */
[----:B------:R1:W-:Y:S07]  /*104f0*/  MUFU.EX2 R68, R3 ;  /* 0x0000000300447308 */ /* 0x0003ee0000000800 */
[C---:B------:R-:W-:Y:S08]  /*10500*/  HMMA.16816.F32 R100, R8.reuse, R12, R100 ;  /* 0x0000000c0864723c */ /* 0x040ff00000001864 */
[----:B------:R-:W-:Y:S01]  /*10510*/  HMMA.16816.F32 R60, R8, R14, R60 ;  /* 0x0000000e083c723c */ /* 0x000fe2000000183c */
[----:B-1----:R-:W-:-:S06]  /*10520*/  FFMA.FTZ R3, R205, c[0x0][0x2d0], -R2 ;  /* 0x0000b400cd037a23 */ /* 0x002fcc0000010802 */
[----:B------:R-:W-:Y:S02]  /*10530*/  F2FP.PACK_AB R8, R168, R171 ;  /* 0x000000aba808723e */ /* 0x000fe400000000ff */
[----:B--2---:R-:W-:Y:S02]  /*10540*/  F2FP.PACK_AB R9, R78, R79 ;  /* 0x0000004f4e09723e */ /* 0x004fe400000000ff */
[----:B------:R-:W-:Y:S02]  /*10550*/  F2FP.PACK_AB R10, R156, R165 ;  /* 0x000000a59c0a723e */ /* 0x000fe400000000ff */
[----:B------:R-:W-:Y:S01]  /*10560*/  F2FP.PACK_AB R11, R76, R77 ;  /* 0x0000004d4c0b723e */ /* 0x000fe200000000ff */
        /* <DEDUP_REMOVED lines=21> */
[----:B------:R-:W2:Y:S01]  /*106c0*/  LDSM.16.MT88.4 R16, [R211+0x2000] ;  /* 0x00200000d310783b */ /* 0x000ea20000004200 */
        /* <DEDUP_REMOVED lines=92> */
[----:B------:R1:W-:Y:S01]  /*10c90*/  STL [R1+0x14], R13 ;  /* 0x0000140d01007387 */ /* 0x0003e20000100800 */
[----:B------:R-:W-:-:S03]  /*10ca0*/  F2FP.PACK_AB R152, R71, R68 ;  /* 0x000000444798723e */ /* 0x000fc600000000ff */
[----:B------:R1:W-:Y:S01]  /*10cb0*/  STL [R1], R5 ;  /* 0x0000000501007387 */ /* 0x0003e20000100800 */
[----:B------:R-:W-:-:S03]  /*10cc0*/  F2FP.PACK_AB R153, R22, R24 ;  /* 0x000000181699723e */ /* 0x000fc600000000ff */
[----:B------:R1:W-:Y:S01]  /*10cd0*/  STL [R1+0x4], R3 ;  /* 0x0000040301007387 */ /* 0x0003e20000100800 */
[----:B------:R-:W-:Y:S02]  /*10ce0*/  F2FP.PACK_AB R154, R25, R69 ;  /* 0x00000045199a723e */ /* 0x000fe400000000ff */
[----:B------:R-:W-:Y:S01]  /*10cf0*/  F2FP.PACK_AB R155, R20, R21 ;  /* 0x00000015149b723e */ /* 0x000fe200000000ff */
[----:B------:R1:W-:Y:S01]  /*10d00*/  STL [R1+0xc], R0 ;  /* 0x00000c0001007387 */ /* 0x0003e20000100800 */
[----:B------:R-:W-:-:S03]  /*10d10*/  IADD3 R200, R245, -0x2, RZ ;  /* 0xfffffffef5c87810 */ /* 0x000fc60007ffe0ff */
[----:B------:R1:W-:Y:S01]  /*10d20*/  STL [R1+0x8], R2 ;  /* 0x0000080201007387 */ /* 0x0003e20000100800 */
[----:B------:R-:W-:Y:S01]  /*10d30*/  ISETP.GE.AND P0, PT, R200, R13, PT ;  /* 0x0000000dc800720c */ /* 0x000fe20003f06270 */
[----:B------:R-:W-:Y:S07]  /*10d40*/  HMMA.16816.F32 R120, R152, R128, R104 ;  /* 0x000000809878723c */ /* 0x000fee0000001868 */
[----:B------:R-:W-:Y:S02]  /*10d50*/  F2FP.PACK_AB R104, R112, R114 ;  /* 0x000000727068723e */ /* 0x000fe400000000ff */
[----:B------:R-:W-:-:S02]  /*10d60*/  F2FP.PACK_AB R105, R8, R12 ;  /* 0x0000000c0869723e */ /* 0x000fc400000000ff */
[----:B------:R-:W-:Y:S02]  /*10d70*/  F2FP.PACK_AB R106, R111, R113 ;  /* 0x000000716f6a723e */ /* 0x000fe400000000ff */
[----:B------:R-:W-:Y:S01]  /*10d80*/  F2FP.PACK_AB R107, R10, R9 ;  /* 0x000000090a6b723e */ /* 0x000fe200000000ff */
[C---:B------:R-:W-:Y:S08]  /*10d90*/  HMMA.16816.F32 R124, R152.reuse, R130, R124 ;  /* 0x00000082987c723c */ /* 0x040ff0000000187c */
[C---:B----4-:R-:W-:Y:S08]  /*10da0*/  HMMA.16816.F32 R136, R152.reuse, R144, R136 ;  /* 0x000000909888723c */ /* 0x050ff00000001888 */
[C---:B------:R-:W-:Y:S08]  /*10db0*/  HMMA.16816.F32 R140, R152.reuse, R146, R72 ;  /* 0x00000092988c723c */ /* 0x040ff00000001848 */
[C---:B-----5:R-:W-:Y:S08]  /*10dc0*/  HMMA.16816.F32 R88, R152.reuse, R96, R80 ;  /* 0x000000609858723c */ /* 0x060ff00000001850 */
        /* <DEDUP_REMOVED lines=16> */
[----:B------:R-:W-:Y:S01]  /*10ed0*/  @P6 IMAD.HI.U32 R0, R0, c[0x0][0x2c8], RZ ;  /* 0x0000b20000006a27 */ /* 0x000fe200078e00ff */
[----:B------:R-:W-:-:S03]  /*10ee0*/  MOV R223, R200 ;  /* 0x000000c800df7202 */ /* 0x000fc60000000f00 */
[----:B------:R-:W-:Y:S01]  /*10ef0*/  IMAD.MOV.U32 R113, RZ, RZ, R70 ;  /* 0x000000ffff717224 */ /* 0x000fe200078e0046 */
[----:B------:R-:W-:-:S05]  /*10f00*/  @P6 SHF.R.U32.HI R0, RZ, c[0x0][0x2cc], R0 ;  /* 0x0000b300ff006a19 */ /* 0x000fca0000011600 */
[----:B------:R1:W-:Y:S02]  /*10f10*/  @P6 STL [R1+0x18], R0 ;  /* 0x0000180001006387 */ /* 0x0003e40000100800 */
.L_x_1484:
[----:B--2---:R-:W2:Y:S01]  /*10f20*/  LDL R225, [R1+0x10] ;  /* 0x0000100001e17983 */ /* 0x004ea20000100800 */
[----:B------:R-:W-:Y:S04]  /*10f30*/  DEPBAR.LE SB0, 0x0 ;  /* 0x000080000000791a */ /* 0x000fe80000000000 */
[----:B------:R-:W4:Y:S01]  /*10f40*/  LDL.64 R108, [R1+0x20] ;  /* 0x00002000016c7983 */ /* 0x000f220000100a00 */
[----:B------:R-:W-:Y:S01]  /*10f50*/  WARPSYNC 0xffffffff ;  /* 0xffffffff00007948 */ /* 0x000fe20003800000 */
[----:B------:R-:W-:Y:S04]  /*10f60*/  IMAD.MOV.U32 R233, RZ, RZ, c[0x0][0x2c4] ;  /* 0x0000b100ffe97624 */ /* 0x000fe800078e00ff */
[----:B------:R-:W4:Y:S04]  /*10f70*/  LDL R2, [R1+0x30] ;  /* 0x0000300001027983 */ /* 0x000f280000100800 */
[----:B------:R-:W4:Y:S04]  /*10f80*/  LDL R226, [R1+0x1c] ;  /* 0x00001c0001e27983 */ /* 0x000f280000100800 */
[----:B------:R-:W-:Y:S08]  /*10f90*/  BAR.SYNC.DEFER_BLOCKING 0x0 ;  /* 0x0000000000007b1d */ /* 0x000ff00000010000 */
[----:B------:R-:W-:Y:S08]  /*10fa0*/  LDSM.16.M88.4 R80, [R214] ;  /* 0x00000000d650783b */ /* 0x000ff00000000200 */
[----:B------:R-:W5:Y:S08]  /*10fb0*/  LDSM.16.M88.4 R16, [R115] ;  /* 0x000000007310783b */ /* 0x000f700000000200 */
[----:B------:R-:W1:Y:S08]  /*10fc0*/  LDSM.16.M88.4 R76, [R214+0x2000] ;  /* 0x00200000d64c783b */ /* 0x000e700000000200 */
[----:B------:R-:W1:Y:S08]  /*10fd0*/  LDSM.16.M88.4 R32, [R115+0x800] ;  /* 0x000800007320783b */ /* 0x000e700000000200 */
[----:B------:R-:W1:Y:S08]  /*10fe0*/  LDSM.16.M88.4 R48, [R115+0x1000] ;  /* 0x001000007330783b */ /* 0x000e700000000200 */
[----:B------:R-:W1:Y:S01]  /*10ff0*/  LDSM.16.M88.4 R64, [R115+0x1800] ;  /* 0x001800007340783b */ /* 0x000e620000000200 */
[-C--:B-----5:R-:W-:Y:S07]  /*11000*/  HMMA.16816.F32 R4, R80, R16.reuse, RZ ;  /* 0x000000105004723c */ /* 0x0a0fee00000018ff */
[----:B------:R-:W5:Y:S01]  /*11010*/  LDSM.16.M88.4 R156, [R115+0x2000] ;  /* 0x00200000739c783b */ /* 0x000f620000000200 */
[C---:B-1----:R-:W-:Y:S07]  /*11020*/  HMMA.16816.F32 R8, R76.reuse, R16, RZ ;  /* 0x000000104c08723c */ /* 0x042fee00000018ff */
        /* <DEDUP_REMOVED lines=8> */
[----:B------:R-:W3:Y:S04]  /*110b0*/  LDL R232, [R1+0x3c] ;  /* 0x00003c0001e87983 */ /* 0x000ee80000100800 */
[----:B------:R-:W3:Y:S01]  /*110c0*/  LDL R231, [R1+0x5c] ;  /* 0x00005c0001e77983 */ /* 0x000ee20000100800 */
[-C--:B------:R-:W-:Y:S03]  /*110d0*/  HMMA.16816.F32 R28, R76, R34.reuse, RZ ;  /* 0x000000224c1c723c */ /* 0x080fe600000018ff */
[----:B------:R-:W3:Y:S04]  /*110e0*/  LDL R230, [R1+0x18] ;  /* 0x0000180001e67983 */ /* 0x000ee80000100800 */
[----:B------:R-:W3:Y:S01]  /*110f0*/  LDL R229, [R1+0x38] ;  /* 0x0000380001e57983 */ /* 0x000ee20000100800 */
[C---:B------:R-:W-:Y:S03]  /*11100*/  HMMA.16816.F32 R32, R80.reuse, R34, RZ ;  /* 0x000000225020723c */ /* 0x040fe600000018ff */
[----:B------:R-:W3:Y:S04]  /*11110*/  LDL R228, [R1+0x44] ;  /* 0x0000440001e47983 */ /* 0x000ee80000100800 */
[----:B------:R-:W3:Y:S01]  /*11120*/  LDL R227, [R1+0x54] ;  /* 0x0000540001e37983 */ /* 0x000ee20000100800 */
        /* <DEDUP_REMOVED lines=8> */
[-C--:B-----5:R-:W-:Y:S08]  /*111b0*/  HMMA.16816.F32 R68, R80, R156.reuse, RZ ;  /* 0x0000009c5044723c */ /* 0x0a0ff000000018ff */
[C---:B------:R-:W-:Y:S08]  /*111c0*/  HMMA.16816.F32 R72, R76.reuse, R156, RZ ;  /* 0x0000009c4c48723c */ /* 0x040ff000000018ff */
[-C--:B------:R-:W-:Y:S08]  /*111d0*/  HMMA.16816.F32 R76, R76, R158.reuse, RZ ;  /* 0x0000009e4c4c723c */ /* 0x080ff000000018ff */
[----:B------:R-:W-:Y:S01]  /*111e0*/  HMMA.16816.F32 R80, R80, R158, RZ ;  /* 0x0000009e5050723c */ /* 0x000fe200000018ff */
[----:B------:R-:W5:Y:S07]  /*111f0*/  LDSM.16.M88.4 R156, [R221] ;  /* 0x00000000dd9c783b */ /* 0x000f6e0000000200 */
[-C--:B-1----:R-:W-:Y:S08]  /*11200*/  HMMA.16816.F32 R4, R160, R164.reuse, R4 ;  /* 0x000000a4a004723c */ /* 0x082ff00000001804 */
[C---:B------:R-:W-:Y:S08]  /*11210*/  HMMA.16816.F32 R8, R168.reuse, R164, R8 ;  /* 0x000000a4a808723c */ /* 0x040ff00000001808 */
[-C--:B------:R-:W-:Y:S08]  /*11220*/  HMMA.16816.F32 R12, R168, R166.reuse, R12 ;  /* 0x000000a6a80c723c */ /* 0x080ff0000000180c */
[C---:B------:R-:W-:Y:S08]  /*11230*/  HMMA.16816.F32 R16, R160.reuse, R166, R16 ;  /* 0x000000a6a010723c */ /* 0x040ff00000001810 */
[-C--:B------:R-:W-:Y:S08]  /*11240*/  HMMA.16816.F32 R20, R160, R172.reuse, R20 ;  /* 0x000000aca014723c */ /* 0x080ff00000001814 */
[C---:B------:R-:W-:Y:S08]  /*11250*/  HMMA.16816.F32 R24, R168.reuse, R172, R24 ;  /* 0x000000aca818723c */ /* 0x040ff00000001818 */
[-C--:B------:R-:W-:Y:S03]  /*11260*/  HMMA.16816.F32 R28, R168, R174.reuse, R28 ;  /* 0x000000aea81c723c */ /* 0x080fe6000000181c */
[----:B--2---:R-:W-:Y:S05]  /*11270*/  ISETP.GT.AND P0, PT, R225, R223, PT ;  /* 0x000000dfe100720c */ /* 0x004fea0003f04270 */
[C---:B------:R-:W-:Y:S01]  /*11280*/  HMMA.16816.F32 R32, R160.reuse, R174, R32 ;  /* 0x000000aea020723c */ /* 0x040fe20000001820 */
[----:B------:R-:W-:Y:S07]  /*11290*/  LDSM.16.M88.4 R172, [R219] ;  /* 0x00000000dbac783b */ /* 0x000fee0000000200 */
[-C--:B-----5:R-:W-:Y:S01]  /*112a0*/  HMMA.16816.F32 R36, R160, R156.reuse, R36 ;  /* 0x0000009ca024723c */ /* 0x0a0fe20000001824 */
[----:B------:R-:W-:Y:S02]  /*112b0*/  @!P0 IMAD.MOV.U32 R110, RZ, RZ, c[0x0][0x208] ;  /* 0x00008200ff6e8624 */ /* 0x000fe400078e00ff */
[----:B----4-:R-:W-:Y:S01]  /*112c0*/  LOP3.LUT P3, RZ, R226, 0x1, RZ, 0xc0, !PT ;  /* 0x00000001e2ff7812 */ /* 0x010fe2000786c0ff */
[C---:B------:R-:W-:Y:S01]  /*112d0*/  @!P0 IMAD.WIDE.U32 R164, R223.reuse, c[0x0][0x208], RZ ;  /* 0x00008200dfa48a25 */ /* 0x040fe200078e00ff */
[----:B------:R-:W-:Y:S03]  /*112e0*/  @!P0 SHF.R.S32.HI R0, RZ, 0x1f, R223 ;  /* 0x0000001fff008819 */ /* 0x000fe600000114df */
[C---:B------:R-:W-:Y:S01]  /*112f0*/  HMMA.16816.F32 R40, R168.reuse, R156, R40 ;  /* 0x0000009ca828723c */ /* 0x040fe20000001828 */
[----:B------:R-:W-:Y:S03]  /*11300*/  @!P0 IMAD.MOV.U32 R114, RZ, RZ, 0x5 ;  /* 0x00000005ff728424 */ /* 0x000fe600078e00ff */
[----:B------:R-:W-:Y:S02]  /*11310*/  @!P0 IMAD R0, R0, c[0x0][0x208], RZ ;  /* 0x0000820000008a24 */ /* 0x000fe400078e02ff */
[----:B------:R-:W-:Y:S02]  /*11320*/  @!P0 IMAD.MOV.U32 R109, RZ, RZ, R2 ;  /* 0x000000ffff6d8224 */ /* 0x000fe400078e0002 */
[-C--:B------:R-:W-:Y:S04]  /*11330*/  HMMA.16816.F32 R44, R168, R158.reuse, R44 ;  /* 0x0000009ea82c723c */ /* 0x080fe8000000182c */
[----:B------:R-:W-:Y:S02]  /*11340*/  @!P0 IMAD R0, R223, c[0x0][0x20c], R0 ;  /* 0x00008300df008a24 */ /* 0x000fe400078e0200 */
[----:B------:R-:W-:Y:S02]  /*11350*/  @!P0 IMAD.WIDE.U32 R108, R164, 0x50, R108 ;  /* 0x00000050a46c8825 */ /* 0x000fe400078e006c */
[C---:B------:R-:W-:Y:S04]  /*11360*/  HMMA.16816.F32 R48, R160.reuse, R158, R48 ;  /* 0x0000009ea030723c */ /* 0x040fe80000001830 */
[----:B------:R-:W-:Y:S01]  /*11370*/  @!P0 IMAD.IADD R0, R165, 0x1, R0 ;  /* 0x00000001a5008824 */ /* 0x000fe200078e0200 */
[----:B------:R-:W-:Y:S01]  /*11380*/  @!P0 LEA R180, P1, R108, c[0x0][0x1f8], 0x1 ;  /* 0x00007e006cb48a11 */ /* 0x000fe200078208ff */
[----:B------:R-:W1:Y:S01]  /*11390*/  LDSM.16.M88.4 R164, [R220] ;  /* 0x00000000dca4783b */ /* 0x000e620000000200 */
[----:B------:R-:W-:Y:S02]  /*113a0*/  @!P0 IMAD.SHL.U32 R2, R110, 0x20, RZ ;  /* 0x000000206e028824 */ /* 0x000fe400078e00ff */
[----:B------:R-:W-:Y:S03]  /*113b0*/  @!P0 IMAD R0, R0, 0x50, RZ ;  /* 0x0000005000008824 */ /* 0x000fe600078e02ff */
[----:B------:R-:W-:Y:S01]  /*113c0*/  @!P0 IADD3 R176, P2, R180, R2, RZ ;  /* 0x00000002b4b08210 */ /* 0x000fe20007f5e0ff */
[----:B------:R-:W-:Y:S01]  /*113d0*/  @!P0 IMAD.IADD R109, R109, 0x1, R0 ;  /* 0x000000016d6d8824 */ /* 0x000fe200078e0200 */
[----:B------:R-:W-:Y:S04]  /*113e0*/  @!P0 SHF.L.U64.HI R0, R110, R114, c[0x0][0x20c] ;  /* 0x000083006e008619 */ /* 0x000fe80000010272 */
[----:B------:R-:W-:Y:S02]  /*113f0*/  @!P0 LEA.HI.X R181, R108, c[0x0][0x1fc], R109, 0x1, P1 ;  /* 0x00007f006cb58a11 */ /* 0x000fe400008f0c6d */
[-C--:B------:R-:W-:Y:S03]  /*11400*/  @!P0 IADD3 R178, P1, R176, R2.reuse, RZ ;  /* 0x00000002b0b28210 */ /* 0x080fe60007f3e0ff */
[----:B------:R-:W-:Y:S01]  /*11410*/  @!PT LDS RZ, [RZ] ;  /* 0x00000000fffff984 */ /* 0x000fe20000000800 */
[----:B------:R-:W-:Y:S01]  /*11420*/  @!PT LDS RZ, [RZ] ;  /* 0x00000000fffff984 */ /* 0x000fe20000000800 */
[----:B------:R-:W-:Y:S01]  /*11430*/  @!PT LDS RZ, [RZ] ;  /* 0x00000000fffff984 */ /* 0x000fe20000000800 */
[----:B------:R2:W-:Y:S01]  /*11440*/  @!P0 LDGSTS.E.BYPASS.LTC128B.128 [R224+0x100], [R180.64], !P3 ;  /* 0x00100000b4e08fae */ /* 0x0005e2000d901d48 */
[--C-:B------:R-:W-:Y:S01]  /*11450*/  @!P0 IMAD.X R177, R181, 0x1, R0.reuse, P2 ;  /* 0x00000001b5b18824 */ /* 0x100fe200010e0600 */
[-C--:B------:R-:W-:Y:S03]  /*11460*/  @!P0 IADD3 R108, P2, R178, R2.reuse, RZ ;  /* 0x00000002b26c8210 */ /* 0x080fe60007f5e0ff */
[--C-:B------:R-:W-:Y:S01]  /*11470*/  @!P0 IMAD.X R179, R177, 0x1, R0.reuse, P1 ;  /* 0x00000001b1b38824 */ /* 0x100fe200008e0600 */
[----:B------:R-:W-:Y:S02]  /*11480*/  @!P0 IADD3 R156, P1, R108, R2, RZ ;  /* 0x000000026c9c8210 */ /* 0x000fe40007f3e0ff */
[----:B------:R4:W-:Y:S01]  /*11490*/  @!P0 LDGSTS.E.BYPASS.LTC128B.128 [R224+0x900], [R176.64], !P3 ;  /* 0x00900000b0e08fae */ /* 0x0009e2000d901d48 */
[--C-:B------:R-:W-:Y:S04]  /*114a0*/  @!P0 IMAD.X R109, R179, 0x1, R0.reuse, P2 ;  /* 0x00000001b36d8824 */ /* 0x100fe800010e0600 */
[----:B------:R-:W-:Y:S01]  /*114b0*/  @!P0 IMAD.X R157, R109, 0x1, R0, P1 ;  /* 0x000000016d9d8824 */ /* 0x000fe200008e0600 */
[----:B------:R-:W-:Y:S02]  /*114c0*/  ISETP.NE.AND P1, PT, R233, 0x1, PT ;  /* 0x00000001e900780c */ /* 0x000fe40003f25270 */
[----:B------:R4:W-:Y:S01]  /*114d0*/  @!P0 LDGSTS.E.BYPASS.LTC128B.128 [R224+0x1100], [R178.64], !P3 ;  /* 0x01100000b2e08fae */ /* 0x0009e2000d901d48 */
[-C--:B-1----:R-:W-:Y:S07]  /*114e0*/  HMMA.16816.F32 R52, R160, R164.reuse, R52 ;  /* 0x000000a4a034723c */ /* 0x082fee0000001834 */
[----:B------:R1:W-:Y:S01]  /*114f0*/  @!P0 LDGSTS.E.BYPASS.LTC128B.128 [R224+0x1900], [R108.64], !P3 ;  /* 0x019000006ce08fae */ /* 0x0003e2000d901d48 */
[C---:B------:R-:W-:Y:S07]  /*11500*/  HMMA.16816.F32 R56, R168.reuse, R164, R56 ;  /* 0x000000a4a838723c */ /* 0x040fee0000001838 */
[----:B------:R5:W-:Y:S01]  /*11510*/  @!P0 LDGSTS.E.BYPASS.LTC128B.128 [R224+0x2100], [R156.64], !P3 ;  /* 0x021000009ce08fae */ /* 0x000be2000d901d48 */
[-C--:B------:R-:W-:Y:S07]  /*11520*/  HMMA.16816.F32 R60, R168, R166.reuse, R60 ;  /* 0x000000a6a83c723c */ /* 0x080fee000000183c */
[----:B--2---:R-:W-:Y:S01]  /*11530*/  LDSM.16.M88.4 R180, [R213] ;  /* 0x00000000d5b4783b */ /* 0x004fe20000000200 */
[C---:B------:R-:W-:Y:S07]  /*11540*/  HMMA.16816.F32 R64, R160.reuse, R166, R64 ;  /* 0x000000a6a040723c */ /* 0x040fee0000001840 */
[----:B----4-:R-:W2:Y:S01]  /*11550*/  LDSM.16.M88.4 R176, [R215] ;  /* 0x00000000d7b0783b */ /* 0x010ea20000000200 */
[-C--:B------:R-:W-:Y:S07]  /*11560*/  HMMA.16816.F32 R68, R160, R172.reuse, R68 ;  /* 0x000000aca044723c */ /* 0x080fee0000001844 */
[----:B------:R-:W0:Y:S01]  /*11570*/  LDGDEPBAR ;  /* 0x00000000000079af */ /* 0x000e220000000000 */
[C---:B------:R-:W-:Y:S07]  /*11580*/  HMMA.16816.F32 R72, R168.reuse, R172, R72 ;  /* 0x000000aca848723c */ /* 0x040fee0000001848 */
[----:B-----5:R-:W4:Y:S01]  /*11590*/  LDSM.16.M88.4 R156, [R215+0x2000] ;  /* 0x00200000d79c783b */ /* 0x020f220000000200 */
[-C--:B------:R-:W-:Y:S07]  /*115a0*/  HMMA.16816.F32 R76, R168, R174.reuse, R76 ;  /* 0x000000aea84c723c */ /* 0x080fee000000184c */
[----:B------:R-:W5:Y:S01]  /*115b0*/  LDSM.16.M88.4 R164, [R213+0x800] ;  /* 0x00080000d5a4783b */ /* 0x000f620000000200 */
[----:B---3--:R-:W-:Y:S04]  /*115c0*/  IMAD.IADD R0, R231, 0x1, R232 ;  /* 0x00000001e7007824 */ /* 0x008fe800078e02e8 */
[----:B------:R-:W-:Y:S01]  /*115d0*/  @P1 IMAD.MOV.U32 R0, RZ, RZ, R230 ;  /* 0x000000ffff001224 */ /* 0x000fe200078e00e6 */
[----:B------:R-:W-:Y:S02]  /*115e0*/  HMMA.16816.F32 R80, R160, R174, R80 ;  /* 0x000000aea050723c */ /* 0x000fe40000001850 */
[----:B------:R-:W3:Y:S06]  /*115f0*/  LDSM.16.M88.4 R184, [R213+0x1000] ;  /* 0x00100000d5b8783b */ /* 0x000eec0000000200 */
[-C--:B--2---:R-:W-:Y:S02]  /*11600*/  HMMA.16816.F32 R4, R176, R180.reuse, R4 ;  /* 0x000000b4b004723c */ /* 0x084fe40000001804 */
[----:B------:R-:W2:Y:S08]  /*11610*/  LDSM.16.M88.4 R188, [R213+0x1800] ;  /* 0x00180000d5bc783b */ /* 0x000eb00000000200 */
[----:B------:R-:W-:Y:S01]  /*11620*/  LDSM.16.M88.4 R192, [R213+0x2000] ;  /* 0x00200000d5c0783b */ /* 0x000fe20000000200 */
[C---:B----4-:R-:W-:Y:S07]  /*11630*/  HMMA.16816.F32 R8, R156.reuse, R180, R8 ;  /* 0x000000b49c08723c */ /* 0x050fee0000001808 */
[----:B------:R-:W-:Y:S01]  /*11640*/  LDSM.16.M88.4 R196, [R216] ;  /* 0x00000000d8c4783b */ /* 0x000fe20000000200 */
[-C--:B------:R-:W-:Y:S07]  /*11650*/  HMMA.16816.F32 R12, R156, R182.reuse, R12 ;  /* 0x000000b69c0c723c */ /* 0x080fee000000180c */
[----:B------:R-:W-:Y:S01]  /*11660*/  LDSM.16.M88.4 R200, [R210] ;  /* 0x00000000d2c8783b */ /* 0x000fe20000000200 */
[C---:B------:R-:W-:Y:S07]  /*11670*/  HMMA.16816.F32 R16, R176.reuse, R182, R16 ;  /* 0x000000b6b010723c */ /* 0x040fee0000001810 */
[----:B------:R-:W-:Y:S01]  /*11680*/  LDSM.16.M88.4 R204, [R216+0x2000] ;  /* 0x00200000d8cc783b */ /* 0x000fe20000000200 */
[-C--:B-----5:R-:W-:Y:S07]  /*11690*/  HMMA.16816.F32 R20, R176, R164.reuse, R20 ;  /* 0x000000a4b014723c */ /* 0x0a0fee0000001814 */
[----:B------:R-:W-:Y:S01]  /*116a0*/  LDSM.16.M88.4 R160, [R210+0x800] ;  /* 0x00080000d2a0783b */ /* 0x000fe20000000200 */
[C---:B------:R-:W-:Y:S07]  /*116b0*/  HMMA.16816.F32 R24, R156.reuse, R164, R24 ;  /* 0x000000a49c18723c */ /* 0x040fee0000001818 */
[----:B------:R-:W-:Y:S01]  /*116c0*/  SHFL.IDX PT, R114, R0, 0x2, 0x1c1f ;  /* 0x005c1f0000727f89 */ /* 0x000fe200000e0000 */
[-C--:B------:R-:W-:Y:S07]  /*116d0*/  HMMA.16816.F32 R28, R156, R166.reuse, R28 ;  /* 0x000000a69c1c723c */ /* 0x080fee000000181c */
[----:B------:R-:W4:Y:S01]  /*116e0*/  SHFL.IDX PT, R2, R0, 0x1, 0x1c1f ;  /* 0x003c1f0000027f89 */ /* 0x000f2200000e0000 */
[C---:B------:R-:W-:Y:S07]  /*116f0*/  HMMA.16816.F32 R32, R176.reuse, R166, R32 ;  /* 0x000000a6b020723c */ /* 0x040fee0000001820 */
[----:B------:R-:W-:Y:S01]  /*11700*/  SHFL.IDX PT, R110, R0, 0x3, 0x1c1f ;  /* 0x007c1f00006e7f89 */ /* 0x000fe200000e0000 */
[-C--:B---3--:R-:W-:Y:S07]  /*11710*/  HMMA.16816.F32 R36, R176, R184.reuse, R36 ;  /* 0x000000b8b024723c */ /* 0x088fee0000001824 */
[----:B-1----:R1:W3:Y:S01]  /*11720*/  SHFL.IDX PT, R108, R0, RZ, 0x1c1f ;  /* 0x001c1fff006c7589 */ /* 0x0022e200000e0000 */
[C---:B------:R-:W-:Y:S08]  /*11730*/  HMMA.16816.F32 R40, R156.reuse, R184, R40 ;  /* 0x000000b89c28723c */ /* 0x040ff00000001828 */
[-C--:B------:R-:W-:Y:S08]  /*11740*/  HMMA.16816.F32 R44, R156, R186.reuse, R44 ;  /* 0x000000ba9c2c723c */ /* 0x080ff0000000182c */
[C---:B------:R-:W-:Y:S04]  /*11750*/  HMMA.16816.F32 R48, R176.reuse, R186, R48 ;  /* 0x000000bab030723c */ /* 0x040fe80000001830 */
[----:B-1----:R-:W-:Y:S04]  /*11760*/  IMAD R0, R223, -0x50, RZ ;  /* 0xffffffb0df007824 */ /* 0x002fe800078e02ff */
[-C--:B--2---:R-:W-:Y:S04]  /*11770*/  HMMA.16816.F32 R52, R176, R188.reuse, R52 ;  /* 0x000000bcb034723c */ /* 0x084fe80000001834 */
[----:B------:R-:W-:Y:S04]  /*11780*/  IADD3 R0, -R229, 0x1, R0 ;  /* 0x00000001e5007810 */ /* 0x000fe80007ffe100 */
[C---:B------:R-:W-:Y:S04]  /*11790*/  HMMA.16816.F32 R56, R156.reuse, R188, R56 ;  /* 0x000000bc9c38723c */ /* 0x040fe80000001838 */
[----:B------:R-:W-:Y:S04]  /*117a0*/  IADD3 R109, -R227, R0, R228 ;  /* 0x00000000e36d7210 */ /* 0x000fe80007ffe1e4 */
[-C--:B------:R-:W-:Y:S04]  /*117b0*/  HMMA.16816.F32 R60, R156, R190.reuse, R60 ;  /* 0x000000be9c3c723c */ /* 0x080fe8000000183c */
[C---:B----4-:R-:W-:Y:S02]  /*117c0*/  IMAD.IADD R2, R109.reuse, 0x1, R2 ;  /* 0x000000016d027824 */ /* 0x050fe400078e0202 */
[C---:B---3--:R-:W-:Y:S02]  /*117d0*/  IMAD.IADD R108, R109.reuse, 0x1, R108 ;  /* 0x000000016d6c7824 */ /* 0x048fe400078e026c */
[C---:B------:R-:W-:Y:S04]  /*117e0*/  HMMA.16816.F32 R64, R176.reuse, R190, R64 ;  /* 0x000000beb040723c */ /* 0x040fe80000001840 */
[C---:B------:R-:W-:Y:S01]  /*117f0*/  ISETP.GT.AND P3, PT, R108.reuse, RZ, PT ;  /* 0x000000ff6c00720c */ /* 0x040fe20003f64270 */
[C---:B------:R-:W-:Y:S01]  /*11800*/  IMAD.IADD R0, R109.reuse, 0x1, R114 ;  /* 0x000000016d007824 */ /* 0x040fe200078e0272 */
[----:B------:R-:W-:Y:S01]  /*11810*/  ISETP.GT.AND P2, PT, R108, 0x1, PT ;  /* 0x000000016c00780c */ /* 0x000fe20003f44270 */
[----:B------:R-:W-:Y:S01]  /*11820*/  IMAD.IADD R109, R109, 0x1, R110 ;  /* 0x000000016d6d7824 */ /* 0x000fe200078e026e */
[-C--:B------:R-:W-:Y:S03]  /*11830*/  HMMA.16816.F32 R68, R176, R192.reuse, R68 ;  /* 0x000000c0b044723c */ /* 0x080fe60000001844 */
[C---:B------:R-:W-:Y:S02]  /*11840*/  ISETP.GT.AND P1, PT, R2.reuse, RZ, PT ;  /* 0x000000ff0200720c */ /* 0x040fe40003f24270 */
[----:B------:R-:W-:Y:S02]  /*11850*/  ISETP.GT.AND P0, PT, R2, 0x1, PT ;  /* 0x000000010200780c */ /* 0x000fe40003f04270 */
[C---:B------:R-:W-:Y:S01]  /*11860*/  ISETP.GT.AND P4, PT, R108.reuse, 0x29, PT ;  /* 0x000000296c00780c */ /* 0x040fe20003f84270 */
[C---:B------:R-:W-:Y:S04]  /*11870*/  HMMA.16816.F32 R72, R156.reuse, R192, R72 ;  /* 0x000000c09c48723c */ /* 0x040fe80000001848 */
[----:B------:R-:W-:Y:S02]  /*11880*/  ISETP.GT.AND P5, PT, R108, 0x30, PT ;  /* 0x000000306c00780c */ /* 0x000fe40003fa4270 */
[----:B------:R-:W-:Y:S02]  /*11890*/  ISETP.GT.AND P6, PT, R109, 0x29, PT ;  /* 0x000000296d00780c */ /* 0x000fe40003fc4270 */
[-C--:B------:R-:W-:Y:S01]  /*118a0*/  HMMA.16816.F32 R76, R156, R194.reuse, R76 ;  /* 0x000000c29c4c723c */ /* 0x080fe2000000184c */
[----:B------:R-:W1:Y:S07]  /*118b0*/  LDSM.16.M88.4 R156, [R210+0x1000] ;  /* 0x00100000d29c783b */ /* 0x000e6e0000000200 */
[----:B------:R-:W-:Y:S08]  /*118c0*/  HMMA.16816.F32 R80, R176, R194, R80 ;  /* 0x000000c2b050723c */ /* 0x000ff00000001850 */
[-C--:B------:R-:W-:Y:S08]  /*118d0*/  HMMA.16816.F32 R4, R196, R200.reuse, R4 ;  /* 0x000000c8c404723c */ /* 0x080ff00000001804 */
[C---:B------:R-:W-:Y:S07]  /*118e0*/  HMMA.16816.F32 R8, R204.reuse, R200, R8 ;  /* 0x000000c8cc08723c */ /* 0x040fee0000001808 */
[----:B------:R-:W-:Y:S01]  /*118f0*/  IADD3 R200, R223, -0x1, RZ ;  /* 0xffffffffdfc87810 */ /* 0x000fe20007ffe0ff */
[-C--:B------:R-:W-:Y:S08]  /*11900*/  HMMA.16816.F32 R12, R204, R202.reuse, R12 ;  /* 0x000000cacc0c723c */ /* 0x080ff0000000180c */
[C---:B------:R-:W-:Y:S04]  /*11910*/  HMMA.16816.F32 R16, R196.reuse, R202, R16 ;  /* 0x000000cac410723c */ /* 0x040fe80000001810 */
[----:B------:R-:W-:Y:S02]  /*11920*/  FSEL R114, R4, -INF , P3 ;  /* 0xff80000004727808 */ /* 0x000fe40001800000 */
[----:B------:R-:W-:Y:S02]  /*11930*/  FSEL R165, R6, -INF , P1 ;  /* 0xff80000006a57808 */ /* 0x000fe40000800000 */
[-C--:B------:R-:W-:Y:S03]  /*11940*/  HMMA.16816.F32 R20, R196, R160.reuse, R20 ;  /* 0x000000a0c414723c */ /* 0x080fe60000001814 */
[----:B------:R-:W-:Y:S02]  /*11950*/  ISETP.GT.AND P3, PT, R0, RZ, PT ;  /* 0x000000ff0000720c */ /* 0x000fe40003f64270 */
[----:B------:R-:W-:Y:S02]  /*11960*/  FSEL R164, R7, -INF , P0 ;  /* 0xff80000007a47808 */ /* 0x000fe40000000000 */
[----:B------:R-:W-:Y:S01]  /*11970*/  FSEL R166, R8, -INF , P3 ;  /* 0xff80000008a67808 */ /* 0x000fe20001800000 */
[C---:B------:R-:W-:Y:S04]  /*11980*/  HMMA.16816.F32 R24, R204.reuse, R160, R24 ;  /* 0x000000a0cc18723c */ /* 0x040fe80000001818 */
[C---:B------:R-:W-:Y:S02]  /*11990*/  ISETP.GT.AND P0, PT, R109.reuse, 0x1, PT ;  /* 0x000000016d00780c */ /* 0x040fe40003f04270 */
[----:B------:R-:W-:Y:S02]  /*119a0*/  ISETP.GT.AND P3, PT, R0, 0x8, PT ;  /* 0x000000080000780c */ /* 0x000fe40003f64270 */
[-C--:B------:R-:W-:Y:S03]  /*119b0*/  HMMA.16816.F32 R28, R204, R162.reuse, R28 ;  /* 0x000000a2cc1c723c */ /* 0x080fe6000000181c */
[----:B------:R-:W-:Y:S02]  /*119c0*/  ISETP.GT.AND P1, PT, R109, RZ, PT ;  /* 0x000000ff6d00720c */ /* 0x000fe40003f24270 */
[----:B------:R-:W-:Y:S02]  /*119d0*/  FMNMX.FTZ R8, R114, R3, !PT ;  /* 0x0000000372087209 */ /* 0x000fe40007810000 */
[----:B------:R-:W-:Y:S01]  /*119e0*/  FSEL R170, R11, -INF , P0 ;  /* 0xff8000000baa7808 */ /* 0x000fe20000000000 */
[C---:B------:R-:W-:Y:S01]  /*119f0*/  HMMA.16816.F32 R32, R196.reuse, R162, R32 ;  /* 0x000000a2c420723c */ /* 0x040fe20000001820 */
[----:B------:R-:W2:Y:S03]  /*11a00*/  LDSM.16.M88.4 R160, [R210+0x1800] ;  /* 0x00180000d2a0783b */ /* 0x000ea60000000200 */
[C---:B------:R-:W-:Y:S02]  /*11a10*/  ISETP.GT.AND P0, PT, R109.reuse, 0x9, PT ;  /* 0x000000096d00780c */ /* 0x040fe40003f04270 */
[----:B------:R-:W-:Y:S02]  /*11a20*/  FSEL R171, R10, -INF , P1 ;  /* 0xff8000000aab7808 */ /* 0x000fe40000800000 */
[-C--:B-1----:R-:W-:Y:S03]  /*11a30*/  HMMA.16816.F32 R36, R196, R156.reuse, R36 ;  /* 0x0000009cc424723c */ /* 0x082fe60000001824 */
[----:B------:R-:W-:Y:S02]  /*11a40*/  ISETP.GT.AND P1, PT, R109, 0x8, PT ;  /* 0x000000086d00780c */ /* 0x000fe40003f24270 */
[----:B------:R-:W-:Y:S02]  /*11a50*/  FSEL R168, R15, -INF , P0 ;  /* 0xff8000000fa87808 */ /* 0x000fe40000000000 */
[----:B------:R-:W-:Y:S01]  /*11a60*/  ISETP.GT.AND P0, PT, R2, 0x9, PT ;  /* 0x000000090200780c */ /* 0x000fe20003f04270 */
[C---:B------:R-:W-:Y:S04]  /*11a70*/  HMMA.16816.F32 R40, R204.reuse, R156, R40 ;  /* 0x0000009ccc28723c */ /* 0x040fe80000001828 */
[----:B------:R-:W-:Y:S02]  /*11a80*/  FSEL R169, R14, -INF , P1 ;  /* 0xff8000000ea97808 */ /* 0x000fe40000800000 */
[----:B------:R-:W-:Y:S02]  /*11a90*/  ISETP.GT.AND P1, PT, R2, 0x8, PT ;  /* 0x000000080200780c */ /* 0x000fe40003f24270 */
[-C--:B------:R-:W-:Y:S04]  /*11aa0*/  HMMA.16816.F32 R44, R204, R158.reuse, R44 ;  /* 0x0000009ecc2c723c */ /* 0x080fe8000000182c */
[----:B------:R-:W-:Y:S02]  /*11ab0*/  FSEL R157, R5, -INF , P2 ;  /* 0xff800000059d7808 */ /* 0x000fe40001000000 */
[----:B------:R-:W1:Y:S01]  /*11ac0*/  LDSM.16.M88.4 R4, [R210+0x2000] ;  /* 0x00200000d204783b */ /* 0x000e620000000200 */
[----:B------:R-:W-:Y:S01]  /*11ad0*/  ISETP.GT.AND P2, PT, R0, 0x1, PT ;  /* 0x000000010000780c */ /* 0x000fe20003f44270 */
[C---:B------:R-:W-:Y:S01]  /*11ae0*/  HMMA.16816.F32 R48, R196.reuse, R158, R48 ;  /* 0x0000009ec430723c */ /* 0x040fe20000001830 */
[----:B------:R-:W-:Y:S04]  /*11af0*/  DEPBAR.LE SB0, 0x0 ;  /* 0x000080000000791a */ /* 0x000fe80000000000 */
[----:B------:R-:W-:Y:S01]  /*11b00*/  FSEL R167, R9, -INF , P2 ;  /* 0xff80000009a77808 */ /* 0x000fe20001000000 */
[----:B------:R-:W-:Y:S01]  /*11b10*/  BAR.SYNC.DEFER_BLOCKING 0x0 ;  /* 0x0000000000007b1d */ /* 0x000fe20000010000 */
[----:B------:R-:W-:Y:S01]  /*11b20*/  FSEL R158, R12, -INF , P3 ;  /* 0xff8000000c9e7808 */ /* 0x000fe20001800000 */
[-C--:B--2---:R-:W-:Y:S05]  /*11b30*/  HMMA.16816.F32 R52, R196, R160.reuse, R52 ;  /* 0x000000a0c434723c */ /* 0x084fea0000001834 */
[----:B------:R-:W-:Y:S02]  /*11b40*/  ISETP.GT.AND P3, PT, R108, 0x8, PT ;  /* 0x000000086c00780c */ /* 0x000fe40003f64270 */
[----:B------:R-:W-:Y:S01]  /*11b50*/  ISETP.GT.AND P2, PT, R0, 0x9, PT ;  /* 0x000000090000780c */ /* 0x000fe20003f44270 */
[C---:B------:R-:W-:Y:S04]  /*11b60*/  HMMA.16816.F32 R56, R204.reuse, R160, R56 ;  /* 0x000000a0cc38723c */ /* 0x040fe80000001838 */
[----:B------:R-:W-:Y:S02]  /*11b70*/  FSEL R9, R16, -INF , P3 ;  /* 0xff80000010097808 */ /* 0x000fe40001800000 */
[C---:B------:R-:W-:Y:S02]  /*11b80*/  ISETP.GT.AND P3, PT, R108.reuse, 0x10, PT ;  /* 0x000000106c00780c */ /* 0x040fe40003f64270 */
[-C--:B------:R-:W-:Y:S04]  /*11b90*/  HMMA.16816.F32 R60, R204, R162.reuse, R60 ;  /* 0x000000a2cc3c723c */ /* 0x080fe8000000183c */
[----:B------:R-:W-:Y:S02]  /*11ba0*/  FSEL R159, R13, -INF , P2 ;  /* 0xff8000000d9f7808 */ /* 0x000fe40001000000 */
[----:B------:R-:W-:Y:S02]  /*11bb0*/  ISETP.GT.AND P2, PT, R108, 0x9, PT ;  /* 0x000000096c00780c */ /* 0x000fe40003f44270 */
[C---:B------:R-:W-:Y:S04]  /*11bc0*/  HMMA.16816.F32 R64, R196.reuse, R162, R64 ;  /* 0x000000a2c440723c */ /* 0x040fe80000001840 */
[----:B------:R-:W-:Y:S02]  /*11bd0*/  FMNMX.FTZ R8, R157, R8, !PT ;  /* 0x000000089d087209 */ /* 0x000fe40007810000 */
        /* <DEDUP_REMOVED lines=8> */
[----:B------:R-:W-:Y:S01]  /*11c60*/  FMNMX.FTZ R4, R9, R8, !PT ;  /* 0x0000000809047209 */ /* 0x000fe20007810000 */
[-C--:B------:R-:W-:Y:S03]  /*11c70*/  HMMA.16816.F32 R76, R204, R6.reuse, R76 ;  /* 0x00000006cc4c723c */ /* 0x080fe6000000184c */
[----:B------:R-:W-:Y:S02]  /*11c80*/  FSEL R21, R21, -INF , P2 ;  /* 0xff80000015157808 */ /* 0x000fe40001000000 */
[----:B------:R-:W-:Y:S02]  /*11c90*/  ISETP.GT.AND P2, PT, R0, 0x11, PT ;  /* 0x000000110000780c */ /* 0x000fe40003f44270 */
[----:B------:R-:W-:Y:S01]  /*11ca0*/  FMNMX.FTZ R4, R10, R4, !PT ;  /* 0x000000040a047209 */ /* 0x000fe20007810000 */
[----:B------:R-:W-:Y:S04]  /*11cb0*/  HMMA.16816.F32 R80, R196, R6, R80 ;  /* 0x00000006c450723c */ /* 0x000fe80000001850 */
[----:B------:R-:W-:Y:S02]  /*11cc0*/  FSEL R11, R18, -INF , P1 ;  /* 0xff800000120b7808 */ /* 0x000fe40000800000 */
[----:B------:R-:W-:Y:S02]  /*11cd0*/  ISETP.GT.AND P1, PT, R2, 0x10, PT ;  /* 0x000000100200780c */ /* 0x000fe40003f24270 */
[----:B------:R-:W-:Y:S02]  /*11ce0*/  FSEL R18, R23, -INF , P0 ;  /* 0xff80000017127808 */ /* 0x000fe40000000000 */
[----:B------:R-:W-:Y:S02]  /*11cf0*/  ISETP.GT.AND P0, PT, R109, 0x11, PT ;  /* 0x000000116d00780c */ /* 0x000fe40003f04270 */
[----:B------:R-:W-:Y:S02]  /*11d00*/  FSEL R17, R24, -INF , P3 ;  /* 0xff80000018117808 */ /* 0x000fe40001800000 */
[----:B------:R-:W-:Y:S02]  /*11d10*/  ISETP.GT.AND P3, PT, R0, 0x18, PT ;  /* 0x000000180000780c */ /* 0x000fe40003f64270 */
[----:B------:R-:W-:Y:S02]  /*11d20*/  FMNMX.FTZ R4, R20, R4, !PT ;  /* 0x0000000414047209 */ /* 0x000fe40007810000 */
[----:B------:R-:W-:Y:S02]  /*11d30*/  FSEL R19, R22, -INF , P1 ;  /* 0xff80000016137808 */ /* 0x000fe40000800000 */
[----:B------:R-:W-:Y:S02]  /*11d40*/  FSEL R22, R25, -INF , P2 ;  /* 0xff80000019167808 */ /* 0x000fe40001000000 */
[----:B------:R-:W-:Y:S02]  /*11d50*/  FSEL R24, R28, -INF , P3 ;  /* 0xff8000001c187808 */ /* 0x000fe40001800000 */
[----:B------:R-:W-:Y:S02]  /*11d60*/  ISETP.GT.AND P3, PT, R108, 0x18, PT ;  /* 0x000000186c00780c */ /* 0x000fe40003f64270 */
[----:B------:R-:W-:Y:S02]  /*11d70*/  ISETP.GT.AND P2, PT, R0, 0x19, PT ;  /* 0x000000190000780c */ /* 0x000fe40003f44270 */
[----:B------:R-:W-:Y:S02]  /*11d80*/  FSEL R27, R27, -INF , P0 ;  /* 0xff8000001b1b7808 */ /* 0x000fe40000000000 */
[----:B------:R-:W-:Y:S02]  /*11d90*/  ISETP.GT.AND P0, PT, R109, 0x19, PT ;  /* 0x000000196d00780c */ /* 0x000fe40003f04270 */
[----:B------:R-:W-:Y:S02]  /*11da0*/  FSEL R16, R32, -INF , P3 ;  /* 0xff80000020107808 */ /* 0x000fe40001800000 */
[----:B------:R-:W-:Y:S02]  /*11db0*/  FMNMX.FTZ R4, R21, R4, !PT ;  /* 0x0000000415047209 */ /* 0x000fe40007810000 */
[----:B------:R-:W-:Y:S02]  /*11dc0*/  FSEL R25, R29, -INF , P2 ;  /* 0xff8000001d197808 */ /* 0x000fe40001000000 */
[----:B------:R-:W-:Y:S02]  /*11dd0*/  ISETP.GT.AND P2, PT, R108, 0x19, PT ;  /* 0x000000196c00780c */ /* 0x000fe40003f44270 */
[----:B------:R-:W-:Y:S02]  /*11de0*/  FSEL R31, R31, -INF , P0 ;  /* 0xff8000001f1f7808 */ /* 0x000fe40000000000 */
[----:B------:R-:W-:Y:S02]  /*11df0*/  ISETP.GT.AND P0, PT, R2, 0x19, PT ;  /* 0x000000190200780c */ /* 0x000fe40003f04270 */
[----:B------:R-:W-:Y:S02]  /*11e00*/  FSEL R15, R33, -INF , P2 ;  /* 0xff800000210f7808 */ /* 0x000fe40001000000 */
[----:B------:R-:W-:Y:S01]  /*11e10*/  FSEL R13, R35, -INF , P0 ;  /* 0xff800000230d7808 */ /* 0x000fe20000000000 */
[----:B------:R-:W2:Y:S01]  /*11e20*/  LDL.64 R32, [R1+0x28] ;  /* 0x0000280001207983 */ /* 0x000ea20000100a00 */
[C---:B------:R-:W-:Y:S02]  /*11e30*/  ISETP.GT.AND P3, PT, R108.reuse, 0x20, PT ;  /* 0x000000206c00780c */ /* 0x040fe40003f64270 */
        /* <DEDUP_REMOVED lines=10> */
[----:B------:R-:W-:Y:S02]  /*11ee0*/  FSEL R180, R43, -INF , P0 ;  /* 0xff8000002bb47808 */ /* 0x000fe40000000000 */
[----:B------:R-:W-:Y:S02]  /*11ef0*/  ISETP.GT.AND P2, PT, R108, 0x28, PT ;  /* 0x000000286c00780c */ /* 0x000fe40003f44270 */
[----:B------:R-:W-:Y:S02]  /*11f00*/  ISETP.GT.AND P1, PT, R109, 0x10, PT ;  /* 0x000000106d00780c */ /* 0x000fe40003f24270 */
[----:B------:R-:W-:Y:S02]  /*11f10*/  ISETP.GT.AND P0, PT, R0, 0x28, PT ;  /* 0x000000280000780c */ /* 0x000fe40003f04270 */
[----:B------:R-:W-:Y:S02]  /*11f20*/  FMNMX.FTZ R4, R28, R4, !PT ;  /* 0x000000041c047209 */ /* 0x000fe40007810000 */
[----:B------:R-:W-:Y:S02]  /*11f30*/  FSEL R176, R44, -INF , P0 ;  /* 0xff8000002cb07808 */ /* 0x000fe40000000000 */
[----:B------:R-:W-:Y:S02]  /*11f40*/  FSEL R44, R48, -INF , P2 ;  /* 0xff800000302c7808 */ /* 0x000fe40001000000 */
[----:B------:R-:W-:Y:S02]  /*11f50*/  FMNMX.FTZ R4, R161, R4, !PT ;  /* 0x00000004a1047209 */ /* 0x000fe40007810000 */
        /* <DEDUP_REMOVED lines=8> */
[----:B------:R-:W-:Y:S01]  /*11fe0*/  FSEL R190, R52, -INF , P5 ;  /* 0xff80000034be7808 */ /* 0x000fe20002800000 */
[----:B------:R-:W3:Y:S01]  /*11ff0*/  LDL R34, [R1+0x34] ;  /* 0x0000340001227983 */ /* 0x000ee20000100800 */
[----:B------:R-:W-:Y:S02]  /*12000*/  ISETP.GT.AND P1, PT, R2, 0x20, PT ;  /* 0x000000200200780c */ /* 0x000fe40003f24270 */
[----:B------:R-:W-:Y:S02]  /*12010*/  FSEL R173, R40, -INF , P3 ;  /* 0xff80000028ad7808 */ /* 0x000fe40001800000 */
[----:B------:R-:W-:Y:S02]  /*12020*/  ISETP.GT.AND P3, PT, R108, 0x31, PT ;  /* 0x000000316c00780c */ /* 0x000fe40003f64270 */
[----:B------:R-:W-:Y:S02]  /*12030*/  FMNMX.FTZ R4, R163, R4, !PT ;  /* 0x00000004a3047209 */ /* 0x000fe40007810000 */
[----:B------:R-:W-:Y:S02]  /*12040*/  FSEL R162, R38, -INF , P1 ;  /* 0xff80000026a27808 */ /* 0x000fe40000800000 */
[----:B------:R-:W-:Y:S02]  /*12050*/  FSEL R191, R53, -INF , P3 ;  /* 0xff80000035bf7808 */ /* 0x000fe40001800000 */
[----:B------:R-:W-:Y:S02]  /*12060*/  FMNMX.FTZ R4, R190, R4, !PT ;  /* 0x00000004be047209 */ /* 0x000fe40007810000 */
[----:B------:R-:W-:Y:S02]  /*12070*/  ISETP.GT.AND P1, PT, R109, 0x20, PT ;  /* 0x000000206d00780c */ /* 0x000fe40003f24270 */
[----:B------:R-:W-:Y:S02]  /*12080*/  ISETP.GT.AND P2, PT, R108, 0x38, PT ;  /* 0x000000386c00780c */ /* 0x000fe40003f44270 */
[----:B------:R-:W-:Y:S02]  /*12090*/  FSEL R175, R42, -INF , P1 ;  /* 0xff8000002aaf7808 */ /* 0x000fe40000800000 */
[----:B------:R-:W-:Y:S02]  /*120a0*/  FSEL R196, R64, -INF , P2 ;  /* 0xff80000040c47808 */ /* 0x000fe40001000000 */
[----:B------:R-:W-:Y:S02]  /*120b0*/  FMNMX.FTZ R4, R191, R4, !PT ;  /* 0x00000004bf047209 */ /* 0x000fe40007810000 */
        /* <DEDUP_REMOVED lines=11> */
[C---:B------:R-:W-:Y:S02]  /*12170*/  ISETP.GT.AND P0, PT, R108.reuse, 0x41, PT ;  /* 0x000000416c00780c */ /* 0x040fe40003f04270 */
        /* <DEDUP_REMOVED lines=15> */
[C---:B------:R-:W-:Y:S01]  /*12270*/  ISETP.GT.AND P4, PT, R2.reuse, 0x28, PT ;  /* 0x000000280200780c */ /* 0x040fe20003f84270 */
[----:B------:R-:W1:Y:S01]  /*12280*/  SHFL.BFLY PT, R7, R4, 0x2, 0x1f ;  /* 0x0c401f0004077f89 */ /* 0x000e6200000e0000 */
[----:B------:R-:W-:Y:S02]  /*12290*/  FMNMX.FTZ R5, R13, R5, !PT ;  /* 0x000000050d057209 */ /* 0x000fe40007810000 */
[----:B------:R-:W-:Y:S02]  /*122a0*/  ISETP.GT.AND P0, PT, R2, 0x31, PT ;  /* 0x000000310200780c */ /* 0x000fe40003f04270 */
[----:B------:R-:W-:Y:S02]  /*122b0*/  FMNMX.FTZ R5, R162, R5, !PT ;  /* 0x00000005a2057209 */ /* 0x000fe40007810000 */
[----:B------:R-:W-:Y:S02]  /*122c0*/  FSEL R80, R50, -INF , P4 ;  /* 0xff80000032507808 */ /* 0x000fe40002000000 */
[----:B------:R-:W-:Y:S02]  /*122d0*/  FSEL R184, R55, -INF , P0 ;  /* 0xff80000037b87808 */ /* 0x000fe40000000000 */
[C---:B------:R-:W-:Y:S02]  /*122e0*/  ISETP.GT.AND P2, PT, R2.reuse, 0x29, PT ;  /* 0x000000290200780c */ /* 0x040fe40003f44270 */
[C---:B------:R-:W-:Y:S02]  /*122f0*/  ISETP.GT.AND P1, PT, R2.reuse, 0x30, PT ;  /* 0x000000300200780c */ /* 0x040fe40003f24270 */
[----:B------:R-:W-:Y:S02]  /*12300*/  ISETP.GT.AND P0, PT, R2, 0x38, PT ;  /* 0x000000380200780c */ /* 0x000fe40003f04270 */
[----:B------:R-:W-:Y:S02]  /*12310*/  FMNMX.FTZ R5, R172, R5, !PT ;  /* 0x00000005ac057209 */ /* 0x000fe40007810000 */
[----:B------:R-:W-:Y:S02]  /*12320*/  FMNMX.FTZ R6, R166, R112, !PT ;  /* 0x00000070a6067209 */ /* 0x000fe40007810000 */
[----:B------:R-:W-:Y:S02]  /*12330*/  FSEL R183, R54, -INF , P1 ;  /* 0xff80000036b77808 */ /* 0x000fe40000800000 */
[C---:B------:R-:W-:Y:S02]  /*12340*/  ISETP.GT.AND P4, PT, R2.reuse, 0x39, PT ;  /* 0x000000390200780c */ /* 0x040fe40003f84270 */
[C---:B------:R-:W-:Y:S02]  /*12350*/  ISETP.GT.AND P3, PT, R2.reuse, 0x40, PT ;  /* 0x000000400200780c */ /* 0x040fe40003f64270 */
[C---:B------:R-:W-:Y:S02]  /*12360*/  ISETP.GT.AND P1, PT, R2.reuse, 0x48, PT ;  /* 0x000000480200780c */ /* 0x040fe40003f24270 */
[----:B------:R-:W-:Y:S02]  /*12370*/  FSEL R160, R51, -INF , P2 ;  /* 0xff80000033a07808 */ /* 0x000fe40001000000 */
[----:B------:R-:W-:Y:S02]  /*12380*/  ISETP.GT.AND P2, PT, R2, 0x41, PT ;  /* 0x000000410200780c */ /* 0x000fe40003f44270 */
[----:B------:R-:W-:Y:S02]  /*12390*/  FSEL R193, R66, -INF , P0 ;  /* 0xff80000042c17808 */ /* 0x000fe40000000000 */
        /* <DEDUP_REMOVED lines=30> */
[----:B------:R-:W-:Y:S02]  /*12580*/  FMNMX.FTZ R6, R168, R6, !PT ;  /* 0x00000006a8067209 */ /* 0x000fe40007810000 */
[----:B------:R-:W-:Y:S01]  /*12590*/  ISETP.GT.AND P2, PT, R0, 0x30, PT ;  /* 0x000000300000780c */ /* 0x000fe20003f44270 */
[----:B------:R-:W4:Y:S01]  /*125a0*/  SHFL.BFLY PT, R7, R4, 0x2, 0x1f ;  /* 0x0c401f0004077f89 */ /* 0x000f2200000e0000 */
        /* <DEDUP_REMOVED lines=16> */
[----:B------:R-:W-:Y:S02]  /*126b0*/  FSEL R177, R47, -INF , P6 ;  /* 0xff8000002fb17808 */ /* 0x000fe40003000000 */
[----:B------:R-:W-:Y:S02]  /*126c0*/  ISETP.GT.AND P6, PT, R0, 0x39, PT ;  /* 0x000000390000780c */ /* 0x000fe40003fc4270 */
[----:B------:R-:W-:Y:S02]  /*126d0*/  FMNMX.FTZ R0, R198, R5, !PT ;  /* 0x00000005c6007209 */ /* 0x000fe40007810000 */
[----:B------:R-:W-:Y:S02]  /*126e0*/  FMNMX.FTZ R5, R31, R6, !PT ;  /* 0x000000061f057209 */ /* 0x000fe40007810000 */
[----:B-1----:R-:W-:Y:S02]  /*126f0*/  FMNMX.FTZ R110, R2, R8, !PT ;  /* 0x00000008026e7209 */ /* 0x002fe40007810000 */
[----:B------:R-:W-:Y:S02]  /*12700*/  FMNMX.FTZ R2, R175, R5, !PT ;  /* 0x00000005af027209 */ /* 0x000fe40007810000 */
[----:B------:R-:W-:Y:S02]  /*12710*/  FSEL R250, R76, -INF , P3 ;  /* 0xff8000004cfa7808 */ /* 0x000fe40001800000 */
[----:B------:R-:W-:Y:S02]  /*12720*/  FMNMX.FTZ R2, R180, R2, !PT ;  /* 0x00000002b4027209 */ /* 0x000fe40007810000 */
[----:B------:R-:W-:Y:S02]  /*12730*/  FSETP.NEU.FTZ.AND P3, PT, R110, -INF , PT ;  /* 0xff8000006e00780b */ /* 0x000fe40003f7d000 */
[----:B------:R-:W-:Y:S02]  /*12740*/  FMNMX.FTZ R6, R179, R2, !PT ;  /* 0x00000002b3067209 */ /* 0x000fe40007810000 */
[----:B----4-:R-:W-:Y:S01]  /*12750*/  FMNMX.FTZ R2, R4, R7, !PT ;  /* 0x0000000704027209 */ /* 0x010fe20007810000 */
[----:B------:R-:W-:Y:S01]  /*12760*/  FMUL.FTZ R4, R110, c[0x0][0x2d0] ;  /* 0x0000b4006e047a20 */ /* 0x000fe20000410000 */
[----:B------:R-:W-:Y:S02]  /*12770*/  FSEL R199, R61, -INF , P6 ;  /* 0xff8000003dc77808 */ /* 0x000fe40003000000 */
[----:B------:R-:W-:Y:S01]  /*12780*/  FSEL R234, R72, -INF , P5 ;  /* 0xff80000048ea7808 */ /* 0x000fe20002800000 */
[----:B------:R-:W1:Y:S01]  /*12790*/  SHFL.BFLY PT, R7, R2, 0x1, 0x1f ;  /* 0x0c201f0002077f89 */ /* 0x000e6200000e0000 */
[----:B------:R-:W-:Y:S02]  /*127a0*/  FSEL R156, R4, RZ, P3 ;  /* 0x000000ff049c7208 */ /* 0x000fe40001800000 */
[----:B------:R-:W-:Y:S02]  /*127b0*/  FMNMX.FTZ R0, R199, R0, !PT ;  /* 0x00000000c7007209 */ /* 0x000fe40007810000 */
[----:B------:R-:W-:Y:S01]  /*127c0*/  FSEL R238, R73, -INF , P4 ;  /* 0xff80000049ee7808 */ /* 0x000fe20002000000 */
[--C-:B------:R-:W-:Y:S01]  /*127d0*/  FFMA.FTZ R4, R114, c[0x0][0x2d0], -R156.reuse ;  /* 0x0000b40072047a23 */ /* 0x100fe2000001089c */
[----:B------:R-:W-:Y:S02]  /*127e0*/  FSEL R48, R77, -INF , P2 ;  /* 0xff8000004d307808 */ /* 0x000fe40001000000 */
[----:B------:R-:W-:Y:S01]  /*127f0*/  ISETP.GT.AND P4, PT, R223, R225, PT ;  /* 0x000000e1df00720c */ /* 0x000fe20003f84270 */
[----:B------:R4:W-:Y:S01]  /*12800*/  MUFU.EX2 R29, R4 ;  /* 0x00000004001d7308 */ /* 0x0009e20000000800 */
[----:B------:R-:W-:Y:S02]  /*12810*/  FMNMX.FTZ R0, R234, R0, !PT ;  /* 0x00000000ea007209 */ /* 0x000fe40007810000 */
[C---:B------:R-:W-:Y:S02]  /*12820*/  ISETP.GT.AND P1, PT, R109.reuse, 0x30, PT ;  /* 0x000000306d00780c */ /* 0x040fe40003f24270 */
[----:B------:R-:W-:Y:S02]  /*12830*/  FMNMX.FTZ R0, R238, R0, !PT ;  /* 0x00000000ee007209 */ /* 0x000fe40007810000 */
[C---:B------:R-:W-:Y:S02]  /*12840*/  ISETP.GT.AND P0, PT, R109.reuse, 0x31, PT ;  /* 0x000000316d00780c */ /* 0x040fe40003f04270 */
[----:B------:R-:W-:Y:S02]  /*12850*/  FMNMX.FTZ R0, R250, R0, !PT ;  /* 0x00000000fa007209 */ /* 0x000fe40007810000 */
[----:B------:R-:W-:Y:S02]  /*12860*/  FSEL R185, R58, -INF , P1 ;  /* 0xff8000003ab97808 */ /* 0x000fe40000800000 */
[----:B------:R-:W-:Y:S02]  /*12870*/  FMNMX.FTZ R0, R48, R0, !PT ;  /* 0x0000000030007209 */ /* 0x000fe40007810000 */
[----:B------:R-:W-:Y:S02]  /*12880*/  ISETP.GT.AND P1, PT, R109, 0x38, PT ;  /* 0x000000386d00780c */ /* 0x000fe40003f24270 */
[----:B------:R-:W-:Y:S01]  /*12890*/  FSEL R188, R59, -INF , P0 ;  /* 0xff8000003bbc7808 */ /* 0x000fe20000000000 */
[----:B------:R-:W5:Y:S01]  /*128a0*/  SHFL.BFLY PT, R5, R0, 0x2, 0x1f ;  /* 0x0c401f0000057f89 */ /* 0x000f6200000e0000 */
[C---:B------:R-:W-:Y:S02]  /*128b0*/  ISETP.GT.AND P0, PT, R109.reuse, 0x39, PT ;  /* 0x000000396d00780c */ /* 0x040fe40003f04270 */
[----:B------:R-:W-:Y:S02]  /*128c0*/  FSEL R192, R62, -INF , P1 ;  /* 0xff8000003ec07808 */ /* 0x000fe40000800000 */
[----:B------:R-:W-:Y:S01]  /*128d0*/  ISETP.GT.AND P1, PT, R109, 0x40, PT ;  /* 0x000000406d00780c */ /* 0x000fe20003f24270 */
[--C-:B----4-:R-:W-:Y:S01]  /*128e0*/  FFMA.FTZ R4, R157, c[0x0][0x2d0], -R156.reuse ;  /* 0x0000b4009d047a23 */ /* 0x110fe2000001089c */
[----:B------:R-:W-:Y:S02]  /*128f0*/  LOP3.LUT P6, RZ, R226, 0x1, RZ, 0xc0, !PT ;  /* 0x00000001e2ff7812 */ /* 0x000fe400078cc0ff */
[----:B------:R-:W-:Y:S01]  /*12900*/  FSEL R235, R74, -INF , P1 ;  /* 0xff8000004aeb7808 */ /* 0x000fe20000800000 */
[----:B------:R5:W-:Y:S01]  /*12910*/  MUFU.EX2 R82, R4 ;  /* 0x0000000400527308 */ /* 0x000be20000000800 */
[----:B------:R-:W-:Y:S02]  /*12920*/  FSEL R195, R63, -INF , P0 ;  /* 0xff8000003fc37808 */ /* 0x000fe40000000000 */
[C---:B------:R-:W-:Y:S02]  /*12930*/  ISETP.GT.AND P0, PT, R109.reuse, 0x41, PT ;  /* 0x000000416d00780c */ /* 0x040fe40003f04270 */
[----:B------:R-:W-:Y:S02]  /*12940*/  ISETP.GT.AND P1, PT, R109, 0x48, PT ;  /* 0x000000486d00780c */ /* 0x000fe40003f24270 */
[----:B------:R-:W-:Y:S02]  /*12950*/  FSEL R236, R75, -INF , P0 ;  /* 0xff8000004bec7808 */ /* 0x000fe40000000000 */
[----:B------:R-:W-:Y:S02]  /*12960*/  ISETP.GT.AND P0, PT, R109, 0x49, PT ;  /* 0x000000496d00780c */ /* 0x000fe40003f04270 */
[----:B-1----:R-:W-:Y:S02]  /*12970*/  FMNMX.FTZ R109, R2, R7, !PT ;  /* 0x00000007026d7209 */ /* 0x002fe40007810000 */
[----:B------:R-:W-:Y:S02]  /*12980*/  FMNMX.FTZ R6, R177, R6, !PT ;  /* 0x00000006b1067209 */ /* 0x000fe40007810000 */
[----:B------:R-:W-:Y:S02]  /*12990*/  FSETP.NEU.FTZ.AND P2, PT, R109, -INF , PT ;  /* 0xff8000006d00780b */ /* 0x000fe40003f5d000 */
[----:B------:R-:W-:Y:S02]  /*129a0*/  FMNMX.FTZ R6, R185, R6, !PT ;  /* 0x00000006b9067209 */ /* 0x000fe40007810000 */
[----:B------:R-:W-:Y:S02]  /*129b0*/  FSEL R244, R78, -INF , P1 ;  /* 0xff8000004ef47808 */ /* 0x000fe40000800000 */
[----:B------:R-:W-:Y:S02]  /*129c0*/  FMNMX.FTZ R6, R188, R6, !PT ;  /* 0x00000006bc067209 */ /* 0x000fe40007810000 */
[----:B------:R-:W-:Y:S02]  /*129d0*/  FSEL R71, R79, -INF , P0 ;  /* 0xff8000004f477808 */ /* 0x000fe40000000000 */
[----:B-----5:R-:W-:Y:S01]  /*129e0*/  FMNMX.FTZ R4, R0, R5, !PT ;  /* 0x0000000500047209 */ /* 0x020fe20007810000 */
[--C-:B------:R-:W-:Y:S01]  /*129f0*/  FFMA.FTZ R5, R9, c[0x0][0x2d0], -R156.reuse ;  /* 0x0000b40009057a23 */ /* 0x100fe2000001089c */
[----:B------:R-:W-:Y:S01]  /*12a00*/  FMNMX.FTZ R6, R192, R6, !PT ;  /* 0x00000006c0067209 */ /* 0x000fe20007810000 */
[--C-:B------:R-:W-:Y:S02]  /*12a10*/  FFMA.FTZ R9, R21, c[0x0][0x2d0], -R156.reuse ;  /* 0x0000b40015097a23 */ /* 0x100fe4000001089c */
[----:B------:R1:W-:Y:S01]  /*12a20*/  MUFU.EX2 R81, R5 ;  /* 0x0000000500517308 */ /* 0x0003e20000000800 */
[----:B------:R-:W-:Y:S01]  /*12a30*/  FMNMX.FTZ R6, R195, R6, !PT ;  /* 0x00000006c3067209 */ /* 0x000fe20007810000 */
[----:B------:R-:W4:Y:S03]  /*12a40*/  SHFL.BFLY PT, R7, R4, 0x1, 0x1f ;  /* 0x0c201f0004077f89 */ /* 0x000f2600000e0000 */
[----:B------:R-:W-:Y:S04]  /*12a50*/  FMNMX.FTZ R6, R235, R6, !PT ;  /* 0x00000006eb067209 */ /* 0x000fe80007810000 */
[----:B------:R-:W-:Y:S01]  /*12a60*/  FMNMX.FTZ R6, R236, R6, !PT ;  /* 0x00000006ec067209 */ /* 0x000fe20007810000 */
[----:B------:R-:W-:Y:S03]  /*12a70*/  MUFU.EX2 R50, R9 ;  /* 0x0000000900327308 */ /* 0x000fe60000000800 */
[----:B------:R-:W-:Y:S01]  /*12a80*/  FMNMX.FTZ R0, R244, R6, !PT ;  /* 0x00000006f4007209 */ /* 0x000fe20007810000 */
[----:B------:R-:W-:Y:S02]  /*12a90*/  FFMA.FTZ R6, R10, c[0x0][0x2d0], -R156 ;  /* 0x0000b4000a067a23 */ /* 0x000fe4000001089c */
[----:B------:R-:W-:Y:S01]  /*12aa0*/  @P4 IMAD.MOV.U32 R10, RZ, RZ, c[0x0][0x1e4] ;  /* 0x00007900ff0a4624 */ /* 0x000fe200078e00ff */
[----:B------:R-:W-:Y:S03]  /*12ab0*/  FMNMX.FTZ R0, R71, R0, !PT ;  /* 0x0000000047007209 */ /* 0x000fe60007810000 */
[----:B------:R-:W5:Y:S02]  /*12ac0*/  MUFU.EX2 R60, R6 ;  /* 0x00000006003c7308 */ /* 0x000f640000000800 */
[----:B------:R-:W2:Y:S01]  /*12ad0*/  SHFL.BFLY PT, R2, R0, 0x2, 0x1f ;  /* 0x0c401f0000027f89 */ /* 0x000ea200000e0000 */
[----:B-1----:R-:W-:Y:S01]  /*12ae0*/  FMUL.FTZ R5, R109, c[0x0][0x2d0] ;  /* 0x0000b4006d057a20 */ /* 0x002fe20000410000 */
[----:B----4-:R-:W-:Y:S04]  /*12af0*/  FMNMX.FTZ R108, R4, R7, !PT ;  /* 0x00000007046c7209 */ /* 0x010fe80007810000 */
[----:B------:R-:W-:Y:S01]  /*12b00*/  FSEL R114, R5, RZ, P2 ;  /* 0x000000ff05727208 */ /* 0x000fe20001000000 */
[C---:B------:R-:W-:Y:S01]  /*12b10*/  FMUL.FTZ R4, R108.reuse, c[0x0][0x2d0] ;  /* 0x0000b4006c047a20 */ /* 0x040fe20000410000 */
[----:B------:R-:W-:Y:S03]  /*12b20*/  FSETP.NEU.FTZ.AND P1, PT, R108, -INF , PT ;  /* 0xff8000006c00780b */ /* 0x000fe60003f3d000 */
[----:B------:R-:W-:Y:S01]  /*12b30*/  FFMA.FTZ R5, R165, c[0x0][0x2d0], -R114 ;  /* 0x0000b400a5057a23 */ /* 0x000fe20000010872 */
[----:B------:R-:W-:Y:S03]  /*12b40*/  FSEL R157, R4, RZ, P1 ;  /* 0x000000ff049d7208 */ /* 0x000fe60000800000 */
[----:B------:R1:W-:Y:S02]  /*12b50*/  MUFU.EX2 R23, R5 ;  /* 0x0000000500177308 */ /* 0x0003e40000000800 */
[--C-:B------:R-:W-:Y:S02]  /*12b60*/  FFMA.FTZ R7, R166, c[0x0][0x2d0], -R157.reuse ;  /* 0x0000b400a6077a23 */ /* 0x100fe4000001089d */
[--C-:B------:R-:W-:Y:S01]  /*12b70*/  FFMA.FTZ R8, R167, c[0x0][0x2d0], -R157.reuse ;  /* 0x0000b400a7087a23 */ /* 0x100fe2000001089d */
[----:B-----5:R-:W-:Y:S02]  /*12b80*/  F2FP.PACK_AB R74, R60, R81 ;  /* 0x000000513c4a723e */ /* 0x020fe400000000ff */
[----:B--2---:R-:W-:Y:S03]  /*12b90*/  FMNMX.FTZ R0, R0, R2, !PT ;  /* 0x0000000200007209 */ /* 0x004fe60007810000 */
[----:B------:R3:W-:Y:S01]  /*12ba0*/  MUFU.EX2 R83, R7 ;  /* 0x0000000700537308 */ /* 0x0007e20000000800 */
[----:B------:R-:W-:Y:S01]  /*12bb0*/  @P4 SHF.R.S32.HI R6, RZ, 0x1f, R200 ;  /* 0x0000001fff064819 */ /* 0x000fe200000114c8 */
[----:B------:R-:W2:Y:S04]  /*12bc0*/  SHFL.BFLY PT, R2, R0, 0x1, 0x1f ;  /* 0x0c201f0000027f89 */ /* 0x000ea800000e0000 */
[----:B------:R-:W-:Y:S04]  /*12bd0*/  @P4 IMAD R6, R6, c[0x0][0x1e0], RZ ;  /* 0x0000780006064a24 */ /* 0x000fe800078e02ff */
[----:B------:R-:W4:Y:S01]  /*12be0*/  MUFU.EX2 R62, R8 ;  /* 0x00000008003e7308 */ /* 0x000f220000000800 */
[----:B------:R-:W-:Y:S02]  /*12bf0*/  @P4 IMAD R6, R200, c[0x0][0x1e4], R6 ;  /* 0x00007900c8064a24 */ /* 0x000fe400078e0206 */
[----:B-1----:R-:W-:Y:S07]  /*12c00*/  FFMA.FTZ R5, R164, c[0x0][0x2d0], -R114 ;  /* 0x0000b400a4057a23 */ /* 0x002fee0000010872 */
[----:B------:R1:W-:Y:S01]  /*12c10*/  MUFU.EX2 R63, R5 ;  /* 0x00000005003f7308 */ /* 0x0003e20000000800 */
[----:B---3--:R-:W-:Y:S01]  /*12c20*/  @P4 IMAD.MOV.U32 R7, RZ, RZ, R34 ;  /* 0x000000ffff074224 */ /* 0x008fe200078e0022 */
[----:B--2---:R-:W-:Y:S01]  /*12c30*/  FMNMX.FTZ R70, R0, R2, !PT ;  /* 0x0000000200467209 */ /* 0x004fe20007810000 */
[--C-:B------:R-:W-:Y:S02]  /*12c40*/  FFMA.FTZ R0, R158, c[0x0][0x2d0], -R157.reuse ;  /* 0x0000b4009e007a23 */ /* 0x100fe4000001089d */
[----:B------:R-:W-:Y:S05]  /*12c50*/  FFMA.FTZ R2, R159, c[0x0][0x2d0], -R157 ;  /* 0x0000b4009f027a23 */ /* 0x000fea000001089d */
[----:B------:R2:W-:Y:S01]  /*12c60*/  MUFU.EX2 R59, R0 ;  /* 0x00000000003b7308 */ /* 0x0005e20000000800 */
[----:B----4-:R-:W-:Y:S01]  /*12c70*/  F2FP.PACK_AB R64, R62, R83 ;  /* 0x000000533e40723e */ /* 0x010fe200000000ff */
[----:B------:R-:W-:Y:S08]  /*12c80*/  FFMA.FTZ R8, R16, c[0x0][0x2d0], -R156 ;  /* 0x0000b40010087a23 */ /* 0x000ff0000001089c */
[----:B------:R-:W-:Y:S01]  /*12c90*/  MUFU.EX2 R164, R8 ;  /* 0x0000000800a47308 */ /* 0x000fe20000000800 */
[----:B-1----:R-:W-:Y:S02]  /*12ca0*/  FFMA.FTZ R5, R11, c[0x0][0x2d0], -R114 ;  /* 0x0000b4000b057a23 */ /* 0x002fe40000010872 */
[----:B------:R-:W-:Y:S05]  /*12cb0*/  @P4 IMAD.MOV.U32 R11, RZ, RZ, c[0x0][0x1e0] ;  /* 0x00007800ff0b4624 */ /* 0x000fea00078e00ff */
[C---:B------:R-:W-:Y:S02]  /*12cc0*/  @P4 SHF.L.U64.HI R10, R11.reuse, 0x5, R10 ;  /* 0x000000050b0a4819 */ /* 0x040fe4000001020a */
[----:B------:R1:W-:Y:S01]  /*12cd0*/  MUFU.EX2 R61, R5 ;  /* 0x00000005003d7308 */ /* 0x0003e20000000800 */
[----:B------:R-:W-:Y:S02]  /*12ce0*/  @P4 IMAD.SHL.U32 R11, R11, 0x20, RZ ;  /* 0x000000200b0b4824 */ /* 0x000fe400078e00ff */
[----:B--2---:R-:W-:Y:S07]  /*12cf0*/  FMUL.FTZ R0, R70, c[0x0][0x2d0] ;  /* 0x0000b40046007a20 */ /* 0x004fee0000410000 */
[----:B------:R2:W3:Y:S01]  /*12d00*/  MUFU.EX2 R57, R2 ;  /* 0x0000000200397308 */ /* 0x0004e20000000800 */
[----:B-1----:R-:W-:Y:S02]  /*12d10*/  FFMA.FTZ R5, R12, c[0x0][0x2d0], -R114 ;  /* 0x0000b4000c057a23 */ /* 0x002fe40000010872 */
[----:B------:R-:W-:Y:S07]  /*12d20*/  FFMA.FTZ R12, R20, c[0x0][0x2d0], -R156 ;  /* 0x0000b400140c7a23 */ /* 0x000fee000001089c */
[----:B------:R1:W4:Y:S01]  /*12d30*/  MUFU.EX2 R58, R5 ;  /* 0x00000005003a7308 */ /* 0x0003220000000800 */
[----:B--2---:R-:W-:Y:S01]  /*12d40*/  FFMA.FTZ R2, R19, c[0x0][0x2d0], -R114 ;  /* 0x0000b40013027a23 */ /* 0x004fe20000010872 */
[----:B---3--:R-:W-:Y:S08]  /*12d50*/  F2FP.PACK_AB R66, R57, R59 ;  /* 0x0000003b3942723e */ /* 0x008ff000000000ff */
[----:B------:R2:W-:Y:S10]  /*12d60*/  MUFU.EX2 R252, R2 ;  /* 0x0000000200fc7308 */ /* 0x0005f40000000800 */
[----:B------:R-:W-:Y:S01]  /*12d70*/  MUFU.EX2 R51, R12 ;  /* 0x0000000c00337308 */ /* 0x000fe20000000800 */
[----:B-1----:R-:W-:Y:S01]  /*12d80*/  @P4 IMAD.WIDE.U32 R4, R200, c[0x0][0x1e0], RZ ;  /* 0x00007800c8044a25 */ /* 0x002fe200078e00ff */
[----:B----4-:R-:W-:Y:S03]  /*12d90*/  F2FP.PACK_AB R75, R58, R61 ;  /* 0x0000003d3a4b723e */ /* 0x010fe600000000ff */
[----:B------:R-:W-:Y:S02]  /*12da0*/  @P4 IMAD.IADD R5, R5, 0x1, R6 ;  /* 0x0000000105054824 */ /* 0x000fe400078e0206 */
[----:B------:R-:W-:Y:S02]  /*12db0*/  @P4 IMAD.MOV.U32 R6, RZ, RZ, R32 ;  /* 0x000000ffff064224 */ /* 0x000fe400078e0020 */
[----:B------:R-:W-:Y:S02]  /*12dc0*/  @P4 IMAD R5, R5, 0x50, RZ ;  /* 0x0000005005054824 */ /* 0x000fe400078e02ff */
[----:B------:R-:W-:Y:S04]  /*12dd0*/  @P4 IMAD.WIDE.U32 R6, R4, 0x50, R6 ;  /* 0x0000005004064825 */ /* 0x000fe800078e0006 */
[----:B------:R-:W-:Y:S01]  /*12de0*/  @P4 IMAD.IADD R5, R7, 0x1, R5 ;  /* 0x0000000107054824 */ /* 0x000fe200078e0205 */
[----:B------:R-:W-:Y:S01]  /*12df0*/  @P4 LEA R4, P0, R6, c[0x0][0x1c8], 0x1 ;  /* 0x0000720006044a11 */ /* 0x000fe200078008ff */
[----:B--2---:R-:W-:Y:S03]  /*12e00*/  FFMA.FTZ R2, R22, c[0x0][0x2d0], -R157 ;  /* 0x0000b40016027a23 */ /* 0x004fe6000001089d */
[----:B------:R-:W-:Y:S01]  /*12e10*/  @P4 LEA.HI.X R5, R6, c[0x0][0x1cc], R5, 0x1, P0 ;  /* 0x0000730006054a11 */ /* 0x000fe200000f0c05 */
[----:B------:R-:W-:Y:S01]  /*12e20*/  MUFU.EX2 R243, R2 ;  /* 0x0000000200f37308 */ /* 0x000fe20000000800 */
[-C--:B------:R-:W-:Y:S03]  /*12e30*/  @P4 IADD3 R6, P0, R4, R11.reuse, RZ ;  /* 0x0000000b04064210 */ /* 0x080fe60007f1e0ff */
[----:B------:R1:W-:Y:S01]  /*12e40*/  @P4 LDGSTS.E.BYPASS.LTC128B.128 [R224+0x2900], [R4.64], !P6 ;  /* 0x0290000004e04fae */ /* 0x0003e2000f101d48 */
[----:B------:R-:W-:Y:S01]  /*12e50*/  @P4 IADD3 R8, P5, R6, R11, RZ ;  /* 0x0000000b06084210 */ /* 0x000fe20007fbe0ff */
[--C-:B------:R-:W-:Y:S01]  /*12e60*/  @P4 IMAD.X R7, R5, 0x1, R10.reuse, P0 ;  /* 0x0000000105074824 */ /* 0x100fe200000e060a */
[----:B------:R-:W-:Y:S03]  /*12e70*/  FSETP.NEU.FTZ.AND P0, PT, R70, -INF , PT ;  /* 0xff8000004600780b */ /* 0x000fe60003f1d000 */
[----:B------:R-:W-:Y:S01]  /*12e80*/  @P4 IMAD.X R9, R7, 0x1, R10, P5 ;  /* 0x0000000107094824 */ /* 0x000fe200028e060a */
[----:B------:R-:W-:Y:S01]  /*12e90*/  FSEL R158, R0, RZ, P0 ;  /* 0x000000ff009e7208 */ /* 0x000fe20000000000 */
[----:B------:R2:W-:Y:S04]  /*12ea0*/  @P4 LDGSTS.E.BYPASS.LTC128B.128 [R224+0x3100], [R6.64], !P6 ;  /* 0x0310000006e04fae */ /* 0x0005e8000f101d48 */
[--C-:B------:R-:W-:Y:S04]  /*12eb0*/  FFMA.FTZ R0, R171, c[0x0][0x2d0], -R158.reuse ;  /* 0x0000b400ab007a23 */ /* 0x100fe8000001089e */
[----:B------:R3:W-:Y:S01]  /*12ec0*/  MUFU.EX2 R245, R0 ;  /* 0x0000000000f57308 */ /* 0x0007e20000000800 */
[----:B------:R4:W-:Y:S01]  /*12ed0*/  @P4 LDGSTS.E.BYPASS.LTC128B.128 [R224+0x3900], [R8.64], !P6 ;  /* 0x0390000008e04fae */ /* 0x0009e2000f101d48 */
[--C-:B---3--:R-:W-:Y:S08]  /*12ee0*/  FFMA.FTZ R0, R170, c[0x0][0x2d0], -R158.reuse ;  /* 0x0000b400aa007a23 */ /* 0x108ff0000001089e */
[----:B------:R3:W5:Y:S02]  /*12ef0*/  MUFU.EX2 R247, R0 ;  /* 0x0000000000f77308 */ /* 0x0007640000000800 */
[--C-:B---3--:R-:W-:Y:S01]  /*12f00*/  FFMA.FTZ R0, R169, c[0x0][0x2d0], -R158.reuse ;  /* 0x0000b400a9007a23 */ /* 0x108fe2000001089e */
[----:B-----5:R-:W-:Y:S07]  /*12f10*/  F2FP.PACK_AB R65, R247, R245 ;  /* 0x000000f5f741723e */ /* 0x020fee00000000ff */
[----:B------:R3:W-:Y:S02]  /*12f20*/  MUFU.EX2 R249, R0 ;  /* 0x0000000000f97308 */ /* 0x0007e40000000800 */
[----:B---3--:R-:W-:Y:S08]  /*12f30*/  FFMA.FTZ R0, R168, c[0x0][0x2d0], -R158 ;  /* 0x0000b400a8007a23 */ /* 0x008ff0000001089e */
[----:B------:R3:W5:Y:S02]  /*12f40*/  MUFU.EX2 R56, R0 ;  /* 0x0000000000387308 */ /* 0x0007640000000800 */
[----:B---3--:R-:W-:Y:S01]  /*12f50*/  FFMA.FTZ R0, R18, c[0x0][0x2d0], -R114 ;  /* 0x0000b40012007a23 */ /* 0x008fe20000010872 */
[----:B-----5:R-:W-:Y:S07]  /*12f60*/  F2FP.PACK_AB R67, R56, R249 ;  /* 0x000000f93843723e */ /* 0x020fee00000000ff */
[----:B------:R3:W-:Y:S02]  /*12f70*/  MUFU.EX2 R49, R0 ;  /* 0x0000000000317308 */ /* 0x0007e40000000800 */
[----:B---3--:R-:W-:Y:S08]  /*12f80*/  FFMA.FTZ R0, R15, c[0x0][0x2d0], -R156 ;  /* 0x0000b4000f007a23 */ /* 0x008ff0000001089c */
[----:B------:R3:W-:Y:S02]  /*12f90*/  MUFU.EX2 R47, R0 ;  /* 0x00000000002f7308 */ /* 0x0007e40000000800 */
[--C-:B---3--:R-:W-:Y:S08]  /*12fa0*/  FFMA.FTZ R0, R14, c[0x0][0x2d0], -R114.reuse ;  /* 0x0000b4000e007a23 */ /* 0x108ff00000010872 */
[----:B------:R3:W-:Y:S02]  /*12fb0*/  MUFU.EX2 R251, R0 ;  /* 0x0000000000fb7308 */ /* 0x0007e40000000800 */
[----:B---3--:R-:W-:Y:S08]  /*12fc0*/  FFMA.FTZ R0, R13, c[0x0][0x2d0], -R114 ;  /* 0x0000b4000d007a23 */ /* 0x008ff00000010872 */
[----:B------:R3:W-:Y:S02]  /*12fd0*/  MUFU.EX2 R46, R0 ;  /* 0x00000000002e7308 */ /* 0x0007e40000000800 */
[----:B---3--:R-:W-:Y:S08]  /*12fe0*/  FFMA.FTZ R0, R17, c[0x0][0x2d0], -R157 ;  /* 0x0000b40011007a23 */ /* 0x008ff0000001089d */
[----:B------:R3:W-:Y:S02]  /*12ff0*/  MUFU.EX2 R242, R0 ;  /* 0x0000000000f27308 */ /* 0x0007e40000000800 */
[----:B---3--:R-:W-:Y:S02]  /*13000*/  FSEL R0, R110, RZ, P3 ;  /* 0x000000ff6e007208 */ /* 0x008fe40001800000 */
[-C--:B-1----:R-:W-:Y:S03]  /*13010*/  @P4 IADD3 R4, P3, R8, R11.reuse, RZ ;  /* 0x0000000b08044210 */ /* 0x082fe60007f7e0ff */
[----:B------:R-:W-:Y:S01]  /*13020*/  FADD.FTZ R2, -R0, R3 ;  /* 0x0000000300027221 */ /* 0x000fe20000010100 */
[----:B------:R-:W-:Y:S01]  /*13030*/  FSEL R0, R109, RZ, P2 ;  /* 0x000000ff6d007208 */ /* 0x000fe20001000000 */
[--C-:B------:R-:W-:Y:S01]  /*13040*/  @P4 IMAD.X R5, R9, 0x1, R10.reuse, P3 ;  /* 0x0000000109054824 */ /* 0x100fe200018e060a */
[----:B--2---:R-:W-:Y:S01]  /*13050*/  @P4 IADD3 R6, P2, R4, R11, RZ ;  /* 0x0000000b04064210 */ /* 0x004fe20007f5e0ff */
[----:B------:R-:W-:Y:S02]  /*13060*/  FMUL.FTZ R2, R2, c[0x0][0x2d0] ;  /* 0x0000b40002027a20 */ /* 0x000fe40000410000 */
[----:B------:R-:W-:Y:S01]  /*13070*/  FADD.FTZ R0, -R0, R111 ;  /* 0x0000006f00007221 */ /* 0x000fe20000010100 */
[----:B------:R1:W-:Y:S01]  /*13080*/  @P4 LDGSTS.E.BYPASS.LTC128B.128 [R224+0x4100], [R4.64], !P6 ;  /* 0x0410000004e04fae */ /* 0x0003e2000f101d48 */
[----:B------:R2:W3:Y:S01]  /*13090*/  MUFU.EX2 R69, R2 ;  /* 0x0000000200457308 */ /* 0x0004e20000000800 */
[----:B------:R-:W-:Y:S02]  /*130a0*/  @P4 IMAD.X R7, R5, 0x1, R10, P2 ;  /* 0x0000000105074824 */ /* 0x000fe400010e060a */
[----:B------:R-:W-:Y:S02]  /*130b0*/  FMUL.FTZ R0, R0, c[0x0][0x2d0] ;  /* 0x0000b40000007a20 */ /* 0x000fe40000410000 */
[----:B------:R-:W-:Y:S02]  /*130c0*/  IMAD.MOV.U32 R111, RZ, RZ, R29 ;  /* 0x000000ffff6f7224 */ /* 0x000fe400078e001d */
[----:B------:R5:W-:Y:S03]  /*130d0*/  @P4 LDGSTS.E.BYPASS.LTC128B.128 [R224+0x4900], [R6.64], !P6 ;  /* 0x0490000006e04fae */ /* 0x000be6000f101d48 */
[----:B------:R4:W5:Y:S01]  /*130e0*/  MUFU.EX2 R68, R0 ;  /* 0x0000000000447308 */ /* 0x0009620000000800 */
[----:B------:R-:W-:Y:S04]  /*130f0*/  F2FP.PACK_AB R72, R82, R111 ;  /* 0x0000006f5248723e */ /* 0x000fe800000000ff */
[----:B------:R-:W-:Y:S08]  /*13100*/  LDSM.16.MT88.4 R36, [R212] ;  /* 0x00000000d424783b */ /* 0x000ff00000004200 */
[----:B------:R-:W-:Y:S01]  /*13110*/  LDSM.16.MT88.4 R52, [R209] ;  /* 0x00000000d134783b */ /* 0x000fe20000004200 */
[----:B--2---:R-:W-:Y:S01]  /*13120*/  FSEL R2, R108, RZ, P1 ;  /* 0x000000ff6c027208 */ /* 0x004fe20000800000 */
[C---:B---3--:R-:W-:Y:S02]  /*13130*/  FMUL.FTZ R16, R69.reuse, R128 ;  /* 0x0000008045107220 */ /* 0x048fe40000410000 */
[C---:B-1----:R-:W-:Y:S02]  /*13140*/  FMUL.FTZ R4, R69.reuse, R116 ;  /* 0x0000007445047220 */ /* 0x042fe40000410000 */
[C---:B------:R-:W-:Y:S02]  /*13150*/  FMUL.FTZ R5, R69.reuse, R117 ;  /* 0x0000007545057220 */ /* 0x040fe40000410000 */
[C---:B------:R-:W-:Y:S01]  /*13160*/  FMUL.FTZ R17, R69.reuse, R129 ;  /* 0x0000008145117220 */ /* 0x040fe20000410000 */
[----:B------:R-:W-:Y:S01]  /*13170*/  LDSM.16.MT88.4 R76, [R211] ;  /* 0x00000000d34c783b */ /* 0x000fe20000004200 */
[----:B------:R-:W-:Y:S02]  /*13180*/  FMUL.FTZ R32, R69, R144 ;  /* 0x0000009045207220 */ /* 0x000fe40000410000 */
[----:B----4-:R-:W-:Y:S01]  /*13190*/  FADD.FTZ R0, -R2, R112 ;  /* 0x0000007002007221 */ /* 0x010fe20000010100 */
[----:B------:R-:W-:Y:S01]  /*131a0*/  FSEL R2, R70, RZ, P0 ;  /* 0x000000ff46027208 */ /* 0x000fe20000000000 */
[----:B------:R-:W-:Y:S02]  /*131b0*/  IMAD.MOV.U32 R112, RZ, RZ, R23 ;  /* 0x000000ffff707224 */ /* 0x000fe400078e0017 */
[----:B------:R-:W-:Y:S01]  /*131c0*/  FMUL.FTZ R0, R0, c[0x0][0x2d0] ;  /* 0x0000b40000007a20 */ /* 0x000fe20000410000 */
[----:B------:R-:W1:Y:S01]  /*131d0*/  LDSM.16.MT88.4 R20, [R208] ;  /* 0x00000000d014783b */ /* 0x000e620000004200 */
[C---:B-----5:R-:W-:Y:S01]  /*131e0*/  FMUL.FTZ R6, R68.reuse, R118 ;  /* 0x0000007644067220 */ /* 0x060fe20000410000 */
[----:B------:R-:W-:Y:S01]  /*131f0*/  F2FP.PACK_AB R73, R63, R112 ;  /* 0x000000703f49723e */ /* 0x000fe200000000ff */
[----:B------:R2:W3:Y:S01]  /*13200*/  MUFU.EX2 R3, R0 ;  /* 0x0000000000037308 */ /* 0x0004e20000000800 */
[C---:B------:R-:W-:Y:S02]  /*13210*/  FMUL.FTZ R7, R68.reuse, R119 ;  /* 0x0000007744077220 */ /* 0x040fe40000410000 */
[C---:B------:R-:W-:Y:S02]  /*13220*/  FMUL.FTZ R19, R68.reuse, R131 ;  /* 0x0000008344137220 */ /* 0x040fe40000410000 */
[----:B------:R-:W0:Y:S01]  /*13230*/  LDGDEPBAR ;  /* 0x00000000000079af */ /* 0x000e220000000000 */
[C---:B------:R-:W-:Y:S02]  /*13240*/  FMUL.FTZ R33, R69.reuse, R145 ;  /* 0x0000009145217220 */ /* 0x040fe40000410000 */
[C---:B------:R-:W-:Y:S02]  /*13250*/  FMUL.FTZ R34, R68.reuse, R146 ;  /* 0x0000009244227220 */ /* 0x040fe40000410000 */
[C---:B------:R-:W-:Y:S02]  /*13260*/  FMUL.FTZ R35, R68.reuse, R147 ;  /* 0x0000009344237220 */ /* 0x040fe40000410000 */
[----:B------:R-:W-:Y:S01]  /*13270*/  IMAD.MOV.U32 R128, RZ, RZ, R50 ;  /* 0x000000ffff807224 */ /* 0x000fe200078e0032 */
[----:B------:R-:W-:Y:S01]  /*13280*/  LDSM.16.MT88.4 R144, [R212+0x2000] ;  /* 0x00200000d490783b */ /* 0x000fe20000004200 */
[----:B------:R-:W-:Y:S02]  /*13290*/  IMAD.MOV.U32 R129, RZ, RZ, R49 ;  /* 0x000000ffff817224 */ /* 0x000fe400078e0031 */
[----:B------:R-:W-:Y:S02]  /*132a0*/  FMUL.FTZ R49, R69, R97 ;  /* 0x0000006145317220 */ /* 0x000fe40000410000 */
[----:B------:R-:W-:Y:S02]  /*132b0*/  FMUL.FTZ R50, R68, R98 ;  /* 0x0000006244327220 */ /* 0x000fe40000410000 */
[----:B------:R-:W-:Y:S02]  /*132c0*/  IMAD.MOV.U32 R116, RZ, RZ, R83 ;  /* 0x000000ffff747224 */ /* 0x000fe400078e0053 */
[----:B------:R-:W-:Y:S02]  /*132d0*/  IMAD.MOV.U32 R117, RZ, RZ, R82 ;  /* 0x000000ffff757224 */ /* 0x000fe400078e0052 */
[----:B--2---:R-:W-:Y:S02]  /*132e0*/  FADD.FTZ R0, -R2, R113 ;  /* 0x0000007102007221 */ /* 0x004fe40000010100 */
[--C-:B------:R-:W-:Y:S02]  /*132f0*/  FFMA.FTZ R2, R26, c[0x0][0x2d0], -R158.reuse ;  /* 0x0000b4001a027a23 */ /* 0x100fe4000001089e */
[----:B------:R-:W-:Y:S02]  /*13300*/  FMUL.FTZ R0, R0, c[0x0][0x2d0] ;  /* 0x0000b40000007a20 */ /* 0x000fe40000410000 */
[----:B------:R2:W-:Y:S01]  /*13310*/  MUFU.EX2 R233, R2 ;  /* 0x0000000200e97308 */ /* 0x0005e20000000800 */
[C---:B---3--:R-:W-:Y:S02]  /*13320*/  FMUL.FTZ R40, R3.reuse, R88 ;  /* 0x0000005803287220 */ /* 0x048fe40000410000 */
[C---:B------:R-:W-:Y:S02]  /*13330*/  FMUL.FTZ R41, R3.reuse, R89 ;  /* 0x0000005903297220 */ /* 0x040fe40000410000 */
[C---:B------:R-:W-:Y:S01]  /*13340*/  FMUL.FTZ R8, R3.reuse, R120 ;  /* 0x0000007803087220 */ /* 0x040fe20000410000 */
[-C--:B-1----:R-:W-:Y:S04]  /*13350*/  HMMA.16816.F32 R4, R72, R20.reuse, R4 ;  /* 0x000000144804723c */ /* 0x082fe80000001804 */
[----:B------:R-:W1:Y:S01]  /*13360*/  MUFU.EX2 R0, R0 ;  /* 0x0000000000007308 */ /* 0x000e620000000800 */
[C---:B------:R-:W-:Y:S02]  /*13370*/  FMUL.FTZ R9, R3.reuse, R121 ;  /* 0x0000007903097220 */ /* 0x040fe40000410000 */
[C---:B------:R-:W-:Y:S02]  /*13380*/  FMUL.FTZ R12, R3.reuse, R124 ;  /* 0x0000007c030c7220 */ /* 0x040fe40000410000 */
[C---:B------:R-:W-:Y:S03]  /*13390*/  FMUL.FTZ R13, R3.reuse, R125 ;  /* 0x0000007d030d7220 */ /* 0x040fe60000410000 */
[----:B------:R-:W-:Y:S02]  /*133a0*/  FMUL.FTZ R18, R68, R130 ;  /* 0x0000008244127220 */ /* 0x000fe40000410000 */
[C---:B------:R-:W-:Y:S02]  /*133b0*/  FMUL.FTZ R29, R3.reuse, R141 ;  /* 0x0000008d031d7220 */ /* 0x040fe40000410000 */
[----:B------:R-:W-:Y:S02]  /*133c0*/  FMUL.FTZ R45, R3, R93 ;  /* 0x0000005d032d7220 */ /* 0x000fe40000410000 */
[----:B--2---:R-:W-:Y:S02]  /*133d0*/  FFMA.FTZ R2, R27, c[0x0][0x2d0], -R158 ;  /* 0x0000b4001b027a23 */ /* 0x004fe4000001089e */
[----:B------:R-:W-:Y:S02]  /*133e0*/  IMAD.MOV.U32 R93, RZ, RZ, R46 ;  /* 0x000000ffff5d7224 */ /* 0x000fe400078e002e */
[----:B------:R2:W3:Y:S01]  /*133f0*/  MUFU.EX2 R231, R2 ;  /* 0x0000000200e77308 */ /* 0x0004e20000000800 */
[----:B------:R-:W-:Y:S02]  /*13400*/  IMAD.MOV.U32 R130, RZ, RZ, R48 ;  /* 0x000000ffff827224 */ /* 0x000fe400078e0030 */
[----:B------:R-:W-:Y:S02]  /*13410*/  FMUL.FTZ R48, R69, R96 ;  /* 0x0000006045307220 */ /* 0x000fe40000410000 */
[C---:B-1----:R-:W-:Y:S02]  /*13420*/  FMUL.FTZ R10, R0.reuse, R122 ;  /* 0x0000007a000a7220 */ /* 0x042fe40000410000 */
[C---:B------:R-:W-:Y:S02]  /*13430*/  FMUL.FTZ R11, R0.reuse, R123 ;  /* 0x0000007b000b7220 */ /* 0x040fe40000410000 */
[C---:B------:R-:W-:Y:S02]  /*13440*/  FMUL.FTZ R42, R0.reuse, R90 ;  /* 0x0000005a002a7220 */ /* 0x040fe40000410000 */
[C---:B------:R-:W-:Y:S02]  /*13450*/  FMUL.FTZ R43, R0.reuse, R91 ;  /* 0x0000005b002b7220 */ /* 0x040fe40000410000 */
[----:B------:R-:W-:Y:S01]  /*13460*/  LDSM.16.MT88.4 R88, [R209+0x800] ;  /* 0x00080000d158783b */ /* 0x000fe20000004200 */
[C---:B------:R-:W-:Y:S04]  /*13470*/  HMMA.16816.F32 R8, R64.reuse, R20, R8 ;  /* 0x000000144008723c */ /* 0x040fe80000001808 */
[C---:B------:R-:W-:Y:S02]  /*13480*/  FMUL.FTZ R14, R0.reuse, R126 ;  /* 0x0000007e000e7220 */ /* 0x040fe40000410000 */
[----:B------:R-:W-:Y:S02]  /*13490*/  FMUL.FTZ R15, R0, R127 ;  /* 0x0000007f000f7220 */ /* 0x000fe40000410000 */
[----:B------:R-:W-:Y:S04]  /*134a0*/  IMAD.MOV.U32 R120, RZ, RZ, R81 ;  /* 0x000000ffff787224 */ /* 0x000fe800078e0051 */
[----:B--2---:R-:W-:Y:S01]  /*134b0*/  FFMA.FTZ R2, R24, c[0x0][0x2d0], -R157 ;  /* 0x0000b40018027a23 */ /* 0x004fe2000001089d */
[-C--:B------:R-:W-:Y:S03]  /*134c0*/  HMMA.16816.F32 R12, R64, R22.reuse, R12 ;  /* 0x00000016400c723c */ /* 0x080fe6000000180c */
[----:B------:R1:W-:Y:S01]  /*134d0*/  MUFU.EX2 R229, R2 ;  /* 0x0000000200e57308 */ /* 0x0003e20000000800 */
[----:B------:R-:W-:Y:S02]  /*134e0*/  FMUL.FTZ R24, R3, R136 ;  /* 0x0000008803187220 */ /* 0x000fe40000410000 */
[----:B------:R-:W2:Y:S01]  /*134f0*/  LDL R136, [R1+0x14] ;  /* 0x0000140001887983 */ /* 0x000ea20000100800 */
[----:B------:R-:W-:Y:S01]  /*13500*/  IMAD.MOV.U32 R127, RZ, RZ, R51 ;  /* 0x000000ffff7f7224 */ /* 0x000fe200078e0033 */
[C---:B------:R-:W-:Y:S04]  /*13510*/  HMMA.16816.F32 R16, R72.reuse, R22, R16 ;  /* 0x000000164810723c */ /* 0x040fe80000001810 */
[C---:B------:R-:W-:Y:S02]  /*13520*/  FMUL.FTZ R20, R69.reuse, R132 ;  /* 0x0000008445147220 */ /* 0x040fe40000410000 */
[----:B------:R-:W-:Y:S02]  /*13530*/  FMUL.FTZ R21, R69, R133 ;  /* 0x0000008545157220 */ /* 0x000fe40000410000 */
[C---:B------:R-:W-:Y:S04]  /*13540*/  FMUL.FTZ R22, R68.reuse, R134 ;  /* 0x0000008644167220 */ /* 0x040fe80000410000 */
[C---:B------:R-:W-:Y:S02]  /*13550*/  FMUL.FTZ R23, R68.reuse, R135 ;  /* 0x0000008744177220 */ /* 0x040fe40000410000 */
[----:B------:R-:W-:Y:S02]  /*13560*/  FMUL.FTZ R51, R68, R99 ;  /* 0x0000006344337220 */ /* 0x000fe40000410000 */
[----:B------:R-:W-:Y:S01]  /*13570*/  LDSM.16.MT88.4 R96, [R209+0x2000] ;  /* 0x00200000d160783b */ /* 0x000fe20000004200 */
[----:B------:R-:W-:Y:S02]  /*13580*/  IMAD.MOV.U32 R118, RZ, RZ, R63 ;  /* 0x000000ffff767224 */ /* 0x000fe400078e003f */
[-C--:B------:R-:W-:Y:S03]  /*13590*/  HMMA.16816.F32 R20, R72, R36.reuse, R20 ;  /* 0x000000244814723c */ /* 0x080fe60000001814 */
[----:B-1----:R-:W-:Y:S02]  /*135a0*/  FFMA.FTZ R2, R25, c[0x0][0x2d0], -R157 ;  /* 0x0000b40019027a23 */ /* 0x002fe4000001089d */
[----:B------:R-:W-:Y:S02]  /*135b0*/  FMUL.FTZ R25, R3, R137 ;  /* 0x0000008903197220 */ /* 0x000fe40000410000 */
[----:B------:R1:W4:Y:S01]  /*135c0*/  MUFU.EX2 R228, R2 ;  /* 0x0000000200e47308 */ /* 0x0003220000000800 */
[C---:B------:R-:W-:Y:S04]  /*135d0*/  FMUL.FTZ R26, R0.reuse, R138 ;  /* 0x0000008a001a7220 */ /* 0x040fe80000410000 */
[C---:B------:R-:W-:Y:S02]  /*135e0*/  FMUL.FTZ R27, R0.reuse, R139 ;  /* 0x0000008b001b7220 */ /* 0x040fe40000410000 */
[----:B------:R-:W-:Y:S02]  /*135f0*/  IMAD.MOV.U32 R119, RZ, RZ, R62 ;  /* 0x000000ffff777224 */ /* 0x000fe400078e003e */
[----:B------:R-:W-:Y:S02]  /*13600*/  IMAD.MOV.U32 R141, RZ, RZ, R118 ;  /* 0x000000ffff8d7224 */ /* 0x000fe400078e0076 */
[C---:B------:R-:W-:Y:S01]  /*13610*/  FMUL.FTZ R46, R0.reuse, R94 ;  /* 0x0000005e002e7220 */ /* 0x040fe20000410000 */
[C---:B------:R-:W-:Y:S04]  /*13620*/  HMMA.16816.F32 R24, R64.reuse, R36, R24 ;  /* 0x000000244018723c */ /* 0x040fe80000001818 */
[----:B------:R-:W-:Y:S02]  /*13630*/  IMAD.MOV.U32 R94, RZ, RZ, R47 ;  /* 0x000000ffff5e7224 */ /* 0x000fe400078e002f */
[----:B------:R-:W-:Y:S02]  /*13640*/  FMUL.FTZ R47, R0, R95 ;  /* 0x0000005f002f7220 */ /* 0x000fe40000410000 */
[C---:B------:R-:W-:Y:S04]  /*13650*/  FMUL.FTZ R36, R69.reuse, R84 ;  /* 0x0000005445247220 */ /* 0x040fe80000410000 */
[----:B-1----:R-:W-:Y:S02]  /*13660*/  FFMA.FTZ R2, R30, c[0x0][0x2d0], -R158 ;  /* 0x0000b4001e027a23 */ /* 0x002fe4000001089e */
[C---:B------:R-:W-:Y:S02]  /*13670*/  FMUL.FTZ R30, R0.reuse, R142 ;  /* 0x0000008e001e7220 */ /* 0x040fe40000410000 */
[----:B------:R1:W-:Y:S01]  /*13680*/  MUFU.EX2 R227, R2 ;  /* 0x0000000200e37308 */ /* 0x0003e20000000800 */
[----:B------:R-:W-:Y:S02]  /*13690*/  FMUL.FTZ R37, R69, R85 ;  /* 0x0000005545257220 */ /* 0x000fe40000410000 */
[----:B------:R-:W-:Y:S02]  /*136a0*/  IMAD.MOV.U32 R122, RZ, RZ, R59 ;  /* 0x000000ffff7a7224 */ /* 0x000fe400078e003b */
[C---:B------:R-:W-:Y:S02]  /*136b0*/  FMUL.FTZ R59, R0.reuse, R103 ;  /* 0x00000067003b7220 */ /* 0x040fe40000410000 */
[----:B------:R-:W-:Y:S02]  /*136c0*/  IMAD.MOV.U32 R124, RZ, RZ, R58 ;  /* 0x000000ffff7c7224 */ /* 0x000fe400078e003a */
[C---:B------:R-:W-:Y:S02]  /*136d0*/  FMUL.FTZ R58, R0.reuse, R102 ;  /* 0x00000066003a7220 */ /* 0x040fe40000410000 */
[----:B------:R-:W-:Y:S02]  /*136e0*/  IMAD.MOV.U32 R125, RZ, RZ, R57 ;  /* 0x000000ffff7d7224 */ /* 0x000fe400078e0039 */
[C---:B------:R-:W-:Y:S02]  /*136f0*/  FMUL.FTZ R57, R3.reuse, R101 ;  /* 0x0000006503397220 */ /* 0x040fe40000410000 */
[----:B------:R-:W-:Y:S02]  /*13700*/  IMAD.MOV.U32 R126, RZ, RZ, R56 ;  /* 0x000000ffff7e7224 */ /* 0x000fe400078e0038 */
[C---:B------:R-:W-:Y:S02]  /*13710*/  FMUL.FTZ R56, R3.reuse, R100 ;  /* 0x0000006403387220 */ /* 0x040fe40000410000 */
[----:B------:R-:W-:Y:S02]  /*13720*/  IMAD.MOV.U32 R121, RZ, RZ, R61 ;  /* 0x000000ffff797224 */ /* 0x000fe400078e003d */
[----:B------:R-:W-:Y:S02]  /*13730*/  IMAD.MOV.U32 R123, RZ, RZ, R60 ;  /* 0x000000ffff7b7224 */ /* 0x000fe400078e003c */
[----:B------:R-:W-:Y:S02]  /*13740*/  FMUL.FTZ R60, R3, R152 ;  /* 0x00000098033c7220 */ /* 0x000fe40000410000 */
[----:B-1----:R-:W-:Y:S02]  /*13750*/  FFMA.FTZ R2, R31, c[0x0][0x2d0], -R158 ;  /* 0x0000b4001f027a23 */ /* 0x002fe4000001089e */
[C---:B------:R-:W-:Y:S02]  /*13760*/  FMUL.FTZ R31, R0.reuse, R143 ;  /* 0x0000008f001f7220 */ /* 0x040fe40000410000 */
[----:B------:R1:W5:Y:S01]  /*13770*/  MUFU.EX2 R226, R2 ;  /* 0x0000000200e27308 */ /* 0x0003620000000800 */
[C---:B------:R-:W-:Y:S02]  /*13780*/  FMUL.FTZ R61, R3.reuse, R153 ;  /* 0x00000099033d7220 */ /* 0x040fe40000410000 */
[C---:B------:R-:W-:Y:S02]  /*13790*/  FMUL.FTZ R62, R0.reuse, R154 ;  /* 0x0000009a003e7220 */ /* 0x040fe40000410000 */
[----:B------:R-:W-:Y:S02]  /*137a0*/  FMUL.FTZ R63, R0, R155 ;  /* 0x0000009b003f7220 */ /* 0x000fe40000410000 */
[----:B------:R-:W-:Y:S02]  /*137b0*/  IMAD.MOV.U32 R95, RZ, RZ, R164 ;  /* 0x000000ffff5f7224 */ /* 0x000fe400078e00a4 */
[----:B------:R-:W-:Y:S02]  /*137c0*/  IMAD.MOV.U32 R142, RZ, RZ, R117 ;  /* 0x000000ffff8e7224 */ /* 0x000fe400078e0075 */
[----:B------:R-:W-:Y:S02]  /*137d0*/  IMAD.MOV.U32 R143, RZ, RZ, R116 ;  /* 0x000000ffff8f7224 */ /* 0x000fe400078e0074 */
[--C-:B-1----:R-:W-:Y:S02]  /*137e0*/  FFMA.FTZ R2, R28, c[0x0][0x2d0], -R156.reuse ;  /* 0x0000b4001c027a23 */ /* 0x102fe4000001089c */
[----:B------:R-:W-:Y:S02]  /*137f0*/  FMUL.FTZ R28, R3, R140 ;  /* 0x0000008c031c7220 */ /* 0x000fe40000410000 */
[----:B------:R1:W-:Y:S01]  /*13800*/  MUFU.EX2 R225, R2 ;  /* 0x0000000200e17308 */ /* 0x0003e20000000800 */
[----:B------:R-:W-:Y:S04]  /*13810*/  IMAD.MOV.U32 R140, RZ, RZ, R119 ;  /* 0x000000ffff8c7224 */ /* 0x000fe800078e0077 */
[-C--:B------:R-:W-:Y:S08]  /*13820*/  HMMA.16816.F32 R28, R64, R38.reuse, R28 ;  /* 0x00000026401c723c */ /* 0x080ff0000000181c */
[C---:B------:R-:W-:Y:S07]  /*13830*/  HMMA.16816.F32 R32, R72.reuse, R38, R32 ;  /* 0x000000264820723c */ /* 0x040fee0000001820 */
[C---:B------:R-:W-:Y:S02]  /*13840*/  FMUL.FTZ R38, R68.reuse, R86 ;  /* 0x0000005644267220 */ /* 0x040fe40000410000 */
[----:B------:R-:W-:Y:S02]  /*13850*/  FMUL.FTZ R39, R68, R87 ;  /* 0x0000005744277220 */ /* 0x000fe40000410000 */
[----:B------:R-:W-:Y:S01]  /*13860*/  LDSM.16.MT88.4 R84, [R212+0x800] ;  /* 0x00080000d454783b */ /* 0x000fe20000004200 */
[----:B-1----:R-:W-:Y:S04]  /*13870*/  FFMA.FTZ R2, R161, c[0x0][0x2d0], -R156 ;  /* 0x0000b400a1027a23 */ /* 0x002fe8000001089c */
[-C--:B------:R-:W-:Y:S01]  /*13880*/  HMMA.16816.F32 R36, R72, R52.reuse, R36 ;  /* 0x000000344824723c */ /* 0x080fe20000001824 */
[----:B------:R1:W-:Y:S07]  /*13890*/  MUFU.EX2 R207, R2 ;  /* 0x0000000200cf7308 */ /* 0x0003ee0000000800 */
[C---:B------:R-:W-:Y:S07]  /*138a0*/  HMMA.16816.F32 R40, R64.reuse, R52, R40 ;  /* 0x000000344028723c */ /* 0x040fee0000001828 */
[C---:B------:R-:W-:Y:S02]  /*138b0*/  FMUL.FTZ R53, R69.reuse, R149 ;  /* 0x0000009545357220 */ /* 0x040fe40000410000 */
[----:B------:R-:W-:Y:S03]  /*138c0*/  FMUL.FTZ R52, R69, R148 ;  /* 0x0000009445347220 */ /* 0x000fe60000410000 */
[--C-:B-1----:R-:W-:Y:S04]  /*138d0*/  FFMA.FTZ R2, R162, c[0x0][0x2d0], -R114.reuse ;  /* 0x0000b400a2027a23 */ /* 0x102fe80000010872 */
[----:B------:R1:W-:Y:S02]  /*138e0*/  MUFU.EX2 R206, R2 ;  /* 0x0000000200ce7308 */ /* 0x0003e40000000800 */
[----:B-1----:R-:W-:Y:S08]  /*138f0*/  FFMA.FTZ R2, R172, c[0x0][0x2d0], -R114 ;  /* 0x0000b400ac027a23 */ /* 0x002ff00000010872 */
[----:B------:R1:W-:Y:S02]  /*13900*/  MUFU.EX2 R205, R2 ;  /* 0x0000000200cd7308 */ /* 0x0003e40000000800 */
[--C-:B-1----:R-:W-:Y:S02]  /*13910*/  FFMA.FTZ R2, R44, c[0x0][0x2d0], -R156.reuse ;  /* 0x0000b4002c027a23 */ /* 0x102fe4000001089c */
[----:B------:R-:W-:Y:S06]  /*13920*/  FMUL.FTZ R44, R3, R92 ;  /* 0x0000005c032c7220 */ /* 0x000fec0000410000 */
[----:B------:R1:W-:Y:S01]  /*13930*/  MUFU.EX2 R204, R2 ;  /* 0x0000000200cc7308 */ /* 0x0003e20000000800 */
[-C--:B------:R-:W-:Y:S08]  /*13940*/  HMMA.16816.F32 R44, R64, R54.reuse, R44 ;  /* 0x00000036402c723c */ /* 0x080ff0000000182c */
[C---:B------:R-:W-:Y:S07]  /*13950*/  HMMA.16816.F32 R48, R72.reuse, R54, R48 ;  /* 0x000000364830723c */ /* 0x040fee0000001830 */
[C---:B------:R-:W-:Y:S02]  /*13960*/  FMUL.FTZ R55, R68.reuse, R151 ;  /* 0x0000009744377220 */ /* 0x040fe40000410000 */
[----:B------:R-:W-:Y:S03]  /*13970*/  FMUL.FTZ R54, R68, R150 ;  /* 0x0000009644367220 */ /* 0x000fe60000410000 */
[----:B-1----:R-:W-:Y:S04]  /*13980*/  FFMA.FTZ R2, R163, c[0x0][0x2d0], -R156 ;  /* 0x0000b400a3027a23 */ /* 0x002fe8000001089c */
[-C--:B------:R-:W-:Y:S01]  /*13990*/  HMMA.16816.F32 R52, R72, R76.reuse, R52 ;  /* 0x0000004c4834723c */ /* 0x080fe20000001834 */
[----:B------:R1:W-:Y:S07]  /*139a0*/  MUFU.EX2 R203, R2 ;  /* 0x0000000200cb7308 */ /* 0x0003ee0000000800 */
[C---:B------:R-:W-:Y:S07]  /*139b0*/  HMMA.16816.F32 R56, R64.reuse, R76, R56 ;  /* 0x0000004c4038723c */ /* 0x040fee0000001838 */
[----:B------:R-:W-:Y:S01]  /*139c0*/  F2FP.PACK_AB R76, R243, R242 ;  /* 0x000000f2f34c723e */ /* 0x000fe200000000ff */
[-C--:B------:R-:W-:Y:S04]  /*139d0*/  HMMA.16816.F32 R60, R64, R78.reuse, R60 ;  /* 0x0000004e403c723c */ /* 0x080fe8000000183c */
[----:B---3--:R-:W-:Y:S03]  /*139e0*/  F2FP.PACK_AB R77, R231, R233 ;  /* 0x000000e9e74d723e */ /* 0x008fe600000000ff */
[C---:B------:R-:W-:Y:S02]  /*139f0*/  FMUL.FTZ R64, R69.reuse, R104 ;  /* 0x0000006845407220 */ /* 0x040fe40000410000 */
[----:B-1----:R-:W-:Y:S02]  /*13a00*/  FFMA.FTZ R2, R80, c[0x0][0x2d0], -R114 ;  /* 0x0000b40050027a23 */ /* 0x002fe40000010872 */
[----:B------:R-:W1:Y:S01]  /*13a10*/  LDSM.16.MT88.4 R80, [R208+0x800] ;  /* 0x00080000d050783b */ /* 0x000e620000004200 */
[----:B------:R-:W-:Y:S01]  /*13a20*/  FMUL.FTZ R65, R69, R105 ;  /* 0x0000006945417220 */ /* 0x000fe20000410000 */
[----:B------:R3:W-:Y:S01]  /*13a30*/  MUFU.EX2 R202, R2 ;  /* 0x0000000200ca7308 */ /* 0x0007e20000000800 */
[C---:B------:R-:W-:Y:S02]  /*13a40*/  FMUL.FTZ R66, R68.reuse, R106 ;  /* 0x0000006a44427220 */ /* 0x040fe40000410000 */
[----:B------:R-:W-:Y:S07]  /*13a50*/  FMUL.FTZ R67, R68, R107 ;  /* 0x0000006b44437220 */ /* 0x000fee0000410000 */
[----:B------:R-:W-:Y:S04]  /*13a60*/  HMMA.16816.F32 R64, R72, R78, R64 ;  /* 0x0000004e4840723c */ /* 0x000fe80000001840 */
[----:B--2---:R-:W-:Y:S01]  /*13a70*/  ISETP.GT.AND P0, PT, R223, R136, PT ;  /* 0x00000088df00720c */ /* 0x004fe20003f04270 */
[----:B------:R-:W-:Y:S02]  /*13a80*/  IMAD.MOV.U32 R223, RZ, RZ, R200 ;  /* 0x000000ffffdf7224 */ /* 0x000fe400078e00c8 */
[----:B------:R-:W-:Y:S02]  /*13a90*/  F2FP.PACK_AB R72, R128, R127 ;  /* 0x0000007f8048723e */ /* 0x000fe400000000ff */
[----:B------:R-:W-:Y:S03]  /*13aa0*/  F2FP.PACK_AB R73, R129, R252 ;  /* 0x000000fc8149723e */ /* 0x000fe600000000ff */
[----:B------:R-:W-:Y:S01]  /*13ab0*/  F2FP.PACK_AB R74, R94, R95 ;  /* 0x0000005f5e4a723e */ /* 0x000fe200000000ff */
[----:B---3--:R-:W-:Y:S01]  /*13ac0*/  FFMA.FTZ R2, R160, c[0x0][0x2d0], -R114 ;  /* 0x0000b400a0027a23 */ /* 0x008fe20000010872 */
[----:B------:R-:W-:Y:S02]  /*13ad0*/  F2FP.PACK_AB R75, R93, R251 ;  /* 0x000000fb5d4b723e */ /* 0x000fe400000000ff */
[----:B----4-:R-:W-:Y:S01]  /*13ae0*/  F2FP.PACK_AB R78, R228, R229 ;  /* 0x000000e5e44e723e */ /* 0x010fe200000000ff */
[----:B------:R2:W-:Y:S01]  /*13af0*/  MUFU.EX2 R197, R2 ;  /* 0x0000000200c57308 */ /* 0x0005e20000000800 */
[----:B-----5:R-:W-:Y:S03]  /*13b00*/  F2FP.PACK_AB R79, R226, R227 ;  /* 0x000000e3e24f723e */ /* 0x020fe600000000ff */
[-C--:B-1----:R-:W-:Y:S08]  /*13b10*/  HMMA.16816.F32 R4, R72, R80.reuse, R4 ;  /* 0x000000504804723c */ /* 0x082ff00000001804 */
[C---:B------:R-:W-:Y:S04]  /*13b20*/  HMMA.16816.F32 R8, R76.reuse, R80, R8 ;  /* 0x000000504c08723c */ /* 0x040fe80000001808 */
[--C-:B--2---:R-:W-:Y:S04]  /*13b30*/  FFMA.FTZ R2, R173, c[0x0][0x2d0], -R157.reuse ;  /* 0x0000b400ad027a23 */ /* 0x104fe8000001089d */
[-C--:B------:R-:W-:Y:S01]  /*13b40*/  HMMA.16816.F32 R12, R76, R82.reuse, R12 ;  /* 0x000000524c0c723c */ /* 0x080fe2000000180c */
[----:B------:R1:W-:Y:S07]  /*13b50*/  MUFU.EX2 R92, R2 ;  /* 0x00000002005c7308 */ /* 0x0003ee0000000800 */
[C---:B------:R-:W-:Y:S01]  /*13b60*/  HMMA.16816.F32 R16, R72.reuse, R82, R16 ;  /* 0x000000524810723c */ /* 0x040fe20000001810 */
[----:B------:R-:W2:Y:S07]  /*13b70*/  LDSM.16.MT88.4 R80, [R211+0x800] ;  /* 0x00080000d350783b */ /* 0x000eae0000004200 */
[-C--:B------:R-:W-:Y:S08]  /*13b80*/  HMMA.16816.F32 R20, R72, R84.reuse, R20 ;  /* 0x000000544814723c */ /* 0x080ff00000001814 */
[C---:B------:R-:W-:Y:S04]  /*13b90*/  HMMA.16816.F32 R24, R76.reuse, R84, R24 ;  /* 0x000000544c18723c */ /* 0x040fe80000001818 */
[----:B-1----:R-:W-:Y:S03]  /*13ba0*/  FFMA.FTZ R2, R174, c[0x0][0x2d0], -R157 ;  /* 0x0000b400ae027a23 */ /* 0x002fe6000001089d */
[----:B------:R-:W-:Y:S01]  /*13bb0*/  FFMA.FTZ R84, R190, c[0x0][0x2d0], -R156 ;  /* 0x0000b400be547a23 */ /* 0x000fe2000001089c */
[-C--:B------:R-:W-:Y:S01]  /*13bc0*/  HMMA.16816.F32 R28, R76, R86.reuse, R28 ;  /* 0x000000564c1c723c */ /* 0x080fe2000000181c */
[----:B------:R1:W3:Y:S03]  /*13bd0*/  MUFU.EX2 R186, R2 ;  /* 0x0000000200ba7308 */ /* 0x0002e60000000800 */
[----:B------:R-:W-:Y:S04]  /*13be0*/  IMAD.MOV.U32 R190, RZ, RZ, R129 ;  /* 0x000000ffffbe7224 */ /* 0x000fe800078e0081 */
[C---:B------:R-:W-:Y:S03]  /*13bf0*/  HMMA.16816.F32 R32, R72.reuse, R86, R32 ;  /* 0x000000564820723c */ /* 0x040fe60000001820 */
[----:B------:R4:W-:Y:S05]  /*13c00*/  MUFU.EX2 R148, R84 ;  /* 0x0000005400947308 */ /* 0x0009ea0000000800 */
[-C--:B------:R-:W-:Y:S08]  /*13c10*/  HMMA.16816.F32 R36, R72, R88.reuse, R36 ;  /* 0x000000584824723c */ /* 0x080ff00000001824 */
[C---:B------:R-:W-:Y:S04]  /*13c20*/  HMMA.16816.F32 R40, R76.reuse, R88, R40 ;  /* 0x000000584c28723c */ /* 0x040fe80000001828 */
[--C-:B-1----:R-:W-:Y:S04]  /*13c30*/  FFMA.FTZ R2, R175, c[0x0][0x2d0], -R158.reuse ;  /* 0x0000b400af027a23 */ /* 0x102fe8000001089e */
[-C--:B------:R-:W-:Y:S01]  /*13c40*/  HMMA.16816.F32 R44, R76, R90.reuse, R44 ;  /* 0x0000005a4c2c723c */ /* 0x080fe2000000182c */
[----:B------:R1:W-:Y:S01]  /*13c50*/  MUFU.EX2 R182, R2 ;  /* 0x0000000200b67308 */ /* 0x0003e20000000800 */
[----:B----4-:R-:W4:Y:S06]  /*13c60*/  LDSM.16.MT88.4 R84, [R208+0x1000] ;  /* 0x00100000d054783b */ /* 0x010f2c0000004200 */
[C---:B------:R-:W-:Y:S02]  /*13c70*/  HMMA.16816.F32 R48, R72.reuse, R90, R48 ;  /* 0x0000005a4830723c */ /* 0x040fe40000001830 */
[----:B------:R-:W-:Y:S06]  /*13c80*/  LDSM.16.MT88.4 R88, [R209+0x1000] ;  /* 0x00100000d158783b */ /* 0x000fec0000004200 */
[-C--:B--2---:R-:W-:Y:S08]  /*13c90*/  HMMA.16816.F32 R52, R72, R80.reuse, R52 ;  /* 0x000000504834723c */ /* 0x084ff00000001834 */
[C---:B------:R-:W-:Y:S04]  /*13ca0*/  HMMA.16816.F32 R56, R76.reuse, R80, R56 ;  /* 0x000000504c38723c */ /* 0x040fe80000001838 */
[--C-:B-1----:R-:W-:Y:S04]  /*13cb0*/  FFMA.FTZ R2, R180, c[0x0][0x2d0], -R158.reuse ;  /* 0x0000b400b4027a23 */ /* 0x102fe8000001089e */
[-C--:B------:R-:W-:Y:S01]  /*13cc0*/  HMMA.16816.F32 R60, R76, R82.reuse, R60 ;  /* 0x000000524c3c723c */ /* 0x080fe2000000183c */
[----:B------:R1:W2:Y:S06]  /*13cd0*/  MUFU.EX2 R181, R2 ;  /* 0x0000000200b57308 */ /* 0x0002ac0000000800 */
[----:B---3--:R-:W-:Y:S01]  /*13ce0*/  F2FP.PACK_AB R76, R186, R92 ;  /* 0x0000005cba4c723e */ /* 0x008fe200000000ff */
[----:B------:R-:W-:Y:S01]  /*13cf0*/  HMMA.16816.F32 R64, R72, R82, R64 ;  /* 0x000000524840723c */ /* 0x000fe20000001840 */
[----:B------:R-:W3:Y:S06]  /*13d00*/  LDSM.16.MT88.4 R80, [R212+0x1000] ;  /* 0x00100000d450783b */ /* 0x000eec0000004200 */
[----:B------:R-:W-:Y:S02]  /*13d10*/  F2FP.PACK_AB R72, R207, R225 ;  /* 0x000000e1cf48723e */ /* 0x000fe400000000ff */
[----:B------:R-:W-:Y:S03]  /*13d20*/  F2FP.PACK_AB R73, R205, R206 ;  /* 0x000000cecd49723e */ /* 0x000fe600000000ff */
[----:B------:R-:W-:Y:S02]  /*13d30*/  F2FP.PACK_AB R74, R203, R204 ;  /* 0x000000cccb4a723e */ /* 0x000fe400000000ff */
[----:B------:R-:W-:Y:S01]  /*13d40*/  F2FP.PACK_AB R75, R197, R202 ;  /* 0x000000cac54b723e */ /* 0x000fe200000000ff */
[--C-:B-1----:R-:W-:Y:S01]  /*13d50*/  FFMA.FTZ R2, R176, c[0x0][0x2d0], -R157.reuse ;  /* 0x0000b400b0027a23 */ /* 0x102fe2000001089d */
[----:B--2---:R-:W-:Y:S05]  /*13d60*/  F2FP.PACK_AB R77, R181, R182 ;  /* 0x000000b6b54d723e */ /* 0x004fea00000000ff */
[-C--:B----4-:R-:W-:Y:S01]  /*13d70*/  HMMA.16816.F32 R4, R72, R84.reuse, R4 ;  /* 0x000000544804723c */ /* 0x090fe20000001804 */
[----:B------:R1:W-:Y:S02]  /*13d80*/  MUFU.EX2 R180, R2 ;  /* 0x0000000200b47308 */ /* 0x0003e40000000800 */
[----:B-1----:R-:W-:Y:S08]  /*13d90*/  FFMA.FTZ R2, R178, c[0x0][0x2d0], -R157 ;  /* 0x0000b400b2027a23 */ /* 0x002ff0000001089d */
[----:B------:R1:W2:Y:S02]  /*13da0*/  MUFU.EX2 R151, R2 ;  /* 0x0000000200977308 */ /* 0x0002a40000000800 */
[--C-:B-1----:R-:W-:Y:S01]  /*13db0*/  FFMA.FTZ R2, R179, c[0x0][0x2d0], -R158.reuse ;  /* 0x0000b400b3027a23 */ /* 0x102fe2000001089e */
[----:B--2---:R-:W-:Y:S07]  /*13dc0*/  F2FP.PACK_AB R78, R151, R180 ;  /* 0x000000b4974e723e */ /* 0x004fee00000000ff */
[----:B------:R1:W-:Y:S02]  /*13dd0*/  MUFU.EX2 R150, R2 ;  /* 0x0000000200967308 */ /* 0x0003e40000000800 */
[----:B-1----:R-:W-:Y:S08]  /*13de0*/  FFMA.FTZ R2, R177, c[0x0][0x2d0], -R158 ;  /* 0x0000b400b1027a23 */ /* 0x002ff0000001089e */
[----:B------:R1:W2:Y:S02]  /*13df0*/  MUFU.EX2 R149, R2 ;  /* 0x0000000200957308 */ /* 0x0002a40000000800 */
[----:B-1----:R-:W-:Y:S01]  /*13e00*/  FFMA.FTZ R2, R191, c[0x0][0x2d0], -R156 ;  /* 0x0000b400bf027a23 */ /* 0x002fe2000001089c */
[----:B--2---:R-:W-:Y:S01]  /*13e10*/  F2FP.PACK_AB R79, R149, R150 ;  /* 0x00000096954f723e */ /* 0x004fe200000000ff */
[----:B------:R-:W-:Y:S06]  /*13e20*/  IMAD.MOV.U32 R191, RZ, RZ, R128 ;  /* 0x000000ffffbf7224 */ /* 0x000fec00078e0080 */
[----:B------:R1:W2:Y:S01]  /*13e30*/  MUFU.EX2 R179, R2 ;  /* 0x0000000200b37308 */ /* 0x0002a20000000800 */
[C---:B------:R-:W-:Y:S08]  /*13e40*/  HMMA.16816.F32 R8, R76.reuse, R84, R8 ;  /* 0x000000544c08723c */ /* 0x040ff00000001808 */
[-C--:B------:R-:W-:Y:S08]  /*13e50*/  HMMA.16816.F32 R12, R76, R86.reuse, R12 ;  /* 0x000000564c0c723c */ /* 0x080ff0000000180c */
[C---:B------:R-:W-:Y:S01]  /*13e60*/  HMMA.16816.F32 R16, R72.reuse, R86, R16 ;  /* 0x000000564810723c */ /* 0x040fe20000001810 */
[----:B------:R-:W4:Y:S03]  /*13e70*/  LDSM.16.MT88.4 R84, [R211+0x1000] ;  /* 0x00100000d354783b */ /* 0x000f260000004200 */
[----:B-1----:R-:W-:Y:S02]  /*13e80*/  FFMA.FTZ R2, R183, c[0x0][0x2d0], -R114 ;  /* 0x0000b400b7027a23 */ /* 0x002fe40000010872 */
[----:B------:R-:W-:Y:S02]  /*13e90*/  IMAD.MOV.U32 R183, RZ, RZ, R127 ;  /* 0x000000ffffb77224 */ /* 0x000fe400078e007f */
[-C--:B---3--:R-:W-:Y:S01]  /*13ea0*/  HMMA.16816.F32 R20, R72, R80.reuse, R20 ;  /* 0x000000504814723c */ /* 0x088fe20000001814 */
[----:B------:R1:W-:Y:S07]  /*13eb0*/  MUFU.EX2 R178, R2 ;  /* 0x0000000200b27308 */ /* 0x0003ee0000000800 */
[C---:B------:R-:W-:Y:S07]  /*13ec0*/  HMMA.16816.F32 R24, R76.reuse, R80, R24 ;  /* 0x000000504c18723c */ /* 0x040fee0000001818 */
[----:B------:R-:W-:Y:S01]  /*13ed0*/  FFMA.FTZ R80, R237, c[0x0][0x2d0], -R156 ;  /* 0x0000b400ed507a23 */ /* 0x000fe2000001089c */
[-C--:B------:R-:W-:Y:S03]  /*13ee0*/  HMMA.16816.F32 R28, R76, R82.reuse, R28 ;  /* 0x000000524c1c723c */ /* 0x080fe6000000181c */
[----:B------:R3:W-:Y:S05]  /*13ef0*/  MUFU.EX2 R168, R80 ;  /* 0x0000005000a87308 */ /* 0x0007ea0000000800 */
[C---:B------:R-:W-:Y:S04]  /*13f00*/  HMMA.16816.F32 R32, R72.reuse, R82, R32 ;  /* 0x000000524820723c */ /* 0x040fe80000001820 */
[----:B-1----:R-:W-:Y:S02]  /*13f10*/  FFMA.FTZ R2, R184, c[0x0][0x2d0], -R114 ;  /* 0x0000b400b8027a23 */ /* 0x002fe40000010872 */
[----:B------:R-:W-:Y:S02]  /*13f20*/  IMAD.MOV.U32 R184, RZ, RZ, R126 ;  /* 0x000000ffffb87224 */ /* 0x000fe400078e007e */
[-C--:B------:R-:W-:Y:S01]  /*13f30*/  HMMA.16816.F32 R36, R72, R88.reuse, R36 ;  /* 0x000000584824723c */ /* 0x080fe20000001824 */
[----:B------:R1:W5:Y:S07]  /*13f40*/  MUFU.EX2 R177, R2 ;  /* 0x0000000200b17308 */ /* 0x00036e0000000800 */
[C---:B------:R-:W-:Y:S01]  /*13f50*/  HMMA.16816.F32 R40, R76.reuse, R88, R40 ;  /* 0x000000584c28723c */ /* 0x040fe20000001828 */
[----:B---3--:R-:W3:Y:S07]  /*13f60*/  LDSM.16.MT88.4 R80, [R208+0x1800] ;  /* 0x00180000d050783b */ /* 0x008eee0000004200 */
[-C--:B------:R-:W-:Y:S08]  /*13f70*/  HMMA.16816.F32 R44, R76, R90.reuse, R44 ;  /* 0x0000005a4c2c723c */ /* 0x080ff0000000182c */
[C---:B------:R-:W-:Y:S01]  /*13f80*/  HMMA.16816.F32 R48, R72.reuse, R90, R48 ;  /* 0x0000005a4830723c */ /* 0x040fe20000001830 */
[----:B------:R-:W-:Y:S03]  /*13f90*/  LDSM.16.MT88.4 R88, [R209+0x1800] ;  /* 0x00180000d158783b */ /* 0x000fe60000004200 */
[--C-:B-1----:R-:W-:Y:S02]  /*13fa0*/  FFMA.FTZ R2, R196, c[0x0][0x2d0], -R156.reuse ;  /* 0x0000b400c4027a23 */ /* 0x102fe4000001089c */
[----:B------:R-:W-:Y:S02]  /*13fb0*/  IMAD.MOV.U32 R196, RZ, RZ, R125 ;  /* 0x000000ffffc47224 */ /* 0x000fe400078e007d */
[-C--:B----4-:R-:W-:Y:S01]  /*13fc0*/  HMMA.16816.F32 R52, R72, R84.reuse, R52 ;  /* 0x000000544834723c */ /* 0x090fe20000001834 */
[----:B------:R1:W-:Y:S07]  /*13fd0*/  MUFU.EX2 R176, R2 ;  /* 0x0000000200b07308 */ /* 0x0003ee0000000800 */
[C---:B------:R-:W-:Y:S08]  /*13fe0*/  HMMA.16816.F32 R56, R76.reuse, R84, R56 ;  /* 0x000000544c38723c */ /* 0x040ff00000001838 */
[-C--:B------:R-:W-:Y:S08]  /*13ff0*/  HMMA.16816.F32 R60, R76, R86.reuse, R60 ;  /* 0x000000564c3c723c */ /* 0x080ff0000000183c */
[----:B------:R-:W-:Y:S01]  /*14000*/  HMMA.16816.F32 R64, R72, R86, R64 ;  /* 0x000000564840723c */ /* 0x000fe20000001840 */
[----:B------:R-:W4:Y:S03]  /*14010*/  LDSM.16.MT88.4 R84, [R212+0x1800] ;  /* 0x00180000d454783b */ /* 0x000f260000004200 */
[----:B-1----:R-:W-:Y:S02]  /*14020*/  FFMA.FTZ R2, R201, c[0x0][0x2d0], -R156 ;  /* 0x0000b400c9027a23 */ /* 0x002fe4000001089c */
[----:B------:R-:W-:Y:S01]  /*14030*/  IMAD.MOV.U32 R201, RZ, RZ, R124 ;  /* 0x000000ffffc97224 */ /* 0x000fe200078e007c */
[----:B--2---:R-:W-:Y:S01]  /*14040*/  F2FP.PACK_AB R72, R179, R148 ;  /* 0x00000094b348723e */ /* 0x004fe200000000ff */
[----:B------:R1:W2:Y:S01]  /*14050*/  MUFU.EX2 R175, R2 ;  /* 0x0000000200af7308 */ /* 0x0002a20000000800 */
[----:B-----5:R-:W-:Y:S03]  /*14060*/  F2FP.PACK_AB R73, R177, R178 ;  /* 0x000000b2b149723e */ /* 0x020fe600000000ff */
[--C-:B-1----:R-:W-:Y:S01]  /*14070*/  FFMA.FTZ R2, R193, c[0x0][0x2d0], -R114.reuse ;  /* 0x0000b400c1027a23 */ /* 0x102fe20000010872 */
[----:B--2---:R-:W-:Y:S01]  /*14080*/  F2FP.PACK_AB R74, R175, R176 ;  /* 0x000000b0af4a723e */ /* 0x004fe200000000ff */
[----:B------:R-:W-:Y:S04]  /*14090*/  IMAD.MOV.U32 R193, RZ, RZ, R123 ;  /* 0x000000ffffc17224 */ /* 0x000fe800078e007b */
[----:B------:R1:W-:Y:S02]  /*140a0*/  MUFU.EX2 R174, R2 ;  /* 0x0000000200ae7308 */ /* 0x0003e40000000800 */
[----:B-1----:R-:W-:Y:S02]  /*140b0*/  FFMA.FTZ R2, R194, c[0x0][0x2d0], -R114 ;  /* 0x0000b400c2027a23 */ /* 0x002fe40000010872 */
[----:B------:R-:W-:Y:S06]  /*140c0*/  IMAD.MOV.U32 R194, RZ, RZ, R122 ;  /* 0x000000ffffc27224 */ /* 0x000fec00078e007a */
[----:B------:R1:W2:Y:S02]  /*140d0*/  MUFU.EX2 R173, R2 ;  /* 0x0000000200ad7308 */ /* 0x0002a40000000800 */
[----:B-1----:R-:W-:Y:S01]  /*140e0*/  FFMA.FTZ R2, R187, c[0x0][0x2d0], -R157 ;  /* 0x0000b400bb027a23 */ /* 0x002fe2000001089d */
[----:B--2---:R-:W-:Y:S01]  /*140f0*/  F2FP.PACK_AB R75, R173, R174 ;  /* 0x000000aead4b723e */ /* 0x004fe200000000ff */
[----:B------:R-:W-:Y:S06]  /*14100*/  IMAD.MOV.U32 R187, RZ, RZ, R121 ;  /* 0x000000ffffbb7224 */ /* 0x000fec00078e0079 */
[----:B------:R1:W-:Y:S01]  /*14110*/  MUFU.EX2 R103, R2 ;  /* 0x0000000200677308 */ /* 0x0003e20000000800 */
[-C--:B---3--:R-:W-:Y:S03]  /*14120*/  HMMA.16816.F32 R4, R72, R80.reuse, R4 ;  /* 0x000000504804723c */ /* 0x088fe60000001804 */
[--C-:B-1----:R-:W-:Y:S02]  /*14130*/  FFMA.FTZ R2, R189, c[0x0][0x2d0], -R157.reuse ;  /* 0x0000b400bd027a23 */ /* 0x102fe4000001089d */
[----:B------:R-:W-:Y:S04]  /*14140*/  IMAD.MOV.U32 R189, RZ, RZ, R120 ;  /* 0x000000ffffbd7224 */ /* 0x000fe800078e0078 */
[----:B------:R1:W2:Y:S03]  /*14150*/  MUFU.EX2 R102, R2 ;  /* 0x0000000200667308 */ /* 0x0002a60000000800 */
[--C-:B-1----:R-:W-:Y:S01]  /*14160*/  FFMA.FTZ R2, R185, c[0x0][0x2d0], -R158.reuse ;  /* 0x0000b400b9027a23 */ /* 0x102fe2000001089e */
[----:B--2---:R-:W-:Y:S06]  /*14170*/  F2FP.PACK_AB R76, R102, R103 ;  /* 0x00000067664c723e */ /* 0x004fec00000000ff */
        /* <DEDUP_REMOVED lines=8> */
[--C-:B-1----:R-:W-:Y:S08]  /*14200*/  FFMA.FTZ R2, R199, c[0x0][0x2d0], -R157.reuse ;  /* 0x0000b400c7027a23 */ /* 0x102ff0000001089d */
[----:B------:R1:W2:Y:S02]  /*14210*/  MUFU.EX2 R171, R2 ;  /* 0x0000000200ab7308 */ /* 0x0002a40000000800 */
[--C-:B-1----:R-:W-:Y:S01]  /*14220*/  FFMA.FTZ R2, R192, c[0x0][0x2d0], -R158.reuse ;  /* 0x0000b400c0027a23 */ /* 0x102fe2000001089e */
[----:B--2---:R-:W-:Y:S01]  /*14230*/  F2FP.PACK_AB R78, R171, R172 ;  /* 0x000000acab4e723e */ /* 0x004fe200000000ff */
[----:B------:R-:W2:Y:S06]  /*14240*/  LDL.LU R192, [R1] ;  /* 0x0000000001c07983 */ /* 0x000eac0000300800 */
[----:B------:R1:W-:Y:S01]  /*14250*/  MUFU.EX2 R169, R2 ;  /* 0x0000000200a97308 */ /* 0x0003e20000000800 */
[----:B------:R-:W3:Y:S01]  /*14260*/  LDL.LU R185, [R1+0x4] ;  /* 0x0000040001b97983 */ /* 0x000ee20000300800 */
[----:B-1----:R-:W-:Y:S08]  /*14270*/  FFMA.FTZ R2, R195, c[0x0][0x2d0], -R158 ;  /* 0x0000b400c3027a23 */ /* 0x002ff0000001089e */
[----:B------:R1:W5:Y:S02]  /*14280*/  MUFU.EX2 R170, R2 ;  /* 0x0000000200aa7308 */ /* 0x0003640000000800 */
[----:B-1----:R-:W-:Y:S01]  /*14290*/  FFMA.FTZ R2, R239, c[0x0][0x2d0], -R156 ;  /* 0x0000b400ef027a23 */ /* 0x002fe2000001089c */
[----:B-----5:R-:W-:Y:S07]  /*142a0*/  F2FP.PACK_AB R79, R170, R169 ;  /* 0x000000a9aa4f723e */ /* 0x020fee00000000ff */
[----:B------:R1:W5:Y:S01]  /*142b0*/  MUFU.EX2 R167, R2 ;  /* 0x0000000200a77308 */ /* 0x0003620000000800 */
[C---:B------:R-:W-:Y:S08]  /*142c0*/  HMMA.16816.F32 R8, R76.reuse, R80, R8 ;  /* 0x000000504c08723c */ /* 0x040ff00000001808 */
[-C--:B------:R-:W-:Y:S08]  /*142d0*/  HMMA.16816.F32 R12, R76, R82.reuse, R12 ;  /* 0x000000524c0c723c */ /* 0x080ff0000000180c */
[C---:B------:R-:W-:Y:S01]  /*142e0*/  HMMA.16816.F32 R16, R72.reuse, R82, R16 ;  /* 0x000000524810723c */ /* 0x040fe20000001810 */
[----:B------:R-:W4:Y:S03]  /*142f0*/  LDSM.16.MT88.4 R80, [R211+0x1800] ;  /* 0x00180000d350783b */ /* 0x000f260000004200 */
[--C-:B-1----:R-:W-:Y:S01]  /*14300*/  FFMA.FTZ R2, R230, c[0x0][0x2d0], -R114.reuse ;  /* 0x0000b400e6027a23 */ /* 0x102fe20000010872 */
[----:B-----5:R-:W-:Y:S03]  /*14310*/  F2FP.PACK_AB R104, R167, R168 ;  /* 0x000000a8a768723e */ /* 0x020fe600000000ff */
[-C--:B----4-:R-:W-:Y:S01]  /*14320*/  HMMA.16816.F32 R20, R72, R84.reuse, R20 ;  /* 0x000000544814723c */ /* 0x090fe20000001814 */
[----:B------:R1:W-:Y:S07]  /*14330*/  MUFU.EX2 R166, R2 ;  /* 0x0000000200a67308 */ /* 0x0003ee0000000800 */
[C---:B------:R-:W-:Y:S01]  /*14340*/  HMMA.16816.F32 R24, R76.reuse, R84, R24 ;  /* 0x000000544c18723c */ /* 0x040fe20000001818 */
[----:B------:R-:W4:Y:S04]  /*14350*/  LDL.LU R85, [R1+0x8] ;  /* 0x0000080001557983 */ /* 0x000f280000300800 */
[----:B------:R-:W5:Y:S03]  /*14360*/  LDL.LU R84, [R1+0xc] ;  /* 0x00000c0001547983 */ /* 0x000f660000300800 */
[-C--:B------:R-:W-:Y:S08]  /*14370*/  HMMA.16816.F32 R28, R76, R86.reuse, R28 ;  /* 0x000000564c1c723c */ /* 0x080ff0000000181c */
[C---:B------:R-:W-:Y:S04]  /*14380*/  HMMA.16816.F32 R32, R72.reuse, R86, R32 ;  /* 0x000000564820723c */ /* 0x040fe80000001820 */
[----:B-1----:R-:W-:Y:S04]  /*14390*/  FFMA.FTZ R2, R232, c[0x0][0x2d0], -R114 ;  /* 0x0000b400e8027a23 */ /* 0x002fe80000010872 */
[-C--:B------:R-:W-:Y:S01]  /*143a0*/  HMMA.16816.F32 R36, R72, R88.reuse, R36 ;  /* 0x000000584824723c */ /* 0x080fe20000001824 */
[----:B------:R1:W1:Y:S07]  /*143b0*/  MUFU.EX2 R164, R2 ;  /* 0x0000000200a47308 */ /* 0x00026e0000000800 */
[C---:B------:R-:W-:Y:S08]  /*143c0*/  HMMA.16816.F32 R40, R76.reuse, R88, R40 ;  /* 0x000000584c28723c */ /* 0x040ff00000001828 */
[-C--:B------:R-:W-:Y:S08]  /*143d0*/  HMMA.16816.F32 R44, R76, R90.reuse, R44 ;  /* 0x0000005a4c2c723c */ /* 0x080ff0000000182c */
[C---:B------:R-:W-:Y:S04]  /*143e0*/  HMMA.16816.F32 R48, R72.reuse, R90, R48 ;  /* 0x0000005a4830723c */ /* 0x040fe80000001830 */
[--C-:B-1----:R-:W-:Y:S01]  /*143f0*/  FFMA.FTZ R2, R246, c[0x0][0x2d0], -R156.reuse ;  /* 0x0000b400f6027a23 */ /* 0x102fe2000001089c */
[----:B------:R-:W-:Y:S01]  /*14400*/  F2FP.PACK_AB R105, R164, R166 ;  /* 0x000000a6a469723e */ /* 0x000fe200000000ff */
[----:B------:R-:W-:Y:S02]  /*14410*/  FFMA.FTZ R156, R248, c[0x0][0x2d0], -R156 ;  /* 0x0000b400f89c7a23 */ /* 0x000fe4000001089c */
[----:B------:R1:W-:Y:S01]  /*14420*/  MUFU.EX2 R165, R2 ;  /* 0x0000000200a57308 */ /* 0x0003e20000000800 */
[-C--:B------:R-:W-:Y:S08]  /*14430*/  HMMA.16816.F32 R52, R72, R80.reuse, R52 ;  /* 0x000000504834723c */ /* 0x080ff00000001834 */
[C---:B------:R-:W-:Y:S01]  /*14440*/  HMMA.16816.F32 R56, R76.reuse, R80, R56 ;  /* 0x000000504c38723c */ /* 0x040fe20000001838 */
[----:B------:R-:W1:Y:S07]  /*14450*/  MUFU.EX2 R163, R156 ;  /* 0x0000009c00a37308 */ /* 0x000e6e0000000800 */
[-C--:B------:R-:W-:Y:S04]  /*14460*/  HMMA.16816.F32 R60, R76, R82.reuse, R60 ;  /* 0x000000524c3c723c */ /* 0x080fe8000000183c */
[--C-:B-1----:R-:W-:Y:S04]  /*14470*/  FFMA.FTZ R2, R240, c[0x0][0x2d0], -R114.reuse ;  /* 0x0000b400f0027a23 */ /* 0x102fe80000010872 */
[----:B------:R-:W-:Y:S01]  /*14480*/  HMMA.16816.F32 R64, R72, R82, R64 ;  /* 0x000000524840723c */ /* 0x000fe20000001840 */
[----:B------:R1:W-:Y:S03]  /*14490*/  MUFU.EX2 R162, R2 ;  /* 0x0000000200a27308 */ /* 0x0003e60000000800 */
[----:B------:R-:W-:Y:S01]  /*144a0*/  FFMA.FTZ R114, R241, c[0x0][0x2d0], -R114 ;  /* 0x0000b400f1727a23 */ /* 0x000fe20000010872 */
[----:B------:R-:W-:Y:S06]  /*144b0*/  F2FP.PACK_AB R106, R163, R165 ;  /* 0x000000a5a36a723e */ /* 0x000fec00000000ff */
[----:B------:R-:W1:Y:S02]  /*144c0*/  MUFU.EX2 R161, R114 ;  /* 0x0000007200a17308 */ /* 0x000e640000000800 */
[--C-:B-1----:R-:W-:Y:S08]  /*144d0*/  FFMA.FTZ R2, R234, c[0x0][0x2d0], -R157.reuse ;  /* 0x0000b400ea027a23 */ /* 0x102ff0000001089d */
[----:B------:R1:W-:Y:S01]  /*144e0*/  MUFU.EX2 R160, R2 ;  /* 0x0000000200a07308 */ /* 0x0003e20000000800 */
[----:B------:R-:W-:Y:S01]  /*144f0*/  F2FP.PACK_AB R107, R161, R162 ;  /* 0x000000a2a16b723e */ /* 0x000fe200000000ff */
[--C-:B-1----:R-:W-:Y:S08]  /*14500*/  FFMA.FTZ R2, R238, c[0x0][0x2d0], -R157.reuse ;  /* 0x0000b400ee027a23 */ /* 0x102ff0000001089d */
[----:B------:R1:W1:Y:S02]  /*14510*/  MUFU.EX2 R159, R2 ;  /* 0x00000002009f7308 */ /* 0x0002640000000800 */
[--C-:B-1----:R-:W-:Y:S01]  /*14520*/  FFMA.FTZ R2, R235, c[0x0][0x2d0], -R158.reuse ;  /* 0x0000b400eb027a23 */ /* 0x102fe2000001089e */
[----:B------:R-:W-:Y:S07]  /*14530*/  F2FP.PACK_AB R152, R159, R160 ;  /* 0x000000a09f98723e */ /* 0x000fee00000000ff */
[----:B------:R1:W-:Y:S02]  /*14540*/  MUFU.EX2 R114, R2 ;  /* 0x0000000200727308 */ /* 0x0003e40000000800 */
[--C-:B-1----:R-:W-:Y:S08]  /*14550*/  FFMA.FTZ R2, R236, c[0x0][0x2d0], -R158.reuse ;  /* 0x0000b400ec027a23 */ /* 0x102ff0000001089e */
[----:B------:R1:W1:Y:S02]  /*14560*/  MUFU.EX2 R156, R2 ;  /* 0x00000002009c7308 */ /* 0x0002640000000800 */
[--C-:B-1----:R-:W-:Y:S01]  /*14570*/  FFMA.FTZ R2, R250, c[0x0][0x2d0], -R157.reuse ;  /* 0x0000b400fa027a23 */ /* 0x102fe2000001089d */
[----:B------:R-:W-:Y:S01]  /*14580*/  F2FP.PACK_AB R153, R156, R114 ;  /* 0x000000729c99723e */ /* 0x000fe200000000ff */
[----:B------:R-:W-:Y:S06]  /*14590*/  FFMA.FTZ R157, R130, c[0x0][0x2d0], -R157 ;  /* 0x0000b400829d7a23 */ /* 0x000fec000001089d */
[----:B------:R1:W-:Y:S01]  /*145a0*/  MUFU.EX2 R113, R2 ;  /* 0x0000000200717308 */ /* 0x0003e20000000800 */
[----:B------:R-:W2:Y:S09]  /*145b0*/  LDSM.16.MT88.4 R128, [R208+0x2000] ;  /* 0x00200000d080783b */ /* 0x000eb20000004200 */
[----:B------:R-:W3:Y:S01]  /*145c0*/  MUFU.EX2 R112, R157 ;  /* 0x0000009d00707308 */ /* 0x000ee20000000800 */
[--C-:B-1----:R-:W-:Y:S02]  /*145d0*/  FFMA.FTZ R2, R244, c[0x0][0x2d0], -R158.reuse ;  /* 0x0000b400f4027a23 */ /* 0x102fe4000001089e */
[----:B------:R-:W-:Y:S07]  /*145e0*/  FFMA.FTZ R158, R71, c[0x0][0x2d0], -R158 ;  /* 0x0000b400479e7a23 */ /* 0x000fee000001089e */
[----:B------:R1:W-:Y:S01]  /*145f0*/  MUFU.EX2 R111, R2 ;  /* 0x00000002006f7308 */ /* 0x0003e20000000800 */
[----:B---3--:R-:W-:Y:S09]  /*14600*/  F2FP.PACK_AB R154, R112, R113 ;  /* 0x00000071709a723e */ /* 0x008ff200000000ff */
[----:B------:R-:W3:Y:S01]  /*14610*/  MUFU.EX2 R71, R158 ;  /* 0x0000009e00477308 */ /* 0x000ee20000000800 */
[-C--:B--2---:R-:W-:Y:S07]  /*14620*/  HMMA.16816.F32 R116, R104, R128.reuse, R4 ;  /* 0x000000806874723c */ /* 0x084fee0000001804 */
[----:B------:R-:W-:Y:S02]  /*14630*/  FFMA.FTZ R4, R69, R192, R198 ;  /* 0x000000c045047223 */ /* 0x000fe400000100c6 */
[----:B-1----:R-:W-:Y:S03]  /*14640*/  FFMA.FTZ R2, R68, R185, R188 ;  /* 0x000000b944027223 */ /* 0x002fe600000100bc */
[----:B------:R-:W-:Y:S01]  /*14650*/  FADD.FTZ R5, R142, R4 ;  /* 0x000000048e057221 */ /* 0x000fe20000010000 */
[----:B---3--:R-:W-:Y:S07]  /*14660*/  F2FP.PACK_AB R155, R71, R111 ;  /* 0x0000006f479b723e */ /* 0x008fee00000000ff */
[C---:B------:R-:W-:Y:S04]  /*14670*/  HMMA.16816.F32 R120, R152.reuse, R128, R8 ;  /* 0x000000809878723c */ /* 0x040fe80000001808 */
[----:B----4-:R-:W-:Y:S04]  /*14680*/  FFMA.FTZ R3, R3, R85, R143 ;  /* 0x0000005503037223 */ /* 0x010fe8000001008f */
[-C--:B------:R-:W-:Y:S04]  /*14690*/  HMMA.16816.F32 R124, R152, R130.reuse, R12 ;  /* 0x00000082987c723c */ /* 0x080fe8000000180c */
[----:B-----5:R-:W-:Y:S02]  /*146a0*/  FFMA.FTZ R6, R0, R84, R245 ;  /* 0x0000005400067223 */ /* 0x020fe400000100f5 */
[----:B------:R-:W-:Y:S02]  /*146b0*/  FADD.FTZ R0, R141, R2 ;  /* 0x000000028d007221 */ /* 0x000fe40000010000 */
[----:B------:R-:W-:Y:S01]  /*146c0*/  FADD.FTZ R4, R140, R3 ;  /* 0x000000038c047221 */ /* 0x000fe20000010000 */
[C---:B------:R-:W-:Y:S04]  /*146d0*/  HMMA.16816.F32 R128, R104.reuse, R130, R16 ;  /* 0x000000826880723c */ /* 0x040fe80000001810 */
[----:B------:R-:W-:Y:S02]  /*146e0*/  FADD.FTZ R3, R247, R6 ;  /* 0x00000006f7037221 */ /* 0x000fe40000010000 */
[----:B------:R-:W-:Y:S02]  /*146f0*/  FADD.FTZ R2, R189, R5 ;  /* 0x00000005bd027221 */ /* 0x000fe40000010000 */
[----:B------:R-:W-:Y:S01]  /*14700*/  FADD.FTZ R11, R194, R4 ;  /* 0x00000004c20b7221 */ /* 0x000fe20000010000 */
[-C--:B------:R-:W-:Y:S01]  /*14710*/  HMMA.16816.F32 R132, R104, R144.reuse, R20 ;  /* 0x000000906884723c */ /* 0x080fe20000001814 */
[----:B------:R-:W1:Y:S02]  /*14720*/  LDSM.16.MT88.4 R4, [R211+0x2000] ;  /* 0x00200000d304783b */ /* 0x000e640000004200 */
        /* <DEDUP_REMOVED lines=86> */
[----:B------:R-:W-:Y:S03]  /*14c90*/  IMAD.MOV.U32 R112, RZ, RZ, R108 ;  /* 0x000000ffff707224 */ /* 0x000fe600078e006c */
[----:B------:R2:W-:Y:S01]  /*14ca0*/  STL [R1+0xc], R0 ;  /* 0x00000c0001007387 */ /* 0x0005e20000100800 */
[----:B-1----:R-:W-:Y:S01]  /*14cb0*/  IMAD.MOV.U32 R3, RZ, RZ, R110 ;  /* 0x000000ffff037224 */ /* 0x002fe200078e006e */
[----:B------:R-:W-:-:S05]  /*14cc0*/  @P0 BRA `(.L_x_1484) ;  /* 0xffffc25000000947 */ /* 0x000fca000383ffff */
.L_x_1483:
[----:B-12---:R-:W2:Y:S02]  /*14cd0*/  LDL R0, [R1+0x10] ;  /* 0x0000100001007983 */ /* 0x006ea40000100800 */
[----:B--2---:R-:W-:-:S13]  /*14ce0*/  ISETP.GE.AND P0, PT, R200, R0, PT ;  /* 0x00000000c800720c */ /* 0x004fda0003f06270 */
[----:B------:R-:W-:Y:S05]  /*14cf0*/  @!P0 BRA `(.L_x_1485) ;  /* 0x00002f7000008947 */ /* 0x000fea0003800000 */
[----:B------:R-:W-:Y:S01]  /*14d00*/  IMAD.MOV.U32 R3, RZ, RZ, R109 ;  /* 0x000000ffff037224 */ /* 0x000fe200078e006d */
[----:B------:R-:W-:Y:S01]  /*14d10*/  MOV R114, R70 ;  /* 0x0000004600727202 */ /* 0x000fe20000000f00 */
[----:B------:R-:W-:Y:S01]  /*14d20*/  IMAD.MOV.U32 R0, RZ, RZ, R110 ;  /* 0x000000ffff007224 */ /* 0x000fe200078e006e */
[----:B------:R-:W-:Y:S02]  /*14d30*/  MOV R111, R108 ;  /* 0x0000006c006f7202 */ /* 0x000fe40000000f00 */
.L_x_1486:
[----:B------:R-:W2:Y:S01]  /*14d40*/  LDL R2, [R1+0x1c] ;  /* 0x00001c0001027983 */ /* 0x000ea20000100800 */
[----:B------:R-:W-:Y:S04]  /*14d50*/  DEPBAR.LE SB0, 0x0 ;  /* 0x000080000000791a */ /* 0x000fe80000000000 */
[----:B------:R-:W3:Y:S01]  /*14d60*/  LDL R72, [R1+0x30] ;  /* 0x0000300001487983 */ /* 0x000ee20000100800 */
[----:B------:R-:W-:Y:S01]  /*14d70*/  WARPSYNC 0xffffffff ;  /* 0xffffffff00007948 */ /* 0x000fe20003800000 */
[----:B------:R-:W-:Y:S01]  /*14d80*/  IMAD.WIDE.U32 R68, R200, c[0x0][0x208], RZ ;  /* 0x00008200c8447a25 */ /* 0x000fe200078e00ff */
[----:B------:R-:W-:Y:S01]  /*14d90*/  MOV R110, c[0x0][0x208] ;  /* 0x00008200006e7a02 */ /* 0x000fe20000000f00 */
[----:B------:R-:W4:Y:S01]  /*14da0*/  LDL.64 R70, [R1+0x20] ;  /* 0x0000200001467983 */ /* 0x000f220000100a00 */
[----:B------:R-:W-:Y:S02]  /*14db0*/  MOV R74, 0x5 ;  /* 0x00000005004a7802 */ /* 0x000fe40000000f00 */
[C---:B------:R-:W-:Y:S02]  /*14dc0*/  SHF.L.U32 R190, R110.reuse, 0x5, RZ ;  /* 0x000000056ebe7819 */ /* 0x040fe400000006ff */
[----:B------:R-:W-:Y:S01]  /*14dd0*/  SHF.L.U64.HI R110, R110, R74, c[0x0][0x20c] ;  /* 0x000083006e6e7619 */ /* 0x000fe2000001024a */
[----:B------:R-:W-:Y:S08]  /*14de0*/  BAR.SYNC.DEFER_BLOCKING 0x0 ;  /* 0x0000000000007b1d */ /* 0x000ff00000010000 */
[----:B------:R-:W-:Y:S08]  /*14df0*/  LDSM.16.M88.4 R80, [R214] ;  /* 0x00000000d650783b */ /* 0x000ff00000000200 */
        /* <DEDUP_REMOVED lines=17> */
[----:B------:R-:W1:Y:S03]  /*14f10*/  LDSM.16.M88.4 R172, [R222] ;  /* 0x00000000deac783b */ /* 0x000e660000000200 */
[-C--:B------:R-:W-:Y:S05]  /*14f20*/  HMMA.16816.F32 R28, R76, R34.reuse, RZ ;  /* 0x000000224c1c723c */ /* 0x080fea00000018ff */
[----:B------:R-:W1:Y:S03]  /*14f30*/  LDSM.16.M88.4 R176, [R221] ;  /* 0x00000000ddb0783b */ /* 0x000e660000000200 */
[C---:B------:R-:W-:Y:S05]  /*14f40*/  HMMA.16816.F32 R32, R80.reuse, R34, RZ ;  /* 0x000000225020723c */ /* 0x040fea00000018ff */
[----:B------:R-:W2:Y:S03]  /*14f50*/  LDSM.16.M88.4 R180, [R220] ;  /* 0x00000000dcb4783b */ /* 0x000ea60000000200 */
[-C--:B------:R-:W-:Y:S05]  /*14f60*/  HMMA.16816.F32 R36, R80, R48.reuse, RZ ;  /* 0x000000305024723c */ /* 0x080fea00000018ff */
[----:B------:R-:W2:Y:S03]  /*14f70*/  LDSM.16.M88.4 R184, [R219] ;  /* 0x00000000dbb8783b */ /* 0x000ea60000000200 */
[C---:B------:R-:W-:Y:S05]  /*14f80*/  HMMA.16816.F32 R40, R76.reuse, R48, RZ ;  /* 0x000000304c28723c */ /* 0x040fea00000018ff */
[----:B------:R-:W4:Y:S04]  /*14f90*/  LDL R201, [R1+0x34] ;  /* 0x0000340001c97983 */ /* 0x000f280000100800 */
[----:B------:R-:W4:Y:S01]  /*14fa0*/  LDL.LU R243, [R1] ;  /* 0x0000000001f37983 */ /* 0x000f220000300800 */
[-C--:B------:R-:W-:Y:S03]  /*14fb0*/  HMMA.16816.F32 R44, R76, R50.reuse, RZ ;  /* 0x000000324c2c723c */ /* 0x080fe600000018ff */
[----:B------:R-:W4:Y:S04]  /*14fc0*/  LDL.LU R242, [R1+0x4] ;  /* 0x0000040001f27983 */ /* 0x000f280000300800 */
[----:B------:R-:W4:Y:S01]  /*14fd0*/  LDL.LU R241, [R1+0x8] ;  /* 0x0000080001f17983 */ /* 0x000f220000300800 */
[C---:B------:R-:W-:Y:S03]  /*14fe0*/  HMMA.16816.F32 R48, R80.reuse, R50, RZ ;  /* 0x000000325030723c */ /* 0x040fe600000018ff */
[----:B------:R-:W4:Y:S05]  /*14ff0*/  LDL.LU R240, [R1+0xc] ;  /* 0x00000c0001f07983 */ /* 0x000f2a0000300800 */
[-C--:B-1----:R-:W-:Y:S08]  /*15000*/  HMMA.16816.F32 R52, R80, R64.reuse, RZ ;  /* 0x000000405034723c */ /* 0x082ff000000018ff */
[C---:B------:R-:W-:Y:S08]  /*15010*/  HMMA.16816.F32 R56, R76.reuse, R64, RZ ;  /* 0x000000404c38723c */ /* 0x040ff000000018ff */
[-C--:B------:R-:W-:Y:S08]  /*15020*/  HMMA.16816.F32 R60, R76, R66.reuse, RZ ;  /* 0x000000424c3c723c */ /* 0x080ff000000018ff */
[C---:B------:R-:W-:Y:S02]  /*15030*/  HMMA.16816.F32 R64, R80.reuse, R66, RZ ;  /* 0x000000425040723c */ /* 0x040fe400000018ff */
[----:B--2---:R-:W-:Y:S02]  /*15040*/  LOP3.LUT P4, RZ, R2, 0x1, RZ, 0xc0, !PT ;  /* 0x0000000102ff7812 */ /* 0x004fe4000788c0ff */
[----:B------:R-:W-:Y:S02]  /*15050*/  SHF.R.S32.HI R2, RZ, 0x1f, R200 ;  /* 0x0000001fff027819 */ /* 0x000fe400000114c8 */
[----:B---3--:R-:W-:Y:S03]  /*15060*/  MOV R73, R72 ;  /* 0x0000004800497202 */ /* 0x008fe60000000f00 */
[----:B------:R-:W-:Y:S03]  /*15070*/  IMAD R2, R2, c[0x0][0x208], RZ ;  /* 0x0000820002027a24 */ /* 0x000fe600078e02ff */
[----:B----4-:R-:W-:Y:S01]  /*15080*/  MOV R72, R70 ;  /* 0x0000004600487202 */ /* 0x010fe20000000f00 */
[----:B------:R-:W-:Y:S04]  /*15090*/  IMAD R2, R200, c[0x0][0x20c], R2 ;  /* 0x00008300c8027a24 */ /* 0x000fe800078e0202 */
[----:B------:R-:W-:Y:S01]  /*150a0*/  IMAD.WIDE.U32 R72, R68, 0x50, R72 ;  /* 0x0000005044487825 */ /* 0x000fe200078e0048 */
[----:B------:R-:W-:Y:S02]  /*150b0*/  IADD3 R2, R69, R2, RZ ;  /* 0x0000000245027210 */ /* 0x000fe40007ffe0ff */
[-C--:B-----5:R-:W-:Y:S02]  /*150c0*/  HMMA.16816.F32 R68, R80, R156.reuse, RZ ;  /* 0x0000009c5044723c */ /* 0x0a0fe400000018ff */
[----:B------:R-:W-:Y:S01]  /*150d0*/  LEA R112, P0, R72, c[0x0][0x1f8], 0x1 ;  /* 0x00007e0048707a11 */ /* 0x000fe200078008ff */
[----:B------:R-:W-:Y:S05]  /*150e0*/  IMAD R2, R2, 0x50, RZ ;  /* 0x0000005002027824 */ /* 0x000fea00078e02ff */
[----:B------:R-:W-:Y:S04]  /*150f0*/  IADD3 R2, R73, R2, RZ ;  /* 0x0000000249027210 */ /* 0x000fe80007ffe0ff */
[----:B------:R-:W-:Y:S02]  /*15100*/  LEA.HI.X R113, R72, c[0x0][0x1fc], R2, 0x1, P0 ;  /* 0x00007f0048717a11 */ /* 0x000fe400000f0c02 */
[C---:B------:R-:W-:Y:S02]  /*15110*/  HMMA.16816.F32 R72, R76.reuse, R156, RZ ;  /* 0x0000009c4c48723c */ /* 0x040fe400000018ff */
[----:B------:R-:W-:Y:S01]  /*15120*/  IADD3 R108, P0, R112, R190, RZ ;  /* 0x000000be706c7210 */ /* 0x000fe20007f1e0ff */
[----:B------:R-:W-:Y:S01]  /*15130*/  @!PT LDS RZ, [RZ] ;  /* 0x00000000fffff984 */ /* 0x000fe20000000800 */
[----:B------:R-:W-:Y:S01]  /*15140*/  @!PT LDS RZ, [RZ] ;  /* 0x00000000fffff984 */ /* 0x000fe20000000800 */
[----:B------:R-:W-:Y:S01]  /*15150*/  @!PT LDS RZ, [RZ] ;  /* 0x00000000fffff984 */ /* 0x000fe20000000800 */
[----:B------:R1:W-:Y:S03]  /*15160*/  LDGSTS.E.BYPASS.LTC128B.128 [R224+0x100], [R112.64], !P4 ;  /* 0x0010000070e07fae */ /* 0x0003e6000e101d48 */
[----:B------:R-:W-:Y:S02]  /*15170*/  IADD3.X R109, R113, R110, RZ, P0, !PT ;  /* 0x0000006e716d7210 */ /* 0x000fe400007fe4ff */
[-C--:B------:R-:W-:Y:S01]  /*15180*/  HMMA.16816.F32 R76, R76, R158.reuse, RZ ;  /* 0x0000009e4c4c723c */ /* 0x080fe200000018ff */
[----:B------:R-:W-:Y:S02]  /*15190*/  IADD3 R188, P2, R108, R190, RZ ;  /* 0x000000be6cbc7210 */ /* 0x000fe40007f5e0ff */
[----:B------:R2:W-:Y:S02]  /*151a0*/  LDGSTS.E.BYPASS.LTC128B.128 [R224+0x900], [R108.64], !P4 ;  /* 0x009000006ce07fae */ /* 0x0005e4000e101d48 */
[----:B------:R-:W-:Y:S02]  /*151b0*/  IADD3.X R189, R109, R110, RZ, P2, !PT ;  /* 0x0000006e6dbd7210 */ /* 0x000fe400017fe4ff */
[----:B------:R-:W-:Y:S01]  /*151c0*/  IADD3 R156, P1, R188, R190, RZ ;  /* 0x000000bebc9c7210 */ /* 0x000fe20007f3e0ff */
[----:B------:R-:W-:Y:S03]  /*151d0*/  HMMA.16816.F32 R80, R80, R158, RZ ;  /* 0x0000009e5050723c */ /* 0x000fe600000018ff */
[----:B------:R3:W-:Y:S01]  /*151e0*/  LDGSTS.E.BYPASS.LTC128B.128 [R224+0x1100], [R188.64], !P4 ;  /* 0x01100000bce07fae */ /* 0x0007e2000e101d48 */
[----:B------:R-:W-:Y:S04]  /*151f0*/  IADD3.X R157, R189, R110, RZ, P1, !PT ;  /* 0x0000006ebd9d7210 */ /* 0x000fe80000ffe4ff */
[-C--:B------:R-:W-:Y:S03]  /*15200*/  HMMA.16816.F32 R4, R160, R164.reuse, R4 ;  /* 0x000000a4a004723c */ /* 0x080fe60000001804 */
        /* <DEDUP_REMOVED lines=211> */
[----:B----4-:R-:W-:Y:S02]  /*15f40*/  FMUL.FTZ R86, R112, R86 ;  /* 0x0000005670567220 */ /* 0x010fe40000410000 */
[----:B------:R-:W-:Y:S01]  /*15f50*/  FMUL.FTZ R2, R2, c[0x0][0x2d0] ;  /* 0x0000b40002027a20 */ /* 0x000fe20000410000 */
[----:B------:R2:W-:Y:S01]  /*15f60*/  MUFU.EX2 R193, R39 ;  /* 0x0000002700c17308 */ /* 0x0005e20000000800 */
[C---:B------:R-:W-:Y:S02]  /*15f70*/  FMUL.FTZ R87, R112.reuse, R87 ;  /* 0x0000005770577220 */ /* 0x040fe40000410000 */
[C---:B------:R-:W-:Y:S02]  /*15f80*/  FMUL.FTZ R98, R112.reuse, R98 ;  /* 0x0000006270627220 */ /* 0x040fe40000410000 */
[C---:B------:R-:W-:Y:S02]  /*15f90*/  FMUL.FTZ R99, R112.reuse, R99 ;  /* 0x0000006370637220 */ /* 0x040fe40000410000 */
[C---:B-----5:R-:W-:Y:S02]  /*15fa0*/  FMUL.FTZ R38, R112.reuse, R150 ;  /* 0x0000009670267220 */ /* 0x060fe40000410000 */
        /* <DEDUP_REMOVED lines=103> */
[----:B------:R1:W-:Y:S02]  /*16620*/  MUFU.EX2 R225, R8 ;  /* 0x0000000800e17308 */ /* 0x0003e40000000800 */
        /* <DEDUP_REMOVED lines=14> */
[----:B---3--:R-:W-:Y:S01]  /*16710*/  FMUL.FTZ R32, R113, R144 ;  /* 0x0000009071207220 */ /* 0x008fe20000410000 */
[-C--:B------:R-:W-:Y:S01]  /*16720*/  @P0 IADD3.X R9, R11, R12.reuse, RZ, P3, !PT ;  /* 0x0000000c0b090210 */ /* 0x080fe20001ffe4ff */
[----:B------:R1:W-:Y:S01]  /*16730*/  MUFU.EX2 R207, R7 ;  /* 0x0000000700cf7308 */ /* 0x0003e20000000800 */
[----:B------:R3:W-:Y:S01]  /*16740*/  @P0 LDGSTS.E.BYPASS.LTC128B.128 [R224+0x2900], [R10.64], !P4 ;  /* 0x029000000ae00fae */ /* 0x0007e2000e101d48 */
[----:B------:R-:W-:Y:S01]  /*16750*/  @P0 IADD3 R4, P2, R6, R5, RZ ;  /* 0x0000000506040210 */ /* 0x000fe20007f5e0ff */
[----:B-----5:R-:W-:Y:S02]  /*16760*/  FFMA.FTZ R36, R49, c[0x0][0x2d0], -R161 ;  /* 0x0000b40031247a23 */ /* 0x020fe400000108a1 */
[----:B------:R-:W-:Y:S04]  /*16770*/  FMUL.FTZ R49, R111, R153 ;  /* 0x000000996f317220 */ /* 0x000fe80000410000 */
[----:B------:R5:W-:Y:S01]  /*16780*/  @P0 LDGSTS.E.BYPASS.LTC128B.128 [R224+0x3100], [R8.64], !P4 ;  /* 0x0310000008e00fae */ /* 0x000be2000e101d48 */
[----:B------:R2:W-:Y:S01]  /*16790*/  MUFU.EX2 R195, R36 ;  /* 0x0000002400c37308 */ /* 0x0005e20000000800 */
[-C--:B-1----:R-:W-:Y:S02]  /*167a0*/  @P0 IADD3.X R7, R9, R12.reuse, RZ, P1, !PT ;  /* 0x0000000c09070210 */ /* 0x082fe40000ffe4ff */
[----:B---3--:R-:W-:Y:S04]  /*167b0*/  @P0 IADD3 R10, P1, R4, R5, RZ ;  /* 0x00000005040a0210 */ /* 0x008fe80007f3e0ff */
[----:B------:R1:W-:Y:S01]  /*167c0*/  @P0 LDGSTS.E.BYPASS.LTC128B.128 [R224+0x3900], [R6.64], !P4 ;  /* 0x0390000006e00fae */ /* 0x0003e2000e101d48 */
[----:B------:R-:W-:Y:S01]  /*167d0*/  @P0 IADD3.X R5, R7, R12, RZ, P2, !PT ;  /* 0x0000000c07050210 */ /* 0x000fe200017fe4ff */
[--C-:B------:R-:W-:Y:S02]  /*167e0*/  FFMA.FTZ R11, R23, c[0x0][0x2d0], -R160.reuse ;  /* 0x0000b400170b7a23 */ /* 0x100fe400000108a0 */
[----:B--2---:R-:W-:Y:S02]  /*167f0*/  FMUL.FTZ R36, R113, R148 ;  /* 0x0000009471247220 */ /* 0x004fe40000410000 */
[----:B------:R2:W-:Y:S01]  /*16800*/  MUFU.EX2 R206, R11 ;  /* 0x0000000b00ce7308 */ /* 0x0005e20000000800 */
[----:B-----5:R-:W-:Y:S01]  /*16810*/  FMUL.FTZ R8, R111, R120 ;  /* 0x000000786f087220 */ /* 0x020fe20000410000 */
[----:B------:R3:W-:Y:S01]  /*16820*/  @P0 LDGSTS.E.BYPASS.LTC128B.128 [R224+0x4100], [R4.64], !P4 ;  /* 0x0410000004e00fae */ /* 0x0007e2000e101d48 */
[----:B------:R-:W-:Y:S01]  /*16830*/  F2FP.PACK_AB R120, R227, R226 ;  /* 0x000000e2e378723e */ /* 0x000fe200000000ff */
[----:B------:R-:W-:Y:S01]  /*16840*/  FMUL.FTZ R9, R111, R121 ;  /* 0x000000796f097220 */ /* 0x000fe20000410000 */
[----:B----4-:R-:W-:Y:S05]  /*16850*/  F2FP.PACK_AB R121, R168, R167 ;  /* 0x000000a7a879723e */ /* 0x010fea00000000ff */
[----:B------:R-:W-:Y:S01]  /*16860*/  MUFU.EX2 R148, R46 ;  /* 0x0000002e00947308 */ /* 0x000fe20000000800 */
[----:B-1----:R-:W-:Y:S02]  /*16870*/  FFMA.FTZ R6, R34, c[0x0][0x2d0], -R160 ;  /* 0x0000b40022067a23 */ /* 0x002fe400000108a0 */
[C---:B------:R-:W-:Y:S01]  /*16880*/  FMUL.FTZ R7, R112.reuse, R119 ;  /* 0x0000007770077220 */ /* 0x040fe20000410000 */
[----:B--2---:R-:W-:Y:S06]  /*16890*/  @P0 IADD3.X R11, R5, R12, RZ, P1, !PT ;  /* 0x0000000c050b0210 */ /* 0x004fec0000ffe4ff */
[----:B------:R1:W-:Y:S01]  /*168a0*/  MUFU.EX2 R204, R6 ;  /* 0x0000000600cc7308 */ /* 0x0003e20000000800 */
[----:B------:R-:W-:Y:S01]  /*168b0*/  F2FP.PACK_AB R119, R235, R234 ;  /* 0x000000eaeb77723e */ /* 0x000fe200000000ff */
[----:B------:R-:W-:Y:S02]  /*168c0*/  FFMA.FTZ R12, R29, c[0x0][0x2d0], -R162 ;  /* 0x0000b4001d0c7a23 */ /* 0x000fe400000108a2 */
[----:B---3--:R-:W-:Y:S01]  /*168d0*/  FFMA.FTZ R4, R35, c[0x0][0x2d0], -R160 ;  /* 0x0000b40023047a23 */ /* 0x008fe200000108a0 */
[----:B------:R2:W-:Y:S01]  /*168e0*/  @P0 LDGSTS.E.BYPASS.LTC128B.128 [R224+0x4900], [R10.64], !P4 ;  /* 0x049000000ae00fae */ /* 0x0005e2000e101d48 */
[----:B------:R-:W-:Y:S01]  /*168f0*/  FMUL.FTZ R5, R113, R117 ;  /* 0x0000007571057220 */ /* 0x000fe20000410000 */
[----:B------:R-:W-:Y:S01]  /*16900*/  F2FP.PACK_AB R117, R233, R232 ;  /* 0x000000e8e975723e */ /* 0x000fe200000000ff */
[----:B------:R-:W-:Y:S02]  /*16910*/  FMUL.FTZ R29, R111, R141 ;  /* 0x0000008d6f1d7220 */ /* 0x000fe40000410000 */
[----:B------:R3:W-:Y:S01]  /*16920*/  MUFU.EX2 R205, R4 ;  /* 0x0000000400cd7308 */ /* 0x0007e20000000800 */
        /* <DEDUP_REMOVED lines=60> */
[----:B-----5:R-:W-:Y:S01]  /*16cf0*/  F2FP.PACK_AB R120, R202, R199 ;  /* 0x000000c7ca78723e */ /* 0x020fe200000000ff */
[----:B------:R-:W-:Y:S01]  /*16d00*/  HMMA.16816.F32 R104, R116, R130, R104 ;  /* 0x000000827468723c */ /* 0x000fe20000001868 */
[----:B------:R-:W3:Y:S03]  /*16d10*/  LDSM.16.MT88.4 R128, [R212+0x800] ;  /* 0x00080000d480783b */ /* 0x000ee60000004200 */
[----:B--2---:R-:W-:Y:S02]  /*16d20*/  F2FP.PACK_AB R122, R201, R203 ;  /* 0x000000cbc97a723e */ /* 0x004fe400000000ff */
        /* <DEDUP_REMOVED lines=117> */
[----:B------:R3:W4:Y:S05]  /*17480*/  MUFU.EX2 R64, R52 ;  /* 0x0000003400407308 */ /* 0x00072a0000000800 */
[-C--:B------:R-:W-:Y:S08]  /*17490*/  HMMA.16816.F32 R84, R40, R56.reuse, R84 ;  /* 0x000000382854723c */ /* 0x080ff00000001854 */
[C---:B------:R-:W-:Y:S01]  /*174a0*/  HMMA.16816.F32 R88, R44.reuse, R56, R88 ;  /* 0x000000382c58723c */ /* 0x040fe20000001858 */
[----:B-1----:R-:W1:Y:S03]  /*174b0*/  LDSM.16.MT88.4 R60, [R211+0x1800] ;  /* 0x00180000d33c783b */ /* 0x002e660000004200 */
[----:B--2---:R-:W-:Y:S04]  /*174c0*/  F2FP.PACK_AB R153, R65, R66 ;  /* 0x000000424199723e */ /* 0x004fe800000000ff */
[-C--:B------:R-:W-:Y:S04]  /*174d0*/  HMMA.16816.F32 R92, R44, R58.reuse, R92 ;  /* 0x0000003a2c5c723c */ /* 0x080fe8000000185c */
[--C-:B---3--:R-:W-:Y:S01]  /*174e0*/  FFMA.FTZ R52, R78, c[0x0][0x2d0], -R3.reuse ;  /* 0x0000b4004e347a23 */ /* 0x108fe20000010803 */
[----:B----4-:R-:W-:Y:S01]  /*174f0*/  F2FP.PACK_AB R154, R64, R67 ;  /* 0x00000043409a723e */ /* 0x010fe200000000ff */
[----:B------:R-:W-:Y:S02]  /*17500*/  FFMA.FTZ R3, R79, c[0x0][0x2d0], -R3 ;  /* 0x0000b4004f037a23 */ /* 0x000fe40000010803 */
        /* <DEDUP_REMOVED lines=27> */
[C---:B------:R-:W-:Y:S01]  /*176c0*/  HMMA.16816.F32 R128, R40.reuse, R130, R16 ;  /* 0x000000822880723c */ /* 0x040fe20000001810 */
[----:B------:R-:W2:Y:S03]  /*176d0*/  LDSM.16.MT88.4 R4, [R211+0x2000] ;  /* 0x00200000d304783b */ /* 0x000ea60000004200 */
        /* <DEDUP_REMOVED lines=80> */
[----:B------:R-:W-:Y:S01]  /*17be0*/  MOV R70, R2 ;  /* 0x0000000200467202 */ /* 0x000fe20000000f00 */
        /* <DEDUP_REMOVED lines=8> */
.L_x_1485:
[----:B------:R-:W-:Y:S02]  /*17c70*/  MOV R11, 0x1f ;  /* 0x0000001f000b7802 */ /* 0x000fe40000000f00 */
[----:B------:R-:W-:Y:S01]  /*17c80*/  MOV R10, 0xffffffff ;  /* 0xffffffff000a7802 */ /* 0x000fe20000000f00 */
[----:B------:R-:W-:Y:S05]  /*17c90*/  BRA.DIV ~URZ, `(.L_x_1487) ;  /* 0x000052727f007947 */ /* 0x000fea000b800000 */
[----:B------:R-:W2:Y:S04]  /*17ca0*/  LDL R0, [R1] ;  /* 0x0000000001007983 */ /* 0x000ea80000100800 */
[----:B--2---:R1:W2:Y:S02]  /*17cb0*/  SHFL.BFLY PT, R2, R0, 0x2, 0x1f ;  /* 0x0c401f0000027f89 */ /* 0x0042a400000e0000 */
.L_x_1573:
[----:B-1----:R-:W3:Y:S02]  /*17cc0*/  LDL.LU R0, [R1] ;  /* 0x0000000001007983 */ /* 0x002ee40000300800 */
[----:B--23--:R-:W-:Y:S01]  /*17cd0*/  FADD.FTZ R2, R2, R0 ;  /* 0x0000000002027221 */ /* 0x00cfe20000010000 */
[----:B------:R-:W-:Y:S05]  /*17ce0*/  BRA.DIV ~URZ, `(.L_x_1488) ;  /* 0x000052827f007947 */ /* 0x000fea000b800000 */
[----:B------:R-:W2:Y:S04]  /*17cf0*/  LDL.LU R10, [R1+0x4] ;  /* 0x00000400010a7983 */ /* 0x000ea80000300800 */
[----:B------:R-:W3:Y:S04]  /*17d00*/  LDL.LU R7, [R1+0x8] ;  /* 0x0000080001077983 */ /* 0x000ee80000300800 */
[----:B------:R-:W4:Y:S04]  /*17d10*/  LDL.LU R9, [R1+0xc] ;  /* 0x00000c0001097983 */ /* 0x000f280000300800 */
[----:B------:R-:W1:Y:S02]  /*17d20*/  SHFL.BFLY PT, R4, R2, 0x1, 0x1f ;  /* 0x0c201f0002047f89 */ /* 0x000e6400000e0000 */
[----:B-1----:R-:W-:-:S02]  /*17d30*/  FADD.FTZ R2, R2, R4 ;  /* 0x0000000402027221 */ /* 0x002fc40000010000 */
[----:B--2---:R-:W1:Y:S04]  /*17d40*/  SHFL.BFLY PT, R0, R10, 0x2, 0x1f ;  /* 0x0c401f000a007f89 */ /* 0x004e6800000e0000 */
[----:B---3--:R-:W2:Y:S04]  /*17d50*/  SHFL.BFLY PT, R3, R7, 0x2, 0x1f ;  /* 0x0c401f0007037f89 */ /* 0x008ea800000e0000 */
[----:B----4-:R-:W3:Y:S01]  /*17d60*/  SHFL.BFLY PT, R6, R9, 0x2, 0x1f ;  /* 0x0c401f0009067f89 */ /* 0x010ee200000e0000 */
[----:B-1----:R-:W-:Y:S02]  /*17d70*/  FADD.FTZ R0, R0, R10 ;  /* 0x0000000a00007221 */ /* 0x002fe40000010000 */
[----:B--2---:R-:W-:-:S03]  /*17d80*/  FADD.FTZ R3, R3, R7 ;  /* 0x0000000703037221 */ /* 0x004fc60000010000 */
[----:B------:R-:W1:Y:S01]  /*17d90*/  SHFL.BFLY PT, R5, R0, 0x1, 0x1f ;  /* 0x0c201f0000057f89 */ /* 0x000e6200000e0000 */
[----:B---3--:R-:W-:-:S03]  /*17da0*/  FADD.FTZ R6, R6, R9 ;  /* 0x0000000906067221 */ /* 0x008fc60000010000 */
[----:B------:R-:W2:Y:S04]  /*17db0*/  SHFL.BFLY PT, R7, R3, 0x1, 0x1f ;  /* 0x0c201f0003077f89 */ /* 0x000ea800000e0000 */
[----:B------:R3:W4:Y:S01]  /*17dc0*/  SHFL.BFLY PT, R8, R6, 0x1, 0x1f ;  /* 0x0c201f0006087f89 */ /* 0x00072200000e0000 */
[----:B-1----:R-:W-:Y:S02]  /*17dd0*/  FADD.FTZ R4, R0, R5 ;  /* 0x0000000500047221 */ /* 0x002fe40000010000 */
[----:B--2---:R-:W-:Y:S02]  /*17de0*/  FADD.FTZ R5, R3, R7 ;  /* 0x0000000703057221 */ /* 0x004fe40000010000 */
.L_x_1574:
[----:B------:R-:W-:Y:S01]  /*17df0*/  FSETP.NE.FTZ.AND P3, PT, R2, RZ, PT ;  /* 0x000000ff0200720b */ /* 0x000fe20003f75000 */
[----:B---34-:R-:W-:Y:S01]  /*17e00*/  FADD.FTZ R6, R8, R6 ;  /* 0x0000000608067221 */ /* 0x018fe20000010000 */
[----:B------:R-:W-:Y:S02]  /*17e10*/  MOV R0, RZ ;  /* 0x000000ff00007202 */ /* 0x000fe40000000f00 */
[----:B------:R-:W-:-:S02]  /*17e20*/  FSETP.NE.FTZ.AND P2, PT, R4, RZ, PT ;  /* 0x000000ff0400720b */ /* 0x000fc40003f55000 */
[----:B------:R-:W-:Y:S02]  /*17e30*/  FSETP.NE.FTZ.AND P1, PT, R5, RZ, PT ;  /* 0x000000ff0500720b */ /* 0x000fe40003f35000 */
[----:B------:R-:W-:Y:S02]  /*17e40*/  FSETP.NE.FTZ.AND P0, PT, R6, RZ, PT ;  /* 0x000000ff0600720b */ /* 0x000fe40003f15000 */
[----:B------:R-:W-:Y:S02]  /*17e50*/  MOV R24, 0xff800000 ;  /* 0xff80000000187802 */ /* 0x000fe40000000f00 */
[----:B------:R-:W-:Y:S01]  /*17e60*/  MOV R23, 0xff800000 ;  /* 0xff80000000177802 */ /* 0x000fe20000000f00 */
[----:B------:R-:W1:Y:S01]  /*17e70*/  @P3 MUFU.RCP R0, R2 ;  /* 0x0000000200003308 */ /* 0x000e620000001000 */
[----:B------:R-:W-:Y:S02]  /*17e80*/  MOV R19, 0xff800000 ;  /* 0xff80000000137802 */ /* 0x000fe40000000f00 */
[----:B------:R-:W-:-:S03]  /*17e90*/  MOV R22, 0xff800000 ;  /* 0xff80000000167802 */ /* 0x000fc60000000f00 */
[----:B------:R-:W-:Y:S02]  /*17ea0*/  @P1 MOV R10, 0x3f317218 ;  /* 0x3f317218000a1802 */ /* 0x000fe40000000f00 */
[----:B------:R2:W-:Y:S01]  /*17eb0*/  @P3 MUFU.LG2 R9, R2 ;  /* 0x0000000200093308 */ /* 0x0005e20000000c00 */
[----:B-1----:R-:W-:-:S07]  /*17ec0*/  FMUL.FTZ R76, R0, R116 ;  /* 0x00000074004c7220 */ /* 0x002fce0000410000 */
[----:B------:R-:W-:Y:S01]  /*17ed0*/  @P2 MUFU.LG2 R7, R4 ;  /* 0x0000000400072308 */ /* 0x000fe20000000c00 */
[C---:B------:R-:W-:Y:S02]  /*17ee0*/  FMUL.FTZ R77, R0.reuse, R117 ;  /* 0x00000075004d7220 */ /* 0x040fe40000410000 */
[C---:B------:R-:W-:Y:S02]  /*17ef0*/  FMUL.FTZ R112, R0.reuse, R132 ;  /* 0x0000008400707220 */ /* 0x040fe40000410000 */
[C---:B------:R-:W-:Y:S01]  /*17f00*/  FMUL.FTZ R113, R0.reuse, R133 ;  /* 0x0000008500717220 */ /* 0x040fe20000410000 */
[----:B--2---:R-:W-:Y:S01]  /*17f10*/  CS2R R2, SRZ ;  /* 0x0000000000027805 */ /* 0x004fe2000001ff00 */
[C---:B------:R-:W-:Y:S02]  /*17f20*/  FMUL.FTZ R74, R0.reuse, R84 ;  /* 0x00000054004a7220 */ /* 0x040fe40000410000 */
[C---:B------:R-:W-:Y:S02]  /*17f30*/  FMUL.FTZ R75, R0.reuse, R85 ;  /* 0x00000055004b7220 */ /* 0x040fe40000410000 */
[C---:B------:R-:W-:Y:S01]  /*17f40*/  FMUL.FTZ R78, R0.reuse, R128 ;  /* 0x00000080004e7220 */ /* 0x040fe20000410000 */
[----:B------:R1:W2:Y:S01]  /*17f50*/  @P2 MUFU.RCP R3, R4 ;  /* 0x0000000400032308 */ /* 0x0002a20000001000 */
[----:B------:R-:W-:-:S02]  /*17f60*/  FMUL.FTZ R79, R0, R129 ;  /* 0x00000081004f7220 */ /* 0x000fc40000410000 */
[C---:B------:R-:W-:Y:S02]  /*17f70*/  FMUL.FTZ R116, R0.reuse, R144 ;  /* 0x0000009000747220 */ /* 0x040fe40000410000 */
[C---:B------:R-:W-:Y:S02]  /*17f80*/  FMUL.FTZ R117, R0.reuse, R145 ;  /* 0x0000009100757220 */ /* 0x040fe40000410000 */
[C---:B------:R-:W-:Y:S01]  /*17f90*/  FMUL.FTZ R132, R0.reuse, R96 ;  /* 0x0000006000847220 */ /* 0x040fe20000410000 */
[----:B------:R-:W-:Y:S01]  /*17fa0*/  @P1 MUFU.RCP R2, R5 ;  /* 0x0000000500021308 */ /* 0x000fe20000001000 */
[C---:B------:R-:W-:Y:S02]  /*17fb0*/  FMUL.FTZ R133, R0.reuse, R97 ;  /* 0x0000006100857220 */ /* 0x040fe40000410000 */
[C---:B------:R-:W-:Y:S02]  /*17fc0*/  FMUL.FTZ R84, R0.reuse, R148 ;  /* 0x0000009400547220 */ /* 0x040fe40000410000 */
[----:B------:R-:W-:-:S02]  /*17fd0*/  FMUL.FTZ R85, R0, R149 ;  /* 0x0000009500557220 */ /* 0x000fc40000410000 */
[C---:B------:R-:W-:Y:S01]  /*17fe0*/  FMUL.FTZ R68, R0.reuse, R104 ;  /* 0x0000006800447220 */ /* 0x040fe20000410000 */
[----:B-1----:R-:W-:Y:S01]  /*17ff0*/  @P2 MOV R4, 0x3f317218 ;  /* 0x3f31721800042802 */ /* 0x002fe20000000f00 */
[----:B------:R-:W-:Y:S02]  /*18000*/  FMUL.FTZ R69, R0, R105 ;  /* 0x0000006900457220 */ /* 0x000fe40000410000 */
[----:B------:R-:W1:Y:S01]  /*18010*/  @P1 MUFU.LG2 R0, R5 ;  /* 0x0000000500001308 */ /* 0x000e620000000c00 */
[C---:B--2---:R-:W-:Y:S02]  /*18020*/  FMUL.FTZ R104, R3.reuse, R130 ;  /* 0x0000008203687220 */ /* 0x044fe40000410000 */
[----:B------:R-:W-:Y:S02]  /*18030*/  FMUL.FTZ R105, R3, R131 ;  /* 0x0000008303697220 */ /* 0x000fe40000410000 */
[----:B------:R-:W-:Y:S02]  /*18040*/  @P2 FMUL.FTZ R8, R7, 0.69314718246459960938 ;  /* 0x3f31721807082820 */ /* 0x000fe40000410000 */
[----:B------:R-:W-:-:S02]  /*18050*/  FMUL.FTZ R96, R3, R118 ;  /* 0x0000007603607220 */ /* 0x000fc40000410000 */
        /* <DEDUP_REMOVED lines=33> */
[----:B------:R-:W1:Y:S01]  /*18270*/  @P0 MUFU.LG2 R2, R6 ;  /* 0x0000000600020308 */ /* 0x000e620000000c00 */
[----:B------:R-:W-:Y:S02]  /*18280*/  @P3 FMUL.FTZ R5, R3, c[0x0][0x2d0] ;  /* 0x0000b40003053a20 */ /* 0x000fe40000410000 */
[----:B------:R-:W-:Y:S02]  /*18290*/  @P1 FMUL.FTZ R3, R10, c[0x0][0x2d0] ;  /* 0x0000b4000a031a20 */ /* 0x000fe40000410000 */
[----:B------:R-:W-:Y:S02]  /*182a0*/  @P2 FMUL.FTZ R4, R4, c[0x0][0x2d0] ;  /* 0x0000b40004042a20 */ /* 0x000fe40000410000 */
[----:B------:R-:W-:Y:S01]  /*182b0*/  @P1 FFMA.FTZ R24, R3, R108, R7 ;  /* 0x0000006c03181223 */ /* 0x000fe20000010007 */
[----:B------:R-:W-:Y:S01]  /*182c0*/  @P0 MOV R3, 0x3f317218 ;  /* 0x3f31721800030802 */ /* 0x000fe20000000f00 */
[----:B------:R-:W-:Y:S01]  /*182d0*/  @P2 FFMA.FTZ R23, R4, R109, R8 ;  /* 0x0000006d04172223 */ /* 0x000fe20000010008 */
[----:B------:R-:W-:Y:S01]  /*182e0*/  MOV R4, 0x1 ;  /* 0x0000000100047802 */ /* 0x000fe20000000f00 */
[----:B------:R-:W-:-:S02]  /*182f0*/  @P3 FMUL.FTZ R9, R9, 0.69314718246459960938 ;  /* 0x3f31721809093820 */ /* 0x000fc40000410000 */
[----:B------:R-:W-:Y:S02]  /*18300*/  @P0 FMUL.FTZ R3, R3, c[0x0][0x2d0] ;  /* 0x0000b40003030a20 */ /* 0x000fe40000410000 */
[----:B------:R-:W-:Y:S02]  /*18310*/  @P3 FFMA.FTZ R22, R5, R110, R9 ;  /* 0x0000006e05163223 */ /* 0x000fe40000010009 */
[----:B-1----:R-:W-:Y:S02]  /*18320*/  @P0 FMUL.FTZ R2, R2, 0.69314718246459960938 ;  /* 0x3f31721802020820 */ /* 0x002fe40000410000 */
[----:B------:R-:W-:Y:S02]  /*18330*/  FMUL.FTZ R38, R0, R122 ;  /* 0x0000007a00267220 */ /* 0x000fe40000410000 */
[--C-:B------:R-:W-:Y:S01]  /*18340*/  @P0 FFMA.FTZ R19, R3, R70, R2.reuse ;  /* 0x0000004603130223 */ /* 0x100fe20000010002 */
[----:B------:R-:W-:Y:S01]  /*18350*/  PRMT R2, R4, 0x7610, R2 ;  /* 0x0000761004027816 */ /* 0x000fe20000000002 */
        /* <DEDUP_REMOVED lines=14> */
[----:B------:R-:W-:Y:S02]  /*18440*/  FMUL.FTZ R35, R0, R155 ;  /* 0x0000009b00237220 */ /* 0x000fe40000410000 */
.L_x_1416:
[----:B------:R2:W5:Y:S01]  /*18450*/  LDL R6, [R1+0x40] ;  /* 0x0000400001067983 */ /* 0x0005620000100800 */
[----:B------:R-:W-:Y:S03]  /*18460*/  BSSY B0, `(.L_x_1489) ;  /* 0x0000012000007945 */ /* 0x000fe60003800000 */
[----:B------:R-:W3:Y:S02]  /*18470*/  S2R R29, SR_TID.X ;  /* 0x00000000001d7919 */ /* 0x000ee40000002100 */
[----:B---3--:R-:W-:-:S13]  /*18480*/  LOP3.LUT P0, RZ, R29, 0x7f, RZ, 0xc0, !PT ;  /* 0x0000007f1dff7812 */ /* 0x008fda000780c0ff */
[----:B------:R-:W-:Y:S05]  /*18490*/  @P0 BRA `(.L_x_1490) ;  /* 0x000000e000000947 */ /* 0x000fea0003800000 */
[----:B--2---:R-:W2:Y:S01]  /*184a0*/  S2R R4, SR_LANEID ;  /* 0x0000000000047919 */ /* 0x004ea20000000000 */
[----:B------:R-:W-:Y:S01]  /*184b0*/  VOTEU.ANY UR4, UPT, PT ;  /* 0x0000000000047886 */ /* 0x000fe200038e0100 */
[----:B------:R-:W-:Y:S01]  /*184c0*/  IMAD.MOV.U32 R5, RZ, RZ, c[0x0][0x564] ;  /* 0x00015900ff057624 */ /* 0x000fe200078e00ff */
[----:B-1----:R-:W2:Y:S08]  /*184d0*/  FLO.U32 R3, UR4 ;  /* 0x0000000400037d00 */ /* 0x002eb000080e0000 */
        /* <DEDUP_REMOVED lines=10> */
.L_x_1490:
[----:B--2---:R-:W-:Y:S05]  /*18580*/  BSYNC B0 ;  /* 0x0000000000007941 */ /* 0x004fea0003800000 */
.L_x_1489:
[----:B------:R-:W2:Y:S01]  /*18590*/  LDL R30, [R1+0x50] ;  /* 0x00005000011e7983 */ /* 0x000ea20000100800 */
[----:B------:R-:W-:Y:S01]  /*185a0*/  SHF.R.S32.HI R4, RZ, 0x1f, R29 ;  /* 0x0000001fff047819 */ /* 0x000fe2000001141d */
[----:B------:R-:W-:Y:S01]  /*185b0*/  BSSY B1, `(.L_x_1491) ;  /* 0x00002dc000017945 */ /* 0x000fe20003800000 */
[----:B------:R-:W-:Y:S01]  /*185c0*/  PRMT R0, R2, 0x9910, RZ ;  /* 0x0000991002007816 */ /* 0x000fe200000000ff */
[----:B-----5:R-:W-:Y:S01]  /*185d0*/  IMAD.MOV.U32 R45, RZ, RZ, R6 ;  /* 0x000000ffff2d7224 */ /* 0x020fe200078e0006 */
[----:B-1----:R-:W-:Y:S02]  /*185e0*/  LEA.HI R3, R4, R29, RZ, 0x3 ;  /* 0x0000001d04037211 */ /* 0x002fe400078f18ff */
[----:B------:R-:W-:Y:S02]  /*185f0*/  ISETP.NE.AND P0, PT, R0, RZ, PT ;  /* 0x000000ff0000720c */ /* 0x000fe40003f05270 */
[----:B------:R-:W-:Y:S02]  /*18600*/  LOP3.LUT R2, R3, 0xfffffff8, RZ, 0xc0, !PT ;  /* 0xfffffff803027812 */ /* 0x000fe400078ec0ff */
[----:B------:R-:W-:-:S03]  /*18610*/  SHF.R.S32.HI R44, RZ, 0x3, R3 ;  /* 0x00000003ff2c7819 */ /* 0x000fc60000011403 */
[----:B------:R-:W-:-:S04]  /*18620*/  IMAD.IADD R2, R29, 0x1, -R2 ;  /* 0x000000011d027824 */ /* 0x000fc800078e0a02 */
[C---:B------:R-:W-:Y:S02]  /*18630*/  IMAD.SHL.U32 R0, R2.reuse, 0x8, RZ ;  /* 0x0000000802007824 */ /* 0x040fe400078e00ff */
[----:B------:R-:W-:-:S03]  /*18640*/  IMAD R26, R2, 0x10, R44 ;  /* 0x00000010021a7824 */ /* 0x000fc600078e022c */
[----:B------:R-:W-:Y:S02]  /*18650*/  SHF.R.S32.HI R70, RZ, 0x1f, R0 ;  /* 0x0000001fff467819 */ /* 0x000fe40000011400 */
[----:B--2---:R-:W-:Y:S01]  /*18660*/  SHF.R.S32.HI R12, RZ, 0x1f, R30 ;  /* 0x0000001fff0c7819 */ /* 0x004fe2000001141e */
[----:B------:R-:W-:Y:S05]  /*18670*/  @!P0 BRA `(.L_x_1492) ;  /* 0x0000218000008947 */ /* 0x000fea0003800000 */
[CC--:B------:R-:W-:Y:S01]  /*18680*/  LEA.HI R5, R4.reuse, R29.reuse, RZ, 0x2 ;  /* 0x0000001d04057211 */ /* 0x0c0fe200078f10ff */
[----:B------:R-:W2:Y:S01]  /*18690*/  LDL.LU R14, [R1+0x48] ;  /* 0x00004800010e7983 */ /* 0x000ea20000300800 */
[----:B------:R-:W-:Y:S01]  /*186a0*/  LEA.HI R27, R4, R29, RZ, 0x5 ;  /* 0x0000001d041b7211 */ /* 0x000fe200078f28ff */
[----:B------:R-:W-:Y:S01]  /*186b0*/  WARPSYNC 0xffffffff ;  /* 0xffffffff00007948 */ /* 0x000fe20003800000 */
[--C-:B------:R-:W-:Y:S01]  /*186c0*/  SHF.R.S32.HI R3, RZ, 0x2, R5.reuse ;  /* 0x00000002ff037819 */ /* 0x100fe20000011405 */
[----:B------:R-:W-:Y:S01]  /*186d0*/  IMAD.MOV.U32 R11, RZ, RZ, -0x10 ;  /* 0xfffffff0ff0b7424 */ /* 0x000fe200078e00ff */
[----:B------:R-:W-:Y:S01]  /*186e0*/  SHF.R.S32.HI R2, RZ, 0x1f, R5 ;  /* 0x0000001fff027819 */ /* 0x000fe20000011405 */
[----:B------:R-:W-:Y:S01]  /*186f0*/  IMAD.MOV.U32 R8, RZ, RZ, 0x20 ;  /* 0x00000020ff087424 */ /* 0x000fe200078e00ff */
[----:B------:R-:W-:Y:S01]  /*18700*/  LOP3.LUT R5, R5, 0xfffffffc, RZ, 0xc0, !PT ;  /* 0xfffffffc05057812 */ /* 0x000fe200078ec0ff */
[----:B------:R-:W-:Y:S01]  /*18710*/  IMAD.MOV.U32 R13, RZ, RZ, c[0x0][0x388] ;  /* 0x0000e200ff0d7624 */ /* 0x000fe200078e00ff */
[----:B------:R-:W-:-:S02]  /*18720*/  LEA.HI R2, R2, R3, RZ, 0x3 ;  /* 0x0000000302027211 */ /* 0x000fc400078f18ff */
        /* <DEDUP_REMOVED lines=21> */
[----:B------:R-:W-:Y:S02]  /*18880*/  F2FP.PACK_AB R6, R97, R96 ;  /* 0x000000606106723e */ /* 0x000fe400000000ff */
[----:B------:R-:W-:Y:S02]  /*18890*/  ISETP.NE.U32.AND P0, PT, RZ, c[0x0][0x508], PT ;  /* 0x00014200ff007a0c */ /* 0x000fe40003f05070 */
        /* <DEDUP_REMOVED lines=8> */
[----:B---3--:R-:W-:Y:S01]  /*18920*/  IMAD.MOV.U32 R6, RZ, RZ, 0x40 ;  /* 0x00000040ff067424 */ /* 0x008fe200078e00ff */
[----:B----4-:R-:W-:-:S02]  /*18930*/  F2FP.PACK_AB R3, R39, R38 ;  /* 0x000000262703723e */ /* 0x010fc400000000ff */
[----:B------:R-:W-:-:S03]  /*18940*/  F2FP.PACK_AB R5, R55, R54 ;  /* 0x000000363705723e */ /* 0x000fc600000000ff */
[----:B------:R1:W-:Y:S04]  /*18950*/  STS [R2+0x2400], R3 ;  /* 0x0024000302007388 */ /* 0x0003e80000000800 */
[----:B------:R3:W-:Y:S04]  /*18960*/  STS [R2+0x2000], R5 ;  /* 0x0020000502007388 */ /* 0x0007e80000000800 */
[----:B------:R4:W-:Y:S04]  /*18970*/  STS [R4+0x2000], R7 ;  /* 0x0020000704007388 */ /* 0x0009e80000000800 */
[----:B------:R4:W-:Y:S01]  /*18980*/  STS [R4+0x2400], R10 ;  /* 0x0024000a04007388 */ /* 0x0009e20000000800 */
[----:B-1----:R-:W-:-:S02]  /*18990*/  SEL R3, R6, 0xffffffc0, !P2 ;  /* 0xffffffc006037807 */ /* 0x002fc40005000000 */
[----:B------:R-:W-:Y:S02]  /*189a0*/  SEL R6, R8, 0xffffffe0, !P1 ;  /* 0xffffffe008067807 */ /* 0x000fe40004800000 */
[----:B------:R-:W-:Y:S01]  /*189b0*/  F2FP.PACK_AB R8, R119, R118 ;  /* 0x000000767708723e */ /* 0x000fe200000000ff */
[C---:B------:R-:W-:Y:S01]  /*189c0*/  IMAD.IADD R3, R2.reuse, 0x1, R3 ;  /* 0x0000000102037824 */ /* 0x040fe200078e0203 */
[----:B------:R-:W-:Y:S01]  /*189d0*/  ISETP.NE.U32.AND P2, PT, RZ, c[0x0][0x500], PT ;  /* 0x00014000ff007a0c */ /* 0x000fe20003f45070 */
[--C-:B---3--:R-:W-:Y:S01]  /*189e0*/  IMAD.IADD R5, R2, 0x1, R6.reuse ;  /* 0x0000000102057824 */ /* 0x108fe200078e0206 */
[----:B----4-:R-:W-:Y:S01]  /*189f0*/  F2FP.PACK_AB R7, R117, R116 ;  /* 0x000000747507723e */ /* 0x010fe200000000ff */
[----:B------:R-:W-:Y:S01]  /*18a00*/  IMAD.IADD R2, R4, 0x1, R6 ;  /* 0x0000000104027824 */ /* 0x000fe200078e0206 */
[----:B------:R-:W-:Y:S02]  /*18a10*/  ISETP.NE.AND.EX P2, PT, RZ, c[0x0][0x504], PT, P2 ;  /* 0x00014100ff007a0c */ /* 0x000fe40003f45320 */
[----:B------:R-:W-:Y:S01]  /*18a20*/  F2FP.PACK_AB R4, R129, R128 ;  /* 0x000000808104723e */ /* 0x000fe200000000ff */
[----:B------:R1:W-:Y:S01]  /*18a30*/  STS [R5], R9 ;  /* 0x0000000905007388 */ /* 0x0003e20000000800 */
[----:B------:R-:W-:-:S03]  /*18a40*/  ISETP.NE.AND.EX P1, PT, RZ, c[0x0][0x50c], PT, P0 ;  /* 0x00014300ff007a0c */ /* 0x000fc60003f25300 */
[----:B------:R3:W-:Y:S04]  /*18a50*/  STS [R5+0x400], R8 ;  /* 0x0004000805007388 */ /* 0x0007e80000000800 */
[----:B------:R4:W-:Y:S04]  /*18a60*/  STS [R2+0x400], R4 ;  /* 0x0004000402007388 */ /* 0x0009e80000000800 */
[----:B------:R4:W-:Y:S01]  /*18a70*/  STS [R2], R7 ;  /* 0x0000000702007388 */ /* 0x0009e20000000800 */
[----:B-1----:R-:W-:Y:S02]  /*18a80*/  F2FP.PACK_AB R9, R47, R46 ;  /* 0x0000002e2f09723e */ /* 0x002fe400000000ff */
[----:B---3--:R-:W-:-:S03]  /*18a90*/  F2FP.PACK_AB R8, R65, R64 ;  /* 0x000000404108723e */ /* 0x008fc600000000ff */
[----:B------:R-:W-:Y:S01]  /*18aa0*/  STS [R5+0x2000], R9 ;  /* 0x0020000905007388 */ /* 0x000fe20000000800 */
[----:B----4-:R-:W-:-:S03]  /*18ab0*/  F2FP.PACK_AB R4, R63, R62 ;  /* 0x0000003e3f04723e */ /* 0x010fc600000000ff */
[----:B------:R1:W-:Y:S01]  /*18ac0*/  STS [R5+0x2400], R8 ;  /* 0x0024000805007388 */ /* 0x0003e20000000800 */
[----:B------:R-:W-:-:S03]  /*18ad0*/  F2FP.PACK_AB R7, R49, R48 ;  /* 0x000000303107723e */ /* 0x000fc600000000ff */
[----:B------:R3:W-:Y:S04]  /*18ae0*/  STS [R2+0x2400], R4 ;  /* 0x0024000402007388 */ /* 0x0007e80000000800 */
[----:B------:R4:W-:Y:S01]  /*18af0*/  STS [R2+0x2000], R7 ;  /* 0x0020000702007388 */ /* 0x0009e20000000800 */
[----:B-1----:R-:W-:Y:S02]  /*18b00*/  F2FP.PACK_AB R5, R75, R74 ;  /* 0x0000004a4b05723e */ /* 0x002fe400000000ff */
[----:B------:R-:W-:Y:S02]  /*18b10*/  F2FP.PACK_AB R8, R133, R132 ;  /* 0x000000848508723e */ /* 0x000fe400000000ff */
[----:B---3--:R-:W-:Y:S01]  /*18b20*/  F2FP.PACK_AB R4, R131, R130 ;  /* 0x000000828304723e */ /* 0x008fe200000000ff */
[----:B------:R1:W-:Y:S01]  /*18b30*/  STS [R3], R5 ;  /* 0x0000000503007388 */ /* 0x0003e20000000800 */
[----:B----4-:R-:W-:Y:S01]  /*18b40*/  IMAD.IADD R2, R11, 0x1, R3 ;  /* 0x000000010b027824 */ /* 0x010fe200078e0203 */
[----:B------:R-:W-:-:S02]  /*18b50*/  F2FP.PACK_AB R7, R99, R98 ;  /* 0x000000626307723e */ /* 0x000fc400000000ff */
[----:B------:R3:W-:Y:S04]  /*18b60*/  STS [R3+0x400], R4 ;  /* 0x0004000403007388 */ /* 0x0007e80000000800 */
[----:B------:R-:W-:Y:S04]  /*18b70*/  STS [R2], R8 ;  /* 0x0000000802007388 */ /* 0x000fe80000000800 */
[----:B------:R4:W-:Y:S01]  /*18b80*/  STS [R2+0x400], R7 ;  /* 0x0004000702007388 */ /* 0x0009e20000000800 */
[----:B-1----:R-:W-:Y:S02]  /*18b90*/  F2FP.PACK_AB R5, R61, R60 ;  /* 0x0000003c3d05723e */ /* 0x002fe400000000ff */
[----:B---3--:R-:W-:-:S03]  /*18ba0*/  F2FP.PACK_AB R4, R59, R58 ;  /* 0x0000003a3b04723e */ /* 0x008fc600000000ff */
[----:B------:R1:W-:Y:S04]  /*18bb0*/  STS [R3+0x2000], R5 ;  /* 0x0020000503007388 */ /* 0x0003e80000000800 */
[----:B------:R3:W-:Y:S01]  /*18bc0*/  STS [R3+0x2400], R4 ;  /* 0x0024000403007388 */ /* 0x0007e20000000800 */
[----:B----4-:R-:W-:-:S05]  /*18bd0*/  F2FP.PACK_AB R7, R57, R56 ;  /* 0x000000383907723e */ /* 0x010fca00000000ff */
[----:B------:R-:W-:Y:S01]  /*18be0*/  STS [R2+0x2000], R7 ;  /* 0x0020000702007388 */ /* 0x000fe20000000800 */
[----:B-1----:R-:W-:Y:S02]  /*18bf0*/  F2FP.PACK_AB R5, R53, R52 ;  /* 0x000000343505723e */ /* 0x002fe400000000ff */
[----:B---3--:R-:W-:Y:S01]  /*18c00*/  F2FP.PACK_AB R4, R85, R84 ;  /* 0x000000545504723e */ /* 0x008fe200000000ff */
[C---:B------:R-:W-:Y:S02]  /*18c10*/  IMAD.IADD R3, R6.reuse, 0x1, R3 ;  /* 0x0000000106037824 */ /* 0x040fe400078e0203 */
[----:B------:R1:W-:Y:S01]  /*18c20*/  STS [R2+0x2400], R5 ;  /* 0x0024000502007388 */ /* 0x0003e20000000800 */
[----:B------:R-:W-:Y:S02]  /*18c30*/  IMAD.IADD R6, R6, 0x1, R2 ;  /* 0x0000000106067824 */ /* 0x000fe400078e0202 */
[----:B------:R-:W-:Y:S01]  /*18c40*/  IMAD.IADD R8, R11, 0x1, R3 ;  /* 0x000000010b087824 */ /* 0x000fe200078e0203 */
[----:B------:R3:W-:Y:S01]  /*18c50*/  STS [R3], R4 ;  /* 0x0000000403007388 */ /* 0x0007e20000000800 */
[----:B-1----:R-:W-:-:S02]  /*18c60*/  F2FP.PACK_AB R2, R69, R68 ;  /* 0x000000444502723e */ /* 0x002fc400000000ff */
[----:B------:R-:W-:Y:S02]  /*18c70*/  F2FP.PACK_AB R5, R73, R72 ;  /* 0x000000484905723e */ /* 0x000fe400000000ff */
[----:B---3--:R-:W-:-:S05]  /*18c80*/  F2FP.PACK_AB R4, R87, R86 ;  /* 0x000000565704723e */ /* 0x008fca00000000ff */
[----:B------:R1:W-:Y:S04]  /*18c90*/  STS [R3+0x400], R4 ;  /* 0x0004000403007388 */ /* 0x0003e80000000800 */
[----:B------:R3:W-:Y:S04]  /*18ca0*/  STS [R6], R2 ;  /* 0x0000000206007388 */ /* 0x0007e80000000800 */
[----:B------:R4:W-:Y:S01]  /*18cb0*/  STS [R8+0x400], R5 ;  /* 0x0004000508007388 */ /* 0x0009e20000000800 */
[----:B-1----:R-:W-:Y:S02]  /*18cc0*/  F2FP.PACK_AB R4, R51, R50 ;  /* 0x000000323304723e */ /* 0x002fe400000000ff */
[----:B---3--:R-:W-:-:S03]  /*18cd0*/  F2FP.PACK_AB R2, R41, R40 ;  /* 0x000000282902723e */ /* 0x008fc600000000ff */
[----:B------:R1:W-:Y:S01]  /*18ce0*/  STS [R3+0x2000], R4 ;  /* 0x0020000403007388 */ /* 0x0003e20000000800 */
[----:B----4-:R-:W-:-:S03]  /*18cf0*/  F2FP.PACK_AB R5, R37, R36 ;  /* 0x000000242505723e */ /* 0x010fc600000000ff */
[----:B------:R3:W-:Y:S04]  /*18d00*/  STS [R3+0x2400], R2 ;  /* 0x0024000203007388 */ /* 0x0007e80000000800 */
[----:B------:R4:W-:Y:S01]  /*18d10*/  STS [R6+0x2000], R5 ;  /* 0x0020000506007388 */ /* 0x0009e20000000800 */
[----:B-1----:R-:W-:Y:S02]  /*18d20*/  @P1 LEA R4, P0, R30, c[0x0][0x508], 0x2 ;  /* 0x000142001e041a11 */ /* 0x002fe400078010ff */
[----:B---3--:R-:W-:Y:S01]  /*18d30*/  F2FP.PACK_AB R2, R35, R34 ;  /* 0x000000222302723e */ /* 0x008fe200000000ff */
[----:B------:R-:W-:Y:S02]  /*18d40*/  IMAD.MOV.U32 R3, RZ, RZ, RZ ;  /* 0x000000ffff037224 */ /* 0x000fe400078e00ff */
[----:B----4-:R-:W-:-:S02]  /*18d50*/  IMAD.MOV.U32 R6, RZ, RZ, 0x4 ;  /* 0x00000004ff067424 */ /* 0x010fc400078e00ff */
[----:B------:R1:W-:Y:S01]  /*18d60*/  STS [R8+0x2400], R2 ;  /* 0x0024000208007388 */ /* 0x0003e20000000800 */
[C---:B------:R-:W-:Y:S01]  /*18d70*/  @P1 LEA.HI.X R5, R30.reuse, c[0x0][0x50c], R12, 0x2, P0 ;  /* 0x000143001e051a11 */ /* 0x040fe200000f140c */
[----:B------:R-:W-:Y:S02]  /*18d80*/  IMAD.WIDE R6, R30, R6, c[0x0][0x500] ;  /* 0x000140001e067625 */ /* 0x000fe400078e0206 */
[----:B------:R-:W-:Y:S06]  /*18d90*/  BAR.SYNC.DEFER_BLOCKING 0x1, 0x80 ;  /* 0x0042000000007b1d */ /* 0x000fec0000010000 */
[----:B------:R1:W5:Y:S01]  /*18da0*/  @P2 LDG.E R3, [R6.64] ;  /* 0x0000000806032981 */ /* 0x000362000c1e1900 */
[----:B--2---:R-:W-:-:S03]  /*18db0*/  ISETP.NE.AND P0, PT, R14, RZ, PT ;  /* 0x000000ff0e00720c */ /* 0x004fc60003f05270 */
[----:B------:R2:W5:Y:S02]  /*18dc0*/  @P1 LDG.E R13, [R4.64] ;  /* 0x00000008040d1981 */ /* 0x000564000c1e1900 */
[----:B--2---:R-:W-:Y:S01]  /*18dd0*/  SEL R4, R14, c[0x0][0x3d4], P0 ;  /* 0x0000f5000e047a07 */ /* 0x004fe20000000000 */
[----:B------:R-:W-:Y:S05]  /*18de0*/  @P1 BRA `(.L_x_1493) ;  /* 0x0000004000001947 */ /* 0x000fea0003800000 */
[----:B-1----:R-:W-:Y:S05]  /*18df0*/  @!P2 BRA `(.L_x_1493) ;  /* 0x000000300000a947 */ /* 0x002fea0003800000 */
[----:B------:R1:W2:Y:S04]  /*18e00*/  LDG.E R2, [R6.64] ;  /* 0x0000000806027981 */ /* 0x0002a8000c1e1900 */
[----:B-1----:R-:W2:Y:S02]  /*18e10*/  LDG.E R6, [R6.64+0x4] ;  /* 0x0000040806067981 */ /* 0x002ea4000c1e1900 */
[----:B--2--5:R-:W-:Y:S02]  /*18e20*/  IADD3 R13, -R2, R6, RZ ;  /* 0x00000006020d7210 */ /* 0x024fe40007ffe1ff */
.L_x_1493:
[----:B-1----:R-:W2:Y:S04]  /*18e30*/  LDL R5, [R1+0x5c] ;  /* 0x00005c0001057983 */ /* 0x002ea80000100800 */
[----:B------:R-:W2:Y:S04]  /*18e40*/  LDL R71, [R1+0x3c] ;  /* 0x00003c0001477983 */ /* 0x000ea80000100800 */
[----:B------:R-:W3:Y:S04]  /*18e50*/  LDL R28, [R1+0x58] ;  /* 0x00005800011c7983 */ /* 0x000ee80000100800 */
[----:B------:R-:W4:Y:S01]  /*18e60*/  LDL R18, [R1+0x60] ;  /* 0x0000600001127983 */ /* 0x000f220000100800 */
[----:B------:R-:W-:Y:S01]  /*18e70*/  IMAD.MOV.U32 R6, RZ, RZ, 0x368 ;  /* 0x00000368ff067424 */ /* 0x000fe200078e00ff */
[----:B------:R-:W-:-:S04]  /*18e80*/  ISETP.GT.AND P2, PT, R4, 0x1, PT ;  /* 0x000000010400780c */ /* 0x000fc80003f44270 */
[----:B------:R-:W-:-:S04]  /*18e90*/  SEL R6, R6, 0x328, P2 ;  /* 0x0000032806067807 */ /* 0x000fc80001000000 */
[----:B------:R-:W1:Y:S08]  /*18ea0*/  LDC.64 R8, c[0x0][R6+0x170] ;  /* 0x00005c0006087b82 */ /* 0x000e700000000a00 */
[----:B------:R-:W3:Y:S08]  /*18eb0*/  LDC.64 R14, c[0x0][R6+0x168] ;  /* 0x00005a00060e7b82 */ /* 0x000ef00000000a00 */
[----:B------:R1:W2:Y:S08]  /*18ec0*/  LDC.64 R16, c[0x0][R6+0x178] ;  /* 0x00005e0006107b82 */ /* 0x0002b00000000a00 */
[----:B------:R1:W2:Y:S01]  /*18ed0*/  LDC.64 R20, c[0x0][R6+0x160] ;  /* 0x0000580006147b82 */ /* 0x0002a20000000a00 */
[----:B------:R-:W-:Y:S01]  /*18ee0*/  ISETP.NE.U32.AND P0, PT, RZ, c[0x0][0x500], PT ;  /* 0x00014000ff007a0c */ /* 0x000fe20003f05070 */
[----:B------:R-:W-:-:S03]  /*18ef0*/  IMAD.MOV.U32 R2, RZ, RZ, c[0x0][0x4e8] ;  /* 0x00013a00ff027624 */ /* 0x000fc600078e00ff */
[----:B------:R-:W-:Y:S02]  /*18f00*/  ISETP.NE.AND.EX P0, PT, RZ, c[0x0][0x504], PT, P0 ;  /* 0x00014100ff007a0c */ /* 0x000fe40003f05300 */
[----:B------:R-:W-:Y:S02]  /*18f10*/  ISETP.NE.AND P5, PT, R2, 0x1, PT ;  /* 0x000000010200780c */ /* 0x000fe40003fa5270 */
[----:B------:R-:W-:-:S05]  /*18f20*/  SEL R2, R30, RZ, !P0 ;  /* 0x000000ff1e027207 */ /* 0x000fca0004000000 */
[----:B-1----:R-:W-:Y:S02]  /*18f30*/  IMAD R4, R9, R2, RZ ;  /* 0x0000000209047224 */ /* 0x002fe400078e02ff */
[----:B--2---:R-:W-:Y:S01]  /*18f40*/  IMAD.IADD R7, R5, 0x1, R71 ;  /* 0x0000000105077824 */ /* 0x004fe200078e0247 */
[----:B------:R-:W-:-:S05]  /*18f50*/  SEL R5, R12, RZ, !P0 ;  /* 0x000000ff0c057207 */ /* 0x000fca0004000000 */
[----:B------:R-:W-:Y:S02]  /*18f60*/  IMAD R12, R8, R5, R4 ;  /* 0x00000005080c7224 */ /* 0x000fe400078e0204 */
[----:B------:R-:W-:-:S04]  /*18f70*/  @P5 IMAD.HI.U32 R5, R7, c[0x0][0x4ec], RZ ;  /* 0x00013b0007055a27 */ /* 0x000fc800078e00ff */
[----:B------:R-:W-:-:S04]  /*18f80*/  IMAD.WIDE.U32 R8, R8, R2, RZ ;  /* 0x0000000208087225 */ /* 0x000fc800078e00ff */
        /* <DEDUP_REMOVED lines=8> */
[----:B------:R-:W-:Y:S02]  /*19010*/  IMAD.IADD R12, R9, 0x1, R12 ;  /* 0x00000001090c7824 */ /* 0x000fe400078e020c */
[----:B------:R-:W-:-:S02]  /*19020*/  IMAD.MOV R6, RZ, RZ, -R4 ;  /* 0x000000ffff067224 */ /* 0x000fc400078e0a04 */
        /* <DEDUP_REMOVED lines=9> */
[----:B------:R-:W-:-:S03]  /*190c0*/  IADD3.X R9, R6, R12, R11, P1, P0 ;  /* 0x0000000c06097210 */ /* 0x000fc60000fe040b */
[C---:B------:R-:W-:Y:S02]  /*190d0*/  IMAD R11, R20.reuse, R10, R4 ;  /* 0x0000000a140b7224 */ /* 0x040fe400078e0204 */
[----:B------:R-:W-:Y:S02]  /*190e0*/  IMAD.WIDE.U32 R4, R20, R5, R8 ;  /* 0x0000000514047225 */ /* 0x000fe400078e0008 */
[----:B------:R-:W2:Y:S01]  /*190f0*/  LDL.LU R20, [R1+0x1c] ;  /* 0x00001c0001147983 */ /* 0x000ea20000300800 */
[----:B------:R-:W-:Y:S02]  /*19100*/  LOP3.LUT R12, R27, 0xffffffe0, RZ, 0xc0, !PT ;  /* 0xffffffe01b0c7812 */ /* 0x000fe400078ec0ff */
        /* <DEDUP_REMOVED lines=15> */
[----:B------:R-:W-:Y:S02]  /*19200*/  SHFL.IDX PT, R16, R6, RZ, 0x1c1f ;  /* 0x001c1fff06107589 */ /* 0x000fe400000e0000 */
[----:B------:R-:W-:Y:S02]  /*19210*/  IMAD R9, R10, 0x10, R9 ;  /* 0x000000100a097824 */ /* 0x000fe400078e0209 */
[----:B------:R-:W1:Y:S01]  /*19220*/  SHFL.IDX PT, R17, R5, RZ, 0x1c1f ;  /* 0x001c1fff05117589 */ /* 0x000e6200000e0000 */
[----:B------:R-:W-:-:S03]  /*19230*/  IMAD R4, R13, c[0x0][0x4e8], RZ ;  /* 0x00013a000d047a24 */ /* 0x000fc600078e02ff */
[----:B------:R-:W-:Y:S04]  /*19240*/  SHFL.IDX PT, R14, R6, 0x1, 0x1c1f ;  /* 0x003c1f00060e7f89 */ /* 0x000fe800000e0000 */
[----:B------:R-:W3:Y:S04]  /*19250*/  SHFL.IDX PT, R15, R5, 0x1, 0x1c1f ;  /* 0x003c1f00050f7f89 */ /* 0x000ee800000e0000 */
[----:B------:R-:W-:Y:S04]  /*19260*/  SHFL.IDX PT, R13, R5, 0x2, 0x1c1f ;  /* 0x005c1f00050d7f89 */ /* 0x000fe800000e0000 */
[----:B------:R4:W-:Y:S01]  /*19270*/  SHFL.IDX PT, R11, R5, 0x3, 0x1c1f ;  /* 0x007c1f00050b7f89 */ /* 0x0009e200000e0000 */
[----:B------:R-:W-:-:S03]  /*19280*/  LOP3.LUT P0, RZ, R8, 0x3, RZ, 0xc0, !PT ;  /* 0x0000000308ff7812 */ /* 0x000fc6000780c0ff */
[----:B------:R-:W1:Y:S01]  /*19290*/  SHFL.IDX PT, R12, R6, 0x2, 0x1c1f ;  /* 0x005c1f00060c7f89 */ /* 0x000e6200000e0000 */
[----:B----4-:R-:W-:-:S05]  /*192a0*/  IMAD.IADD R5, R9, 0x1, R71 ;  /* 0x0000000109057824 */ /* 0x010fca00078e0247 */
[C---:B------:R-:W-:Y:S02]  /*192b0*/  IADD3 R9, R5.reuse, 0x8, RZ ;  /* 0x0000000805097810 */ /* 0x040fe40007ffe0ff */
[CC--:B------:R-:W-:Y:S02]  /*192c0*/  ISETP.GE.OR P4, PT, R5.reuse, R4.reuse, P0 ;  /* 0x000000040500720c */ /* 0x0c0fe40000786670 */
[----:B------:R-:W-:Y:S02]  /*192d0*/  IADD3 R8, R5, 0x40, RZ ;  /* 0x0000004005087810 */ /* 0x000fe40007ffe0ff */
[-C--:B------:R-:W-:Y:S02]  /*192e0*/  ISETP.GE.OR P3, PT, R9, R4.reuse, P0 ;  /* 0x000000040900720c */ /* 0x080fe40000766670 */
[CC--:B------:R-:W-:Y:S01]  /*192f0*/  ISETP.GE.OR P1, PT, R8.reuse, R4.reuse, P0 ;  /* 0x000000040800720c */ /* 0x0c0fe20000726670 */
[----:B------:R4:W4:Y:S06]  /*19300*/  SHFL.IDX PT, R10, R6, 0x3, 0x1c1f ;  /* 0x007c1f00060a7f89 */ /* 0x00092c00000e0000 */
[----:B-1----:R1:W-:Y:S04]  /*19310*/  @!P4 ST.E [R16.64], R22 ;  /* 0x000000161000c985 */ /* 0x0023e8000c101908 */
[----:B---3--:R1:W-:Y:S01]  /*19320*/  @!P3 ST.E [R14.64], R23 ;  /* 0x000000170e00b985 */ /* 0x0083e2000c101908 */
[----:B------:R-:W-:-:S03]  /*19330*/  ISETP.GE.AND P3, PT, R8, R4, PT ;  /* 0x000000040800720c */ /* 0x000fc60003f66270 */
[----:B------:R1:W-:Y:S01]  /*19340*/  @!P1 ST.E [R12.64], R24 ;  /* 0x000000180c009985 */ /* 0x0003e2000c101908 */
[----:B----4-:R-:W-:-:S04]  /*19350*/  IADD3 R6, R5, 0x48, RZ ;  /* 0x0000004805067810 */ /* 0x010fc80007ffe0ff */
[CC--:B------:R-:W-:Y:S02]  /*19360*/  ISETP.GE.AND P1, PT, R6.reuse, R4.reuse, PT ;  /* 0x000000040600720c */ /* 0x0c0fe40003f26270 */
[-C--:B------:R-:W-:Y:S02]  /*19370*/  ISETP.GE.OR P0, PT, R6, R4.reuse, P0 ;  /* 0x000000040600720c */ /* 0x080fe40000706670 */
[----:B------:R-:W-:-:S11]  /*19380*/  ISETP.GE.AND P6, PT, R9, R4, PT ;  /* 0x000000040900720c */ /* 0x000fd60003fc6270 */
[----:B------:R1:W-:Y:S01]  /*19390*/  @!P0 ST.E [R10.64], R19 ;  /* 0x000000130a008985 */ /* 0x0003e2000c101908 */
[----:B------:R-:W-:Y:S02]  /*193a0*/  ISETP.GE.AND P0, PT, R5, R4, PT ;  /* 0x000000040500720c */ /* 0x000fe40003f06270 */
[----:B--2---:R-:W-:-:S04]  /*193b0*/  LOP3.LUT R20, R20, 0xfffffffd, RZ, 0xc0, !PT ;  /* 0xfffffffd14147812 */ /* 0x004fc800078ec0ff */
[----:B------:R-:W-:-:S04]  /*193c0*/  LOP3.LUT R20, R20, 0xfffffffe, RZ, 0xc0, !PT ;  /* 0xfffffffe14147812 */ /* 0x000fc800078ec0ff */
[----:B------:R-:W-:-:S04]  /*193d0*/  @P3 LOP3.LUT R20, R20, 0x1, RZ, 0xfc, !PT ;  /* 0x0000000114143812 */ /* 0x000fc800078efcff */
[----:B------:R-:W-:-:S05]  /*193e0*/  @P1 LOP3.LUT R20, R20, 0x2, RZ, 0xfc, !PT ;  /* 0x0000000214141812 */ /* 0x000fca00078efcff */
[----:B------:R1:W-:Y:S01]  /*193f0*/  STL [R1+0x1c], R20 ;  /* 0x00001c1401007387 */ /* 0x0003e20000100800 */
        /* <DEDUP_REMOVED lines=41> */
.L_x_1575:
[----:B------:R-:W-:Y:S05]  /*19690*/  BRA.DIV ~URZ, `(.L_x_1496) ;  /* 0x00003bb27f007947 */ /* 0x000fea000b800000 */
[----:B------:R4:W2:Y:S02]  /*196a0*/  SHFL.IDX PT, R2, R7, RZ, 0x181f ;  /* 0x00181fff07027589 */ /* 0x0008a400000e0000 */
.L_x_1576:
        /* <DEDUP_REMOVED lines=8> */
.L_x_1577:
[----:B------:R-:W-:-:S04]  /*19730*/  IADD3 R3, R5, 0x10, RZ ;  /* 0x0000001005037810 */ /* 0x000fc80007ffe0ff */
[----:B------:R-:W-:-:S13]  /*19740*/  ISETP.GE.OR P0, PT, R3, R4, P2 ;  /* 0x000000040300720c */ /* 0x000fda0001706670 */
[----:B--2---:R-:W-:-:S04]  /*19750*/  @!P0 LEA R2, P1, R0, R2, 0x1 ;  /* 0x0000000200028211 */ /* 0x004fc800078208ff */
[----:B------:R-:W-:-:S05]  /*19760*/  @!P0 LEA.HI.X R3, R0, R8, R70, 0x1, P1 ;  /* 0x0000000800038211 */ /* 0x000fca00008f0c46 */
[----:B------:R2:W-:Y:S01]  /*19770*/  @!P0 ST.E.128 [R2.64], R16 ;  /* 0x0000001002008985 */ /* 0x0005e2000c101d08 */
[----:B------:R-:W-:Y:S05]  /*19780*/  BRA.DIV ~URZ, `(.L_x_1498) ;  /* 0x00003c027f007947 */ /* 0x000fea000b800000 */
[----:B------:R2:W3:Y:S02]  /*19790*/  SHFL.IDX PT, R8, R6, 0x2, 0x181f ;  /* 0x00581f0006087f89 */ /* 0x0004e400000e0000 */
.L_x_1578:
[----:B------:R-:W-:Y:S05]  /*197a0*/  BRA.DIV ~URZ, `(.L_x_1499) ;  /* 0x00003c527f007947 */ /* 0x000fea000b800000 */
[----:B--2---:R2:W4:Y:S02]  /*197b0*/  SHFL.IDX PT, R2, R7, 0x2, 0x181f ;  /* 0x00581f0007027f89 */ /* 0x00452400000e0000 */
.L_x_1579:
        /* <DEDUP_REMOVED lines=8> */
.L_x_1580:
[----:B------:R-:W-:-:S04]  /*19840*/  IADD3 R3, R5, 0x30, RZ ;  /* 0x0000003005037810 */ /* 0x000fc80007ffe0ff */
[----:B------:R-:W-:-:S13]  /*19850*/  ISETP.GE.OR P0, PT, R3, R4, P2 ;  /* 0x000000040300720c */ /* 0x000fda0001706670 */
[----:B---3--:R-:W-:-:S04]  /*19860*/  @!P0 LEA R2, P1, R0, R2, 0x1 ;  /* 0x0000000200028211 */ /* 0x008fc800078208ff */
[----:B--2---:R-:W-:-:S05]  /*19870*/  @!P0 LEA.HI.X R3, R0, R8, R70, 0x1, P1 ;  /* 0x0000000800038211 */ /* 0x004fca00008f0c46 */
[----:B-1----:R1:W-:Y:S01]  /*19880*/  @!P0 ST.E.128 [R2.64], R24 ;  /* 0x0000001802008985 */ /* 0x0023e2000c101d08 */
[----:B------:R-:W-:Y:S05]  /*19890*/  BRA.DIV ~URZ, `(.L_x_1501) ;  /* 0x00003ca27f007947 */ /* 0x000fea000b800000 */
[----:B------:R2:W3:Y:S02]  /*198a0*/  SHFL.IDX PT, R8, R6, 0x4, 0x181f ;  /* 0x00981f0006087f89 */ /* 0x0004e400000e0000 */
.L_x_1581:
[----:B------:R-:W-:Y:S05]  /*198b0*/  BRA.DIV ~URZ, `(.L_x_1502) ;  /* 0x00003cf27f007947 */ /* 0x000fea000b800000 */
[----:B-1----:R1:W2:Y:S02]  /*198c0*/  SHFL.IDX PT, R2, R7, 0x4, 0x181f ;  /* 0x00981f0007027f89 */ /* 0x0022a400000e0000 */
.L_x_1582:
        /* <DEDUP_REMOVED lines=8> */
.L_x_1583:
[----:B------:R-:W-:-:S04]  /*19950*/  IADD3 R3, R5, 0x50, RZ ;  /* 0x0000005005037810 */ /* 0x000fc80007ffe0ff */
[----:B------:R-:W-:-:S13]  /*19960*/  ISETP.GE.OR P0, PT, R3, R4, P2 ;  /* 0x000000040300720c */ /* 0x000fda0001706670 */
[----:B--2---:R-:W-:-:S04]  /*19970*/  @!P0 LEA R2, P1, R0, R2, 0x1 ;  /* 0x0000000200028211 */ /* 0x004fc800078208ff */
[----:B-1----:R-:W-:-:S05]  /*19980*/  @!P0 LEA.HI.X R3, R0, R8, R70, 0x1, P1 ;  /* 0x0000000800038211 */ /* 0x002fca00008f0c46 */
[----:B------:R1:W-:Y:S01]  /*19990*/  @!P0 ST.E.128 [R2.64], R32 ;  /* 0x0000002002008985 */ /* 0x0003e2000c101d08 */
[----:B------:R-:W-:Y:S05]  /*199a0*/  BRA.DIV ~URZ, `(.L_x_1504) ;  /* 0x00003d427f007947 */ /* 0x000fea000b800000 */
[----:B------:R2:W1:Y:S02]  /*199b0*/  SHFL.IDX PT, R8, R6, 0x6, 0x181f ;  /* 0x00d81f0006087f89 */ /* 0x00046400000e0000 */
.L_x_1584:
[----:B------:R-:W-:Y:S05]  /*199c0*/  BRA.DIV ~URZ, `(.L_x_1505) ;  /* 0x00003d927f007947 */ /* 0x000fea000b800000 */
[----:B-1----:R1:W2:Y:S02]  /*199d0*/  SHFL.IDX PT, R2, R7, 0x6, 0x181f ;  /* 0x00d81f0007027f89 */ /* 0x0022a400000e0000 */
.L_x_1585:
        /* <DEDUP_REMOVED lines=8> */
.L_x_1586:
[----:B------:R-:W-:-:S04]  /*19a60*/  IADD3 R2, R5, 0x70, RZ ;  /* 0x0000007005027810 */ /* 0x000fc80007ffe0ff */
[----:B------:R-:W-:-:S13]  /*19a70*/  ISETP.GE.OR P0, PT, R2, R4, P2 ;  /* 0x000000040200720c */ /* 0x000fda0001706670 */
[----:B------:R-:W-:Y:S05]  /*19a80*/  @P0 BRA `(.L_x_1507) ;  /* 0x000018e000000947 */ /* 0x000fea0003800000 */
[----:B----4-:R-:W-:-:S04]  /*19a90*/  LEA R2, P0, R0, R3, 0x1 ;  /* 0x0000000300027211 */ /* 0x010fc800078008ff */
[----:B---3--:R-:W-:-:S05]  /*19aa0*/  LEA.HI.X R3, R0, R6, R70, 0x1, P0 ;  /* 0x0000000600037211 */ /* 0x008fca00000f0c46 */
[----:B------:R3:W-:Y:S01]  /*19ab0*/  ST.E.128 [R2.64], R40 ;  /* 0x0000002802007985 */ /* 0x0007e2000c101d08 */
[----:B------:R-:W-:Y:S05]  /*19ac0*/  BRA `(.L_x_1507) ;  /* 0x000018a000007947 */ /* 0x000fea0003800000 */
.L_x_1494:
        /* <DEDUP_REMOVED lines=34> */
.L_x_1587:
[----:B------:R-:W-:Y:S05]  /*19cf0*/  BRA.DIV ~URZ, `(.L_x_1509) ;  /* 0x00003c127f007947 */ /* 0x000fea000b800000 */
[----:B------:R3:W4:Y:S02]  /*19d00*/  SHFL.IDX PT, R2, R19, RZ, 0x1c1f ;  /* 0x001c1fff13027589 */ /* 0x00072400000e0000 */
.L_x_1588:
        /* <DEDUP_REMOVED lines=50> */
.L_x_1511:
[----:B------:R-:W-:Y:S05]  /*1a030*/  BSYNC B0 ;  /* 0x0000000000007941 */ /* 0x000fea0003800000 */
.L_x_1510:
[----:B------:R-:W-:Y:S05]  /*1a040*/  BRA.DIV ~URZ, `(.L_x_1512) ;  /* 0x000039327f007947 */ /* 0x000fea000b800000 */
[----:B--2---:R2:W1:Y:S04]  /*1a050*/  SHFL.IDX PT, R12, R13, 0x1, 0x1c1f ;  /* 0x003c1f000d0c7f89 */ /* 0x00446800000e0000 */
[----:B----4-:R2:W4:Y:S02]  /*1a060*/  SHFL.IDX PT, R2, R19, 0x1, 0x1c1f ;  /* 0x003c1f0013027f89 */ /* 0x01052400000e0000 */
.L_x_1589:
        /* <DEDUP_REMOVED lines=35> */
.L_x_1514:
[----:B------:R-:W-:Y:S05]  /*1a2a0*/  BSYNC B0 ;  /* 0x0000000000007941 */ /* 0x000fea0003800000 */
.L_x_1513:
[----:B------:R-:W-:Y:S05]  /*1a2b0*/  BRA.DIV ~URZ, `(.L_x_1515) ;  /* 0x000037927f007947 */ /* 0x000fea000b800000 */
[----:B-1----:R1:W2:Y:S02]  /*1a2c0*/  SHFL.IDX PT, R12, R13, 0x2, 0x1c1f ;  /* 0x005c1f000d0c7f89 */ /* 0x0022a400000e0000 */
.L_x_1590:
[----:B------:R-:W-:Y:S05]  /*1a2d0*/  BRA.DIV ~URZ, `(.L_x_1516) ;  /* 0x000037e27f007947 */ /* 0x000fea000b800000 */
[----:B----4-:R4:W1:Y:S02]  /*1a2e0*/  SHFL.IDX PT, R2, R19, 0x2, 0x1c1f ;  /* 0x005c1f0013027f89 */ /* 0x01086400000e0000 */
.L_x_1591:
        /* <DEDUP_REMOVED lines=17> */
[C---:B------:R-:W-:Y:S01]  /*1a400*/  ISETP.GE.AND P2, PT, R5.reuse, c[0x0][0x3c8], PT ;  /* 0x0000f20005007a0c */ /* 0x040fe20003f46270 */
[----:B------:R2:W-:Y:S01]  /*1a410*/  @!P0 ST.E.64 [R10.64], R42 ;  /* 0x0000002a0a008985 */ /* 0x0005e2000c101b08 */
[----:B------:R-:W-:Y:S02]  /*1a420*/  ISETP.GE.AND P1, PT, R0, c[0x0][0x3c8], PT ;  /* 0x0000f20000007a0c */ /* 0x000fe40003f26270 */
[----:B------:R-:W-:Y:S01]  /*1a430*/  ISETP.GE.AND P0, PT, R6, c[0x0][0x3c8], PT ;  /* 0x0000f20006007a0c */ /* 0x000fe20003f06270 */
[----:B------:R5:W-:Y:S08]  /*1a440*/  @!P4 ST.E.64 [R16.64], R46 ;  /* 0x0000002e1000c985 */ /* 0x000bf0000c101b08 */
[----:B-1----:R-:W-:-:S02]  /*1a450*/  @!P2 LEA R14, P4, R5, R2, 0x2 ;  /* 0x00000002050ea211 */ /* 0x002fc400078810ff */
[C---:B--2---:R-:W-:Y:S02]  /*1a460*/  @!P5 LEA R10, P6, R4.reuse, R2, 0x2 ;  /* 0x00000002040ad211 */ /* 0x044fe400078c10ff */
        /* <DEDUP_REMOVED lines=13> */
.L_x_1518:
[----:B------:R-:W-:Y:S05]  /*1a540*/  BSYNC B0 ;  /* 0x0000000000007941 */ /* 0x000fea0003800000 */
.L_x_1517:
[----:B------:R-:W-:Y:S05]  /*1a550*/  BRA.DIV ~URZ, `(.L_x_1519) ;  /* 0x000035d27f007947 */ /* 0x000fea000b800000 */
[----:B--2---:R2:W3:Y:S04]  /*1a560*/  SHFL.IDX PT, R12, R13, 0x3, 0x1c1f ;  /* 0x007c1f000d0c7f89 */ /* 0x0044e800000e0000 */
[----:B-1----:R2:W1:Y:S02]  /*1a570*/  SHFL.IDX PT, R2, R19, 0x3, 0x1c1f ;  /* 0x007c1f0013027f89 */ /* 0x00246400000e0000 */
.L_x_1592:
[----:B------:R-:W5:Y:S02]  /*1a580*/  LDL R3, [R1+0x1c] ;  /* 0x00001c0001037983 */ /* 0x000f640000100800 */
[----:B-----5:R-:W-:-:S13]  /*1a590*/  LOP3.LUT P0, RZ, R3, 0x2, RZ, 0xc0, !PT ;  /* 0x0000000203ff7812 */ /* 0x020fda000780c0ff */
[----:B------:R-:W-:Y:S05]  /*1a5a0*/  @P0 BRA `(.L_x_1507) ;  /* 0x00000dc000000947 */ /* 0x000fea0003800000 */
[----:B------:R-:W5:Y:S01]  /*1a5b0*/  LDL R3, [R1+0x38] ;  /* 0x0000380001037983 */ /* 0x000f620000100800 */
[----:B------:R-:W-:Y:S02]  /*1a5c0*/  ISETP.GE.AND P4, PT, R7, c[0x0][0x3c8], PT ;  /* 0x0000f20007007a0c */ /* 0x000fe40003f86270 */
[----:B------:R-:W-:Y:S02]  /*1a5d0*/  ISETP.GE.AND P5, PT, R8, c[0x0][0x3c8], PT ;  /* 0x0000f20008007a0c */ /* 0x000fe40003fa6270 */
[----:B------:R-:W-:Y:S02]  /*1a5e0*/  ISETP.GE.AND P3, PT, R4, c[0x0][0x3c8], PT ;  /* 0x0000f20004007a0c */ /* 0x000fe40003f66270 */
[----:B------:R-:W-:-:S07]  /*1a5f0*/  ISETP.GE.AND P2, PT, R9, c[0x0][0x3c8], PT ;  /* 0x0000f20009007a0c */ /* 0x000fce0003f46270 */
[----:B-1----:R-:W-:Y:S02]  /*1a600*/  @!P4 LEA R16, P6, R7, R2, 0x2 ;  /* 0x000000020710c211 */ /* 0x002fe400078c10ff */
[----:B-----5:R-:W-:-:S13]  /*1a610*/  ISETP.GE.AND P0, PT, R3, c[0x0][0x3c8], PT ;  /* 0x0000f20003007a0c */ /* 0x020fda0003f06270 */
[----:B------:R-:W-:-:S04]  /*1a620*/  @!P0 LEA R10, P1, R3, R2, 0x2 ;  /* 0x00000002030a8211 */ /* 0x000fc800078210ff */
[----:B---3--:R-:W-:Y:S02]  /*1a630*/  @!P0 LEA.HI.X R11, R3, R12, R18, 0x2, P1 ;  /* 0x0000000c030b8211 */ /* 0x008fe400008f1412 */
[----:B------:R-:W-:Y:S02]  /*1a640*/  P2R R3, PR, RZ, 0x40 ;  /* 0x00000040ff037803 */ /* 0x000fe40000000000 */
[----:B------:R-:W-:Y:S01]  /*1a650*/  ISETP.GE.AND P1, PT, R5, c[0x0][0x3c8], PT ;  /* 0x0000f20005007a0c */ /* 0x000fe20003f26270 */
[----:B------:R1:W-:Y:S01]  /*1a660*/  @!P0 ST.E.64 [R10.64], R38 ;  /* 0x000000260a008985 */ /* 0x0003e2000c101b08 */
[-C--:B------:R-:W-:Y:S02]  /*1a670*/  @!P5 LEA R18, P0, R8, R2.reuse, 0x2 ;  /* 0x000000020812d211 */ /* 0x080fe400078010ff */
[----:B------:R-:W-:Y:S02]  /*1a680*/  @!P3 LEA R14, P6, R4, R2, 0x2 ;  /* 0x00000002040eb211 */ /* 0x000fe400078c10ff */
[----:B--2-4-:R-:W-:-:S02]  /*1a690*/  @!P5 LEA.HI.X R19, R8, R12, R20, 0x2, P0 ;  /* 0x0000000c0813d211 */ /* 0x014fc400000f1414 */
[----:B------:R-:W-:Y:S02]  /*1a6a0*/  ISETP.NE.AND P0, PT, R3, RZ, PT ;  /* 0x000000ff0300720c */ /* 0x000fe40003f05270 */
[-C--:B------:R-:W-:Y:S01]  /*1a6b0*/  @!P3 LEA.HI.X R15, R4, R12.reuse, R22, 0x2, P6 ;  /* 0x0000000c040fb211 */ /* 0x080fe200030f1416 */
        /* <DEDUP_REMOVED lines=20> */
.L_x_1492:
[----:B------:R-:W2:Y:S04]  /*1a800*/  LDL.LU R3, [R1+0x48] ;  /* 0x0000480001037983 */ /* 0x000ea80000300800 */
[----:B------:R-:W3:Y:S01]  /*1a810*/  LDL R8, [R1+0x50] ;  /* 0x0000500001087983 */ /* 0x000ee20000100800 */
        /* <DEDUP_REMOVED lines=19> */
.L_x_1520:
        /* <DEDUP_REMOVED lines=57> */
.L_x_1522:
[----:B------:R-:W-:Y:S05]  /*1ace0*/  BSYNC B0 ;  /* 0x0000000000007941 */ /* 0x000fea0003800000 */
.L_x_1521:
        /* <DEDUP_REMOVED lines=38> */
.L_x_1593:
[----:B------:R-:W-:Y:S05]  /*1af50*/  BRA.DIV ~URZ, `(.L_x_1524) ;  /* 0x00002d127f007947 */ /* 0x000fea000b800000 */
[----:B------:R3:W4:Y:S02]  /*1af60*/  SHFL.IDX PT, R2, R7, RZ, 0x181f ;  /* 0x00181fff07027589 */ /* 0x00072400000e0000 */
.L_x_1594:
        /* <DEDUP_REMOVED lines=8> */
.L_x_1595:
[----:B------:R-:W-:-:S04]  /*1aff0*/  IADD3 R3, R4, 0x10, RZ ;  /* 0x0000001004037810 */ /* 0x000fc80007ffe0ff */
[----:B------:R-:W-:-:S13]  /*1b000*/  ISETP.GE.OR P0, PT, R3, R5, P2 ;  /* 0x000000050300720c */ /* 0x000fda0001706670 */
[----:B--2---:R-:W-:-:S04]  /*1b010*/  @!P0 LEA R2, P1, R0, R2, 0x1 ;  /* 0x0000000200028211 */ /* 0x004fc800078208ff */
[----:B-1----:R-:W-:-:S05]  /*1b020*/  @!P0 LEA.HI.X R3, R0, R8, R70, 0x1, P1 ;  /* 0x0000000800038211 */ /* 0x002fca00008f0c46 */
[----:B------:R1:W-:Y:S01]  /*1b030*/  @!P0 ST.E.128 [R2.64], RZ ;  /* 0x000000ff02008985 */ /* 0x0003e2000c101d08 */
[----:B------:R-:W-:Y:S05]  /*1b040*/  BRA.DIV ~URZ, `(.L_x_1526) ;  /* 0x00002d627f007947 */ /* 0x000fea000b800000 */
[----:B------:R2:W1:Y:S02]  /*1b050*/  SHFL.IDX PT, R8, R6, 0x2, 0x181f ;  /* 0x00581f0006087f89 */ /* 0x00046400000e0000 */
.L_x_1596:
[----:B------:R-:W-:Y:S05]  /*1b060*/  BRA.DIV ~URZ, `(.L_x_1527) ;  /* 0x00002db27f007947 */ /* 0x000fea000b800000 */
[----:B-1----:R1:W2:Y:S02]  /*1b070*/  SHFL.IDX PT, R2, R7, 0x2, 0x181f ;  /* 0x00581f0007027f89 */ /* 0x0022a400000e0000 */
.L_x_1597:
        /* <DEDUP_REMOVED lines=8> */
.L_x_1598:
[----:B------:R-:W-:-:S04]  /*1b100*/  IADD3 R3, R4, 0x30, RZ ;  /* 0x0000003004037810 */ /* 0x000fc80007ffe0ff */
[----:B------:R-:W-:-:S13]  /*1b110*/  ISETP.GE.OR P0, PT, R3, R5, P2 ;  /* 0x000000050300720c */ /* 0x000fda0001706670 */
[----:B--2---:R-:W-:-:S04]  /*1b120*/  @!P0 LEA R2, P1, R0, R2, 0x1 ;  /* 0x0000000200028211 */ /* 0x004fc800078208ff */
[----:B------:R-:W-:-:S05]  /*1b130*/  @!P0 LEA.HI.X R3, R0, R8, R70, 0x1, P1 ;  /* 0x0000000800038211 */ /* 0x000fca00008f0c46 */
[----:B------:R2:W-:Y:S01]  /*1b140*/  @!P0 ST.E.128 [R2.64], RZ ;  /* 0x000000ff02008985 */ /* 0x0005e2000c101d08 */
[----:B------:R-:W-:Y:S05]  /*1b150*/  BRA.DIV ~URZ, `(.L_x_1529) ;  /* 0x00002e027f007947 */ /* 0x000fea000b800000 */
[----:B------:R1:W2:Y:S02]  /*1b160*/  SHFL.IDX PT, R8, R6, 0x4, 0x181f ;  /* 0x00981f0006087f89 */ /* 0x0002a400000e0000 */
.L_x_1599:
[----:B------:R-:W-:Y:S05]  /*1b170*/  BRA.DIV ~URZ, `(.L_x_1530) ;  /* 0x00002e527f007947 */ /* 0x000fea000b800000 */
[----:B--2---:R2:W1:Y:S02]  /*1b180*/  SHFL.IDX PT, R2, R7, 0x4, 0x181f ;  /* 0x00981f0007027f89 */ /* 0x00446400000e0000 */
.L_x_1600:
        /* <DEDUP_REMOVED lines=8> */
.L_x_1601:
[----:B------:R-:W-:-:S04]  /*1b210*/  IADD3 R3, R4, 0x50, RZ ;  /* 0x0000005004037810 */ /* 0x000fc80007ffe0ff */
[----:B------:R-:W-:-:S13]  /*1b220*/  ISETP.GE.OR P0, PT, R3, R5, P2 ;  /* 0x000000050300720c */ /* 0x000fda0001706670 */
[----:B---3--:R-:W-:-:S04]  /*1b230*/  @!P0 LEA R2, P1, R0, R2, 0x1 ;  /* 0x0000000200028211 */ /* 0x008fc800078208ff */
[----:B--2---:R-:W-:-:S05]  /*1b240*/  @!P0 LEA.HI.X R3, R0, R8, R70, 0x1, P1 ;  /* 0x0000000800038211 */ /* 0x004fca00008f0c46 */
[----:B------:R2:W-:Y:S01]  /*1b250*/  @!P0 ST.E.128 [R2.64], RZ ;  /* 0x000000ff02008985 */ /* 0x0005e2000c101d08 */
[----:B------:R-:W-:Y:S05]  /*1b260*/  BRA.DIV ~URZ, `(.L_x_1532) ;  /* 0x00002ea27f007947 */ /* 0x000fea000b800000 */
[----:B------:R3:W1:Y:S02]  /*1b270*/  SHFL.IDX PT, R8, R6, 0x6, 0x181f ;  /* 0x00d81f0006087f89 */ /* 0x00066400000e0000 */
.L_x_1602:
[----:B------:R-:W-:Y:S05]  /*1b280*/  BRA.DIV ~URZ, `(.L_x_1533) ;  /* 0x00002ef27f007947 */ /* 0x000fea000b800000 */
[----:B--2---:R2:W3:Y:S02]  /*1b290*/  SHFL.IDX PT, R2, R7, 0x6, 0x181f ;  /* 0x00d81f0007027f89 */ /* 0x0044e400000e0000 */
.L_x_1603:
        /* <DEDUP_REMOVED lines=8> */
.L_x_1604:
[----:B------:R-:W-:-:S04]  /*1b320*/  IADD3 R4, R4, 0x70, RZ ;  /* 0x0000007004047810 */ /* 0x000fc80007ffe0ff */
[----:B------:R-:W-:-:S13]  /*1b330*/  ISETP.GE.OR P0, PT, R4, R5, P2 ;  /* 0x000000050400720c */ /* 0x000fda0001706670 */
[----:B----4-:R-:W-:-:S04]  /*1b340*/  @!P0 LEA R2, P1, R0, R2, 0x1 ;  /* 0x0000000200028211 */ /* 0x010fc800078208ff */
[----:B---3--:R-:W-:-:S05]  /*1b350*/  @!P0 LEA.HI.X R3, R0, R6, R70, 0x1, P1 ;  /* 0x0000000600038211 */ /* 0x008fca00008f0c46 */
[----:B------:R3:W-:Y:S04]  /*1b360*/  @!P0 ST.E.128 [R2.64], RZ ;  /* 0x000000ff02008985 */ /* 0x0007e8000c101d08 */
.L_x_1507:
[----:B------:R-:W-:Y:S05]  /*1b370*/  BSYNC B1 ;  /* 0x0000000000017941 */ /* 0x000fea0003800000 */
.L_x_1491:
        /* <DEDUP_REMOVED lines=15> */
.L_x_1605:
[----:B------:R-:W-:Y:S05]  /*1b470*/  BRA.DIV ~URZ, `(.L_x_1537) ;  /* 0x00002eb27f007947 */ /* 0x000fea000b800000 */
[----:B------:R3:W1:Y:S02]  /*1b480*/  SHFL.IDX PT, R8, R45, 0x1, 0x1f ;  /* 0x00201f002d087f89 */ /* 0x00066400000e0000 */
.L_x_1606:
        /* <DEDUP_REMOVED lines=19> */
.L_x_1607:
        /* <DEDUP_REMOVED lines=16> */
.L_x_1608:
[----:B----4-:R-:W-:Y:S01]  /*1b6c0*/  IMAD R0, R0, c[0x0][0x538], RZ ;  /* 0x00014e0000007a24 */ /* 0x010fe200078e02ff */
[----:B------:R-:W-:Y:S04]  /*1b6d0*/  BSSY B1, `(.L_x_1540) ;  /* 0x00000ce000017945 */ /* 0x000fe80003800000 */
[----:B-1----:R-:W-:-:S04]  /*1b6e0*/  IADD3 R8, R0, R8, RZ ;  /* 0x0000000800087210 */ /* 0x002fc80007ffe0ff */
[----:B--2---:R-:W-:-:S13]  /*1b6f0*/  ISETP.GT.AND P0, PT, R8, R9, PT ;  /* 0x000000090800720c */ /* 0x004fda0003f04270 */
[----:B------:R-:W-:Y:S05]  /*1b700*/  @P0 BRA `(.L_x_1541) ;  /* 0x0000025000000947 */ /* 0x000fea0003800000 */
.L_x_1545:
        /* <DEDUP_REMOVED lines=17> */
.L_x_1609:
        /* <DEDUP_REMOVED lines=16> */
.L_x_1610:
[----:B--2---:R-:W-:-:S05]  /*1b920*/  IMAD R0, R0, c[0x0][0x538], RZ ;  /* 0x00014e0000007a24 */ /* 0x004fca00078e02ff */
[----:B------:R-:W-:-:S04]  /*1b930*/  IADD3 R8, R0, R8, RZ ;  /* 0x0000000800087210 */ /* 0x000fc80007ffe0ff */
[----:B------:R-:W-:-:S13]  /*1b940*/  ISETP.GT.AND P0, PT, R8, R9, PT ;  /* 0x000000090800720c */ /* 0x000fda0003f04270 */
[----:B-1----:R-:W-:Y:S05]  /*1b950*/  @!P0 BRA `(.L_x_1545) ;  /* 0xfffffdb000008947 */ /* 0x002fea000383ffff */
.L_x_1541:
[----:B------:R-:W-:-:S05]  /*1b960*/  IADD3 R8, -R0, R8, RZ ;  /* 0x0000000800087210 */ /* 0x000fca0007ffe1ff */
[----:B------:R-:W-:-:S05]  /*1b970*/  IMAD R0, R4, c[0x0][0x538], R8 ;  /* 0x00014e0004007a24 */ /* 0x000fca00078e0208 */
[----:B------:R-:W-:Y:S01]  /*1b980*/  ISETP.GT.AND P0, PT, R0, R9, PT ;  /* 0x000000090000720c */ /* 0x000fe20003f04270 */
[----:B------:R-:W-:-:S12]  /*1b990*/  BRA.DIV ~URZ, `(.L_x_1546) ;  /* 0x00002df27f007947 */ /* 0x000fd8000b800000 */
[----:B------:R-:W-:-:S03]  /*1b9a0*/  VOTE.ANY R5, PT, !P0 ;  /* 0x0000000000057806 */ /* 0x000fc600040e0100 */
.L_x_1611:
[----:B------:R-:W2:Y:S01]  /*1b9b0*/  LDL.LU R2, [R1+0x4c] ;  /* 0x00004c0001027983 */ /* 0x000ea20000300800 */
[----:B------:R-:W2:Y:S02]  /*1b9c0*/  POPC R0, R5 ;  /* 0x0000000500007309 */ /* 0x000ea40000000000 */
[----:B--2---:R-:W-:-:S05]  /*1b9d0*/  IADD3 R2, R0, R2, RZ ;  /* 0x0000000200027210 */ /* 0x004fca0007ffe0ff */
[----:B------:R1:W-:Y:S01]  /*1b9e0*/  STL [R1+0x4c], R2 ;  /* 0x00004c0201007387 */ /* 0x0003e20000100800 */
[----:B------:R-:W-:Y:S05]  /*1b9f0*/  BRA.DIV ~URZ, `(.L_x_1547) ;  /* 0x00002de27f007947 */ /* 0x000fea000b800000 */
[----:B------:R2:W4:Y:S04]  /*1ba00*/  SHFL.IDX PT, R12, R6, R0, 0x1f ;  /* 0x00001f00060c7589 */ /* 0x00052800000e0000 */
[----:B------:R2:W1:Y:S02]  /*1ba10*/  SHFL.IDX PT, R7, R7, R0, 0x1f ;  /* 0x00001f0007077589 */ /* 0x00046400000e0000 */
.L_x_1612:
[----:B------:R-:W-:Y:S01]  /*1ba20*/  ISETP.NE.AND P0, PT, R5, RZ, PT ;  /* 0x000000ff0500720c */ /* 0x000fe20003f05270 */
[----:B------:R-:W-:-:S12]  /*1ba30*/  BSSY B0, `(.L_x_1548) ;  /* 0x0000005000007945 */ /* 0x000fd80003800000 */
[----:B------:R-:W-:Y:S05]  /*1ba40*/  @!P0 BRA `(.L_x_1549) ;  /* 0x0000003000008947 */ /* 0x000fea0003800000 */
[----:B--2---:R-:W-:Y:S01]  /*1ba50*/  IADD3 R0, R0, -0x1, RZ ;  /* 0xffffffff00007810 */ /* 0x004fe20007ffe0ff */
[----:B------:R-:W-:Y:S05]  /*1ba60*/  BRA.DIV ~URZ, `(.L_x_1550) ;  /* 0x00002e427f007947 */ /* 0x000fea000b800000 */
[----:B------:R2:W3:Y:S02]  /*1ba70*/  SHFL.IDX PT, R13, R4, R0, 0x1f ;  /* 0x00001f00040d7589 */ /* 0x0004e400000e0000 */
.L_x_1549:
[----:B------:R-:W-:Y:S05]  /*1ba80*/  BSYNC B0 ;  /* 0x0000000000007941 */ /* 0x000fea0003800000 */
.L_x_1548:
        /* <DEDUP_REMOVED lines=68> */
.L_x_1552:
        /* <DEDUP_REMOVED lines=68> */
.L_x_1553:
[----:B------:R-:W-:Y:S05]  /*1c310*/  BSYNC B0 ;  /* 0x0000000000007941 */ /* 0x000fea0003800000 */
.L_x_1551:
[----:B------:R-:W-:-:S04]  /*1c320*/  LOP3.LUT R2, RZ, R2, RZ, 0x33, !PT ;  /* 0x00000002ff027212 */ /* 0x000fc800078e33ff */
[----:B-1----:R-:W-:-:S05]  /*1c330*/  IADD3 R0, R2, R12, RZ ;  /* 0x0000000c02007210 */ /* 0x002fca0007ffe0ff */
[----:B------:R1:W-:Y:S01]  /*1c340*/  STL [R1+0x44], R0 ;  /* 0x0000440001007387 */ /* 0x0003e20000100800 */
[----:B------:R-:W-:Y:S05]  /*1c350*/  BRA `(.L_x_1554) ;  /* 0x0000005000007947 */ /* 0x000fea0003800000 */
.L_x_1542:
[----:B------:R-:W-:Y:S01]  /*1c360*/  MOV R0, c[0x0][0x53c] ;  /* 0x00014f0000007a02 */ /* 0x000fe20000000f00 */
[----:B------:R1:W-:Y:S04]  /*1c370*/  STL [R1+0x40], R9 ;  /* 0x0000400901007387 */ /* 0x0003e80000100800 */
[----:B------:R1:W-:Y:S04]  /*1c380*/  STL [R1+0x44], RZ ;  /* 0x000044ff01007387 */ /* 0x0003e80000100800 */
[----:B------:R1:W-:Y:S04]  /*1c390*/  STL [R1+0x48], RZ ;  /* 0x000048ff01007387 */ /* 0x0003e80000100800 */
[----:B------:R1:W-:Y:S02]  /*1c3a0*/  STL [R1+0x4c], R0 ;  /* 0x00004c0001007387 */ /* 0x0003e40000100800 */
.L_x_1554:
[----:B------:R-:W-:Y:S05]  /*1c3b0*/  BSYNC B1 ;  /* 0x0000000000017941 */ /* 0x000fea0003800000 */
.L_x_1540:
        /* <DEDUP_REMOVED lines=9> */
.L_x_1535:
[----:B-1----:R-:W3:Y:S02]  /*1c450*/  LDL R0, [R1+0x4c] ;  /* 0x00004c0001007983 */ /* 0x002ee40000100800 */
[----:B---3--:R-:W-:-:S13]  /*1c460*/  ISETP.GE.AND P0, PT, R0, c[0x0][0x53c], PT ;  /* 0x00014f0000007a0c */ /* 0x008fda0003f06270 */
[----:B--2-4-:R-:W-:Y:S01]  /*1c470*/  @P0 CALL.REL.NOINC `(.L_x_1555) ;  /* 0x0000001000000944 */ /* 0x014fe20003c00000 */
[----:B------:R-:W-:Y:S05]  /*1c480*/  BRA `(.L_x_1556) ;  /* 0xfffe526000007947 */ /* 0x000fea000383ffff */
.L_x_1555:
[----:B------:R-:W-:Y:S05]  /*1c490*/  EXIT ;  /* 0x000000000000794d */ /* 0x000fea0003800000 */
.L_x_1361:
[----:B------:R-:W-:Y:S01]  /*1c4a0*/  IMAD.MOV.U32 R0, RZ, RZ, R5 ;  /* 0x000000ffff007224 */ /* 0x000fe200078e0005 */
[----:B------:R-:W-:Y:S02]  /*1c4b0*/  MOV R2, 0x1 ;  /* 0x0000000100027802 */ /* 0x000fe40000000f00 */
[----:B------:R-:W-:Y:S02]  /*1c4c0*/  MOV R3, 0x1c4e0 ;  /* 0x0001c4e000037802 */ /* 0x000fe40000000f00 */
[----:B------:R-:W-:Y:S05]  /*1c4d0*/  CALL.REL.NOINC `($__internal_24_$__cuda_sm70_shflsync_up_p) ;  /* 0x000024e000007944 */ /* 0x000fea0003c00000 */
[----:B------:R-:W-:Y:S01]  /*1c4e0*/  MOV R0, R4 ;  /* 0x0000000400007202 */ /* 0x000fe20000000f00 */
[----:B------:R-:W-:Y:S05]  /*1c4f0*/  BRA `(.L_x_1557) ;  /* 0xfffe3f6000007947 */ /* 0x000fea000383ffff */
.L_x_1362:
[----:B------:R-:W-:Y:S01]  /*1c500*/  IMAD.MOV.U32 R0, RZ, RZ, R5 ;  /* 0x000000ffff007224 */ /* 0x000fe200078e0005 */
[----:B------:R-:W-:Y:S02]  /*1c510*/  MOV R2, 0x2 ;  /* 0x0000000200027802 */ /* 0x000fe40000000f00 */
[----:B------:R-:W-:Y:S02]  /*1c520*/  MOV R3, 0x1c540 ;  /* 0x0001c54000037802 */ /* 0x000fe40000000f00 */
[----:B------:R-:W-:Y:S05]  /*1c530*/  CALL.REL.NOINC `($__internal_24_$__cuda_sm70_shflsync_up_p) ;  /* 0x0000248000007944 */ /* 0x000fea0003c00000 */
[----:B------:R-:W-:Y:S01]  /*1c540*/  SEL R0, R4, RZ, P4 ;  /* 0x000000ff04007207 */ /* 0x000fe20002000000 */
[----:B------:R-:W-:Y:S01]  /*1c550*/  IMAD.MOV.U32 R2, RZ, RZ, 0x4 ;  /* 0x00000004ff027424 */ /* 0x000fe200078e00ff */
[----:B------:R-:W-:-:S03]  /*1c560*/  MOV R3, 0x1c590 ;  /* 0x0001c59000037802 */ /* 0x000fc60000000f00 */
[----:B------:R-:W-:Y:S02]  /*1c570*/  IMAD.IADD R0, R5, 0x1, R0 ;  /* 0x0000000105007824 */ /* 0x000fe400078e0200 */
        /* <DEDUP_REMOVED lines=13> */
[----:B------:R-:W-:Y:S02]  /*1c650*/  MOV R3, 0x1f ;  /* 0x0000001f00037802 */ /* 0x000fe40000000f00 */
[----:B------:R-:W-:Y:S01]  /*1c660*/  MOV R2, 0x1c6a0 ;  /* 0x0001c6a000027802 */ /* 0x000fe20000000f00 */
[----:B------:R-:W-:-:S04]  /*1c670*/  IMAD.IADD R4, R0, 0x1, R4 ;  /* 0x0000000100047824 */ /* 0x000fc800078e0204 */
[----:B------:R-:W-:Y:S02]  /*1c680*/  IMAD.MOV.U32 R11, RZ, RZ, R4 ;  /* 0x000000ffff0b7224 */ /* 0x000fe400078e0004 */
[----:B------:R-:W-:Y:S05]  /*1c690*/  CALL.REL.NOINC `($__internal_23_$__cuda_sm70_shflsync_idx_p) ;  /* 0x000022d000007944 */ /* 0x000fea0003c00000 */
[----:B------:R-:W-:Y:S01]  /*1c6a0*/  MOV R0, R10 ;  /* 0x0000000a00007202 */ /* 0x000fe20000000f00 */
[----:B------:R-:W-:Y:S05]  /*1c6b0*/  BRA `(.L_x_1558) ;  /* 0xfffe3ea000007947 */ /* 0x000fea000383ffff */
.L_x_1364:
[----:B------:R-:W-:Y:S02]  /*1c6c0*/  SEL R0, RZ, 0x1, P0 ;  /* 0x00000001ff007807 */ /* 0x000fe40000000000 */
[----:B------:R-:W-:Y:S02]  /*1c6d0*/  MOV R2, 0x1c6f0 ;  /* 0x0001c6f000027802 */ /* 0x000fe40000000f00 */
[----:B------:R-:W-:Y:S05]  /*1c6e0*/  CALL.REL.NOINC `($__internal_25_$__cuda_sm70_votesync_ballot) ;  /* 0x0000234000007944 */ /* 0x000fea0003c00000 */
[----:B------:R-:W-:Y:S01]  /*1c6f0*/  MOV R6, R0 ;  /* 0x0000000000067202 */ /* 0x000fe20000000f00 */
[----:B------:R-:W-:Y:S05]  /*1c700*/  BRA `(.L_x_1559) ;  /* 0xfffe3ee000007947 */ /* 0x000fea000383ffff */
.L_x_1365:
[----:B------:R-:W-:Y:S01]  /*1c710*/  IMAD.MOV.U32 R11, RZ, RZ, R9 ;  /* 0x000000ffff0b7224 */ /* 0x000fe200078e0009 */
[----:B------:R-:W-:Y:S01]  /*1c720*/  MOV R10, R0 ;  /* 0x00000000000a7202 */ /* 0x000fe20000000f00 */
[----:B------:R-:W-:Y:S01]  /*1c730*/  IMAD.MOV.U32 R3, RZ, RZ, 0x1f ;  /* 0x0000001fff037424 */ /* 0x000fe200078e00ff */
[----:B-1----:R-:W-:Y:S02]  /*1c740*/  MOV R2, 0x1c760 ;  /* 0x0001c76000027802 */ /* 0x002fe40000000f00 */
[----:B------:R-:W-:Y:S05]  /*1c750*/  CALL.REL.NOINC `($__internal_23_$__cuda_sm70_shflsync_idx_p) ;  /* 0x0000221000007944 */ /* 0x000fea0003c00000 */
[----:B------:R-:W-:Y:S01]  /*1c760*/  IMAD.MOV.U32 R13, RZ, RZ, R10 ;  /* 0x000000ffff0d7224 */ /* 0x000fe200078e000a */
[----:B------:R-:W-:Y:S01]  /*1c770*/  MOV R11, R8 ;  /* 0x00000008000b7202 */ /* 0x000fe20000000f00 */
[----:B------:R-:W-:Y:S01]  /*1c780*/  IMAD.MOV.U32 R5, RZ, RZ, RZ ;  /* 0x000000ffff057224 */ /* 0x000fe200078e00ff */
[----:B------:R-:W-:Y:S01]  /*1c790*/  MOV R10, R0 ;  /* 0x00000000000a7202 */ /* 0x000fe20000000f00 */
[----:B------:R-:W-:Y:S01]  /*1c7a0*/  IMAD.MOV.U32 R3, RZ, RZ, 0x1f ;  /* 0x0000001fff037424 */ /* 0x000fe200078e00ff */
[----:B------:R-:W-:-:S02]  /*1c7b0*/  MOV R2, 0x1c7d0 ;  /* 0x0001c7d000027802 */ /* 0x000fc40000000f00 */
[----:B------:R-:W-:Y:S05]  /*1c7c0*/  CALL.REL.NOINC `($__internal_23_$__cuda_sm70_shflsync_idx_p) ;  /* 0x000021a000007944 */ /* 0x000fea0003c00000 */
[----:B------:R-:W-:Y:S01]  /*1c7d0*/  MOV R9, R10 ;  /* 0x0000000a00097202 */ /* 0x000fe20000000f00 */
[----:B------:R-:W-:Y:S05]  /*1c7e0*/  BRA `(.L_x_1560) ;  /* 0xfffe3e7000007947 */ /* 0x000fea000383ffff */
.L_x_1368:
[----:B------:R-:W-:Y:S01]  /*1c7f0*/  IMAD.MOV.U32 R11, RZ, RZ, R4 ;  /* 0x000000ffff0b7224 */ /* 0x000fe200078e0004 */
[----:B------:R-:W-:-:S02]  /*1c800*/  MOV R3, 0x1f ;  /* 0x0000001f00037802 */ /* 0x000fc40000000f00 */
[----:B-1----:R-:W-:Y:S02]  /*1c810*/  MOV R2, 0x1c830 ;  /* 0x0001c83000027802 */ /* 0x002fe40000000f00 */
[----:B--234-:R-:W-:Y:S05]  /*1c820*/  CALL.REL.NOINC `($__internal_23_$__cuda_sm70_shflsync_idx_p) ;  /* 0x0000214000007944 */ /* 0x01cfea0003c00000 */
[----:B------:R-:W-:Y:S01]  /*1c830*/  MOV R5, R10 ;  /* 0x0000000a00057202 */ /* 0x000fe20000000f00 */
[----:B------:R-:W-:Y:S05]  /*1c840*/  BRA `(.L_x_1367) ;  /* 0xfffe3e7000007947 */ /* 0x000fea000383ffff */
.L_x_1417:
[----:B------:R-:W-:Y:S01]  /*1c850*/  IMAD.MOV.U32 R11, RZ, RZ, R5 ;  /* 0x000000ffff0b7224 */ /* 0x000fe200078e0005 */
[----:B------:R-:W-:Y:S01]  /*1c860*/  MOV R10, RZ ;  /* 0x000000ff000a7202 */ /* 0x000fe20000000f00 */
[----:B------:R-:W-:Y:S01]  /*1c870*/  IMAD.MOV.U32 R3, RZ, RZ, 0x181f ;  /* 0x0000181fff037424 */ /* 0x000fe200078e00ff */
[----:B-1----:R-:W-:Y:S02]  /*1c880*/  MOV R2, 0x1c8a0 ;  /* 0x0001c8a000027802 */ /* 0x002fe40000000f00 */
[----:B-----5:R-:W-:Y:S05]  /*1c890*/  CALL.REL.NOINC `($__internal_23_$__cuda_sm70_shflsync_idx_p) ;  /* 0x000020d000007944 */ /* 0x020fea0003c00000 */
[----:B------:R-:W-:Y:S01]  /*1c8a0*/  MOV R7, R10 ;  /* 0x0000000a00077202 */ /* 0x000fe20000000f00 */
[----:B------:R-:W-:Y:S05]  /*1c8b0*/  BRA `(.L_x_1561) ;  /* 0xfffebaa000007947 */ /* 0x000fea000383ffff */
.L_x_1418:
[----:B------:R-:W-:Y:S01]  /*1c8c0*/  IMAD.MOV.U32 R11, RZ, RZ, R6 ;  /* 0x000000ffff0b7224 */ /* 0x000fe200078e0006 */
[----:B------:R-:W-:Y:S01]  /*1c8d0*/  MOV R10, RZ ;  /* 0x000000ff000a7202 */ /* 0x000fe20000000f00 */
[----:B------:R-:W-:Y:S01]  /*1c8e0*/  IMAD.MOV.U32 R3, RZ, RZ, 0x181f ;  /* 0x0000181fff037424 */ /* 0x000fe200078e00ff */
[----:B-1----:R-:W-:Y:S02]  /*1c8f0*/  MOV R2, 0x1c910 ;  /* 0x0001c91000027802 */ /* 0x002fe40000000f00 */
[----:B--23-5:R-:W-:Y:S05]  /*1c900*/  CALL.REL.NOINC `($__internal_23_$__cuda_sm70_shflsync_idx_p) ;  /* 0x0000206000007944 */ /* 0x02cfea0003c00000 */
[----:B------:R-:W-:Y:S01]  /*1c910*/  MOV R2, R10 ;  /* 0x0000000a00027202 */ /* 0x000fe20000000f00 */
[----:B------:R-:W-:Y:S05]  /*1c920*/  BRA `(.L_x_1562) ;  /* 0xfffeba5000007947 */ /* 0x000fea000383ffff */
.L_x_1421:
[----:B------:R-:W-:Y:S01]  /*1c930*/  IMAD.MOV.U32 R11, RZ, RZ, R5 ;  /* 0x000000ffff0b7224 */ /* 0x000fe200078e0005 */
[----:B------:R-:W-:Y:S01]  /*1c940*/  MOV R10, 0x1 ;  /* 0x00000001000a7802 */ /* 0x000fe20000000f00 */
[----:B--2---:R-:W-:Y:S01]  /*1c950*/  IMAD.MOV.U32 R3, RZ, RZ, 0x181f ;  /* 0x0000181fff037424 */ /* 0x004fe200078e00ff */
[----:B----4-:R-:W-:-:S02]  /*1c960*/  MOV R2, 0x1c980 ;  /* 0x0001c98000027802 */ /* 0x010fc40000000f00 */
[----:B-1-3-5:R-:W-:Y:S05]  /*1c970*/  CALL.REL.NOINC `($__internal_23_$__cuda_sm70_shflsync_idx_p) ;  /* 0x00001ff000007944 */ /* 0x02afea0003c00000 */
[----:B------:R-:W-:Y:S01]  /*1c980*/  IMAD.MOV.U32 R7, RZ, RZ, R10 ;  /* 0x000000ffff077224 */ /* 0x000fe200078e000a */
[----:B------:R-:W-:Y:S01]  /*1c990*/  MOV R10, 0x1 ;  /* 0x00000001000a7802 */ /* 0x000fe20000000f00 */
[----:B------:R-:W-:Y:S01]  /*1c9a0*/  IMAD.MOV.U32 R11, RZ, RZ, R6 ;  /* 0x000000ffff0b7224 */ /* 0x000fe200078e0006 */
[----:B------:R-:W-:-:S02]  /*1c9b0*/  MOV R3, 0x181f ;  /* 0x0000181f00037802 */ /* 0x000fc40000000f00 */
[----:B------:R-:W-:Y:S02]  /*1c9c0*/  MOV R2, 0x1c9e0 ;  /* 0x0001c9e000027802 */ /* 0x000fe40000000f00 */
[----:B------:R-:W-:Y:S05]  /*1c9d0*/  CALL.REL.NOINC `($__internal_23_$__cuda_sm70_shflsync_idx_p) ;  /* 0x00001f9000007944 */ /* 0x000fea0003c00000 */
[----:B------:R-:W-:Y:S01]  /*1c9e0*/  MOV R2, R10 ;  /* 0x0000000a00027202 */ /* 0x000fe20000000f00 */
[----:B------:R-:W-:Y:S05]  /*1c9f0*/  BRA `(.L_x_1563) ;  /* 0xfffeba7000007947 */ /* 0x000fea000383ffff */
.L_x_1424:
[----:B------:R-:W-:Y:S01]  /*1ca00*/  IMAD.MOV.U32 R11, RZ, RZ, R5 ;  /* 0x000000ffff0b7224 */ /* 0x000fe200078e0005 */
[----:B------:R-:W-:Y:S01]  /*1ca10*/  MOV R10, 0x2 ;  /* 0x00000002000a7802 */ /* 0x000fe20000000f00 */
[----:B-1----:R-:W-:Y:S01]  /*1ca20*/  IMAD.MOV.U32 R3, RZ, RZ, 0x181f ;  /* 0x0000181fff037424 */ /* 0x002fe200078e00ff */
[----:B--2---:R-:W-:Y:S02]  /*1ca30*/  MOV R2, 0x1ca50 ;  /* 0x0001ca5000027802 */ /* 0x004fe40000000f00 */
[----:B---3-5:R-:W-:Y:S05]  /*1ca40*/  CALL.REL.NOINC `($__internal_23_$__cuda_sm70_shflsync_idx_p) ;  /* 0x00001f2000007944 */ /* 0x028fea0003c00000 */
[----:B------:R-:W-:Y:S01]  /*1ca50*/  MOV R7, R10 ;  /* 0x0000000a00077202 */ /* 0x000fe20000000f00 */
[----:B------:R-:W-:Y:S05]  /*1ca60*/  BRA `(.L_x_1564) ;  /* 0xfffebad000007947 */ /* 0x000fea000383ffff */
.L_x_1425:
[----:B------:R-:W-:Y:S01]  /*1ca70*/  IMAD.MOV.U32 R11, RZ, RZ, R6 ;  /* 0x000000ffff0b7224 */ /* 0x000fe200078e0006 */
[----:B------:R-:W-:Y:S01]  /*1ca80*/  MOV R10, 0x2 ;  /* 0x00000002000a7802 */ /* 0x000fe20000000f00 */
[----:B------:R-:W-:Y:S01]  /*1ca90*/  IMAD.MOV.U32 R3, RZ, RZ, 0x181f ;  /* 0x0000181fff037424 */ /* 0x000fe200078e00ff */
[----:B--2---:R-:W-:Y:S02]  /*1caa0*/  MOV R2, 0x1cac0 ;  /* 0x0001cac000027802 */ /* 0x004fe40000000f00 */
[----:B-1-345:R-:W-:Y:S05]  /*1cab0*/  CALL.REL.NOINC `($__internal_23_$__cuda_sm70_shflsync_idx_p) ;  /* 0x00001eb000007944 */ /* 0x03afea0003c00000 */
[----:B------:R-:W-:Y:S01]  /*1cac0*/  MOV R2, R10 ;  /* 0x0000000a00027202 */ /* 0x000fe20000000f00 */
[----:B------:R-:W-:Y:S05]  /*1cad0*/  BRA `(.L_x_1565) ;  /* 0xfffeba8000007947 */ /* 0x000fea000383ffff */
.L_x_1428:
[----:B------:R-:W-:Y:S01]  /*1cae0*/  IMAD.MOV.U32 R11, RZ, RZ, R5 ;  /* 0x000000ffff0b7224 */ /* 0x000fe200078e0005 */
[----:B------:R-:W-:Y:S01]  /*1caf0*/  MOV R10, 0x3 ;  /* 0x00000003000a7802 */ /* 0x000fe20000000f00 */
[----:B-1----:R-:W-:Y:S01]  /*1cb00*/  IMAD.MOV.U32 R3, RZ, RZ, 0x181f ;  /* 0x0000181fff037424 */ /* 0x002fe200078e00ff */
[----:B------:R-:W-:-:S02]  /*1cb10*/  MOV R2, 0x1cb30 ;  /* 0x0001cb3000027802 */ /* 0x000fc40000000f00 */
[----:B--2345:R-:W-:Y:S05]  /*1cb20*/  CALL.REL.NOINC `($__internal_23_$__cuda_sm70_shflsync_idx_p) ;  /* 0x00001e4000007944 */ /* 0x03cfea0003c00000 */
        /* <DEDUP_REMOVED lines=8> */
.L_x_1431:
[----:B------:R-:W-:Y:S01]  /*1cbb0*/  IMAD.MOV.U32 R11, RZ, RZ, R5 ;  /* 0x000000ffff0b7224 */ /* 0x000fe200078e0005 */
[----:B------:R-:W-:Y:S01]  /*1cbc0*/  MOV R10, 0x4 ;  /* 0x00000004000a7802 */ /* 0x000fe20000000f00 */
[----:B-1----:R-:W-:Y:S01]  /*1cbd0*/  IMAD.MOV.U32 R3, RZ, RZ, 0x181f ;  /* 0x0000181fff037424 */ /* 0x002fe200078e00ff */
[----:B------:R-:W-:Y:S02]  /*1cbe0*/  MOV R2, 0x1cc00 ;  /* 0x0001cc0000027802 */ /* 0x000fe40000000f00 */
[----:B--2345:R-:W-:Y:S05]  /*1cbf0*/  CALL.REL.NOINC `($__internal_23_$__cuda_sm70_shflsync_idx_p) ;  /* 0x00001d7000007944 */ /* 0x03cfea0003c00000 */
[----:B------:R-:W-:Y:S01]  /*1cc00*/  MOV R7, R10 ;  /* 0x0000000a00077202 */ /* 0x000fe20000000f00 */
[----:B------:R-:W-:Y:S05]  /*1cc10*/  BRA `(.L_x_1567) ;  /* 0xfffebaf000007947 */ /* 0x000fea000383ffff */
.L_x_1432:
[----:B------:R-:W-:Y:S01]  /*1cc20*/  IMAD.MOV.U32 R11, RZ, RZ, R6 ;  /* 0x000000ffff0b7224 */ /* 0x000fe200078e0006 */
[----:B------:R-:W-:Y:S01]  /*1cc30*/  MOV R10, 0x4 ;  /* 0x00000004000a7802 */ /* 0x000fe20000000f00 */
[----:B-1----:R-:W-:Y:S01]  /*1cc40*/  IMAD.MOV.U32 R3, RZ, RZ, 0x181f ;  /* 0x0000181fff037424 */ /* 0x002fe200078e00ff */
[----:B------:R-:W-:Y:S02]  /*1cc50*/  MOV R2, 0x1cc70 ;  /* 0x0001cc7000027802 */ /* 0x000fe40000000f00 */
[----:B--2345:R-:W-:Y:S05]  /*1cc60*/  CALL.REL.NOINC `($__internal_23_$__cuda_sm70_shflsync_idx_p) ;  /* 0x00001d0000007944 */ /* 0x03cfea0003c00000 */
[----:B------:R-:W-:Y:S01]  /*1cc70*/  MOV R2, R10 ;  /* 0x0000000a00027202 */ /* 0x000fe20000000f00 */
[----:B------:R-:W-:Y:S05]  /*1cc80*/  BRA `(.L_x_1568) ;  /* 0xfffebaa000007947 */ /* 0x000fea000383ffff */
.L_x_1435:
[----:B------:R-:W-:Y:S01]  /*1cc90*/  IMAD.MOV.U32 R11, RZ, RZ, R5 ;  /* 0x000000ffff0b7224 */ /* 0x000fe200078e0005 */
[----:B------:R-:W-:Y:S01]  /*1cca0*/  MOV R10, 0x5 ;  /* 0x00000005000a7802 */ /* 0x000fe20000000f00 */
[----:B--2---:R-:W-:Y:S01]  /*1ccb0*/  IMAD.MOV.U32 R3, RZ, RZ, 0x181f ;  /* 0x0000181fff037424 */ /* 0x004fe200078e00ff */
[----:B------:R-:W-:-:S02]  /*1ccc0*/  MOV R2, 0x1cce0 ;  /* 0x0001cce000027802 */ /* 0x000fc40000000f00 */
[----:B-1-345:R-:W-:Y:S05]  /*1ccd0*/  CALL.REL.NOINC `($__internal_23_$__cuda_sm70_shflsync_idx_p) ;  /* 0x00001c9000007944 */ /* 0x03afea0003c00000 */
        /* <DEDUP_REMOVED lines=8> */
.L_x_1438:
[----:B------:R-:W-:Y:S01]  /*1cd60*/  IMAD.MOV.U32 R11, RZ, RZ, R5 ;  /* 0x000000ffff0b7224 */ /* 0x000fe200078e0005 */
[----:B------:R-:W-:Y:S01]  /*1cd70*/  MOV R10, 0x6 ;  /* 0x00000006000a7802 */ /* 0x000fe20000000f00 */
[----:B-1----:R-:W-:Y:S01]  /*1cd80*/  IMAD.MOV.U32 R3, RZ, RZ, 0x181f ;  /* 0x0000181fff037424 */ /* 0x002fe200078e00ff */
[----:B--2---:R-:W-:Y:S02]  /*1cd90*/  MOV R2, 0x1cdb0 ;  /* 0x0001cdb000027802 */ /* 0x004fe40000000f00 */
[----:B---345:R-:W-:Y:S05]  /*1cda0*/  CALL.REL.NOINC `($__internal_23_$__cuda_sm70_shflsync_idx_p) ;  /* 0x00001bc000007944 */ /* 0x038fea0003c00000 */
[----:B------:R-:W-:Y:S01]  /*1cdb0*/  MOV R7, R10 ;  /* 0x0000000a00077202 */ /* 0x000fe20000000f00 */
[----:B------:R-:W-:Y:S05]  /*1cdc0*/  BRA `(.L_x_1570) ;  /* 0xfffebb1000007947 */ /* 0x000fea000383ffff */
.L_x_1439:
[----:B------:R-:W-:Y:S01]  /*1cdd0*/  IMAD.MOV.U32 R11, RZ, RZ, R6 ;  /* 0x000000ffff0b7224 */ /* 0x000fe200078e0006 */
[----:B------:R-:W-:Y:S01]  /*1cde0*/  MOV R10, 0x6 ;  /* 0x00000006000a7802 */ /* 0x000fe20000000f00 */
[----:B------:R-:W-:Y:S01]  /*1cdf0*/  IMAD.MOV.U32 R3, RZ, RZ, 0x181f ;  /* 0x0000181fff037424 */ /* 0x000fe200078e00ff */
[----:B--2---:R-:W-:Y:S02]  /*1ce00*/  MOV R2, 0x1ce20 ;  /* 0x0001ce2000027802 */ /* 0x004fe40000000f00 */
[----:B-1-345:R-:W-:Y:S05]  /*1ce10*/  CALL.REL.NOINC `($__internal_23_$__cuda_sm70_shflsync_idx_p) ;  /* 0x00001b5000007944 */ /* 0x03afea0003c00000 */
[----:B------:R-:W-:Y:S01]  /*1ce20*/  MOV R2, R10 ;  /* 0x0000000a00027202 */ /* 0x000fe20000000f00 */
[----:B------:R-:W-:Y:S05]  /*1ce30*/  BRA `(.L_x_1571) ;  /* 0xfffebac000007947 */ /* 0x000fea000383ffff */
.L_x_1442:
        /* <DEDUP_REMOVED lines=13> */
.L_x_1487:
[----:B------:R1:W5:Y:S01]  /*1cf10*/  LDL R0, [R1] ;  /* 0x0000000001007983 */ /* 0x0003620000100800 */
[----:B------:R-:W-:Y:S02]  /*1cf20*/  MOV R7, 0x2 ;  /* 0x0000000200077802 */ /* 0x000fe40000000f00 */
[----:B------:R-:W-:Y:S02]  /*1cf30*/  MOV R3, 0x1cf50 ;  /* 0x0001cf5000037802 */ /* 0x000fe40000000f00 */
[----:B-1---5:R-:W-:Y:S05]  /*1cf40*/  CALL.REL.NOINC `($__internal_22_$__cuda_sm70_shflsync_bfly_p) ;  /* 0x000019d000007944 */ /* 0x022fea0003c00000 */
[----:B--2---:R-:W-:Y:S01]  /*1cf50*/  MOV R2, R0 ;  /* 0x0000000000027202 */ /* 0x004fe20000000f00 */
[----:B-1----:R-:W-:Y:S05]  /*1cf60*/  BRA `(.L_x_1573) ;  /* 0xffffad5000007947 */ /* 0x002fea000383ffff */
.L_x_1488:
[----:B------:R-:W-:Y:S01]  /*1cf70*/  IMAD.MOV.U32 R0, RZ, RZ, R2 ;  /* 0x000000ffff007224 */ /* 0x000fe200078e0002 */
[----:B------:R-:W-:Y:S02]  /*1cf80*/  MOV R7, 0x1 ;  /* 0x0000000100077802 */ /* 0x000fe40000000f00 */
[----:B------:R-:W-:Y:S02]  /*1cf90*/  MOV R3, 0x1cfb0 ;  /* 0x0001cfb000037802 */ /* 0x000fe40000000f00 */
[----:B------:R-:W-:Y:S05]  /*1cfa0*/  CALL.REL.NOINC `($__internal_22_$__cuda_sm70_shflsync_bfly_p) ;  /* 0x0000197000007944 */ /* 0x000fea0003c00000 */
[----:B--2---:R-:W-:Y:S02]  /*1cfb0*/  FADD.FTZ R2, R2, R0 ;  /* 0x0000000002027221 */ /* 0x004fe40000010000 */
[----:B------:R2:W5:Y:S01]  /*1cfc0*/  LDL R0, [R1+0x4] ;  /* 0x0000040001007983 */ /* 0x0005620000100800 */
[----:B-1----:R-:W-:-:S02]  /*1cfd0*/  MOV R7, 0x2 ;  /* 0x0000000200077802 */ /* 0x002fc40000000f00 */
[----:B------:R-:W-:Y:S02]  /*1cfe0*/  MOV R3, 0x1d000 ;  /* 0x0001d00000037802 */ /* 0x000fe40000000f00 */
[----:B--2--5:R-:W-:Y:S05]  /*1cff0*/  CALL.REL.NOINC `($__internal_22_$__cuda_sm70_shflsync_bfly_p) ;  /* 0x0000192000007944 */ /* 0x024fea0003c00000 */
[----:B------:R-:W3:Y:S01]  /*1d000*/  LDL.LU R3, [R1+0x4] ;  /* 0x0000040001037983 */ /* 0x000ee20000300800 */
[----:B-1----:R-:W-:Y:S01]  /*1d010*/  MOV R7, 0x1 ;  /* 0x0000000100077802 */ /* 0x002fe20000000f00 */
[----:B--23--:R-:W-:Y:S01]  /*1d020*/  FADD.FTZ R5, R3, R0 ;  /* 0x0000000003057221 */ /* 0x00cfe20000010000 */
[----:B------:R-:W-:-:S04]  /*1d030*/  MOV R3, 0x1d060 ;  /* 0x0001d06000037802 */ /* 0x000fc80000000f00 */
[----:B------:R-:W-:Y:S02]  /*1d040*/  MOV R0, R5 ;  /* 0x0000000500007202 */ /* 0x000fe40000000f00 */
[----:B------:R-:W-:Y:S05]  /*1d050*/  CALL.REL.NOINC `($__internal_22_$__cuda_sm70_shflsync_bfly_p) ;  /* 0x000018c000007944 */ /* 0x000fea0003c00000 */
[----:B--2---:R-:W-:Y:S02]  /*1d060*/  FADD.FTZ R4, R5, R0 ;  /* 0x0000000005047221 */ /* 0x004fe40000010000 */
[----:B------:R2:W5:Y:S01]  /*1d070*/  LDL R0, [R1+0x8] ;  /* 0x0000080001007983 */ /* 0x0005620000100800 */
[----:B-1----:R-:W-:Y:S02]  /*1d080*/  MOV R7, 0x2 ;  /* 0x0000000200077802 */ /* 0x002fe40000000f00 */
        /* <DEDUP_REMOVED lines=19> */
[----:B--2---:R-:W-:Y:S01]  /*1d1c0*/  MOV R8, R0 ;  /* 0x0000000000087202 */ /* 0x004fe20000000f00 */
[----:B-1----:R-:W-:Y:S05]  /*1d1d0*/  BRA `(.L_x_1574) ;  /* 0xffffac1000007947 */ /* 0x002fea000383ffff */
.L_x_1495:
[----:B--234-:R-:W-:Y:S01]  /*1d1e0*/  IMAD.MOV.U32 R11, RZ, RZ, R6 ;  /* 0x000000ffff0b7224 */ /* 0x01cfe200078e0006 */
[----:B------:R-:W-:Y:S01]  /*1d1f0*/  MOV R10, RZ ;  /* 0x000000ff000a7202 */ /* 0x000fe20000000f00 */
[----:B------:R-:W-:Y:S01]  /*1d200*/  IMAD.MOV.U32 R3, RZ, RZ, 0x181f ;  /* 0x0000181fff037424 */ /* 0x000fe200078e00ff */
[----:B------:R-:W-:Y:S02]  /*1d210*/  MOV R2, 0x1d230 ;  /* 0x0001d23000027802 */ /* 0x000fe40000000f00 */
[----:B-1----:R-:W-:Y:S05]  /*1d220*/  CALL.REL.NOINC `($__internal_23_$__cuda_sm70_shflsync_idx_p) ;  /* 0x0000174000007944 */ /* 0x002fea0003c00000 */
[----:B------:R-:W-:Y:S01]  /*1d230*/  MOV R8, R10 ;  /* 0x0000000a00087202 */ /* 0x000fe20000000f00 */
[----:B------:R-:W-:Y:S05]  /*1d240*/  BRA `(.L_x_1575) ;  /* 0xffffc44000007947 */ /* 0x000fea000383ffff */
.L_x_1496:
[----:B------:R-:W-:Y:S01]  /*1d250*/  IMAD.MOV.U32 R11, RZ, RZ, R7 ;  /* 0x000000ffff0b7224 */ /* 0x000fe200078e0007 */
[----:B------:R-:W-:Y:S01]  /*1d260*/  MOV R10, RZ ;  /* 0x000000ff000a7202 */ /* 0x000fe20000000f00 */
[----:B------:R-:W-:Y:S01]  /*1d270*/  IMAD.MOV.U32 R3, RZ, RZ, 0x181f ;  /* 0x0000181fff037424 */ /* 0x000fe200078e00ff */
[----:B------:R-:W-:Y:S02]  /*1d280*/  MOV R2, 0x1d2a0 ;  /* 0x0001d2a000027802 */ /* 0x000fe40000000f00 */
[----:B-123--:R-:W-:Y:S05]  /*1d290*/  CALL.REL.NOINC `($__internal_23_$__cuda_sm70_shflsync_idx_p) ;  /* 0x000016d000007944 */ /* 0x00efea0003c00000 */
[----:B------:R-:W-:Y:S01]  /*1d2a0*/  MOV R2, R10 ;  /* 0x0000000a00027202 */ /* 0x000fe20000000f00 */
[----:B------:R-:W-:Y:S05]  /*1d2b0*/  BRA `(.L_x_1576) ;  /* 0xffffc3f000007947 */ /* 0x000fea000383ffff */
.L_x_1497:
[----:B------:R-:W-:Y:S01]  /*1d2c0*/  IMAD.MOV.U32 R11, RZ, RZ, R6 ;  /* 0x000000ffff0b7224 */ /* 0x000fe200078e0006 */
[----:B------:R-:W-:Y:S01]  /*1d2d0*/  MOV R10, 0x1 ;  /* 0x00000001000a7802 */ /* 0x000fe20000000f00 */
[----:B--2---:R-:W-:Y:S01]  /*1d2e0*/  IMAD.MOV.U32 R3, RZ, RZ, 0x181f ;  /* 0x0000181fff037424 */ /* 0x004fe200078e00ff */
[----:B------:R-:W-:-:S02]  /*1d2f0*/  MOV R2, 0x1d310 ;  /* 0x0001d31000027802 */ /* 0x000fc40000000f00 */
[----:B-1--4-:R-:W-:Y:S05]  /*1d300*/  CALL.REL.NOINC `($__internal_23_$__cuda_sm70_shflsync_idx_p) ;  /* 0x0000166000007944 */ /* 0x012fea0003c00000 */
        /* <DEDUP_REMOVED lines=8> */
.L_x_1498:
[----:B------:R-:W-:Y:S01]  /*1d390*/  IMAD.MOV.U32 R11, RZ, RZ, R6 ;  /* 0x000000ffff0b7224 */ /* 0x000fe200078e0006 */
[----:B------:R-:W-:Y:S01]  /*1d3a0*/  MOV R10, 0x2 ;  /* 0x00000002000a7802 */ /* 0x000fe20000000f00 */
[----:B--2---:R-:W-:Y:S01]  /*1d3b0*/  IMAD.MOV.U32 R3, RZ, RZ, 0x181f ;  /* 0x0000181fff037424 */ /* 0x004fe200078e00ff */
[----:B------:R-:W-:Y:S02]  /*1d3c0*/  MOV R2, 0x1d3e0 ;  /* 0x0001d3e000027802 */ /* 0x000fe40000000f00 */
[----:B-1-34-:R-:W-:Y:S05]  /*1d3d0*/  CALL.REL.NOINC `($__internal_23_$__cuda_sm70_shflsync_idx_p) ;  /* 0x0000159000007944 */ /* 0x01afea0003c00000 */
[----:B------:R-:W-:Y:S01]  /*1d3e0*/  MOV R8, R10 ;  /* 0x0000000a00087202 */ /* 0x000fe20000000f00 */
[----:B------:R-:W-:Y:S05]  /*1d3f0*/  BRA `(.L_x_1578) ;  /* 0xffffc3a000007947 */ /* 0x000fea000383ffff */
.L_x_1499:
[----:B------:R-:W-:Y:S01]  /*1d400*/  IMAD.MOV.U32 R11, RZ, RZ, R7 ;  /* 0x000000ffff0b7224 */ /* 0x000fe200078e0007 */
[----:B------:R-:W-:Y:S01]  /*1d410*/  MOV R10, 0x2 ;  /* 0x00000002000a7802 */ /* 0x000fe20000000f00 */
[----:B--2---:R-:W-:Y:S01]  /*1d420*/  IMAD.MOV.U32 R3, RZ, RZ, 0x181f ;  /* 0x0000181fff037424 */ /* 0x004fe200078e00ff */
[----:B------:R-:W-:Y:S02]  /*1d430*/  MOV R2, 0x1d450 ;  /* 0x0001d45000027802 */ /* 0x000fe40000000f00 */
[----:B-1-34-:R-:W-:Y:S05]  /*1d440*/  CALL.REL.NOINC `($__internal_23_$__cuda_sm70_shflsync_idx_p) ;  /* 0x0000152000007944 */ /* 0x01afea0003c00000 */
[----:B------:R-:W-:Y:S01]  /*1d450*/  MOV R2, R10 ;  /* 0x0000000a00027202 */ /* 0x000fe20000000f00 */
[----:B------:R-:W-:Y:S05]  /*1d460*/  BRA `(.L_x_1579) ;  /* 0xffffc35000007947 */ /* 0x000fea000383ffff */
.L_x_1500:
[----:B------:R-:W-:Y:S01]  /*1d470*/  IMAD.MOV.U32 R11, RZ, RZ, R6 ;  /* 0x000000ffff0b7224 */ /* 0x000fe200078e0006 */
[----:B------:R-:W-:Y:S01]  /*1d480*/  MOV R10, 0x3 ;  /* 0x00000003000a7802 */ /* 0x000fe20000000f00 */
[----:B---3--:R-:W-:Y:S01]  /*1d490*/  IMAD.MOV.U32 R3, RZ, RZ, 0x181f ;  /* 0x0000181fff037424 */ /* 0x008fe200078e00ff */
[----:B------:R-:W-:-:S02]  /*1d4a0*/  MOV R2, 0x1d4c0 ;  /* 0x0001d4c000027802 */ /* 0x000fc40000000f00 */
[----:B-12---:R-:W-:Y:S05]  /*1d4b0*/  CALL.REL.NOINC `($__internal_23_$__cuda_sm70_shflsync_idx_p) ;  /* 0x000014b000007944 */ /* 0x006fea0003c00000 */
        /* <DEDUP_REMOVED lines=8> */
.L_x_1501:
[----:B------:R-:W-:Y:S01]  /*1d540*/  IMAD.MOV.U32 R11, RZ, RZ, R6 ;  /* 0x000000ffff0b7224 */ /* 0x000fe200078e0006 */
[----:B------:R-:W-:Y:S01]  /*1d550*/  MOV R10, 0x4 ;  /* 0x00000004000a7802 */ /* 0x000fe20000000f00 */
[----:B-1----:R-:W-:Y:S01]  /*1d560*/  IMAD.MOV.U32 R3, RZ, RZ, 0x181f ;  /* 0x0000181fff037424 */ /* 0x002fe200078e00ff */
[----:B------:R-:W-:Y:S02]  /*1d570*/  MOV R2, 0x1d590 ;  /* 0x0001d59000027802 */ /* 0x000fe40000000f00 */
[----:B----4-:R-:W-:Y:S05]  /*1d580*/  CALL.REL.NOINC `($__internal_23_$__cuda_sm70_shflsync_idx_p) ;  /* 0x000013e000007944 */ /* 0x010fea0003c00000 */
[----:B------:R-:W-:Y:S01]  /*1d590*/  MOV R8, R10 ;  /* 0x0000000a00087202 */ /* 0x000fe20000000f00 */
[----:B------:R-:W-:Y:S05]  /*1d5a0*/  BRA `(.L_x_1581) ;  /* 0xffffc30000007947 */ /* 0x000fea000383ffff */
.L_x_1502:
[----:B------:R-:W-:Y:S01]  /*1d5b0*/  IMAD.MOV.U32 R11, RZ, RZ, R7 ;  /* 0x000000ffff0b7224 */ /* 0x000fe200078e0007 */
[----:B------:R-:W-:Y:S01]  /*1d5c0*/  MOV R10, 0x4 ;  /* 0x00000004000a7802 */ /* 0x000fe20000000f00 */
[----:B-1----:R-:W-:Y:S01]  /*1d5d0*/  IMAD.MOV.U32 R3, RZ, RZ, 0x181f ;  /* 0x0000181fff037424 */ /* 0x002fe200078e00ff */
[----:B------:R-:W-:Y:S02]  /*1d5e0*/  MOV R2, 0x1d600 ;  /* 0x0001d60000027802 */ /* 0x000fe40000000f00 */
[----:B--234-:R-:W-:Y:S05]  /*1d5f0*/  CALL.REL.NOINC `($__internal_23_$__cuda_sm70_shflsync_idx_p) ;  /* 0x0000137000007944 */ /* 0x01cfea0003c00000 */
[----:B------:R-:W-:Y:S01]  /*1d600*/  MOV R2, R10 ;  /* 0x0000000a00027202 */ /* 0x000fe20000000f00 */
[----:B------:R-:W-:Y:S05]  /*1d610*/  BRA `(.L_x_1582) ;  /* 0xffffc2b000007947 */ /* 0x000fea000383ffff */
.L_x_1503:
        /* <DEDUP_REMOVED lines=13> */
.L_x_1504:
[----:B------:R-:W-:Y:S01]  /*1d6f0*/  IMAD.MOV.U32 R11, RZ, RZ, R6 ;  /* 0x000000ffff0b7224 */ /* 0x000fe200078e0006 */
[----:B------:R-:W-:Y:S01]  /*1d700*/  MOV R10, 0x6 ;  /* 0x00000006000a7802 */ /* 0x000fe20000000f00 */
[----:B-1----:R-:W-:Y:S01]  /*1d710*/  IMAD.MOV.U32 R3, RZ, RZ, 0x181f ;  /* 0x0000181fff037424 */ /* 0x002fe200078e00ff */
[----:B------:R-:W-:Y:S02]  /*1d720*/  MOV R2, 0x1d740 ;  /* 0x0001d74000027802 */ /* 0x000fe40000000f00 */
[----:B---34-:R-:W-:Y:S05]  /*1d730*/  CALL.REL.NOINC `($__internal_23_$__cuda_sm70_shflsync_idx_p) ;  /* 0x0000123000007944 */ /* 0x018fea0003c00000 */
[----:B------:R-:W-:Y:S01]  /*1d740*/  MOV R8, R10 ;  /* 0x0000000a00087202 */ /* 0x000fe20000000f00 */
[----:B------:R-:W-:Y:S05]  /*1d750*/  BRA `(.L_x_1584) ;  /* 0xffffc26000007947 */ /* 0x000fea000383ffff */
.L_x_1505:
[----:B------:R-:W-:Y:S01]  /*1d760*/  IMAD.MOV.U32 R11, RZ, RZ, R7 ;  /* 0x000000ffff0b7224 */ /* 0x000fe200078e0007 */
[----:B------:R-:W-:Y:S01]  /*1d770*/  MOV R10, 0x6 ;  /* 0x00000006000a7802 */ /* 0x000fe20000000f00 */
[----:B-1----:R-:W-:Y:S01]  /*1d780*/  IMAD.MOV.U32 R3, RZ, RZ, 0x181f ;  /* 0x0000181fff037424 */ /* 0x002fe200078e00ff */
[----:B------:R-:W-:Y:S02]  /*1d790*/  MOV R2, 0x1d7b0 ;  /* 0x0001d7b000027802 */ /* 0x000fe40000000f00 */
[----:B--234-:R-:W-:Y:S05]  /*1d7a0*/  CALL.REL.NOINC `($__internal_23_$__cuda_sm70_shflsync_idx_p) ;  /* 0x000011c000007944 */ /* 0x01cfea0003c00000 */
[----:B------:R-:W-:Y:S01]  /*1d7b0*/  MOV R2, R10 ;  /* 0x0000000a00027202 */ /* 0x000fe20000000f00 */
[----:B------:R-:W-:Y:S05]  /*1d7c0*/  BRA `(.L_x_1585) ;  /* 0xffffc21000007947 */ /* 0x000fea000383ffff */
.L_x_1506:
[----:B------:R-:W-:Y:S01]  /*1d7d0*/  IMAD.MOV.U32 R11, RZ, RZ, R6 ;  /* 0x000000ffff0b7224 */ /* 0x000fe200078e0006 */
[----:B------:R-:W-:Y:S01]  /*1d7e0*/  MOV R10, 0x7 ;  /* 0x00000007000a7802 */ /* 0x000fe20000000f00 */
[----:B--2---:R-:W-:Y:S01]  /*1d7f0*/  IMAD.MOV.U32 R3, RZ, RZ, 0x181f ;  /* 0x0000181fff037424 */ /* 0x004fe200078e00ff */
[----:B------:R-:W-:-:S02]  /*1d800*/  MOV R2, 0x1d820 ;  /* 0x0001d82000027802 */ /* 0x000fc40000000f00 */
[----:B-1-34-:R-:W-:Y:S05]  /*1d810*/  CALL.REL.NOINC `($__internal_23_$__cuda_sm70_shflsync_idx_p) ;  /* 0x0000115000007944 */ /* 0x01afea0003c00000 */
        /* <DEDUP_REMOVED lines=8> */
.L_x_1508:
[----:B------:R-:W-:Y:S01]  /*1d8a0*/  IMAD.MOV.U32 R11, RZ, RZ, R13 ;  /* 0x000000ffff0b7224 */ /* 0x000fe200078e000d */
[----:B------:R-:W-:Y:S01]  /*1d8b0*/  MOV R10, RZ ;  /* 0x000000ff000a7202 */ /* 0x000fe20000000f00 */
[----:B------:R-:W-:Y:S01]  /*1d8c0*/  IMAD.MOV.U32 R3, RZ, RZ, 0x1c1f ;  /* 0x00001c1fff037424 */ /* 0x000fe200078e00ff */
[----:B------:R-:W-:Y:S02]  /*1d8d0*/  MOV R2, 0x1d8f0 ;  /* 0x0001d8f000027802 */ /* 0x000fe40000000f00 */
[----:B------:R-:W-:Y:S05]  /*1d8e0*/  CALL.REL.NOINC `($__internal_23_$__cuda_sm70_shflsync_idx_p) ;  /* 0x0000108000007944 */ /* 0x000fea0003c00000 */
[----:B------:R-:W-:Y:S01]  /*1d8f0*/  MOV R12, R10 ;  /* 0x0000000a000c7202 */ /* 0x000fe20000000f00 */
[----:B------:R-:W-:Y:S05]  /*1d900*/  BRA `(.L_x_1587) ;  /* 0xffffc3e000007947 */ /* 0x000fea000383ffff */
.L_x_1509:
[----:B------:R-:W-:Y:S01]  /*1d910*/  IMAD.MOV.U32 R11, RZ, RZ, R19 ;  /* 0x000000ffff0b7224 */ /* 0x000fe200078e0013 */
[----:B------:R-:W-:Y:S01]  /*1d920*/  MOV R10, RZ ;  /* 0x000000ff000a7202 */ /* 0x000fe20000000f00 */
[----:B------:R-:W-:Y:S01]  /*1d930*/  IMAD.MOV.U32 R3, RZ, RZ, 0x1c1f ;  /* 0x00001c1fff037424 */ /* 0x000fe200078e00ff */
[----:B------:R-:W-:Y:S02]  /*1d940*/  MOV R2, 0x1d960 ;  /* 0x0001d96000027802 */ /* 0x000fe40000000f00 */
[----:B-12---:R-:W-:Y:S05]  /*1d950*/  CALL.REL.NOINC `($__internal_23_$__cuda_sm70_shflsync_idx_p) ;  /* 0x0000101000007944 */ /* 0x006fea0003c00000 */
[----:B------:R-:W-:Y:S01]  /*1d960*/  MOV R2, R10 ;  /* 0x0000000a00027202 */ /* 0x000fe20000000f00 */
[----:B------:R-:W-:Y:S05]  /*1d970*/  BRA `(.L_x_1588) ;  /* 0xffffc39000007947 */ /* 0x000fea000383ffff */
.L_x_1512:
[----:B----4-:R-:W-:Y:S01]  /*1d980*/  IMAD.MOV.U32 R11, RZ, RZ, R13 ;  /* 0x000000ffff0b7224 */ /* 0x010fe200078e000d */
[----:B------:R-:W-:Y:S01]  /*1d990*/  MOV R10, 0x1 ;  /* 0x00000001000a7802 */ /* 0x000fe20000000f00 */
[----:B------:R-:W-:Y:S01]  /*1d9a0*/  IMAD.MOV.U32 R3, RZ, RZ, 0x1c1f ;  /* 0x00001c1fff037424 */ /* 0x000fe200078e00ff */
[----:B------:R-:W-:-:S02]  /*1d9b0*/  MOV R2, 0x1d9d0 ;  /* 0x0001d9d000027802 */ /* 0x000fc40000000f00 */
[----:B-123--:R-:W-:Y:S05]  /*1d9c0*/  CALL.REL.NOINC `($__internal_23_$__cuda_sm70_shflsync_idx_p) ;  /* 0x00000fa000007944 */ /* 0x00efea0003c00000 */
        /* <DEDUP_REMOVED lines=8> */
.L_x_1515:
[----:B----4-:R-:W-:Y:S01]  /*1da50*/  IMAD.MOV.U32 R11, RZ, RZ, R13 ;  /* 0x000000ffff0b7224 */ /* 0x010fe200078e000d */
[----:B------:R-:W-:Y:S01]  /*1da60*/  MOV R10, 0x2 ;  /* 0x00000002000a7802 */ /* 0x000fe20000000f00 */
[----:B------:R-:W-:Y:S01]  /*1da70*/  IMAD.MOV.U32 R3, RZ, RZ, 0x1c1f ;  /* 0x00001c1fff037424 */ /* 0x000fe200078e00ff */
[----:B------:R-:W-:Y:S02]  /*1da80*/  MOV R2, 0x1daa0 ;  /* 0x0001daa000027802 */ /* 0x000fe40000000f00 */
[----:B-123--:R-:W-:Y:S05]  /*1da90*/  CALL.REL.NOINC `($__internal_23_$__cuda_sm70_shflsync_idx_p) ;  /* 0x00000ed000007944 */ /* 0x00efea0003c00000 */
[----:B------:R-:W-:Y:S01]  /*1daa0*/  MOV R12, R10 ;  /* 0x0000000a000c7202 */ /* 0x000fe20000000f00 */
[----:B------:R-:W-:Y:S05]  /*1dab0*/  BRA `(.L_x_1590) ;  /* 0xffffc81000007947 */ /* 0x000fea000383ffff */
.L_x_1516:
[----:B----4-:R-:W-:Y:S01]  /*1dac0*/  IMAD.MOV.U32 R11, RZ, RZ, R19 ;  /* 0x000000ffff0b7224 */ /* 0x010fe200078e0013 */
[----:B------:R-:W-:Y:S01]  /*1dad0*/  MOV R10, 0x2 ;  /* 0x00000002000a7802 */ /* 0x000fe20000000f00 */
[----:B------:R-:W-:Y:S01]  /*1dae0*/  IMAD.MOV.U32 R3, RZ, RZ, 0x1c1f ;  /* 0x00001c1fff037424 */ /* 0x000fe200078e00ff */
[----:B------:R-:W-:Y:S02]  /*1daf0*/  MOV R2, 0x1db10 ;  /* 0x0001db1000027802 */ /* 0x000fe40000000f00 */
[----:B-123--:R-:W-:Y:S05]  /*1db00*/  CALL.REL.NOINC `($__internal_23_$__cuda_sm70_shflsync_idx_p) ;  /* 0x00000e6000007944 */ /* 0x00efea0003c00000 */
[----:B------:R-:W-:Y:S01]  /*1db10*/  MOV R2, R10 ;  /* 0x0000000a00027202 */ /* 0x000fe20000000f00 */
[----:B------:R-:W-:Y:S05]  /*1db20*/  BRA `(.L_x_1591) ;  /* 0xffffc7c000007947 */ /* 0x000fea000383ffff */
.L_x_1519:
[----:B--2---:R-:W-:Y:S01]  /*1db30*/  IMAD.MOV.U32 R11, RZ, RZ, R13 ;  /* 0x000000ffff0b7224 */ /* 0x004fe200078e000d */
[----:B------:R-:W-:Y:S01]  /*1db40*/  MOV R10, 0x3 ;  /* 0x00000003000a7802 */ /* 0x000fe20000000f00 */
[----:B------:R-:W-:Y:S01]  /*1db50*/  IMAD.MOV.U32 R3, RZ, RZ, 0x1c1f ;  /* 0x00001c1fff037424 */ /* 0x000fe200078e00ff */
[----:B-1----:R-:W-:-:S02]  /*1db60*/  MOV R2, 0x1db80 ;  /* 0x0001db8000027802 */ /* 0x002fc40000000f00 */
[----:B---34-:R-:W-:Y:S05]  /*1db70*/  CALL.REL.NOINC `($__internal_23_$__cuda_sm70_shflsync_idx_p) ;  /* 0x00000df000007944 */ /* 0x018fea0003c00000 */
        /* <DEDUP_REMOVED lines=8> */
.L_x_1523:
[----:B------:R-:W-:Y:S01]  /*1dc00*/  IMAD.MOV.U32 R11, RZ, RZ, R6 ;  /* 0x000000ffff0b7224 */ /* 0x000fe200078e0006 */
[----:B------:R-:W-:Y:S01]  /*1dc10*/  MOV R10, RZ ;  /* 0x000000ff000a7202 */ /* 0x000fe20000000f00 */
[----:B------:R-:W-:Y:S01]  /*1dc20*/  IMAD.MOV.U32 R3, RZ, RZ, 0x181f ;  /* 0x0000181fff037424 */ /* 0x000fe200078e00ff */
[----:B------:R-:W-:Y:S02]  /*1dc30*/  MOV R2, 0x1dc50 ;  /* 0x0001dc5000027802 */ /* 0x000fe40000000f00 */
[----:B------:R-:W-:Y:S05]  /*1dc40*/  CALL.REL.NOINC `($__internal_23_$__cuda_sm70_shflsync_idx_p) ;  /* 0x00000d2000007944 */ /* 0x000fea0003c00000 */
[----:B------:R-:W-:Y:S01]  /*1dc50*/  MOV R8, R10 ;  /* 0x0000000a00087202 */ /* 0x000fe20000000f00 */
[----:B------:R-:W-:Y:S05]  /*1dc60*/  BRA `(.L_x_1593) ;  /* 0xffffd2e000007947 */ /* 0x000fea000383ffff */
.L_x_1524:
[----:B------:R-:W-:Y:S01]  /*1dc70*/  IMAD.MOV.U32 R11, RZ, RZ, R7 ;  /* 0x000000ffff0b7224 */ /* 0x000fe200078e0007 */
[----:B------:R-:W-:Y:S01]  /*1dc80*/  MOV R10, RZ ;  /* 0x000000ff000a7202 */ /* 0x000fe20000000f00 */
[----:B------:R-:W-:Y:S01]  /*1dc90*/  IMAD.MOV.U32 R3, RZ, RZ, 0x181f ;  /* 0x0000181fff037424 */ /* 0x000fe200078e00ff */
[----:B------:R-:W-:Y:S02]  /*1dca0*/  MOV R2, 0x1dcc0 ;  /* 0x0001dcc000027802 */ /* 0x000fe40000000f00 */
[----:B-12---:R-:W-:Y:S05]  /*1dcb0*/  CALL.REL.NOINC `($__internal_23_$__cuda_sm70_shflsync_idx_p) ;  /* 0x00000cb000007944 */ /* 0x006fea0003c00000 */
[----:B------:R-:W-:Y:S01]  /*1dcc0*/  MOV R2, R10 ;  /* 0x0000000a00027202 */ /* 0x000fe20000000f00 */
[----:B------:R-:W-:Y:S05]  /*1dcd0*/  BRA `(.L_x_1594) ;  /* 0xffffd29000007947 */ /* 0x000fea000383ffff */
.L_x_1525:
[----:B------:R-:W-:Y:S01]  /*1dce0*/  IMAD.MOV.U32 R11, RZ, RZ, R6 ;  /* 0x000000ffff0b7224 */ /* 0x000fe200078e0006 */
[----:B------:R-:W-:Y:S01]  /*1dcf0*/  MOV R10, 0x1 ;  /* 0x00000001000a7802 */ /* 0x000fe20000000f00 */
[----:B--2---:R-:W-:Y:S01]  /*1dd00*/  IMAD.MOV.U32 R3, RZ, RZ, 0x181f ;  /* 0x0000181fff037424 */ /* 0x004fe200078e00ff */
[----:B------:R-:W-:-:S02]  /*1dd10*/  MOV R2, 0x1dd30 ;  /* 0x0001dd3000027802 */ /* 0x000fc40000000f00 */
[----:B-1-3--:R-:W-:Y:S05]  /*1dd20*/  CALL.REL.NOINC `($__internal_23_$__cuda_sm70_shflsync_idx_p) ;  /* 0x00000c4000007944 */ /* 0x00afea0003c00000 */
        /* <DEDUP_REMOVED lines=8> */
.L_x_1526:
[----:B------:R-:W-:Y:S01]  /*1ddb0*/  IMAD.MOV.U32 R11, RZ, RZ, R6 ;  /* 0x000000ffff0b7224 */ /* 0x000fe200078e0006 */
[----:B------:R-:W-:Y:S01]  /*1ddc0*/  MOV R10, 0x2 ;  /* 0x00000002000a7802 */ /* 0x000fe20000000f00 */
[----:B-1----:R-:W-:Y:S01]  /*1ddd0*/  IMAD.MOV.U32 R3, RZ, RZ, 0x181f ;  /* 0x0000181fff037424 */ /* 0x002fe200078e00ff */
[----:B------:R-:W-:Y:S02]  /*1dde0*/  MOV R2, 0x1de00 ;  /* 0x0001de0000027802 */ /* 0x000fe40000000f00 */
[----:B---34-:R-:W-:Y:S05]  /*1ddf0*/  CALL.REL.NOINC `($__internal_23_$__cuda_sm70_shflsync_idx_p) ;  /* 0x00000b7000007944 */ /* 0x018fea0003c00000 */
[----:B------:R-:W-:Y:S01]  /*1de00*/  MOV R8, R10 ;  /* 0x0000000a00087202 */ /* 0x000fe20000000f00 */
[----:B------:R-:W-:Y:S05]  /*1de10*/  BRA `(.L_x_1596) ;  /* 0xffffd24000007947 */ /* 0x000fea000383ffff */
.L_x_1527:
[----:B------:R-:W-:Y:S01]  /*1de20*/  IMAD.MOV.U32 R11, RZ, RZ, R7 ;  /* 0x000000ffff0b7224 */ /* 0x000fe200078e0007 */
[----:B------:R-:W-:Y:S01]  /*1de30*/  MOV R10, 0x2 ;  /* 0x00000002000a7802 */ /* 0x000fe20000000f00 */
[----:B-1----:R-:W-:Y:S01]  /*1de40*/  IMAD.MOV.U32 R3, RZ, RZ, 0x181f ;  /* 0x0000181fff037424 */ /* 0x002fe200078e00ff */
[----:B------:R-:W-:Y:S02]  /*1de50*/  MOV R2, 0x1de70 ;  /* 0x0001de7000027802 */ /* 0x000fe40000000f00 */
[----:B--234-:R-:W-:Y:S05]  /*1de60*/  CALL.REL.NOINC `($__internal_23_$__cuda_sm70_shflsync_idx_p) ;  /* 0x00000b0000007944 */ /* 0x01cfea0003c00000 */
[----:B------:R-:W-:Y:S01]  /*1de70*/  MOV R2, R10 ;  /* 0x0000000a00027202 */ /* 0x000fe20000000f00 */
[----:B------:R-:W-:Y:S05]  /*1de80*/  BRA `(.L_x_1597) ;  /* 0xffffd1f000007947 */ /* 0x000fea000383ffff */
.L_x_1528:
        /* <DEDUP_REMOVED lines=13> */
.L_x_1529:
[----:B------:R-:W-:Y:S01]  /*1df60*/  IMAD.MOV.U32 R11, RZ, RZ, R6 ;  /* 0x000000ffff0b7224 */ /* 0x000fe200078e0006 */
[----:B------:R-:W-:Y:S01]  /*1df70*/  MOV R10, 0x4 ;  /* 0x00000004000a7802 */ /* 0x000fe20000000f00 */
[----:B--2---:R-:W-:Y:S01]  /*1df80*/  IMAD.MOV.U32 R3, RZ, RZ, 0x181f ;  /* 0x0000181fff037424 */ /* 0x004fe200078e00ff */
[----:B------:R-:W-:Y:S02]  /*1df90*/  MOV R2, 0x1dfb0 ;  /* 0x0001dfb000027802 */ /* 0x000fe40000000f00 */
[----:B-1-34-:R-:W-:Y:S05]  /*1dfa0*/  CALL.REL.NOINC `($__internal_23_$__cuda_sm70_shflsync_idx_p) ;  /* 0x000009c000007944 */ /* 0x01afea0003c00000 */
[----:B------:R-:W-:Y:S01]  /*1dfb0*/  MOV R8, R10 ;  /* 0x0000000a00087202 */ /* 0x000fe20000000f00 */
[----:B------:R-:W-:Y:S05]  /*1dfc0*/  BRA `(.L_x_1599) ;  /* 0xffffd1a000007947 */ /* 0x000fea000383ffff */
.L_x_1530:
[----:B------:R-:W-:Y:S01]  /*1dfd0*/  IMAD.MOV.U32 R11, RZ, RZ, R7 ;  /* 0x000000ffff0b7224 */ /* 0x000fe200078e0007 */
[----:B------:R-:W-:Y:S01]  /*1dfe0*/  MOV R10, 0x4 ;  /* 0x00000004000a7802 */ /* 0x000fe20000000f00 */
[----:B--2---:R-:W-:Y:S01]  /*1dff0*/  IMAD.MOV.U32 R3, RZ, RZ, 0x181f ;  /* 0x0000181fff037424 */ /* 0x004fe200078e00ff */
[----:B------:R-:W-:Y:S02]  /*1e000*/  MOV R2, 0x1e020 ;  /* 0x0001e02000027802 */ /* 0x000fe40000000f00 */
[----:B-1-34-:R-:W-:Y:S05]  /*1e010*/  CALL.REL.NOINC `($__internal_23_$__cuda_sm70_shflsync_idx_p) ;  /* 0x0000095000007944 */ /* 0x01afea0003c00000 */
[----:B------:R-:W-:Y:S01]  /*1e020*/  MOV R2, R10 ;  /* 0x0000000a00027202 */ /* 0x000fe20000000f00 */
[----:B------:R-:W-:Y:S05]  /*1e030*/  BRA `(.L_x_1600) ;  /* 0xffffd15000007947 */ /* 0x000fea000383ffff */
.L_x_1531:
[----:B------:R-:W-:Y:S01]  /*1e040*/  IMAD.MOV.U32 R11, RZ, RZ, R6 ;  /* 0x000000ffff0b7224 */ /* 0x000fe200078e0006 */
[----:B------:R-:W-:Y:S01]  /*1e050*/  MOV R10, 0x5 ;  /* 0x00000005000a7802 */ /* 0x000fe20000000f00 */
[----:B-1----:R-:W-:Y:S01]  /*1e060*/  IMAD.MOV.U32 R3, RZ, RZ, 0x181f ;  /* 0x0000181fff037424 */ /* 0x002fe200078e00ff */
[----:B------:R-:W-:-:S02]  /*1e070*/  MOV R2, 0x1e090 ;  /* 0x0001e09000027802 */ /* 0x000fc40000000f00 */
[----:B--234-:R-:W-:Y:S05]  /*1e080*/  CALL.REL.NOINC `($__internal_23_$__cuda_sm70_shflsync_idx_p) ;  /* 0x000008e000007944 */ /* 0x01cfea0003c00000 */
        /* <DEDUP_REMOVED lines=8> */
.L_x_1532:
[----:B------:R-:W-:Y:S01]  /*1e110*/  IMAD.MOV.U32 R11, RZ, RZ, R6 ;  /* 0x000000ffff0b7224 */ /* 0x000fe200078e0006 */
[----:B------:R-:W-:Y:S01]  /*1e120*/  MOV R10, 0x6 ;  /* 0x00000006000a7802 */ /* 0x000fe20000000f00 */
[----:B--2---:R-:W-:Y:S01]  /*1e130*/  IMAD.MOV.U32 R3, RZ, RZ, 0x181f ;  /* 0x0000181fff037424 */ /* 0x004fe200078e00ff */
[----:B------:R-:W-:Y:S02]  /*1e140*/  MOV R2, 0x1e160 ;  /* 0x0001e16000027802 */ /* 0x000fe40000000f00 */
[----:B-1--4-:R-:W-:Y:S05]  /*1e150*/  CALL.REL.NOINC `($__internal_23_$__cuda_sm70_shflsync_idx_p) ;  /* 0x0000081000007944 */ /* 0x012fea0003c00000 */
[----:B------:R-:W-:Y:S01]  /*1e160*/  MOV R8, R10 ;  /* 0x0000000a00087202 */ /* 0x000fe20000000f00 */
[----:B------:R-:W-:Y:S05]  /*1e170*/  BRA `(.L_x_1602) ;  /* 0xffffd10000007947 */ /* 0x000fea000383ffff */
.L_x_1533:
[----:B------:R-:W-:Y:S01]  /*1e180*/  IMAD.MOV.U32 R11, RZ, RZ, R7 ;  /* 0x000000ffff0b7224 */ /* 0x000fe200078e0007 */
[----:B------:R-:W-:Y:S01]  /*1e190*/  MOV R10, 0x6 ;  /* 0x00000006000a7802 */ /* 0x000fe20000000f00 */
[----:B--2---:R-:W-:Y:S01]  /*1e1a0*/  IMAD.MOV.U32 R3, RZ, RZ, 0x181f ;  /* 0x0000181fff037424 */ /* 0x004fe200078e00ff */
[----:B------:R-:W-:Y:S02]  /*1e1b0*/  MOV R2, 0x1e1d0 ;  /* 0x0001e1d000027802 */ /* 0x000fe40000000f00 */
[----:B-1-34-:R-:W-:Y:S05]  /*1e1c0*/  CALL.REL.NOINC `($__internal_23_$__cuda_sm70_shflsync_idx_p) ;  /* 0x000007a000007944 */ /* 0x01afea0003c00000 */
[----:B------:R-:W-:Y:S01]  /*1e1d0*/  MOV R2, R10 ;  /* 0x0000000a00027202 */ /* 0x000fe20000000f00 */
[----:B------:R-:W-:Y:S05]  /*1e1e0*/  BRA `(.L_x_1603) ;  /* 0xffffd0b000007947 */ /* 0x000fea000383ffff */
.L_x_1534:
[----:B------:R-:W-:Y:S01]  /*1e1f0*/  IMAD.MOV.U32 R11, RZ, RZ, R6 ;  /* 0x000000ffff0b7224 */ /* 0x000fe200078e0006 */
[----:B------:R-:W-:Y:S01]  /*1e200*/  MOV R10, 0x7 ;  /* 0x00000007000a7802 */ /* 0x000fe20000000f00 */
[----:B-1----:R-:W-:Y:S01]  /*1e210*/  IMAD.MOV.U32 R3, RZ, RZ, 0x181f ;  /* 0x0000181fff037424 */ /* 0x002fe200078e00ff */
[----:B------:R-:W-:-:S02]  /*1e220*/  MOV R2, 0x1e240 ;  /* 0x0001e24000027802 */ /* 0x000fc40000000f00 */
[----:B--2-4-:R-:W-:Y:S05]  /*1e230*/  CALL.REL.NOINC `($__internal_23_$__cuda_sm70_shflsync_idx_p) ;  /* 0x0000073000007944 */ /* 0x014fea0003c00000 */
        /* <DEDUP_REMOVED lines=8> */
.L_x_1536:
[----:B------:R-:W-:Y:S01]  /*1e2c0*/  IMAD.MOV.U32 R11, RZ, RZ, R45 ;  /* 0x000000ffff0b7224 */ /* 0x000fe200078e002d */
[----:B------:R-:W-:Y:S01]  /*1e2d0*/  MOV R10, RZ ;  /* 0x000000ff000a7202 */ /* 0x000fe20000000f00 */
[----:B----4-:R-:W-:Y:S01]  /*1e2e0*/  IMAD.MOV.U32 R3, RZ, RZ, 0x1f ;  /* 0x0000001fff037424 */ /* 0x010fe200078e00ff */
[----:B------:R-:W-:Y:S02]  /*1e2f0*/  MOV R2, 0x1e310 ;  /* 0x0001e31000027802 */ /* 0x000fe40000000f00 */
[----:B------:R-:W-:Y:S05]  /*1e300*/  CALL.REL.NOINC `($__internal_23_$__cuda_sm70_shflsync_idx_p) ;  /* 0x0000066000007944 */ /* 0x000fea0003c00000 */
[----:B------:R-:W-:Y:S01]  /*1e310*/  MOV R9, R10 ;  /* 0x0000000a00097202 */ /* 0x000fe20000000f00 */
[----:B------:R-:W-:Y:S05]  /*1e320*/  BRA `(.L_x_1605) ;  /* 0xffffd14000007947 */ /* 0x000fea000383ffff */
.L_x_1537:
[----:B------:R-:W-:Y:S01]  /*1e330*/  IMAD.MOV.U32 R11, RZ, RZ, R45 ;  /* 0x000000ffff0b7224 */ /* 0x000fe200078e002d */
[----:B------:R-:W-:Y:S01]  /*1e340*/  MOV R10, 0x1 ;  /* 0x00000001000a7802 */ /* 0x000fe20000000f00 */
[----:B----4-:R-:W-:Y:S01]  /*1e350*/  IMAD.MOV.U32 R3, RZ, RZ, 0x1f ;  /* 0x0000001fff037424 */ /* 0x010fe200078e00ff */
[----:B------:R-:W-:Y:S02]  /*1e360*/  MOV R2, 0x1e380 ;  /* 0x0001e38000027802 */ /* 0x000fe40000000f00 */
[----:B-12---:R-:W-:Y:S05]  /*1e370*/  CALL.REL.NOINC `($__internal_23_$__cuda_sm70_shflsync_idx_p) ;  /* 0x000005f000007944 */ /* 0x006fea0003c00000 */
[----:B------:R-:W-:Y:S01]  /*1e380*/  MOV R8, R10 ;  /* 0x0000000a00087202 */ /* 0x000fe20000000f00 */
[----:B------:R-:W-:Y:S05]  /*1e390*/  BRA `(.L_x_1606) ;  /* 0xffffd0f000007947 */ /* 0x000fea000383ffff */
.L_x_1538:
[----:B------:R-:W-:Y:S02]  /*1e3a0*/  MOV R2, 0x1 ;  /* 0x0000000100027802 */ /* 0x000fe40000000f00 */
[----:B------:R-:W-:-:S02]  /*1e3b0*/  MOV R3, 0x1e3d0 ;  /* 0x0001e3d000037802 */ /* 0x000fc40000000f00 */
[----:B-123--:R-:W-:Y:S05]  /*1e3c0*/  CALL.REL.NOINC `($__internal_24_$__cuda_sm70_shflsync_up_p) ;  /* 0x000005f000007944 */ /* 0x00efea0003c00000 */
[----:B------:R-:W-:Y:S05]  /*1e3d0*/  BRA `(.L_x_1607) ;  /* 0xffffd1e000007947 */ /* 0x000fea000383ffff */
.L_x_1539:
[----:B------:R-:W-:Y:S02]  /*1e3e0*/  MOV R2, 0x2 ;  /* 0x0000000200027802 */ /* 0x000fe40000000f00 */
[----:B------:R-:W-:-:S02]  /*1e3f0*/  MOV R3, 0x1e410 ;  /* 0x0001e41000037802 */ /* 0x000fc40000000f00 */
[----:B-12---:R-:W-:Y:S05]  /*1e400*/  CALL.REL.NOINC `($__internal_24_$__cuda_sm70_shflsync_up_p) ;  /* 0x000005b000007944 */ /* 0x006fea0003c00000 */
        /* <DEDUP_REMOVED lines=24> */
.L_x_1543:
[----:B------:R-:W-:Y:S02]  /*1e590*/  MOV R2, 0x1 ;  /* 0x0000000100027802 */ /* 0x000fe40000000f00 */
[----:B------:R-:W-:Y:S02]  /*1e5a0*/  MOV R3, 0x1e5c0 ;  /* 0x0001e5c000037802 */ /* 0x000fe40000000f00 */
[----:B------:R-:W-:Y:S05]  /*1e5b0*/  CALL.REL.NOINC `($__internal_24_$__cuda_sm70_shflsync_up_p) ;  /* 0x0000040000007944 */ /* 0x000fea0003c00000 */
[----:B------:R-:W-:Y:S01]  /*1e5c0*/  MOV R2, R4 ;  /* 0x0000000400027202 */ /* 0x000fe20000000f00 */
[----:B------:R-:W-:Y:S05]  /*1e5d0*/  BRA `(.L_x_1609) ;  /* 0xffffd24000007947 */ /* 0x000fea000383ffff */
.L_x_1544:
        /* <DEDUP_REMOVED lines=27> */
.L_x_1546:
[----:B------:R-:W-:Y:S02]  /*1e790*/  SEL R0, RZ, 0x1, P0 ;  /* 0x00000001ff007807 */ /* 0x000fe40000000000 */
[----:B------:R-:W-:Y:S02]  /*1e7a0*/  MOV R2, 0x1e7c0 ;  /* 0x0001e7c000027802 */ /* 0x000fe40000000f00 */
[----:B---3--:R-:W-:Y:S05]  /*1e7b0*/  CALL.REL.NOINC `($__internal_25_$__cuda_sm70_votesync_ballot) ;  /* 0x0000027000007944 */ /* 0x008fea0003c00000 */
[----:B------:R-:W-:Y:S01]  /*1e7c0*/  MOV R5, R0 ;  /* 0x0000000000057202 */ /* 0x000fe20000000f00 */
[----:B------:R-:W-:Y:S05]  /*1e7d0*/  BRA `(.L_x_1611) ;  /* 0xffffd1d000007947 */ /* 0x000fea000383ffff */
.L_x_1547:
[----:B------:R-:W-:Y:S01]  /*1e7e0*/  IMAD.MOV.U32 R11, RZ, RZ, R6 ;  /* 0x000000ffff0b7224 */ /* 0x000fe200078e0006 */
[----:B------:R-:W-:Y:S01]  /*1e7f0*/  MOV R10, R0 ;  /* 0x00000000000a7202 */ /* 0x000fe20000000f00 */
[----:B------:R-:W-:Y:S01]  /*1e800*/  IMAD.MOV.U32 R3, RZ, RZ, 0x1f ;  /* 0x0000001fff037424 */ /* 0x000fe200078e00ff */
[----:B-1----:R-:W-:Y:S02]  /*1e810*/  MOV R2, 0x1e830 ;  /* 0x0001e83000027802 */ /* 0x002fe40000000f00 */
[----:B---3--:R-:W-:Y:S05]  /*1e820*/  CALL.REL.NOINC `($__internal_23_$__cuda_sm70_shflsync_idx_p) ;  /* 0x0000014000007944 */ /* 0x008fea0003c00000 */
[----:B------:R-:W-:Y:S01]  /*1e830*/  IMAD.MOV.U32 R12, RZ, RZ, R10 ;  /* 0x000000ffff0c7224 */ /* 0x000fe200078e000a */
[----:B------:R-:W-:Y:S01]  /*1e840*/  MOV R10, R0 ;  /* 0x00000000000a7202 */ /* 0x000fe20000000f00 */
[----:B------:R-:W-:Y:S01]  /*1e850*/  IMAD.MOV.U32 R11, RZ, RZ, R7 ;  /* 0x000000ffff0b7224 */ /* 0x000fe200078e0007 */
[----:B------:R-:W-:-:S02]  /*1e860*/  MOV R3, 0x1f ;  /* 0x0000001f00037802 */ /* 0x000fc40000000f00 */
[----:B------:R-:W-:Y:S02]  /*1e870*/  MOV R2, 0x1e890 ;  /* 0x0001e89000027802 */ /* 0x000fe40000000f00 */
[----:B------:R-:W-:Y:S05]  /*1e880*/  CALL.REL.NOINC `($__internal_23_$__cuda_sm70_shflsync_idx_p) ;  /* 0x000000e000007944 */ /* 0x000fea0003c00000 */
[----:B------:R-:W-:Y:S01]  /*1e890*/  MOV R7, R10 ;  /* 0x0000000a00077202 */ /* 0x000fe20000000f00 */
[----:B------:R-:W-:Y:S05]  /*1e8a0*/  BRA `(.L_x_1612) ;  /* 0xffffd17000007947 */ /* 0x000fea000383ffff */
.L_x_1550:
[----:B------:R-:W-:Y:S01]  /*1e8b0*/  IMAD.MOV.U32 R11, RZ, RZ, R4 ;  /* 0x000000ffff0b7224 */ /* 0x000fe200078e0004 */
[----:B------:R-:W-:Y:S01]  /*1e8c0*/  MOV R10, R0 ;  /* 0x00000000000a7202 */ /* 0x000fe20000000f00 */
[----:B------:R-:W-:Y:S01]  /*1e8d0*/  IMAD.MOV.U32 R3, RZ, RZ, 0x1f ;  /* 0x0000001fff037424 */ /* 0x000fe200078e00ff */
[----:B-1----:R-:W-:Y:S02]  /*1e8e0*/  MOV R2, 0x1e900 ;  /* 0x0001e90000027802 */ /* 0x002fe40000000f00 */
[----:B---34-:R-:W-:Y:S05]  /*1e8f0*/  CALL.REL.NOINC `($__internal_23_$__cuda_sm70_shflsync_idx_p) ;  /* 0x0000007000007944 */ /* 0x018fea0003c00000 */
[----:B------:R-:W-:Y:S01]  /*1e900*/  MOV R13, R10 ;  /* 0x0000000a000d7202 */ /* 0x000fe20000000f00 */
[----:B------:R-:W-:Y:S05]  /*1e910*/  BRA `(.L_x_1549) ;  /* 0xffffd16000007947 */ /* 0x000fea000383ffff */
        .weak           $__internal_22_$__cuda_sm70_shflsync_bfly_p
        .type           $__internal_22_$__cuda_sm70_shflsync_bfly_p,@function
        .size           $__internal_22_$__cuda_sm70_shflsync_bfly_p,($__internal_23_$__cuda_sm70_shflsync_idx_p - $__internal_22_$__cuda_sm70_shflsync_bfly_p)
$__internal_22_$__cuda_sm70_shflsync_bfly_p:
[----:B------:R-:W-:Y:S01]  /*1e920*/  MOV R8, R3 ;  /* 0x0000000300087202 */ /* 0x000fe20000000f00 */
[----:B------:R-:W-:Y:S04]  /*1e930*/  WARPSYNC R10 ;  /* 0x0000000a00007348 */ /* 0x000fe80003800000 */
[----:B------:R-:W-:Y:S01]  /*1e940*/  MOV R9, 0x0 ;  /* 0x0000000000097802 */ /* 0x000fe20000000f00 */
[----:B------:R1:W2:Y:S03]  /*1e950*/  SHFL.BFLY PT, R0, R0, R7, R11 ;  /* 0x0c00000700007389 */ /* 0x0002a600000e000b */
[----:B------:R-:W-:Y:S05]  /*1e960*/  RET.REL.NODEC R8 `(_ZN7cutlass13device_kernelIN5flash19enable_sm80_to_sm89INS1_16FlashAttnFwdSm80INS1_25CollectiveMainloopFwdSm80ILi4ELi1ELb0EN4cute5tupleIJNS5_1CILi128EEENS7_ILi80EEENS7_ILi64EEEEEELi64ENS_6half_tEfNS_4arch4Sm80ELb1ELb0ELb0ELb1ELb0ELb1ELb1ELb1EEENS1_21CollectiveEpilogueFwdINS6_IJS8_SA_S9_EEENS6_IJNS7_ILi1EEESI_SI_EEESC_SE_Li128ELb1ELb1ELb1ELb0EEENS1_36VarlenDynamicPersistentTileSchedulerILi128ELi80ELi128ELi128ELb1ELb1ELb0ELb1ELb1ELb1EEEEEEEEEvNT_6ParamsE) ;  /* 0xfffe169008007950 */ /* 0x000fea0003c3ffff */
        .weak           $__internal_23_$__cuda_sm70_shflsync_idx_p
        .type           $__internal_23_$__cuda_sm70_shflsync_idx_p,@function
        .size           $__internal_23_$__cuda_sm70_shflsync_idx_p,($__internal_24_$__cuda_sm70_shflsync_up_p - $__internal_23_$__cuda_sm70_shflsync_idx_p)
$__internal_23_$__cuda_sm70_shflsync_idx_p:
[----:B------:R-:W-:-:S04]  /*1e970*/  MOV R44, 0xffffffff ;  /* 0xffffffff002c7802 */ /* 0x000fc80000000f00 */
[----:B------:R-:W-:Y:S04]  /*1e980*/  WARPSYNC R44 ;  /* 0x0000002c00007348 */ /* 0x000fe80003800000 */
[----:B------:R1:W2:Y:S02]  /*1e990*/  SHFL.IDX PT, R10, R11, R10, R3 ;  /* 0x0000000a0b0a7389 */ /* 0x0002a400000e0003 */
[----:B-1----:R-:W-:-:S04]  /*1e9a0*/  MOV R3, 0x0 ;  /* 0x0000000000037802 */ /* 0x002fc80000000f00 */
[----:B--2---:R-:W-:Y:S05]  /*1e9b0*/  RET.REL.NODEC R2 `(_ZN7cutlass13device_kernelIN5flash19enable_sm80_to_sm89INS1_16FlashAttnFwdSm80INS1_25CollectiveMainloopFwdSm80ILi4ELi1ELb0EN4cute5tupleIJNS5_1CILi128EEENS7_ILi80EEENS7_ILi64EEEEEELi64ENS_6half_tEfNS_4arch4Sm80ELb1ELb0ELb0ELb1ELb0ELb1ELb1ELb1EEENS1_21CollectiveEpilogueFwdINS6_IJS8_SA_S9_EEENS6_IJNS7_ILi1EEESI_SI_EEESC_SE_Li128ELb1ELb1ELb1ELb0EEENS1_36VarlenDynamicPersistentTileSchedulerILi128ELi80ELi128ELi128ELb1ELb1ELb0ELb1ELb1ELb1EEEEEEEEEvNT_6ParamsE) ;  /* 0xfffe164002007950 */ /* 0x004fea0003c3ffff */
        .weak           $__internal_24_$__cuda_sm70_shflsync_up_p
        .type           $__internal_24_$__cuda_sm70_shflsync_up_p,@function
        .size           $__internal_24_$__cuda_sm70_shflsync_up_p,($__internal_25_$__cuda_sm70_votesync_ballot - $__internal_24_$__cuda_sm70_shflsync_up_p)
$__internal_24_$__cuda_sm70_shflsync_up_p:
[----:B------:R-:W-:Y:S02]  /*1e9c0*/  IMAD.MOV.U32 R4, RZ, RZ, RZ ;  /* 0x000000ffff047224 */ /* 0x000fe400078e00ff */
[----:B------:R-:W-:-:S04]  /*1e9d0*/  IMAD.MOV.U32 R10, RZ, RZ, -0x1 ;  /* 0xffffffffff0a7424 */ /* 0x000fc800078e00ff */
[----:B------:R-:W-:Y:S04]  /*1e9e0*/  WARPSYNC R10 ;  /* 0x0000000a00007348 */ /* 0x000fe80003800000 */
[----:B------:R1:W2:Y:S02]  /*1e9f0*/  SHFL.UP PT, R4, R0, R2, R4 ;  /* 0x0400000200047389 */ /* 0x0002a400000e0004 */
[----:B-1----:R-:W-:Y:S02]  /*1ea00*/  MOV R2, R3 ;  /* 0x0000000300027202 */ /* 0x002fe40000000f00 */
[----:B------:R-:W-:-:S04]  /*1ea10*/  MOV R3, 0x0 ;  /* 0x0000000000037802 */ /* 0x000fc80000000f00 */
[----:B--2---:R-:W-:Y:S05]  /*1ea20*/  RET.REL.NODEC R2 `(_ZN7cutlass13device_kernelIN5flash19enable_sm80_to_sm89INS1_16FlashAttnFwdSm80INS1_25CollectiveMainloopFwdSm80ILi4ELi1ELb0EN4cute5tupleIJNS5_1CILi128EEENS7_ILi80EEENS7_ILi64EEEEEELi64ENS_6half_tEfNS_4arch4Sm80ELb1ELb0ELb0ELb1ELb0ELb1ELb1ELb1EEENS1_21CollectiveEpilogueFwdINS6_IJS8_SA_S9_EEENS6_IJNS7_ILi1EEESI_SI_EEESC_SE_Li128ELb1ELb1ELb1ELb0EEENS1_36VarlenDynamicPersistentTileSchedulerILi128ELi80ELi128ELi128ELb1ELb1ELb0ELb1ELb1ELb1EEEEEEEEEvNT_6ParamsE) ;  /* 0xfffe15d002007950 */ /* 0x004fea0003c3ffff */
        .weak           $__internal_25_$__cuda_sm70_votesync_ballot
        .type           $__internal_25_$__cuda_sm70_votesync_ballot,@function
        .size           $__internal_25_$__cuda_sm70_votesync_ballot,(.L_x_1644 - $__internal_25_$__cuda_sm70_votesync_ballot)
$__internal_25_$__cuda_sm70_votesync_ballot:
[----:B------:R-:W-:Y:S01]  /*1ea30*/  ISETP.NE.U32.AND P0, PT, R0, 0x1, PT ;  /* 0x000000010000780c */ /* 0x000fe20003f05070 */
[----:B------:R-:W-:-:S04]  /*1ea40*/  IMAD.MOV.U32 R3, RZ, RZ, -0x1 ;  /* 0xffffffffff037424 */ /* 0x000fc800078e00ff */
[----:B------:R-:W-:Y:S08]  /*1ea50*/  WARPSYNC R3 ;  /* 0x0000000300007348 */ /* 0x000ff00003800000 */
[----:B------:R-:W-:-:S04]  /*1ea60*/  VOTE.ANY R0, PT, !P0 ;  /* 0x0000000000007806 */ /* 0x000fc800040e0100 */
[----:B------:R-:W-:Y:S01]  /*1ea70*/  LOP3.LUT R0, R0, R3, RZ, 0xc0, !PT ;  /* 0x0000000300007212 */ /* 0x000fe200078ec0ff */
[----:B------:R-:W-:-:S04]  /*1ea80*/  IMAD.MOV.U32 R3, RZ, RZ, 0x0 ;  /* 0x00000000ff037424 */ /* 0x000fc800078e00ff */
[----:B------:R-:W-:Y:S05]  /*1ea90*/  RET.REL.NODEC R2 `(_ZN7cutlass13device_kernelIN5flash19enable_sm80_to_sm89INS1_16FlashAttnFwdSm80INS1_25CollectiveMainloopFwdSm80ILi4ELi1ELb0EN4cute5tupleIJNS5_1CILi128EEENS7_ILi80EEENS7_ILi64EEEEEELi64ENS_6half_tEfNS_4arch4Sm80ELb1ELb0ELb0ELb1ELb0ELb1ELb1ELb1EEENS1_21CollectiveEpilogueFwdINS6_IJS8_SA_S9_EEENS6_IJNS7_ILi1EEESI_SI_EEESC_SE_Li128ELb1ELb1ELb1ELb0EEENS1_36VarlenDynamicPersistentTileSchedulerILi128ELi80ELi128ELi128ELb1ELb1ELb0ELb1ELb1ELb1EEEEEEEEEvNT_6ParamsE) ;  /* 0xfffe156002007950 */ /* 0x000fea0003c3ffff */
.L_x_1613:
        /* <DEDUP_REMOVED lines=14> */
.L_x_1644:


//--------------------- .nv.shared._ZN7cutlass13device_kernelIN5flash19enable_sm80_to_sm89INS1_16FlashAttnFwdSm80INS1_25CollectiveMainloopFwdSm80ILi4ELi1ELb0EN4cute5tupleIJNS5_1CILi128EEENS7_ILi112EEENS7_ILi64EEEEEELi64ENS_6half_tEfNS_4arch4Sm80ELb0ELb0ELb0ELb0ELb0ELb0ELb1ELb1EEENS1_21CollectiveEpilogueFwdINS6_IJS8_SA_S9_EEENS6_IJNS7_ILi1EEESI_SI_EEESC_SE_Li128ELb0ELb1ELb1ELb0EEENS1_19SingleTileSchedulerILb0ELb1ELb1ELi128EEEEEEEEEvNT_6ParamsE --------------------------
	.section	.nv.shared._ZN7cutlass13device_kernelIN5flash19enable_sm80_to_sm89INS1_16FlashAttnFwdSm80INS1_25CollectiveMainloopFwdSm80ILi4ELi1ELb0EN4cute5tupleIJNS5_1CILi128EEENS7_ILi112EEENS7_ILi64EEEEEELi64ENS_6half_tEfNS_4arch4Sm80ELb0ELb0ELb0ELb0ELb0ELb0ELb1ELb1EEENS1_21CollectiveEpilogueFwdINS6_IJS8_SA_S9_EEENS6_IJNS7_ILi1EEESI_SI_EEESC_SE_Li128ELb0ELb1ELb1ELb0EEENS1_19SingleTileSchedulerILb0ELb1ELb1ELi128EEEEEEEEEvNT_6ParamsE,"aw",@nobits
	.sectionflags	@""
	.align	16


//--------------------- .nv.global                --------------------------
	.section	.nv.global,"aw",@nobits
.nv.global:
	.type		_ZN71_INTERNAL_daa827db_35_flash_fwd_hdim64_fp16_split_sm80_cu_9b94ef52_34434cute1_E,@object
	.size		_ZN71_INTERNAL_daa827db_35_flash_fwd_hdim64_fp16_split_sm80_cu_9b94ef52_34434cute1_E,(_ZN71_INTERNAL_daa827db_35_flash_fwd_hdim64_fp16_split_sm80_cu_9b94ef52_34434cuda3std3__45__cpo6cbeginE - _ZN71_INTERNAL_daa827db_35_flash_fwd_hdim64_fp16_split_sm80_cu_9b94ef52_34434cute1_E)
_ZN71_INTERNAL_daa827db_35_flash_fwd_hdim64_fp16_split_sm80_cu_9b94ef52_34434cute1_E:
	.zero		1
	.type		_ZN71_INTERNAL_daa827db_35_flash_fwd_hdim64_fp16_split_sm80_cu_9b94ef52_34434cuda3std3__45__cpo6cbeginE,@object
	.size		_ZN71_INTERNAL_daa827db_35_flash_fwd_hdim64_fp16_split_sm80_cu_9b94ef52_34434cuda3std3__45__cpo6cbeginE,(_ZN71_INTERNAL_daa827db_35_flash_fwd_hdim64_fp16_split_sm80_cu_9b94ef52_34434cuda3std3__48in_placeE - _ZN71_INTERNAL_daa827db_35_flash_fwd_hdim64_fp16_split_sm80_cu_9b94ef52_34434cuda3std3__45__cpo6cbeginE)
_ZN71_INTERNAL_daa827db_35_flash_fwd_hdim64_fp16_split_sm80_cu_9b94ef52_34434cuda3std3__45__cpo6cbeginE:
	.zero		1
	.type		_ZN71_INTERNAL_daa827db_35_flash_fwd_hdim64_fp16_split_sm80_cu_9b94ef52_34434cuda3std3__48in_placeE,@object
	.size		_ZN71_INTERNAL_daa827db_35_flash_fwd_hdim64_fp16_split_sm80_cu_9b94ef52_34434cuda3std3__48in_placeE,(_ZN71_INTERNAL_daa827db_35_flash_fwd_hdim64_fp16_split_sm80_cu_9b94ef52_34434cuda3std6ranges3__45__cpo9iter_moveE - _ZN71_INTERNAL_daa827db_35_flash_fwd_hdim64_fp16_split_sm80_cu_9b94ef52_34434cuda3std3__48in_placeE)
_ZN71_INTERNAL_daa827db_35_flash_fwd_hdim64_fp16_split_sm80_cu_9b94ef52_34434cuda3std3__48in_placeE:
	.zero		1
	.type		_ZN71_INTERNAL_daa827db_35_flash_fwd_hdim64_fp16_split_sm80_cu_9b94ef52_34434cuda3std6ranges3__45__cpo9iter_moveE,@object
	.size		_ZN71_INTERNAL_daa827db_35_flash_fwd_hdim64_fp16_split_sm80_cu_9b94ef52_34434cuda3std6ranges3__45__cpo9iter_moveE,(_ZN71_INTERNAL_daa827db_35_flash_fwd_hdim64_fp16_split_sm80_cu_9b94ef52_34434cuda3std3__45__cpo5beginE - _ZN71_INTERNAL_daa827db_35_flash_fwd_hdim64_fp16_split_sm80_cu_9b94ef52_34434cuda3std6ranges3__45__cpo9iter_moveE)
_ZN71_INTERNAL_daa827db_35_flash_fwd_hdim64_fp16_split_sm80_cu_9b94ef52_34434cuda3std6ranges3__45__cpo9iter_moveE:
	.zero		1
	.type		_ZN71_INTERNAL_daa827db_35_flash_fwd_hdim64_fp16_split_sm80_cu_9b94ef52_34434cuda3std3__45__cpo5beginE,@object
	.size		_ZN71_INTERNAL_daa827db_35_flash_fwd_hdim64_fp16_split_sm80_cu_9b94ef52_34434cuda3std3__45__cpo5beginE,(_ZN71_INTERNAL_daa827db_35_flash_fwd_hdim64_fp16_split_sm80_cu_9b94ef52_34434cuda3std3__473_GLOBAL__N__daa827db_35_flash_fwd_hdim64_fp16_split_sm80_cu_9b94ef52_34436ignoreE - _ZN71_INTERNAL_daa827db_35_flash_fwd_hdim64_fp16_split_sm80_cu_9b94ef52_34434cuda3std3__45__cpo5beginE)
_ZN71_INTERNAL_daa827db_35_flash_fwd_hdim64_fp16_split_sm80_cu_9b94ef52_34434cuda3std3__45__cpo5beginE:
	.zero		1
	.type		_ZN71_INTERNAL_daa827db_35_flash_fwd_hdim64_fp16_split_sm80_cu_9b94ef52_34434cuda3std3__473_GLOBAL__N__daa827db_35_flash_fwd_hdim64_fp16_split_sm80_cu_9b94ef52_34436ignoreE,@object
	.size		_ZN71_INTERNAL_daa827db_35_flash_fwd_hdim64_fp16_split_sm80_cu_9b94ef52_34434cuda3std3__473_GLOBAL__N__daa827db_35_flash_fwd_hdim64_fp16_split_sm80_cu_9b94ef52_34436ignoreE,(_ZN71_INTERNAL_daa827db_35_flash_fwd_hdim64_fp16_split_sm80_cu_9b94ef52_34434cute7productE - _ZN71_INTERNAL_daa827db_35_flash_fwd_hdim64_fp16_split_sm80_cu_9b94ef52_34434cuda3std3__473_GLOBAL__N__daa827db_35_flash_fwd_hdim64_fp16_split_sm80_cu_9b94ef52_34436ignoreE)
_ZN71_INTERNAL_daa827db_35_flash_fwd_hdim64_fp16_split_sm80_cu_9b94ef52_34434cuda3std3__473_GLOBAL__N__daa827db_35_flash_fwd_hdim64_fp16_split_sm80_cu_9b94ef52_34436ignoreE:
	.zero		1
	.type		_ZN71_INTERNAL_daa827db_35_flash_fwd_hdim64_fp16_split_sm80_cu_9b94ef52_34434cute7productE,@object
	.size		_ZN71_INTERNAL_daa827db_35_flash_fwd_hdim64_fp16_split_sm80_cu_9b94ef52_34434cute7productE,(_ZN71_INTERNAL_daa827db_35_flash_fwd_hdim64_fp16_split_sm80_cu_9b94ef52_34434cuda3std3__45__cpo3endE - _ZN71_INTERNAL_daa827db_35_flash_fwd_hdim64_fp16_split_sm80_cu_9b94ef52_34434cute7productE)
_ZN71_INTERNAL_daa827db_35_flash_fwd_hdim64_fp16_split_sm80_cu_9b94ef52_34434cute7productE:
	.zero		1
	.type		_ZN71_INTERNAL_daa827db_35_flash_fwd_hdim64_fp16_split_sm80_cu_9b94ef52_34434cuda3std3__45__cpo3endE,@object
	.size		_ZN71_INTERNAL_daa827db_35_flash_fwd_hdim64_fp16_split_sm80_cu_9b94ef52_34434cuda3std3__45__cpo3endE,(_ZN71_INTERNAL_daa827db_35_flash_fwd_hdim64_fp16_split_sm80_cu_9b94ef52_34434cuda3std3__419piecewise_constructE - _ZN71_INTERNAL_daa827db_35_flash_fwd_hdim64_fp16_split_sm80_cu_9b94ef52_34434cuda3std3__45__cpo3endE)
_ZN71_INTERNAL_daa827db_35_flash_fwd_hdim64_fp16_split_sm80_cu_9b94ef52_34434cuda3std3__45__cpo3endE:
	.zero		1
	.type		_ZN71_INTERNAL_daa827db_35_flash_fwd_hdim64_fp16_split_sm80_cu_9b94ef52_34434cuda3std3__419piecewise_constructE,@object
	.size		_ZN71_INTERNAL_daa827db_35_flash_fwd_hdim64_fp16_split_sm80_cu_9b94ef52_34434cuda3std3__419piecewise_constructE,(_ZN71_INTERNAL_daa827db_35_flash_fwd_hdim64_fp16_split_sm80_cu_9b94ef52_34434cuda3std3__45__cpo4cendE - _ZN71_INTERNAL_daa827db_35_flash_fwd_hdim64_fp16_split_sm80_cu_9b94ef52_34434cuda3std3__419piecewise_constructE)
_ZN71_INTERNAL_daa827db_35_flash_fwd_hdim64_fp16_split_sm80_cu_9b94ef52_34434cuda3std3__419piecewise_constructE:
	.zero		1
	.type		_ZN71_INTERNAL_daa827db_35_flash_fwd_hdim64_fp16_split_sm80_cu_9b94ef52_34434cuda3std3__45__cpo4cendE,@object
	.size		_ZN71_INTERNAL_daa827db_35_flash_fwd_hdim64_fp16_split_sm80_cu_9b94ef52_34434cuda3std3__45__cpo4cendE,(_ZN71_INTERNAL_daa827db_35_flash_fwd_hdim64_fp16_split_sm80_cu_9b94ef52_34434cuda3std6ranges3__45__cpo4swapE - _ZN71_INTERNAL_daa827db_35_flash_fwd_hdim64_fp16_split_sm80_cu_9b94ef52_34434cuda3std3__45__cpo4cendE)
_ZN71_INTERNAL_daa827db_35_flash_fwd_hdim64_fp16_split_sm80_cu_9b94ef52_34434cuda3std3__45__cpo4cendE:
	.zero		1
	.type		_ZN71_INTERNAL_daa827db_35_flash_fwd_hdim64_fp16_split_sm80_cu_9b94ef52_34434cuda3std6ranges3__45__cpo4swapE,@object
	.size		_ZN71_INTERNAL_daa827db_35_flash_fwd_hdim64_fp16_split_sm80_cu_9b94ef52_34434cuda3std6ranges3__45__cpo4swapE,(.L_7 - _ZN71_INTERNAL_daa827db_35_flash_fwd_hdim64_fp16_split_sm80_cu_9b94ef52_34434cuda3std6ranges3__45__cpo4swapE)
_ZN71_INTERNAL_daa827db_35_flash_fwd_hdim64_fp16_split_sm80_cu_9b94ef52_34434cuda3std6ranges3__45__cpo4swapE:
	.zero		1
.L_7:


//--------------------- .nv.shared._ZN7cutlass13device_kernelIN5flash19enable_sm80_to_sm89INS1_16FlashAttnFwdSm80INS1_25CollectiveMainloopFwdSm80ILi4ELi1ELb0EN4cute5tupleIJNS5_1CILi128EEENS7_ILi80EEENS7_ILi64EEEEEELi64ENS_6half_tEfNS_4arch4Sm80ELb0ELb0ELb0ELb1ELb0ELb0ELb1ELb1EEENS1_21CollectiveEpilogueFwdINS6_IJS8_SA_S9_EEENS6_IJNS7_ILi1EEESI_SI_EEESC_SE_Li128ELb1ELb1ELb1ELb0EEENS1_36VarlenDynamicPersistentTileSchedulerILi128ELi80ELi128ELi128ELb1ELb1ELb0ELb0ELb1ELb1EEEEEEEEEvNT_6ParamsE --------------------------
	.section	.nv.shared._ZN7cutlass13device_kernelIN5flash19enable_sm80_to_sm89INS1_16FlashAttnFwdSm80INS1_25CollectiveMainloopFwdSm80ILi4ELi1ELb0EN4cute5tupleIJNS5_1CILi128EEENS7_ILi80EEENS7_ILi64EEEEEELi64ENS_6half_tEfNS_4arch4Sm80ELb0ELb0ELb0ELb1ELb0ELb0ELb1ELb1EEENS1_21CollectiveEpilogueFwdINS6_IJS8_SA_S9_EEENS6_IJNS7_ILi1EEESI_SI_EEESC_SE_Li128ELb1ELb1ELb1ELb0EEENS1_36VarlenDynamicPersistentTileSchedulerILi128ELi80ELi128ELi128ELb1ELb1ELb0ELb0ELb1ELb1EEEEEEEEEvNT_6ParamsE,"aw",@nobits
	.sectionflags	@""
	.align	16


//--------------------- .nv.shared._ZN7cutlass13device_kernelIN5flash19enable_sm80_to_sm89INS1_16FlashAttnFwdSm80INS1_25CollectiveMainloopFwdSm80ILi4ELi1ELb0EN4cute5tupleIJNS5_1CILi128EEENS7_ILi80EEENS7_ILi64EEEEEELi64ENS_6half_tEfNS_4arch4Sm80ELb0ELb0ELb0ELb1ELb0ELb1ELb1ELb1EEENS1_21CollectiveEpilogueFwdINS6_IJS8_SA_S9_EEENS6_IJNS7_ILi1EEESI_SI_EEESC_SE_Li128ELb1ELb1ELb1ELb0EEENS1_36VarlenDynamicPersistentTileSchedulerILi128ELi80ELi128ELi128ELb1ELb1ELb0ELb0ELb1ELb1EEEEEEEEEvNT_6ParamsE --------------------------
	.section	.nv.shared._ZN7cutlass13device_kernelIN5flash19enable_sm80_to_sm89INS1_16FlashAttnFwdSm80INS1_25CollectiveMainloopFwdSm80ILi4ELi1ELb0EN4cute5tupleIJNS5_1CILi128EEENS7_ILi80EEENS7_ILi64EEEEEELi64ENS_6half_tEfNS_4arch4Sm80ELb0ELb0ELb0ELb1ELb0ELb1ELb1ELb1EEENS1_21CollectiveEpilogueFwdINS6_IJS8_SA_S9_EEENS6_IJNS7_ILi1EEESI_SI_EEESC_SE_Li128ELb1ELb1ELb1ELb0EEENS1_36VarlenDynamicPersistentTileSchedulerILi128ELi80ELi128ELi128ELb1ELb1ELb0ELb0ELb1ELb1EEEEEEEEEvNT_6ParamsE,"aw",@nobits
	.sectionflags	@""
	.align	16


//--------------------- .nv.shared._ZN7cutlass13device_kernelIN5flash19enable_sm80_to_sm89INS1_16FlashAttnFwdSm80INS1_25CollectiveMainloopFwdSm80ILi4ELi1ELb0EN4cute5tupleIJNS5_1CILi128EEENS7_ILi96EEENS7_ILi64EEEEEELi64ENS_6half_tEfNS_4arch4Sm80ELb0ELb1ELb0ELb0ELb0ELb0ELb1ELb1EEENS1_21CollectiveEpilogueFwdINS6_IJS8_SA_S9_EEENS6_IJNS7_ILi1EEESI_SI_EEESC_SE_Li128ELb0ELb1ELb1ELb0EEENS1_19SingleTileSchedulerILb0ELb1ELb1ELi128EEEEEEEEEvNT_6ParamsE --------------------------
	.section	.nv.shared._ZN7cutlass13device_kernelIN5flash19enable_sm80_to_sm89INS1_16FlashAttnFwdSm80INS1_25CollectiveMainloopFwdSm80ILi4ELi1ELb0EN4cute5tupleIJNS5_1CILi128EEENS7_ILi96EEENS7_ILi64EEEEEELi64ENS_6half_tEfNS_4arch4Sm80ELb0ELb1ELb0ELb0ELb0ELb0ELb1ELb1EEENS1_21CollectiveEpilogueFwdINS6_IJS8_SA_S9_EEENS6_IJNS7_ILi1EEESI_SI_EEESC_SE_Li128ELb0ELb1ELb1ELb0EEENS1_19SingleTileSchedulerILb0ELb1ELb1ELi128EEEEEEEEEvNT_6ParamsE,"aw",@nobits
	.sectionflags	@""
	.align	16


//--------------------- .nv.shared._ZN7cutlass13device_kernelIN5flash19enable_sm80_to_sm89INS1_16FlashAttnFwdSm80INS1_25CollectiveMainloopFwdSm80ILi4ELi1ELb0EN4cute5tupleIJNS5_1CILi128EEENS7_ILi80EEENS7_ILi64EEEEEELi64ENS_6half_tEfNS_4arch4Sm80ELb0ELb1ELb0ELb1ELb0ELb0ELb1ELb1EEENS1_21CollectiveEpilogueFwdINS6_IJS8_SA_S9_EEENS6_IJNS7_ILi1EEESI_SI_EEESC_SE_Li128ELb1ELb1ELb1ELb0EEENS1_36VarlenDynamicPersistentTileSchedulerILi128ELi80ELi128ELi128ELb1ELb1ELb0ELb1ELb0ELb1EEEEEEEEEvNT_6ParamsE --------------------------
	.section	.nv.shared._ZN7cutlass13device_kernelIN5flash19enable_sm80_to_sm89INS1_16FlashAttnFwdSm80INS1_25CollectiveMainloopFwdSm80ILi4ELi1ELb0EN4cute5tupleIJNS5_1CILi128EEENS7_ILi80EEENS7_ILi64EEEEEELi64ENS_6half_tEfNS_4arch4Sm80ELb0ELb1ELb0ELb1ELb0ELb0ELb1ELb1EEENS1_21CollectiveEpilogueFwdINS6_IJS8_SA_S9_EEENS6_IJNS7_ILi1EEESI_SI_EEESC_SE_Li128ELb1ELb1ELb1ELb0EEENS1_36VarlenDynamicPersistentTileSchedulerILi128ELi80ELi128ELi128ELb1ELb1ELb0ELb1ELb0ELb1EEEEEEEEEvNT_6ParamsE,"aw",@nobits
	.sectionflags	@""
	.align	16


//--------------------- .nv.shared._ZN7cutlass13device_kernelIN5flash19enable_sm80_to_sm89INS1_16FlashAttnFwdSm80INS1_25CollectiveMainloopFwdSm80ILi4ELi1ELb0EN4cute5tupleIJNS5_1CILi128EEENS7_ILi80EEENS7_ILi64EEEEEELi64ENS_6half_tEfNS_4arch4Sm80ELb0ELb1ELb0ELb1ELb0ELb1ELb1ELb1EEENS1_21CollectiveEpilogueFwdINS6_IJS8_SA_S9_EEENS6_IJNS7_ILi1EEESI_SI_EEESC_SE_Li128ELb1ELb1ELb1ELb0EEENS1_36VarlenDynamicPersistentTileSchedulerILi128ELi80ELi128ELi128ELb1ELb1ELb0ELb1ELb0ELb1EEEEEEEEEvNT_6ParamsE --------------------------
	.section	.nv.shared._ZN7cutlass13device_kernelIN5flash19enable_sm80_to_sm89INS1_16FlashAttnFwdSm80INS1_25CollectiveMainloopFwdSm80ILi4ELi1ELb0EN4cute5tupleIJNS5_1CILi128EEENS7_ILi80EEENS7_ILi64EEEEEELi64ENS_6half_tEfNS_4arch4Sm80ELb0ELb1ELb0ELb1ELb0ELb1ELb1ELb1EEENS1_21CollectiveEpilogueFwdINS6_IJS8_SA_S9_EEENS6_IJNS7_ILi1EEESI_SI_EEESC_SE_Li128ELb1ELb1ELb1ELb0EEENS1_36VarlenDynamicPersistentTileSchedulerILi128ELi80ELi128ELi128ELb1ELb1ELb0ELb1ELb0ELb1EEEEEEEEEvNT_6ParamsE,"aw",@nobits
	.sectionflags	@""
	.align	16


//--------------------- .nv.shared._ZN7cutlass13device_kernelIN5flash19enable_sm80_to_sm89INS1_16FlashAttnFwdSm80INS1_25CollectiveMainloopFwdSm80ILi4ELi1ELb0EN4cute5tupleIJNS5_1CILi128EEENS7_ILi112EEENS7_ILi64EEEEEELi64ENS_6half_tEfNS_4arch4Sm80ELb1ELb0ELb0ELb0ELb0ELb0ELb1ELb1EEENS1_21CollectiveEpilogueFwdINS6_IJS8_SA_S9_EEENS6_IJNS7_ILi1EEESI_SI_EEESC_SE_Li128ELb0ELb1ELb1ELb0EEENS1_30DynamicPersistentTileSchedulerILi128ELi128ELb1ELb1ELb0EEEEEEEEEvNT_6ParamsE --------------------------
	.section	.nv.shared._ZN7cutlass13device_kernelIN5flash19enable_sm80_to_sm89INS1_16FlashAttnFwdSm80INS1_25CollectiveMainloopFwdSm80ILi4ELi1ELb0EN4cute5tupleIJNS5_1CILi128EEENS7_ILi112EEENS7_ILi64EEEEEELi64ENS_6half_tEfNS_4arch4Sm80ELb1ELb0ELb0ELb0ELb0ELb0ELb1ELb1EEENS1_21CollectiveEpilogueFwdINS6_IJS8_SA_S9_EEENS6_IJNS7_ILi1EEESI_SI_EEESC_SE_Li128ELb0ELb1ELb1ELb0EEENS1_30DynamicPersistentTileSchedulerILi128ELi128ELb1ELb1ELb0EEEEEEEEEvNT_6ParamsE,"aw",@nobits
	.sectionflags	@""
	.align	16


//--------------------- .nv.shared._ZN7cutlass13device_kernelIN5flash19enable_sm80_to_sm89INS1_16FlashAttnFwdSm80INS1_25CollectiveMainloopFwdSm80ILi4ELi1ELb0EN4cute5tupleIJNS5_1CILi128EEENS7_ILi80EEENS7_ILi64EEEEEELi64ENS_6half_tEfNS_4arch4Sm80ELb1ELb0ELb0ELb1ELb0ELb0ELb1ELb1EEENS1_21CollectiveEpilogueFwdINS6_IJS8_SA_S9_EEENS6_IJNS7_ILi1EEESI_SI_EEESC_SE_Li128ELb1ELb1ELb1ELb0EEENS1_36VarlenDynamicPersistentTileSchedulerILi128ELi80ELi128ELi128ELb1ELb1ELb0ELb1ELb1ELb1EEEEEEEEEvNT_6ParamsE --------------------------
	.section	.nv.shared._ZN7cutlass13device_kernelIN5flash19enable_sm80_to_sm89INS1_16FlashAttnFwdSm80INS1_25CollectiveMainloopFwdSm80ILi4ELi1ELb0EN4cute5tupleIJNS5_1CILi128EEENS7_ILi80EEENS7_ILi64EEEEEELi64ENS_6half_tEfNS_4arch4Sm80ELb1ELb0ELb0ELb1ELb0ELb0ELb1ELb1EEENS1_21CollectiveEpilogueFwdINS6_IJS8_SA_S9_EEENS6_IJNS7_ILi1EEESI_SI_EEESC_SE_Li128ELb1ELb1ELb1ELb0EEENS1_36VarlenDynamicPersistentTileSchedulerILi128ELi80ELi128ELi128ELb1ELb1ELb0ELb1ELb1ELb1EEEEEEEEEvNT_6ParamsE,"aw",@nobits
	.sectionflags	@""
	.align	16


//--------------------- .nv.shared._ZN7cutlass13device_kernelIN5flash19enable_sm80_to_sm89INS1_16FlashAttnFwdSm80INS1_25CollectiveMainloopFwdSm80ILi4ELi1ELb0EN4cute5tupleIJNS5_1CILi128EEENS7_ILi80EEENS7_ILi64EEEEEELi64ENS_6half_tEfNS_4arch4Sm80ELb1ELb0ELb0ELb1ELb0ELb1ELb1ELb1EEENS1_21CollectiveEpilogueFwdINS6_IJS8_SA_S9_EEENS6_IJNS7_ILi1EEESI_SI_EEESC_SE_Li128ELb1ELb1ELb1ELb0EEENS1_36VarlenDynamicPersistentTileSchedulerILi128ELi80ELi128ELi128ELb1ELb1ELb0ELb1ELb1ELb1EEEEEEEEEvNT_6ParamsE --------------------------
	.section	.nv.shared._ZN7cutlass13device_kernelIN5flash19enable_sm80_to_sm89INS1_16FlashAttnFwdSm80INS1_25CollectiveMainloopFwdSm80ILi4ELi1ELb0EN4cute5tupleIJNS5_1CILi128EEENS7_ILi80EEENS7_ILi64EEEEEELi64ENS_6half_tEfNS_4arch4Sm80ELb1ELb0ELb0ELb1ELb0ELb1ELb1ELb1EEENS1_21CollectiveEpilogueFwdINS6_IJS8_SA_S9_EEENS6_IJNS7_ILi1EEESI_SI_EEESC_SE_Li128ELb1ELb1ELb1ELb0EEENS1_36VarlenDynamicPersistentTileSchedulerILi128ELi80ELi128ELi128ELb1ELb1ELb0ELb1ELb1ELb1EEEEEEEEEvNT_6ParamsE,"aw",@nobits
	.sectionflags	@""
	.align	16
